	.target	sm_90a

	.elftype	@"ET_EXEC"


//--------------------- .note.nv.tkinfo           --------------------------
	.section	.note.nv.tkinfo,"",@"SHT_NOTE"
	.sectionflags	@"SHF_NOTE_NV_TKINFO"
	.tkinfo
        /*0018*/ 	.word	0x00000002
        /*0030*/ 	.string	""
        /*0030*/ 	.string	"ptxas"
        /*0030*/ 	.string	"Cuda compilation tools, release 13.0, V13.0.88"
        /*0030*/ 	.string	"Build cuda_13.0.r13.0/compiler.36424714_0"
        /*0030*/ 	.string	"-arch sm_90a -m 64 "



//--------------------- .note.nv.cuinfo           --------------------------
	.section	.note.nv.cuinfo,"",@"SHT_NOTE"
	.sectionflags	@"SHF_NOTE_NV_CUINFO"
        /*0018*/ 	.short	0x0002
        /*001a*/ 	.short	0x005a
        /*001c*/ 	.short	0x0082
	.zero		2


//--------------------- .nv.info                  --------------------------
	.section	.nv.info,"",@"SHT_CUDA_INFO"
	.align	4


	//----- nvinfo : EIATTR_REGCOUNT
	.align		4
        /*0000*/ 	.byte	0x04, 0x2f
        /*0002*/ 	.short	(.L_12 - .L_11)
	.align		4
.L_11:
        /*0004*/ 	.word	index@(_ZN5flash25flash_bwd_dot_do_o_kernelILb1E23Flash_bwd_kernel_traitsILi128ELi64ELi128ELi8ELi2ELi4ELi2ELb0ELb0EN7cutlass10bfloat16_tE19Flash_kernel_traitsILi128ELi64ELi128ELi8ES3_EEEEvNS_16Flash_bwd_paramsE)
        /*0008*/ 	.word	0x00000030


	//----- nvinfo : EIATTR_FRAME_SIZE
	.align		4
.L_12:
        /*000c*/ 	.byte	0x04, 0x11
        /*000e*/ 	.short	(.L_14 - .L_13)
	.align		4
.L_13:
        /*0010*/ 	.word	index@(_ZN5flash25flash_bwd_dot_do_o_kernelILb1E23Flash_bwd_kernel_traitsILi128ELi64ELi128ELi8ELi2ELi4ELi2ELb0ELb0EN7cutlass10bfloat16_tE19Flash_kernel_traitsILi128ELi64ELi128ELi8ES3_EEEEvNS_16Flash_bwd_paramsE)
        /*0014*/ 	.word	0x00000000


	//----- nvinfo : EIATTR_REGCOUNT
	.align		4
.L_14:
        /*0018*/ 	.byte	0x04, 0x2f
        /*001a*/ 	.short	(.L_16 - .L_15)
	.align		4
.L_15:
        /*001c*/ 	.word	index@(_ZN5flash25flash_bwd_dot_do_o_kernelILb0E23Flash_bwd_kernel_traitsILi128ELi64ELi128ELi8ELi2ELi4ELi2ELb0ELb0EN7cutlass10bfloat16_tE19Flash_kernel_traitsILi128ELi64ELi128ELi8ES3_EEEEvNS_16Flash_bwd_paramsE)
        /*0020*/ 	.word	0x0000002f


	//----- nvinfo : EIATTR_FRAME_SIZE
	.align		4
.L_16:
        /*0024*/ 	.byte	0x04, 0x11
        /*0026*/ 	.short	(.L_18 - .L_17)
	.align		4
.L_17:
        /*0028*/ 	.word	index@(_ZN5flash25flash_bwd_dot_do_o_kernelILb0E23Flash_bwd_kernel_traitsILi128ELi64ELi128ELi8ELi2ELi4ELi2ELb0ELb0EN7cutlass10bfloat16_tE19Flash_kernel_traitsILi128ELi64ELi128ELi8ES3_EEEEvNS_16Flash_bwd_paramsE)
        /*002c*/ 	.word	0x00000000


	//----- nvinfo : EIATTR_REGCOUNT
	.align		4
.L_18:
        /*0030*/ 	.byte	0x04, 0x2f
        /*0032*/ 	.short	(.L_20 - .L_19)
	.align		4
.L_19:
        /*0034*/ 	.word	index@(_ZN5flash44flash_bwd_dq_dk_dv_loop_seqk_parallel_kernelI23Flash_bwd_kernel_traitsILi128ELi64ELi128ELi8ELi2ELi4ELi2ELb0ELb0EN7cutlass10bfloat16_tE19Flash_kernel_traitsILi128ELi64ELi128ELi8ES3_EELb0ELb1ELb0ELb1ELb0ELb0ELb1EEEvNS_16Flash_bwd_paramsE)
        /*0038*/ 	.word	0x000000ff


	//----- nvinfo : EIATTR_FRAME_SIZE
	.align		4
.L_20:
        /*003c*/ 	.byte	0x04, 0x11
        /*003e*/ 	.short	(.L_22 - .L_21)
	.align		4
.L_21:
        /*0040*/ 	.word	index@(_ZN5flash44flash_bwd_dq_dk_dv_loop_seqk_parallel_kernelI23Flash_bwd_kernel_traitsILi128ELi64ELi128ELi8ELi2ELi4ELi2ELb0ELb0EN7cutlass10bfloat16_tE19Flash_kernel_traitsILi128ELi64ELi128ELi8ES3_EELb0ELb1ELb0ELb1ELb0ELb0ELb1EEEvNS_16Flash_bwd_paramsE)
        /*0044*/ 	.word	0x000000a0


	//----- nvinfo : EIATTR_REGCOUNT
	.align		4
.L_22:
        /*0048*/ 	.byte	0x04, 0x2f
        /*004a*/ 	.short	(.L_24 - .L_23)
	.align		4
.L_23:
        /*004c*/ 	.word	index@(_ZN5flash44flash_bwd_dq_dk_dv_loop_seqk_parallel_kernelI23Flash_bwd_kernel_traitsILi128ELi64ELi128ELi8ELi2ELi4ELi2ELb0ELb0EN7cutlass10bfloat16_tE19Flash_kernel_traitsILi128ELi64ELi128ELi8ES3_EELb1ELb1ELb0ELb1ELb0ELb0ELb0EEEvNS_16Flash_bwd_paramsE)
        /*0050*/ 	.word	0x000000ff


	//----- nvinfo : EIATTR_FRAME_SIZE
	.align		4
.L_24:
        /*0054*/ 	.byte	0x04, 0x11
        /*0056*/ 	.short	(.L_26 - .L_25)
	.align		4
.L_25:
        /*0058*/ 	.word	index@(_ZN5flash44flash_bwd_dq_dk_dv_loop_seqk_parallel_kernelI23Flash_bwd_kernel_traitsILi128ELi64ELi128ELi8ELi2ELi4ELi2ELb0ELb0EN7cutlass10bfloat16_tE19Flash_kernel_traitsILi128ELi64ELi128ELi8ES3_EELb1ELb1ELb0ELb1ELb0ELb0ELb0EEEvNS_16Flash_bwd_paramsE)
        /*005c*/ 	.word	0x00000068


	//----- nvinfo : EIATTR_REGCOUNT
	.align		4
.L_26:
        /*0060*/ 	.byte	0x04, 0x2f
        /*0062*/ 	.short	(.L_28 - .L_27)
	.align		4
.L_27:
        /*0064*/ 	.word	index@(_ZN5flash44flash_bwd_dq_dk_dv_loop_seqk_parallel_kernelI23Flash_bwd_kernel_traitsILi128ELi64ELi128ELi8ELi2ELi4ELi2ELb0ELb0EN7cutlass10bfloat16_tE19Flash_kernel_traitsILi128ELi64ELi128ELi8ES3_EELb0ELb1ELb0ELb0ELb0ELb1ELb1EEEvNS_16Flash_bwd_paramsE)
        /*0068*/ 	.word	0x000000ff


	//----- nvinfo : EIATTR_FRAME_SIZE
	.align		4
.L_28:
        /*006c*/ 	.byte	0x04, 0x11
        /*006e*/ 	.short	(.L_30 - .L_29)
	.align		4
.L_29:
        /*0070*/ 	.word	index@(_ZN5flash44flash_bwd_dq_dk_dv_loop_seqk_parallel_kernelI23Flash_bwd_kernel_traitsILi128ELi64ELi128ELi8ELi2ELi4ELi2ELb0ELb0EN7cutlass10bfloat16_tE19Flash_kernel_traitsILi128ELi64ELi128ELi8ES3_EELb0ELb1ELb0ELb0ELb0ELb1ELb1EEEvNS_16Flash_bwd_paramsE)
        /*0074*/ 	.word	0x00000090


	//----- nvinfo : EIATTR_REGCOUNT
	.align		4
.L_30:
        /*0078*/ 	.byte	0x04, 0x2f
        /*007a*/ 	.short	(.L_32 - .L_31)
	.align		4
.L_31:
        /*007c*/ 	.word	index@(_ZN5flash44flash_bwd_dq_dk_dv_loop_seqk_parallel_kernelI23Flash_bwd_kernel_traitsILi128ELi64ELi128ELi8ELi2ELi4ELi2ELb0ELb0EN7cutlass10bfloat16_tE19Flash_kernel_traitsILi128ELi64ELi128ELi8ES3_EELb1ELb1ELb0ELb0ELb0ELb1ELb0EEEvNS_16Flash_bwd_paramsE)
        /*0080*/ 	.word	0x000000ff


	//----- nvinfo : EIATTR_FRAME_SIZE
	.align		4
.L_32:
        /*0084*/ 	.byte	0x04, 0x11
        /*0086*/ 	.short	(.L_34 - .L_33)
	.align		4
.L_33:
        /*0088*/ 	.word	index@(_ZN5flash44flash_bwd_dq_dk_dv_loop_seqk_parallel_kernelI23Flash_bwd_kernel_traitsILi128ELi64ELi128ELi8ELi2ELi4ELi2ELb0ELb0EN7cutlass10bfloat16_tE19Flash_kernel_traitsILi128ELi64ELi128ELi8ES3_EELb1ELb1ELb0ELb0ELb0ELb1ELb0EEEvNS_16Flash_bwd_paramsE)
        /*008c*/ 	.word	0x00000018


	//----- nvinfo : EIATTR_REGCOUNT
	.align		4
.L_34:
        /*0090*/ 	.byte	0x04, 0x2f
        /*0092*/ 	.short	(.L_36 - .L_35)
	.align		4
.L_35:
        /*0094*/ 	.word	index@(_ZN5flash44flash_bwd_dq_dk_dv_loop_seqk_parallel_kernelI23Flash_bwd_kernel_traitsILi128ELi64ELi128ELi8ELi2ELi4ELi2ELb0ELb0EN7cutlass10bfloat16_tE19Flash_kernel_traitsILi128ELi64ELi128ELi8ES3_EELb0ELb1ELb0ELb0ELb1ELb1ELb1EEEvNS_16Flash_bwd_paramsE)
        /*0098*/ 	.word	0x000000ff


	//----- nvinfo : EIATTR_FRAME_SIZE
	.align		4
.L_36:
        /*009c*/ 	.byte	0x04, 0x11
        /*009e*/ 	.short	(.L_38 - .L_37)
	.align		4
.L_37:
        /*00a0*/ 	.word	index@(_ZN5flash44flash_bwd_dq_dk_dv_loop_seqk_parallel_kernelI23Flash_bwd_kernel_traitsILi128ELi64ELi128ELi8ELi2ELi4ELi2ELb0ELb0EN7cutlass10bfloat16_tE19Flash_kernel_traitsILi128ELi64ELi128ELi8ES3_EELb0ELb1ELb0ELb0ELb1ELb1ELb1EEEvNS_16Flash_bwd_paramsE)
        /*00a4*/ 	.word	0x00000090


	//----- nvinfo : EIATTR_REGCOUNT
	.align		4
.L_38:
        /*00a8*/ 	.byte	0x04, 0x2f
        /*00aa*/ 	.short	(.L_40 - .L_39)
	.align		4
.L_39:
        /*00ac*/ 	.word	index@(_ZN5flash44flash_bwd_dq_dk_dv_loop_seqk_parallel_kernelI23Flash_bwd_kernel_traitsILi128ELi64ELi128ELi8ELi2ELi4ELi2ELb0ELb0EN7cutlass10bfloat16_tE19Flash_kernel_traitsILi128ELi64ELi128ELi8ES3_EELb1ELb1ELb0ELb0ELb1ELb1ELb0EEEvNS_16Flash_bwd_paramsE)
        /*00b0*/ 	.word	0x000000ff


	//----- nvinfo : EIATTR_FRAME_SIZE
	.align		4
.L_40:
        /*00b4*/ 	.byte	0x04, 0x11
        /*00b6*/ 	.short	(.L_42 - .L_41)
	.align		4
.L_41:
        /*00b8*/ 	.word	index@(_ZN5flash44flash_bwd_dq_dk_dv_loop_seqk_parallel_kernelI23Flash_bwd_kernel_traitsILi128ELi64ELi128ELi8ELi2ELi4ELi2ELb0ELb0EN7cutlass10bfloat16_tE19Flash_kernel_traitsILi128ELi64ELi128ELi8ES3_EELb1ELb1ELb0ELb0ELb1ELb1ELb0EEEvNS_16Flash_bwd_paramsE)
        /*00bc*/ 	.word	0x00000018


	//----- nvinfo : EIATTR_REGCOUNT
	.align		4
.L_42:
        /*00c0*/ 	.byte	0x04, 0x2f
        /*00c2*/ 	.short	(.L_44 - .L_43)
	.align		4
.L_43:
        /*00c4*/ 	.word	index@(_ZN5flash44flash_bwd_dq_dk_dv_loop_seqk_parallel_kernelI23Flash_bwd_kernel_traitsILi128ELi64ELi128ELi8ELi2ELi4ELi2ELb0ELb0EN7cutlass10bfloat16_tE19Flash_kernel_traitsILi128ELi64ELi128ELi8ES3_EELb0ELb1ELb0ELb0ELb0ELb0ELb1EEEvNS_16Flash_bwd_paramsE)
        /*00c8*/ 	.word	0x000000ff


	//----- nvinfo : EIATTR_FRAME_SIZE
	.align		4
.L_44:
        /*00cc*/ 	.byte	0x04, 0x11
        /*00ce*/ 	.short	(.L_46 - .L_45)
	.align		4
.L_45:
        /*00d0*/ 	.word	index@(_ZN5flash44flash_bwd_dq_dk_dv_loop_seqk_parallel_kernelI23Flash_bwd_kernel_traitsILi128ELi64ELi128ELi8ELi2ELi4ELi2ELb0ELb0EN7cutlass10bfloat16_tE19Flash_kernel_traitsILi128ELi64ELi128ELi8ES3_EELb0ELb1ELb0ELb0ELb0ELb0ELb1EEEvNS_16Flash_bwd_paramsE)
        /*00d4*/ 	.word	0x00000098


	//----- nvinfo : EIATTR_REGCOUNT
	.align		4
.L_46:
        /*00d8*/ 	.byte	0x04, 0x2f
        /*00da*/ 	.short	(.L_48 - .L_47)
	.align		4
.L_47:
        /*00dc*/ 	.word	index@(_ZN5flash44flash_bwd_dq_dk_dv_loop_seqk_parallel_kernelI23Flash_bwd_kernel_traitsILi128ELi64ELi128ELi8ELi2ELi4ELi2ELb0ELb0EN7cutlass10bfloat16_tE19Flash_kernel_traitsILi128ELi64ELi128ELi8ES3_EELb1ELb1ELb0ELb0ELb0ELb0ELb0EEEvNS_16Flash_bwd_paramsE)
        /*00e0*/ 	.word	0x000000ff


	//----- nvinfo : EIATTR_FRAME_SIZE
	.align		4
.L_48:
        /*00e4*/ 	.byte	0x04, 0x11
        /*00e6*/ 	.short	(.L_50 - .L_49)
	.align		4
.L_49:
        /*00e8*/ 	.word	index@(_ZN5flash44flash_bwd_dq_dk_dv_loop_seqk_parallel_kernelI23Flash_bwd_kernel_traitsILi128ELi64ELi128ELi8ELi2ELi4ELi2ELb0ELb0EN7cutlass10bfloat16_tE19Flash_kernel_traitsILi128ELi64ELi128ELi8ES3_EELb1ELb1ELb0ELb0ELb0ELb0ELb0EEEvNS_16Flash_bwd_paramsE)
        /*00ec*/ 	.word	0x00000018


	//----- nvinfo : EIATTR_REGCOUNT
	.align		4
.L_50:
        /*00f0*/ 	.byte	0x04, 0x2f
        /*00f2*/ 	.short	(.L_52 - .L_51)
	.align		4
.L_51:
        /*00f4*/ 	.word	index@(_ZN5flash27flash_bwd_convert_dq_kernelI23Flash_bwd_kernel_traitsILi128ELi64ELi128ELi8ELi2ELi4ELi2ELb0ELb0EN7cutlass10bfloat16_tE19Flash_kernel_traitsILi128ELi64ELi128ELi8ES3_EEEEvNS_16Flash_bwd_paramsEi)
        /*00f8*/ 	.word	0x00000048


	//----- nvinfo : EIATTR_FRAME_SIZE
	.align		4
.L_52:
        /*00fc*/ 	.byte	0x04, 0x11
        /*00fe*/ 	.short	(.L_54 - .L_53)
	.align		4
.L_53:
        /*0100*/ 	.word	index@(_ZN5flash27flash_bwd_convert_dq_kernelI23Flash_bwd_kernel_traitsILi128ELi64ELi128ELi8ELi2ELi4ELi2ELb0ELb0EN7cutlass10bfloat16_tE19Flash_kernel_traitsILi128ELi64ELi128ELi8ES3_EEEEvNS_16Flash_bwd_paramsEi)
        /*0104*/ 	.word	0x00000000


	//----- nvinfo : EIATTR_REGCOUNT
	.align		4
.L_54:
        /*0108*/ 	.byte	0x04, 0x2f
        /*010a*/ 	.short	(.L_56 - .L_55)
	.align		4
.L_55:
        /*010c*/ 	.word	index@(_ZN5flash25flash_bwd_dot_do_o_kernelILb1E23Flash_bwd_kernel_traitsILi128ELi64ELi64ELi8ELi4ELi2ELi2ELb1ELb0EN7cutlass10bfloat16_tE19Flash_kernel_traitsILi128ELi64ELi64ELi8ES3_EEEEvNS_16Flash_bwd_paramsE)
        /*0110*/ 	.word	0x00000030


	//----- nvinfo : EIATTR_FRAME_SIZE
	.align		4
.L_56:
        /*0114*/ 	.byte	0x04, 0x11
        /*0116*/ 	.short	(.L_58 - .L_57)
	.align		4
.L_57:
        /*0118*/ 	.word	index@(_ZN5flash25flash_bwd_dot_do_o_kernelILb1E23Flash_bwd_kernel_traitsILi128ELi64ELi64ELi8ELi4ELi2ELi2ELb1ELb0EN7cutlass10bfloat16_tE19Flash_kernel_traitsILi128ELi64ELi64ELi8ES3_EEEEvNS_16Flash_bwd_paramsE)
        /*011c*/ 	.word	0x00000000


	//----- nvinfo : EIATTR_REGCOUNT
	.align		4
.L_58:
        /*0120*/ 	.byte	0x04, 0x2f
        /*0122*/ 	.short	(.L_60 - .L_59)
	.align		4
.L_59:
        /*0124*/ 	.word	index@(_ZN5flash25flash_bwd_dot_do_o_kernelILb0E23Flash_bwd_kernel_traitsILi128ELi64ELi64ELi8ELi4ELi2ELi2ELb1ELb0EN7cutlass10bfloat16_tE19Flash_kernel_traitsILi128ELi64ELi64ELi8ES3_EEEEvNS_16Flash_bwd_paramsE)
        /*0128*/ 	.word	0x0000002f


	//----- nvinfo : EIATTR_FRAME_SIZE
	.align		4
.L_60:
        /*012c*/ 	.byte	0x04, 0x11
        /*012e*/ 	.short	(.L_62 - .L_61)
	.align		4
.L_61:
        /*0130*/ 	.word	index@(_ZN5flash25flash_bwd_dot_do_o_kernelILb0E23Flash_bwd_kernel_traitsILi128ELi64ELi64ELi8ELi4ELi2ELi2ELb1ELb0EN7cutlass10bfloat16_tE19Flash_kernel_traitsILi128ELi64ELi64ELi8ES3_EEEEvNS_16Flash_bwd_paramsE)
        /*0134*/ 	.word	0x00000000


	//----- nvinfo : EIATTR_REGCOUNT
	.align		4
.L_62:
        /*0138*/ 	.byte	0x04, 0x2f
        /*013a*/ 	.short	(.L_64 - .L_63)
	.align		4
.L_63:
        /*013c*/ 	.word	index@(_ZN5flash44flash_bwd_dq_dk_dv_loop_seqk_parallel_kernelI23Flash_bwd_kernel_traitsILi128ELi64ELi64ELi8ELi4ELi2ELi2ELb1ELb0EN7cutlass10bfloat16_tE19Flash_kernel_traitsILi128ELi64ELi64ELi8ES3_EELb0ELb1ELb0ELb1ELb0ELb0ELb1EEEvNS_16Flash_bwd_paramsE)
        /*0140*/ 	.word	0x000000ff


	//----- nvinfo : EIATTR_FRAME_SIZE
	.align		4
.L_64:
        /*0144*/ 	.byte	0x04, 0x11
        /*0146*/ 	.short	(.L_66 - .L_65)
	.align		4
.L_65:
        /*0148*/ 	.word	index@(_ZN5flash44flash_bwd_dq_dk_dv_loop_seqk_parallel_kernelI23Flash_bwd_kernel_traitsILi128ELi64ELi64ELi8ELi4ELi2ELi2ELb1ELb0EN7cutlass10bfloat16_tE19Flash_kernel_traitsILi128ELi64ELi64ELi8ES3_EELb0ELb1ELb0ELb1ELb0ELb0ELb1EEEvNS_16Flash_bwd_paramsE)
        /*014c*/ 	.word	0x00000008


	//----- nvinfo : EIATTR_REGCOUNT
	.align		4
.L_66:
        /*0150*/ 	.byte	0x04, 0x2f
        /*0152*/ 	.short	(.L_68 - .L_67)
	.align		4
.L_67:
        /*0154*/ 	.word	index@(_ZN5flash44flash_bwd_dq_dk_dv_loop_seqk_parallel_kernelI23Flash_bwd_kernel_traitsILi128ELi64ELi64ELi8ELi4ELi2ELi2ELb1ELb0EN7cutlass10bfloat16_tE19Flash_kernel_traitsILi128ELi64ELi64ELi8ES3_EELb1ELb1ELb0ELb1ELb0ELb0ELb0EEEvNS_16Flash_bwd_paramsE)
        /*0158*/ 	.word	0x000000ff


	//----- nvinfo : EIATTR_FRAME_SIZE
	.align		4
.L_68:
        /*015c*/ 	.byte	0x04, 0x11
        /*015e*/ 	.short	(.L_70 - .L_69)
	.align		4
.L_69:
        /*0160*/ 	.word	index@(_ZN5flash44flash_bwd_dq_dk_dv_loop_seqk_parallel_kernelI23Flash_bwd_kernel_traitsILi128ELi64ELi64ELi8ELi4ELi2ELi2ELb1ELb0EN7cutlass10bfloat16_tE19Flash_kernel_traitsILi128ELi64ELi64ELi8ES3_EELb1ELb1ELb0ELb1ELb0ELb0ELb0EEEvNS_16Flash_bwd_paramsE)
        /*0164*/ 	.word	0x00000000


	//----- nvinfo : EIATTR_REGCOUNT
	.align		4
.L_70:
        /*0168*/ 	.byte	0x04, 0x2f
        /*016a*/ 	.short	(.L_72 - .L_71)
	.align		4
.L_71:
        /*016c*/ 	.word	index@(_ZN5flash44flash_bwd_dq_dk_dv_loop_seqk_parallel_kernelI23Flash_bwd_kernel_traitsILi128ELi64ELi64ELi8ELi4ELi2ELi2ELb1ELb0EN7cutlass10bfloat16_tE19Flash_kernel_traitsILi128ELi64ELi64ELi8ES3_EELb0ELb1ELb0ELb0ELb0ELb1ELb1EEEvNS_16Flash_bwd_paramsE)
        /*0170*/ 	.word	0x000000ff


	//----- nvinfo : EIATTR_FRAME_SIZE
	.align		4
.L_72:
        /*0174*/ 	.byte	0x04, 0x11
        /*0176*/ 	.short	(.L_74 - .L_73)
	.align		4
.L_73:
        /*0178*/ 	.word	index@(_ZN5flash44flash_bwd_dq_dk_dv_loop_seqk_parallel_kernelI23Flash_bwd_kernel_traitsILi128ELi64ELi64ELi8ELi4ELi2ELi2ELb1ELb0EN7cutlass10bfloat16_tE19Flash_kernel_traitsILi128ELi64ELi64ELi8ES3_EELb0ELb1ELb0ELb0ELb0ELb1ELb1EEEvNS_16Flash_bwd_paramsE)
        /*017c*/ 	.word	0x00000000


	//----- nvinfo : EIATTR_REGCOUNT
	.align		4
.L_74:
        /*0180*/ 	.byte	0x04, 0x2f
        /*0182*/ 	.short	(.L_76 - .L_75)
	.align		4
.L_75:
        /*0184*/ 	.word	index@(_ZN5flash44flash_bwd_dq_dk_dv_loop_seqk_parallel_kernelI23Flash_bwd_kernel_traitsILi128ELi64ELi64ELi8ELi4ELi2ELi2ELb1ELb0EN7cutlass10bfloat16_tE19Flash_kernel_traitsILi128ELi64ELi64ELi8ES3_EELb1ELb1ELb0ELb0ELb0ELb1ELb0EEEvNS_16Flash_bwd_paramsE)
        /*0188*/ 	.word	0x000000ff


	//----- nvinfo : EIATTR_FRAME_SIZE
	.align		4
.L_76:
        /*018c*/ 	.byte	0x04, 0x11
        /*018e*/ 	.short	(.L_78 - .L_77)
	.align		4
.L_77:
        /*0190*/ 	.word	index@(_ZN5flash44flash_bwd_dq_dk_dv_loop_seqk_parallel_kernelI23Flash_bwd_kernel_traitsILi128ELi64ELi64ELi8ELi4ELi2ELi2ELb1ELb0EN7cutlass10bfloat16_tE19Flash_kernel_traitsILi128ELi64ELi64ELi8ES3_EELb1ELb1ELb0ELb0ELb0ELb1ELb0EEEvNS_16Flash_bwd_paramsE)
        /*0194*/ 	.word	0x00000000


	//----- nvinfo : EIATTR_REGCOUNT
	.align		4
.L_78:
        /*0198*/ 	.byte	0x04, 0x2f
        /*019a*/ 	.short	(.L_80 - .L_79)
	.align		4
.L_79:
        /*019c*/ 	.word	index@(_ZN5flash44flash_bwd_dq_dk_dv_loop_seqk_parallel_kernelI23Flash_bwd_kernel_traitsILi128ELi64ELi64ELi8ELi4ELi2ELi2ELb1ELb0EN7cutlass10bfloat16_tE19Flash_kernel_traitsILi128ELi64ELi64ELi8ES3_EELb0ELb1ELb0ELb0ELb1ELb1ELb1EEEvNS_16Flash_bwd_paramsE)
        /*01a0*/ 	.word	0x000000ff


	//----- nvinfo : EIATTR_FRAME_SIZE
	.align		4
.L_80:
        /*01a4*/ 	.byte	0x04, 0x11
        /*01a6*/ 	.short	(.L_82 - .L_81)
	.align		4
.L_81:
        /*01a8*/ 	.word	index@(_ZN5flash44flash_bwd_dq_dk_dv_loop_seqk_parallel_kernelI23Flash_bwd_kernel_traitsILi128ELi64ELi64ELi8ELi4ELi2ELi2ELb1ELb0EN7cutlass10bfloat16_tE19Flash_kernel_traitsILi128ELi64ELi64ELi8ES3_EELb0ELb1ELb0ELb0ELb1ELb1ELb1EEEvNS_16Flash_bwd_paramsE)
        /*01ac*/ 	.word	0x00000018


	//----- nvinfo : EIATTR_REGCOUNT
	.align		4
.L_82:
        /*01b0*/ 	.byte	0x04, 0x2f
        /*01b2*/ 	.short	(.L_84 - .L_83)
	.align		4
.L_83:
        /*01b4*/ 	.word	index@(_ZN5flash44flash_bwd_dq_dk_dv_loop_seqk_parallel_kernelI23Flash_bwd_kernel_traitsILi128ELi64ELi64ELi8ELi4ELi2ELi2ELb1ELb0EN7cutlass10bfloat16_tE19Flash_kernel_traitsILi128ELi64ELi64ELi8ES3_EELb1ELb1ELb0ELb0ELb1ELb1ELb0EEEvNS_16Flash_bwd_paramsE)
        /*01b8*/ 	.word	0x000000ff


	//----- nvinfo : EIATTR_FRAME_SIZE
	.align		4
.L_84:
        /*01bc*/ 	.byte	0x04, 0x11
        /*01be*/ 	.short	(.L_86 - .L_85)
	.align		4
.L_85:
        /*01c0*/ 	.word	index@(_ZN5flash44flash_bwd_dq_dk_dv_loop_seqk_parallel_kernelI23Flash_bwd_kernel_traitsILi128ELi64ELi64ELi8ELi4ELi2ELi2ELb1ELb0EN7cutlass10bfloat16_tE19Flash_kernel_traitsILi128ELi64ELi64ELi8ES3_EELb1ELb1ELb0ELb0ELb1ELb1ELb0EEEvNS_16Flash_bwd_paramsE)
        /*01c4*/ 	.word	0x00000000


	//----- nvinfo : EIATTR_REGCOUNT
	.align		4
.L_86:
        /*01c8*/ 	.byte	0x04, 0x2f
        /*01ca*/ 	.short	(.L_88 - .L_87)
	.align		4
.L_87:
        /*01cc*/ 	.word	index@(_ZN5flash44flash_bwd_dq_dk_dv_loop_seqk_parallel_kernelI23Flash_bwd_kernel_traitsILi128ELi64ELi64ELi8ELi4ELi2ELi2ELb1ELb0EN7cutlass10bfloat16_tE19Flash_kernel_traitsILi128ELi64ELi64ELi8ES3_EELb0ELb1ELb0ELb0ELb0ELb0ELb1EEEvNS_16Flash_bwd_paramsE)
        /*01d0*/ 	.word	0x000000ff


	//----- nvinfo : EIATTR_FRAME_SIZE
	.align		4
.L_88:
        /*01d4*/ 	.byte	0x04, 0x11
        /*01d6*/ 	.short	(.L_90 - .L_89)
	.align		4
.L_89:
        /*01d8*/ 	.word	index@(_ZN5flash44flash_bwd_dq_dk_dv_loop_seqk_parallel_kernelI23Flash_bwd_kernel_traitsILi128ELi64ELi64ELi8ELi4ELi2ELi2ELb1ELb0EN7cutlass10bfloat16_tE19Flash_kernel_traitsILi128ELi64ELi64ELi8ES3_EELb0ELb1ELb0ELb0ELb0ELb0ELb1EEEvNS_16Flash_bwd_paramsE)
        /*01dc*/ 	.word	0x00000028


	//----- nvinfo : EIATTR_REGCOUNT
	.align		4
.L_90:
        /*01e0*/ 	.byte	0x04, 0x2f
        /*01e2*/ 	.short	(.L_92 - .L_91)
	.align		4
.L_91:
        /*01e4*/ 	.word	index@(_ZN5flash44flash_bwd_dq_dk_dv_loop_seqk_parallel_kernelI23Flash_bwd_kernel_traitsILi128ELi64ELi64ELi8ELi4ELi2ELi2ELb1ELb0EN7cutlass10bfloat16_tE19Flash_kernel_traitsILi128ELi64ELi64ELi8ES3_EELb1ELb1ELb0ELb0ELb0ELb0ELb0EEEvNS_16Flash_bwd_paramsE)
        /*01e8*/ 	.word	0x000000ff


	//----- nvinfo : EIATTR_FRAME_SIZE
	.align		4
.L_92:
        /*01ec*/ 	.byte	0x04, 0x11
        /*01ee*/ 	.short	(.L_94 - .L_93)
	.align		4
.L_93:
        /*01f0*/ 	.word	index@(_ZN5flash44flash_bwd_dq_dk_dv_loop_seqk_parallel_kernelI23Flash_bwd_kernel_traitsILi128ELi64ELi64ELi8ELi4ELi2ELi2ELb1ELb0EN7cutlass10bfloat16_tE19Flash_kernel_traitsILi128ELi64ELi64ELi8ES3_EELb1ELb1ELb0ELb0ELb0ELb0ELb0EEEvNS_16Flash_bwd_paramsE)
        /*01f4*/ 	.word	0x00000020


	//----- nvinfo : EIATTR_REGCOUNT
	.align		4
.L_94:
        /*01f8*/ 	.byte	0x04, 0x2f
        /*01fa*/ 	.short	(.L_96 - .L_95)
	.align		4
.L_95:
        /*01fc*/ 	.word	index@(_ZN5flash27flash_bwd_convert_dq_kernelI23Flash_bwd_kernel_traitsILi128ELi64ELi64ELi8ELi4ELi2ELi2ELb1ELb0EN7cutlass10bfloat16_tE19Flash_kernel_traitsILi128ELi64ELi64ELi8ES3_EEEEvNS_16Flash_bwd_paramsEi)
        /*0200*/ 	.word	0x00000048


	//----- nvinfo : EIATTR_FRAME_SIZE
	.align		4
.L_96:
        /*0204*/ 	.byte	0x04, 0x11
        /*0206*/ 	.short	(.L_98 - .L_97)
	.align		4
.L_97:
        /*0208*/ 	.word	index@(_ZN5flash27flash_bwd_convert_dq_kernelI23Flash_bwd_kernel_traitsILi128ELi64ELi64ELi8ELi4ELi2ELi2ELb1ELb0EN7cutlass10bfloat16_tE19Flash_kernel_traitsILi128ELi64ELi64ELi8ES3_EEEEvNS_16Flash_bwd_paramsEi)
        /*020c*/ 	.word	0x00000000


	//----- nvinfo : EIATTR_REGCOUNT
	.align		4
.L_98:
        /*0210*/ 	.byte	0x04, 0x2f
        /*0212*/ 	.short	(.L_100 - .L_99)
	.align		4
.L_99:
        /*0214*/ 	.word	index@(_ZN5flash44flash_bwd_dq_dk_dv_loop_seqk_parallel_kernelI23Flash_bwd_kernel_traitsILi128ELi64ELi128ELi8ELi2ELi4ELi2ELb0ELb0EN7cutlass10bfloat16_tE19Flash_kernel_traitsILi128ELi64ELi128ELi8ES3_EELb0ELb1ELb0ELb1ELb0ELb0ELb0EEEvNS_16Flash_bwd_paramsE)
        /*0218*/ 	.word	0x000000ff


	//----- nvinfo : EIATTR_FRAME_SIZE
	.align		4
.L_100:
        /*021c*/ 	.byte	0x04, 0x11
        /*021e*/ 	.short	(.L_102 - .L_101)
	.align		4
.L_101:
        /*0220*/ 	.word	index@(_ZN5flash44flash_bwd_dq_dk_dv_loop_seqk_parallel_kernelI23Flash_bwd_kernel_traitsILi128ELi64ELi128ELi8ELi2ELi4ELi2ELb0ELb0EN7cutlass10bfloat16_tE19Flash_kernel_traitsILi128ELi64ELi128ELi8ES3_EELb0ELb1ELb0ELb1ELb0ELb0ELb0EEEvNS_16Flash_bwd_paramsE)
        /*0224*/ 	.word	0x00000030


	//----- nvinfo : EIATTR_REGCOUNT
	.align		4
.L_102:
        /*0228*/ 	.byte	0x04, 0x2f
        /*022a*/ 	.short	(.L_104 - .L_103)
	.align		4
.L_103:
        /*022c*/ 	.word	index@(_ZN5flash44flash_bwd_dq_dk_dv_loop_seqk_parallel_kernelI23Flash_bwd_kernel_traitsILi128ELi64ELi128ELi8ELi2ELi4ELi2ELb0ELb0EN7cutlass10bfloat16_tE19Flash_kernel_traitsILi128ELi64ELi128ELi8ES3_EELb0ELb1ELb0ELb0ELb0ELb1ELb0EEEvNS_16Flash_bwd_paramsE)
        /*0230*/ 	.word	0x000000ff


	//----- nvinfo : EIATTR_FRAME_SIZE
	.align		4
.L_104:
        /*0234*/ 	.byte	0x04, 0x11
        /*0236*/ 	.short	(.L_106 - .L_105)
	.align		4
.L_105:
        /*0238*/ 	.word	index@(_ZN5flash44flash_bwd_dq_dk_dv_loop_seqk_parallel_kernelI23Flash_bwd_kernel_traitsILi128ELi64ELi128ELi8ELi2ELi4ELi2ELb0ELb0EN7cutlass10bfloat16_tE19Flash_kernel_traitsILi128ELi64ELi128ELi8ES3_EELb0ELb1ELb0ELb0ELb0ELb1ELb0EEEvNS_16Flash_bwd_paramsE)
        /*023c*/ 	.word	0x00000010


	//----- nvinfo : EIATTR_REGCOUNT
	.align		4
.L_106:
        /*0240*/ 	.byte	0x04, 0x2f
        /*0242*/ 	.short	(.L_108 - .L_107)
	.align		4
.L_107:
        /*0244*/ 	.word	index@(_ZN5flash44flash_bwd_dq_dk_dv_loop_seqk_parallel_kernelI23Flash_bwd_kernel_traitsILi128ELi64ELi128ELi8ELi2ELi4ELi2ELb0ELb0EN7cutlass10bfloat16_tE19Flash_kernel_traitsILi128ELi64ELi128ELi8ES3_EELb0ELb1ELb0ELb0ELb1ELb1ELb0EEEvNS_16Flash_bwd_paramsE)
        /*0248*/ 	.word	0x000000ff


	//----- nvinfo : EIATTR_FRAME_SIZE
	.align		4
.L_108:
        /*024c*/ 	.byte	0x04, 0x11
        /*024e*/ 	.short	(.L_110 - .L_109)
	.align		4
.L_109:
        /*0250*/ 	.word	index@(_ZN5flash44flash_bwd_dq_dk_dv_loop_seqk_parallel_kernelI23Flash_bwd_kernel_traitsILi128ELi64ELi128ELi8ELi2ELi4ELi2ELb0ELb0EN7cutlass10bfloat16_tE19Flash_kernel_traitsILi128ELi64ELi128ELi8ES3_EELb0ELb1ELb0ELb0ELb1ELb1ELb0EEEvNS_16Flash_bwd_paramsE)
        /*0254*/ 	.word	0x00000010


	//----- nvinfo : EIATTR_REGCOUNT
	.align		4
.L_110:
        /*0258*/ 	.byte	0x04, 0x2f
        /*025a*/ 	.short	(.L_112 - .L_111)
	.align		4
.L_111:
        /*025c*/ 	.word	index@(_ZN5flash44flash_bwd_dq_dk_dv_loop_seqk_parallel_kernelI23Flash_bwd_kernel_traitsILi128ELi64ELi128ELi8ELi2ELi4ELi2ELb0ELb0EN7cutlass10bfloat16_tE19Flash_kernel_traitsILi128ELi64ELi128ELi8ES3_EELb0ELb1ELb0ELb0ELb0ELb0ELb0EEEvNS_16Flash_bwd_paramsE)
        /*0260*/ 	.word	0x000000ff


	//----- nvinfo : EIATTR_FRAME_SIZE
	.align		4
.L_112:
        /*0264*/ 	.byte	0x04, 0x11
        /*0266*/ 	.short	(.L_114 - .L_113)
	.align		4
.L_113:
        /*0268*/ 	.word	index@(_ZN5flash44flash_bwd_dq_dk_dv_loop_seqk_parallel_kernelI23Flash_bwd_kernel_traitsILi128ELi64ELi128ELi8ELi2ELi4ELi2ELb0ELb0EN7cutlass10bfloat16_tE19Flash_kernel_traitsILi128ELi64ELi128ELi8ES3_EELb0ELb1ELb0ELb0ELb0ELb0ELb0EEEvNS_16Flash_bwd_paramsE)
        /*026c*/ 	.word	0x00000018


	//----- nvinfo : EIATTR_REGCOUNT
	.align		4
.L_114:
        /*0270*/ 	.byte	0x04, 0x2f
        /*0272*/ 	.short	(.L_116 - .L_115)
	.align		4
.L_115:
        /*0274*/ 	.word	index@(_ZN5flash44flash_bwd_dq_dk_dv_loop_seqk_parallel_kernelI23Flash_bwd_kernel_traitsILi128ELi64ELi64ELi8ELi4ELi2ELi2ELb1ELb0EN7cutlass10bfloat16_tE19Flash_kernel_traitsILi128ELi64ELi64ELi8ES3_EELb0ELb1ELb0ELb1ELb0ELb0ELb0EEEvNS_16Flash_bwd_paramsE)
        /*0278*/ 	.word	0x000000ff


	//----- nvinfo : EIATTR_FRAME_SIZE
	.align		4
.L_116:
        /*027c*/ 	.byte	0x04, 0x11
        /*027e*/ 	.short	(.L_118 - .L_117)
	.align		4
.L_117:
        /*0280*/ 	.word	index@(_ZN5flash44flash_bwd_dq_dk_dv_loop_seqk_parallel_kernelI23Flash_bwd_kernel_traitsILi128ELi64ELi64ELi8ELi4ELi2ELi2ELb1ELb0EN7cutlass10bfloat16_tE19Flash_kernel_traitsILi128ELi64ELi64ELi8ES3_EELb0ELb1ELb0ELb1ELb0ELb0ELb0EEEvNS_16Flash_bwd_paramsE)
        /*0284*/ 	.word	0x00000000


	//----- nvinfo : EIATTR_REGCOUNT
	.align		4
.L_118:
        /*0288*/ 	.byte	0x04, 0x2f
        /*028a*/ 	.short	(.L_120 - .L_119)
	.align		4
.L_119:
        /*028c*/ 	.word	index@(_ZN5flash44flash_bwd_dq_dk_dv_loop_seqk_parallel_kernelI23Flash_bwd_kernel_traitsILi128ELi64ELi64ELi8ELi4ELi2ELi2ELb1ELb0EN7cutlass10bfloat16_tE19Flash_kernel_traitsILi128ELi64ELi64ELi8ES3_EELb0ELb1ELb0ELb0ELb0ELb1ELb0EEEvNS_16Flash_bwd_paramsE)
        /*0290*/ 	.word	0x000000ff


	//----- nvinfo : EIATTR_FRAME_SIZE
	.align		4
.L_120:
        /*0294*/ 	.byte	0x04, 0x11
        /*0296*/ 	.short	(.L_122 - .L_121)
	.align		4
.L_121:
        /*0298*/ 	.word	index@(_ZN5flash44flash_bwd_dq_dk_dv_loop_seqk_parallel_kernelI23Flash_bwd_kernel_traitsILi128ELi64ELi64ELi8ELi4ELi2ELi2ELb1ELb0EN7cutlass10bfloat16_tE19Flash_kernel_traitsILi128ELi64ELi64ELi8ES3_EELb0ELb1ELb0ELb0ELb0ELb1ELb0EEEvNS_16Flash_bwd_paramsE)
        /*029c*/ 	.word	0x00000000


	//----- nvinfo : EIATTR_REGCOUNT
	.align		4
.L_122:
        /*02a0*/ 	.byte	0x04, 0x2f
        /*02a2*/ 	.short	(.L_124 - .L_123)
	.align		4
.L_123:
        /*02a4*/ 	.word	index@(_ZN5flash44flash_bwd_dq_dk_dv_loop_seqk_parallel_kernelI23Flash_bwd_kernel_traitsILi128ELi64ELi64ELi8ELi4ELi2ELi2ELb1ELb0EN7cutlass10bfloat16_tE19Flash_kernel_traitsILi128ELi64ELi64ELi8ES3_EELb0ELb1ELb0ELb0ELb1ELb1ELb0EEEvNS_16Flash_bwd_paramsE)
        /*02a8*/ 	.word	0x000000fa


	//----- nvinfo : EIATTR_FRAME_SIZE
	.align		4
.L_124:
        /*02ac*/ 	.byte	0x04, 0x11
        /*02ae*/ 	.short	(.L_126 - .L_125)
	.align		4
.L_125:
        /*02b0*/ 	.word	index@(_ZN5flash44flash_bwd_dq_dk_dv_loop_seqk_parallel_kernelI23Flash_bwd_kernel_traitsILi128ELi64ELi64ELi8ELi4ELi2ELi2ELb1ELb0EN7cutlass10bfloat16_tE19Flash_kernel_traitsILi128ELi64ELi64ELi8ES3_EELb0ELb1ELb0ELb0ELb1ELb1ELb0EEEvNS_16Flash_bwd_paramsE)
        /*02b4*/ 	.word	0x00000000


	//----- nvinfo : EIATTR_REGCOUNT
	.align		4
.L_126:
        /*02b8*/ 	.byte	0x04, 0x2f
        /*02ba*/ 	.short	(.L_128 - .L_127)
	.align		4
.L_127:
        /*02bc*/ 	.word	index@(_ZN5flash44flash_bwd_dq_dk_dv_loop_seqk_parallel_kernelI23Flash_bwd_kernel_traitsILi128ELi64ELi64ELi8ELi4ELi2ELi2ELb1ELb0EN7cutlass10bfloat16_tE19Flash_kernel_traitsILi128ELi64ELi64ELi8ES3_EELb0ELb1ELb0ELb0ELb0ELb0ELb0EEEvNS_16Flash_bwd_paramsE)
        /*02c0*/ 	.word	0x000000ff


	//----- nvinfo : EIATTR_FRAME_SIZE
	.align		4
.L_128:
        /*02c4*/ 	.byte	0x04, 0x11
        /*02c6*/ 	.short	(.L_130 - .L_129)
	.align		4
.L_129:
        /*02c8*/ 	.word	index@(_ZN5flash44flash_bwd_dq_dk_dv_loop_seqk_parallel_kernelI23Flash_bwd_kernel_traitsILi128ELi64ELi64ELi8ELi4ELi2ELi2ELb1ELb0EN7cutlass10bfloat16_tE19Flash_kernel_traitsILi128ELi64ELi64ELi8ES3_EELb0ELb1ELb0ELb0ELb0ELb0ELb0EEEvNS_16Flash_bwd_paramsE)
        /*02cc*/ 	.word	0x00000020


	//----- nvinfo : EIATTR_MIN_STACK_SIZE
	.align		4
.L_130:
        /*02d0*/ 	.byte	0x04, 0x12
        /*02d2*/ 	.short	(.L_132 - .L_131)
	.align		4
.L_131:
        /*02d4*/ 	.word	index@(_ZN5flash44flash_bwd_dq_dk_dv_loop_seqk_parallel_kernelI23Flash_bwd_kernel_traitsILi128ELi64ELi64ELi8ELi4ELi2ELi2ELb1ELb0EN7cutlass10bfloat16_tE19Flash_kernel_traitsILi128ELi64ELi64ELi8ES3_EELb0ELb1ELb0ELb0ELb0ELb0ELb0EEEvNS_16Flash_bwd_paramsE)
        /*02d8*/ 	.word	0x00000020


	//----- nvinfo : EIATTR_MIN_STACK_SIZE
	.align		4
.L_132:
        /*02dc*/ 	.byte	0x04, 0x12
        /*02de*/ 	.short	(.L_134 - .L_133)
	.align		4
.L_133:
        /*02e0*/ 	.word	index@(_ZN5flash44flash_bwd_dq_dk_dv_loop_seqk_parallel_kernelI23Flash_bwd_kernel_traitsILi128ELi64ELi64ELi8ELi4ELi2ELi2ELb1ELb0EN7cutlass10bfloat16_tE19Flash_kernel_traitsILi128ELi64ELi64ELi8ES3_EELb0ELb1ELb0ELb0ELb1ELb1ELb0EEEvNS_16Flash_bwd_paramsE)
        /*02e4*/ 	.word	0x00000000


	//----- nvinfo : EIATTR_MIN_STACK_SIZE
	.align		4
.L_134:
        /*02e8*/ 	.byte	0x04, 0x12
        /*02ea*/ 	.short	(.L_136 - .L_135)
	.align		4
.L_135:
        /*02ec*/ 	.word	index@(_ZN5flash44flash_bwd_dq_dk_dv_loop_seqk_parallel_kernelI23Flash_bwd_kernel_traitsILi128ELi64ELi64ELi8ELi4ELi2ELi2ELb1ELb0EN7cutlass10bfloat16_tE19Flash_kernel_traitsILi128ELi64ELi64ELi8ES3_EELb0ELb1ELb0ELb0ELb0ELb1ELb0EEEvNS_16Flash_bwd_paramsE)
        /*02f0*/ 	.word	0x00000000


	//----- nvinfo : EIATTR_MIN_STACK_SIZE
	.align		4
.L_136:
        /*02f4*/ 	.byte	0x04, 0x12
        /*02f6*/ 	.short	(.L_138 - .L_137)
	.align		4
.L_137:
        /*02f8*/ 	.word	index@(_ZN5flash44flash_bwd_dq_dk_dv_loop_seqk_parallel_kernelI23Flash_bwd_kernel_traitsILi128ELi64ELi64ELi8ELi4ELi2ELi2ELb1ELb0EN7cutlass10bfloat16_tE19Flash_kernel_traitsILi128ELi64ELi64ELi8ES3_EELb0ELb1ELb0ELb1ELb0ELb0ELb0EEEvNS_16Flash_bwd_paramsE)
        /*02fc*/ 	.word	0x00000000


	//----- nvinfo : EIATTR_MIN_STACK_SIZE
	.align		4
.L_138:
        /*0300*/ 	.byte	0x04, 0x12
        /*0302*/ 	.short	(.L_140 - .L_139)
	.align		4
.L_139:
        /*0304*/ 	.word	index@(_ZN5flash44flash_bwd_dq_dk_dv_loop_seqk_parallel_kernelI23Flash_bwd_kernel_traitsILi128ELi64ELi128ELi8ELi2ELi4ELi2ELb0ELb0EN7cutlass10bfloat16_tE19Flash_kernel_traitsILi128ELi64ELi128ELi8ES3_EELb0ELb1ELb0ELb0ELb0ELb0ELb0EEEvNS_16Flash_bwd_paramsE)
        /*0308*/ 	.word	0x00000018


	//----- nvinfo : EIATTR_MIN_STACK_SIZE
	.align		4
.L_140:
        /*030c*/ 	.byte	0x04, 0x12
        /*030e*/ 	.short	(.L_142 - .L_141)
	.align		4
.L_141:
        /*0310*/ 	.word	index@(_ZN5flash44flash_bwd_dq_dk_dv_loop_seqk_parallel_kernelI23Flash_bwd_kernel_traitsILi128ELi64ELi128ELi8ELi2ELi4ELi2ELb0ELb0EN7cutlass10bfloat16_tE19Flash_kernel_traitsILi128ELi64ELi128ELi8ES3_EELb0ELb1ELb0ELb0ELb1ELb1ELb0EEEvNS_16Flash_bwd_paramsE)
        /*0314*/ 	.word	0x00000010


	//----- nvinfo : EIATTR_MIN_STACK_SIZE
	.align		4
.L_142:
        /*0318*/ 	.byte	0x04, 0x12
        /*031a*/ 	.short	(.L_144 - .L_143)
	.align		4
.L_143:
        /*031c*/ 	.word	index@(_ZN5flash44flash_bwd_dq_dk_dv_loop_seqk_parallel_kernelI23Flash_bwd_kernel_traitsILi128ELi64ELi128ELi8ELi2ELi4ELi2ELb0ELb0EN7cutlass10bfloat16_tE19Flash_kernel_traitsILi128ELi64ELi128ELi8ES3_EELb0ELb1ELb0ELb0ELb0ELb1ELb0EEEvNS_16Flash_bwd_paramsE)
        /*0320*/ 	.word	0x00000010


	//----- nvinfo : EIATTR_MIN_STACK_SIZE
	.align		4
.L_144:
        /*0324*/ 	.byte	0x04, 0x12
        /*0326*/ 	.short	(.L_146 - .L_145)
	.align		4
.L_145:
        /*0328*/ 	.word	index@(_ZN5flash44flash_bwd_dq_dk_dv_loop_seqk_parallel_kernelI23Flash_bwd_kernel_traitsILi128ELi64ELi128ELi8ELi2ELi4ELi2ELb0ELb0EN7cutlass10bfloat16_tE19Flash_kernel_traitsILi128ELi64ELi128ELi8ES3_EELb0ELb1ELb0ELb1ELb0ELb0ELb0EEEvNS_16Flash_bwd_paramsE)
        /*032c*/ 	.word	0x00000030


	//----- nvinfo : EIATTR_MIN_STACK_SIZE
	.align		4
.L_146:
        /*0330*/ 	.byte	0x04, 0x12
        /*0332*/ 	.short	(.L_148 - .L_147)
	.align		4
.L_147:
        /*0334*/ 	.word	index@(_ZN5flash27flash_bwd_convert_dq_kernelI23Flash_bwd_kernel_traitsILi128ELi64ELi64ELi8ELi4ELi2ELi2ELb1ELb0EN7cutlass10bfloat16_tE19Flash_kernel_traitsILi128ELi64ELi64ELi8ES3_EEEEvNS_16Flash_bwd_paramsEi)
        /*0338*/ 	.word	0x00000000


	//----- nvinfo : EIATTR_MIN_STACK_SIZE
	.align		4
.L_148:
        /*033c*/ 	.byte	0x04, 0x12
        /*033e*/ 	.short	(.L_150 - .L_149)
	.align		4
.L_149:
        /*0340*/ 	.word	index@(_ZN5flash44flash_bwd_dq_dk_dv_loop_seqk_parallel_kernelI23Flash_bwd_kernel_traitsILi128ELi64ELi64ELi8ELi4ELi2ELi2ELb1ELb0EN7cutlass10bfloat16_tE19Flash_kernel_traitsILi128ELi64ELi64ELi8ES3_EELb1ELb1ELb0ELb0ELb0ELb0ELb0EEEvNS_16Flash_bwd_paramsE)
        /*0344*/ 	.word	0x00000020


	//----- nvinfo : EIATTR_MIN_STACK_SIZE
	.align		4
.L_150:
        /*0348*/ 	.byte	0x04, 0x12
        /*034a*/ 	.short	(.L_152 - .L_151)
	.align		4
.L_151:
        /*034c*/ 	.word	index@(_ZN5flash44flash_bwd_dq_dk_dv_loop_seqk_parallel_kernelI23Flash_bwd_kernel_traitsILi128ELi64ELi64ELi8ELi4ELi2ELi2ELb1ELb0EN7cutlass10bfloat16_tE19Flash_kernel_traitsILi128ELi64ELi64ELi8ES3_EELb0ELb1ELb0ELb0ELb0ELb0ELb1EEEvNS_16Flash_bwd_paramsE)
        /*0350*/ 	.word	0x00000028


	//----- nvinfo : EIATTR_MIN_STACK_SIZE
	.align		4
.L_152:
        /*0354*/ 	.byte	0x04, 0x12
        /*0356*/ 	.short	(.L_154 - .L_153)
	.align		4
.L_153:
        /*0358*/ 	.word	index@(_ZN5flash44flash_bwd_dq_dk_dv_loop_seqk_parallel_kernelI23Flash_bwd_kernel_traitsILi128ELi64ELi64ELi8ELi4ELi2ELi2ELb1ELb0EN7cutlass10bfloat16_tE19Flash_kernel_traitsILi128ELi64ELi64ELi8ES3_EELb1ELb1ELb0ELb0ELb1ELb1ELb0EEEvNS_16Flash_bwd_paramsE)
        /*035c*/ 	.word	0x00000000


	//----- nvinfo : EIATTR_MIN_STACK_SIZE
	.align		4
.L_154:
        /*0360*/ 	.byte	0x04, 0x12
        /*0362*/ 	.short	(.L_156 - .L_155)
	.align		4
.L_155:
        /*0364*/ 	.word	index@(_ZN5flash44flash_bwd_dq_dk_dv_loop_seqk_parallel_kernelI23Flash_bwd_kernel_traitsILi128ELi64ELi64ELi8ELi4ELi2ELi2ELb1ELb0EN7cutlass10bfloat16_tE19Flash_kernel_traitsILi128ELi64ELi64ELi8ES3_EELb0ELb1ELb0ELb0ELb1ELb1ELb1EEEvNS_16Flash_bwd_paramsE)
        /*0368*/ 	.word	0x00000018


	//----- nvinfo : EIATTR_MIN_STACK_SIZE
	.align		4
.L_156:
        /*036c*/ 	.byte	0x04, 0x12
        /*036e*/ 	.short	(.L_158 - .L_157)
	.align		4
.L_157:
        /*0370*/ 	.word	index@(_ZN5flash44flash_bwd_dq_dk_dv_loop_seqk_parallel_kernelI23Flash_bwd_kernel_traitsILi128ELi64ELi64ELi8ELi4ELi2ELi2ELb1ELb0EN7cutlass10bfloat16_tE19Flash_kernel_traitsILi128ELi64ELi64ELi8ES3_EELb1ELb1ELb0ELb0ELb0ELb1ELb0EEEvNS_16Flash_bwd_paramsE)
        /*0374*/ 	.word	0x00000000


	//----- nvinfo : EIATTR_MIN_STACK_SIZE
	.align		4
.L_158:
        /*0378*/ 	.byte	0x04, 0x12
        /*037a*/ 	.short	(.L_160 - .L_159)
	.align		4
.L_159:
        /*037c*/ 	.word	index@(_ZN5flash44flash_bwd_dq_dk_dv_loop_seqk_parallel_kernelI23Flash_bwd_kernel_traitsILi128ELi64ELi64ELi8ELi4ELi2ELi2ELb1ELb0EN7cutlass10bfloat16_tE19Flash_kernel_traitsILi128ELi64ELi64ELi8ES3_EELb0ELb1ELb0ELb0ELb0ELb1ELb1EEEvNS_16Flash_bwd_paramsE)
        /*0380*/ 	.word	0x00000000


	//----- nvinfo : EIATTR_MIN_STACK_SIZE
	.align		4
.L_160:
        /*0384*/ 	.byte	0x04, 0x12
        /*0386*/ 	.short	(.L_162 - .L_161)
	.align		4
.L_161:
        /*0388*/ 	.word	index@(_ZN5flash44flash_bwd_dq_dk_dv_loop_seqk_parallel_kernelI23Flash_bwd_kernel_traitsILi128ELi64ELi64ELi8ELi4ELi2ELi2ELb1ELb0EN7cutlass10bfloat16_tE19Flash_kernel_traitsILi128ELi64ELi64ELi8ES3_EELb1ELb1ELb0ELb1ELb0ELb0ELb0EEEvNS_16Flash_bwd_paramsE)
        /*038c*/ 	.word	0x00000000


	//----- nvinfo : EIATTR_MIN_STACK_SIZE
	.align		4
.L_162:
        /*0390*/ 	.byte	0x04, 0x12
        /*0392*/ 	.short	(.L_164 - .L_163)
	.align		4
.L_163:
        /*0394*/ 	.word	index@(_ZN5flash44flash_bwd_dq_dk_dv_loop_seqk_parallel_kernelI23Flash_bwd_kernel_traitsILi128ELi64ELi64ELi8ELi4ELi2ELi2ELb1ELb0EN7cutlass10bfloat16_tE19Flash_kernel_traitsILi128ELi64ELi64ELi8ES3_EELb0ELb1ELb0ELb1ELb0ELb0ELb1EEEvNS_16Flash_bwd_paramsE)
        /*0398*/ 	.word	0x00000008


	//----- nvinfo : EIATTR_MIN_STACK_SIZE
	.align		4
.L_164:
        /*039c*/ 	.byte	0x04, 0x12
        /*039e*/ 	.short	(.L_166 - .L_165)
	.align		4
.L_165:
        /*03a0*/ 	.word	index@(_ZN5flash25flash_bwd_dot_do_o_kernelILb0E23Flash_bwd_kernel_traitsILi128ELi64ELi64ELi8ELi4ELi2ELi2ELb1ELb0EN7cutlass10bfloat16_tE19Flash_kernel_traitsILi128ELi64ELi64ELi8ES3_EEEEvNS_16Flash_bwd_paramsE)
        /*03a4*/ 	.word	0x00000000


	//----- nvinfo : EIATTR_MIN_STACK_SIZE
	.align		4
.L_166:
        /*03a8*/ 	.byte	0x04, 0x12
        /*03aa*/ 	.short	(.L_168 - .L_167)
	.align		4
.L_167:
        /*03ac*/ 	.word	index@(_ZN5flash25flash_bwd_dot_do_o_kernelILb1E23Flash_bwd_kernel_traitsILi128ELi64ELi64ELi8ELi4ELi2ELi2ELb1ELb0EN7cutlass10bfloat16_tE19Flash_kernel_traitsILi128ELi64ELi64ELi8ES3_EEEEvNS_16Flash_bwd_paramsE)
        /*03b0*/ 	.word	0x00000000


	//----- nvinfo : EIATTR_MIN_STACK_SIZE
	.align		4
.L_168:
        /*03b4*/ 	.byte	0x04, 0x12
        /*03b6*/ 	.short	(.L_170 - .L_169)
	.align		4
.L_169:
        /*03b8*/ 	.word	index@(_ZN5flash27flash_bwd_convert_dq_kernelI23Flash_bwd_kernel_traitsILi128ELi64ELi128ELi8ELi2ELi4ELi2ELb0ELb0EN7cutlass10bfloat16_tE19Flash_kernel_traitsILi128ELi64ELi128ELi8ES3_EEEEvNS_16Flash_bwd_paramsEi)
        /*03bc*/ 	.word	0x00000000


	//----- nvinfo : EIATTR_MIN_STACK_SIZE
	.align		4
.L_170:
        /*03c0*/ 	.byte	0x04, 0x12
        /*03c2*/ 	.short	(.L_172 - .L_171)
	.align		4
.L_171:
        /*03c4*/ 	.word	index@(_ZN5flash44flash_bwd_dq_dk_dv_loop_seqk_parallel_kernelI23Flash_bwd_kernel_traitsILi128ELi64ELi128ELi8ELi2ELi4ELi2ELb0ELb0EN7cutlass10bfloat16_tE19Flash_kernel_traitsILi128ELi64ELi128ELi8ES3_EELb1ELb1ELb0ELb0ELb0ELb0ELb0EEEvNS_16Flash_bwd_paramsE)
        /*03c8*/ 	.word	0x00000018


	//----- nvinfo : EIATTR_MIN_STACK_SIZE
	.align		4
.L_172:
        /*03cc*/ 	.byte	0x04, 0x12
        /*03ce*/ 	.short	(.L_174 - .L_173)
	.align		4
.L_173:
        /*03d0*/ 	.word	index@(_ZN5flash44flash_bwd_dq_dk_dv_loop_seqk_parallel_kernelI23Flash_bwd_kernel_traitsILi128ELi64ELi128ELi8ELi2ELi4ELi2ELb0ELb0EN7cutlass10bfloat16_tE19Flash_kernel_traitsILi128ELi64ELi128ELi8ES3_EELb0ELb1ELb0ELb0ELb0ELb0ELb1EEEvNS_16Flash_bwd_paramsE)
        /*03d4*/ 	.word	0x00000098


	//----- nvinfo : EIATTR_MIN_STACK_SIZE
	.align		4
.L_174:
        /*03d8*/ 	.byte	0x04, 0x12
        /*03da*/ 	.short	(.L_176 - .L_175)
	.align		4
.L_175:
        /*03dc*/ 	.word	index@(_ZN5flash44flash_bwd_dq_dk_dv_loop_seqk_parallel_kernelI23Flash_bwd_kernel_traitsILi128ELi64ELi128ELi8ELi2ELi4ELi2ELb0ELb0EN7cutlass10bfloat16_tE19Flash_kernel_traitsILi128ELi64ELi128ELi8ES3_EELb1ELb1ELb0ELb0ELb1ELb1ELb0EEEvNS_16Flash_bwd_paramsE)
        /*03e0*/ 	.word	0x00000018


	//----- nvinfo : EIATTR_MIN_STACK_SIZE
	.align		4
.L_176:
        /*03e4*/ 	.byte	0x04, 0x12
        /*03e6*/ 	.short	(.L_178 - .L_177)
	.align		4
.L_177:
        /*03e8*/ 	.word	index@(_ZN5flash44flash_bwd_dq_dk_dv_loop_seqk_parallel_kernelI23Flash_bwd_kernel_traitsILi128ELi64ELi128ELi8ELi2ELi4ELi2ELb0ELb0EN7cutlass10bfloat16_tE19Flash_kernel_traitsILi128ELi64ELi128ELi8ES3_EELb0ELb1ELb0ELb0ELb1ELb1ELb1EEEvNS_16Flash_bwd_paramsE)
        /*03ec*/ 	.word	0x00000090


	//----- nvinfo : EIATTR_MIN_STACK_SIZE
	.align		4
.L_178:
        /*03f0*/ 	.byte	0x04, 0x12
        /*03f2*/ 	.short	(.L_180 - .L_179)
	.align		4
.L_179:
        /*03f4*/ 	.word	index@(_ZN5flash44flash_bwd_dq_dk_dv_loop_seqk_parallel_kernelI23Flash_bwd_kernel_traitsILi128ELi64ELi128ELi8ELi2ELi4ELi2ELb0ELb0EN7cutlass10bfloat16_tE19Flash_kernel_traitsILi128ELi64ELi128ELi8ES3_EELb1ELb1ELb0ELb0ELb0ELb1ELb0EEEvNS_16Flash_bwd_paramsE)
        /*03f8*/ 	.word	0x00000018


	//----- nvinfo : EIATTR_MIN_STACK_SIZE
	.align		4
.L_180:
        /*03fc*/ 	.byte	0x04, 0x12
        /*03fe*/ 	.short	(.L_182 - .L_181)
	.align		4
.L_181:
        /*0400*/ 	.word	index@(_ZN5flash44flash_bwd_dq_dk_dv_loop_seqk_parallel_kernelI23Flash_bwd_kernel_traitsILi128ELi64ELi128ELi8ELi2ELi4ELi2ELb0ELb0EN7cutlass10bfloat16_tE19Flash_kernel_traitsILi128ELi64ELi128ELi8ES3_EELb0ELb1ELb0ELb0ELb0ELb1ELb1EEEvNS_16Flash_bwd_paramsE)
        /*0404*/ 	.word	0x00000090


	//----- nvinfo : EIATTR_MIN_STACK_SIZE
	.align		4
.L_182:
        /*0408*/ 	.byte	0x04, 0x12
        /*040a*/ 	.short	(.L_184 - .L_183)
	.align		4
.L_183:
        /*040c*/ 	.word	index@(_ZN5flash44flash_bwd_dq_dk_dv_loop_seqk_parallel_kernelI23Flash_bwd_kernel_traitsILi128ELi64ELi128ELi8ELi2ELi4ELi2ELb0ELb0EN7cutlass10bfloat16_tE19Flash_kernel_traitsILi128ELi64ELi128ELi8ES3_EELb1ELb1ELb0ELb1ELb0ELb0ELb0EEEvNS_16Flash_bwd_paramsE)
        /*0410*/ 	.word	0x00000068


	//----- nvinfo : EIATTR_MIN_STACK_SIZE
	.align		4
.L_184:
        /*0414*/ 	.byte	0x04, 0x12
        /*0416*/ 	.short	(.L_186 - .L_185)
	.align		4
.L_185:
        /*0418*/ 	.word	index@(_ZN5flash44flash_bwd_dq_dk_dv_loop_seqk_parallel_kernelI23Flash_bwd_kernel_traitsILi128ELi64ELi128ELi8ELi2ELi4ELi2ELb0ELb0EN7cutlass10bfloat16_tE19Flash_kernel_traitsILi128ELi64ELi128ELi8ES3_EELb0ELb1ELb0ELb1ELb0ELb0ELb1EEEvNS_16Flash_bwd_paramsE)
        /*041c*/ 	.word	0x000000a0


	//----- nvinfo : EIATTR_MIN_STACK_SIZE
	.align		4
.L_186:
        /*0420*/ 	.byte	0x04, 0x12
        /*0422*/ 	.short	(.L_188 - .L_187)
	.align		4
.L_187:
        /*0424*/ 	.word	index@(_ZN5flash25flash_bwd_dot_do_o_kernelILb0E23Flash_bwd_kernel_traitsILi128ELi64ELi128ELi8ELi2ELi4ELi2ELb0ELb0EN7cutlass10bfloat16_tE19Flash_kernel_traitsILi128ELi64ELi128ELi8ES3_EEEEvNS_16Flash_bwd_paramsE)
        /*0428*/ 	.word	0x00000000


	//----- nvinfo : EIATTR_MIN_STACK_SIZE
	.align		4
.L_188:
        /*042c*/ 	.byte	0x04, 0x12
        /*042e*/ 	.short	(.L_190 - .L_189)
	.align		4
.L_189:
        /*0430*/ 	.word	index@(_ZN5flash25flash_bwd_dot_do_o_kernelILb1E23Flash_bwd_kernel_traitsILi128ELi64ELi128ELi8ELi2ELi4ELi2ELb0ELb0EN7cutlass10bfloat16_tE19Flash_kernel_traitsILi128ELi64ELi128ELi8ES3_EEEEvNS_16Flash_bwd_paramsE)
        /*0434*/ 	.word	0x00000000
.L_190:


//--------------------- .nv.compat                --------------------------
	.section	.nv.compat,"",@"SHT_CUDA_COMPAT_INFO"
	.align	4
        /*0000*/ 	.byte	0x02, 0x09, 0x01, 0x00, 0x02, 0x02, 0x01, 0x00, 0x02, 0x05, 0x05, 0x00, 0x03, 0x07, 0x01, 0x01
        /*0010*/ 	.byte	0x02, 0x03, 0x00, 0x00, 0x02, 0x06, 0x01, 0x00, 0x04, 0x0b, 0x08, 0x00, 0x00, 0x00, 0x00, 0x00
        /*0020*/ 	.byte	0x00, 0x00, 0x00, 0x00


//--------------------- .nv.info._ZN5flash44flash_bwd_dq_dk_dv_loop_seqk_parallel_kernelI23Flash_bwd_kernel_traitsILi128ELi64ELi64ELi8ELi4ELi2ELi2ELb1ELb0EN7cutlass10bfloat16_tE19Flash_kernel_traitsILi128ELi64ELi64ELi8ES3_EELb0ELb1ELb0ELb0ELb0ELb0ELb0EEEvNS_16Flash_bwd_paramsE --------------------------
	.section	.nv.info._ZN5flash44flash_bwd_dq_dk_dv_loop_seqk_parallel_kernelI23Flash_bwd_kernel_traitsILi128ELi64ELi64ELi8ELi4ELi2ELi2ELb1ELb0EN7cutlass10bfloat16_tE19Flash_kernel_traitsILi128ELi64ELi64ELi8ES3_EELb0ELb1ELb0ELb0ELb0ELb0ELb0EEEvNS_16Flash_bwd_paramsE,"",@"SHT_CUDA_INFO"
	.sectionflags	@""
	.align	4


	//----- nvinfo : EIATTR_CUDA_API_VERSION
	.align		4
        /*0000*/ 	.byte	0x04, 0x37
        /*0002*/ 	.short	(.L_192 - .L_191)
.L_191:
        /*0004*/ 	.word	0x00000082


	//----- nvinfo : EIATTR_KPARAM_INFO
	.align		4
.L_192:
        /*0008*/ 	.byte	0x04, 0x17
        /*000a*/ 	.short	(.L_194 - .L_193)
.L_193:
        /*000c*/ 	.word	0x00000000
        /*0010*/ 	.short	0x0000
        /*0012*/ 	.short	0x0000
        /*0014*/ 	.byte	0x00, 0xf0, 0x01, 0x0a


	//----- nvinfo : EIATTR_SPARSE_MMA_MASK
	.align		4
.L_194:
        /*0018*/ 	.byte	0x03, 0x50
        /*001a*/ 	.short	0x0000


	//----- nvinfo : EIATTR_MAXREG_COUNT
	.align		4
        /*001c*/ 	.byte	0x03, 0x1b
        /*001e*/ 	.short	0x00ff


	//----- nvinfo : EIATTR_NUM_BARRIERS
	.align		4
        /*0020*/ 	.byte	0x02, 0x4c
        /*0022*/ 	.byte	0x01
	.zero		1


	//----- nvinfo : EIATTR_ANNOTATIONS
	.align		4
        /*0024*/ 	.byte	0x04, 0x55
        /*0026*/ 	.short	(.L_196 - .L_195)


	//   ....[0]....
.L_195:
        /*0028*/ 	.word	0x00000001
        /*002c*/ 	.byte	0x50, 0x05, 0x00, 0x00, 0x01, 0x00, 0x00, 0x00, 0xb0, 0x05, 0x00, 0x00, 0x01, 0x00, 0x00, 0x00
        /*003c*/ 	.byte	0x70, 0x06, 0x00, 0x00, 0x01, 0x00, 0x00, 0x00, 0x20, 0x08, 0x00, 0x00, 0x01, 0x00, 0x00, 0x00
        /*004c*/ 	.byte	0xd0, 0x08, 0x00, 0x00, 0x01, 0x00, 0x00, 0x00, 0x10, 0x09, 0x00, 0x00, 0x01, 0x00, 0x00, 0x00
        /*005c*/ 	.byte	0xe0, 0x0b, 0x00, 0x00, 0x01, 0x00, 0x00, 0x00, 0x00, 0x16, 0x00, 0x00, 0x01, 0x00, 0x00, 0x00
        /*006c*/ 	.byte	0x40, 0x23, 0x00, 0x00, 0x01, 0x00, 0x00, 0x00, 0x30, 0x30, 0x00, 0x00, 0x01, 0x00, 0x00, 0x00
        /*007c*/ 	.byte	0xe0, 0x3c, 0x00, 0x00, 0x01, 0x00, 0x00, 0x00, 0x70, 0x63, 0x00, 0x00, 0x01, 0x00, 0x00, 0x00
        /*008c*/ 	.byte	0x90, 0x63, 0x00, 0x00, 0x01, 0x00, 0x00, 0x00, 0xa0, 0x63, 0x00, 0x00, 0x01, 0x00, 0x00, 0x00
        /*009c*/ 	.byte	0xb0, 0x63, 0x00, 0x00


	//----- nvinfo : EIATTR_MERCURY_ISA_VERSION
	.align		4
.L_196:
        /*00a0*/ 	.byte	0x03, 0x5f
        /*00a2*/ 	.short	0x0101


	//----- nvinfo : EIATTR_EXIT_INSTR_OFFSETS
	.align		4
        /*00a4*/ 	.byte	0x04, 0x1c
        /*00a6*/ 	.short	(.L_198 - .L_197)


	//   ....[0]....
.L_197:
        /*00a8*/ 	.word	0x00000090


	//   ....[1]....
        /*00ac*/ 	.word	0x000073d0


	//----- nvinfo : EIATTR_CRS_STACK_SIZE
	.align		4
.L_198:
        /*00b0*/ 	.byte	0x04, 0x1e
        /*00b2*/ 	.short	(.L_200 - .L_199)
.L_199:
        /*00b4*/ 	.word	0x00000000


	//----- nvinfo : EIATTR_CBANK_PARAM_SIZE
	.align		4
.L_200:
        /*00b8*/ 	.byte	0x03, 0x19
        /*00ba*/ 	.short	0x0280


	//----- nvinfo : EIATTR_PARAM_CBANK
	.align		4
        /*00bc*/ 	.byte	0x04, 0x0a
        /*00be*/ 	.short	(.L_202 - .L_201)
	.align		4
.L_201:
        /*00c0*/ 	.word	index@(.nv.constant0._ZN5flash44flash_bwd_dq_dk_dv_loop_seqk_parallel_kernelI23Flash_bwd_kernel_traitsILi128ELi64ELi64ELi8ELi4ELi2ELi2ELb1ELb0EN7cutlass10bfloat16_tE19Flash_kernel_traitsILi128ELi64ELi64ELi8ES3_EELb0ELb1ELb0ELb0ELb0ELb0ELb0EEEvNS_16Flash_bwd_paramsE)
        /*00c4*/ 	.short	0x0210
        /*00c6*/ 	.short	0x0280


	//----- nvinfo : EIATTR_SW_WAR
	.align		4
.L_202:
        /*00c8*/ 	.byte	0x04, 0x36
        /*00ca*/ 	.short	(.L_204 - .L_203)
.L_203:
        /*00cc*/ 	.word	0x00000008
.L_204:


//--------------------- .nv.info._ZN5flash44flash_bwd_dq_dk_dv_loop_seqk_parallel_kernelI23Flash_bwd_kernel_traitsILi128ELi64ELi64ELi8ELi4ELi2ELi2ELb1ELb0EN7cutlass10bfloat16_tE19Flash_kernel_traitsILi128ELi64ELi64ELi8ES3_EELb0ELb1ELb0ELb0ELb1ELb1ELb0EEEvNS_16Flash_bwd_paramsE --------------------------
	.section	.nv.info._ZN5flash44flash_bwd_dq_dk_dv_loop_seqk_parallel_kernelI23Flash_bwd_kernel_traitsILi128ELi64ELi64ELi8ELi4ELi2ELi2ELb1ELb0EN7cutlass10bfloat16_tE19Flash_kernel_traitsILi128ELi64ELi64ELi8ES3_EELb0ELb1ELb0ELb0ELb1ELb1ELb0EEEvNS_16Flash_bwd_paramsE,"",@"SHT_CUDA_INFO"
	.sectionflags	@""
	.align	4


	//----- nvinfo : EIATTR_CUDA_API_VERSION
	.align		4
        /*0000*/ 	.byte	0x04, 0x37
        /*0002*/ 	.short	(.L_206 - .L_205)
.L_205:
        /*0004*/ 	.word	0x00000082


	//----- nvinfo : EIATTR_KPARAM_INFO
	.align		4
.L_206:
        /*0008*/ 	.byte	0x04, 0x17
        /*000a*/ 	.short	(.L_208 - .L_207)
.L_207:
        /*000c*/ 	.word	0x00000000
        /*0010*/ 	.short	0x0000
        /*0012*/ 	.short	0x0000
        /*0014*/ 	.byte	0x00, 0xf0, 0x01, 0x0a


	//----- nvinfo : EIATTR_SPARSE_MMA_MASK
	.align		4
.L_208:
        /*0018*/ 	.byte	0x03, 0x50
        /*001a*/ 	.short	0x0000


	//----- nvinfo : EIATTR_MAXREG_COUNT
	.align		4
        /*001c*/ 	.byte	0x03, 0x1b
        /*001e*/ 	.short	0x00ff


	//----- nvinfo : EIATTR_NUM_BARRIERS
	.align		4
        /*0020*/ 	.byte	0x02, 0x4c
        /*0022*/ 	.byte	0x01
	.zero		1


	//----- nvinfo : EIATTR_MERCURY_ISA_VERSION
	.align		4
        /*0024*/ 	.byte	0x03, 0x5f
        /*0026*/ 	.short	0x0101


	//----- nvinfo : EIATTR_EXIT_INSTR_OFFSETS
	.align		4
        /*0028*/ 	.byte	0x04, 0x1c
        /*002a*/ 	.short	(.L_210 - .L_209)


	//   ....[0]....
.L_209:
        /*002c*/ 	.word	0x00000090


	//   ....[1]....
        /*0030*/ 	.word	0x00005480


	//----- nvinfo : EIATTR_CBANK_PARAM_SIZE
	.align		4
.L_210:
        /*0034*/ 	.byte	0x03, 0x19
        /*0036*/ 	.short	0x0280


	//----- nvinfo : EIATTR_PARAM_CBANK
	.align		4
        /*0038*/ 	.byte	0x04, 0x0a
        /*003a*/ 	.short	(.L_212 - .L_211)
	.align		4
.L_211:
        /*003c*/ 	.word	index@(.nv.constant0._ZN5flash44flash_bwd_dq_dk_dv_loop_seqk_parallel_kernelI23Flash_bwd_kernel_traitsILi128ELi64ELi64ELi8ELi4ELi2ELi2ELb1ELb0EN7cutlass10bfloat16_tE19Flash_kernel_traitsILi128ELi64ELi64ELi8ES3_EELb0ELb1ELb0ELb0ELb1ELb1ELb0EEEvNS_16Flash_bwd_paramsE)
        /*0040*/ 	.short	0x0210
        /*0042*/ 	.short	0x0280


	//----- nvinfo : EIATTR_SW_WAR
	.align		4
.L_212:
        /*0044*/ 	.byte	0x04, 0x36
        /*0046*/ 	.short	(.L_214 - .L_213)
.L_213:
        /*0048*/ 	.word	0x00000008
.L_214:


//--------------------- .nv.info._ZN5flash44flash_bwd_dq_dk_dv_loop_seqk_parallel_kernelI23Flash_bwd_kernel_traitsILi128ELi64ELi64ELi8ELi4ELi2ELi2ELb1ELb0EN7cutlass10bfloat16_tE19Flash_kernel_traitsILi128ELi64ELi64ELi8ES3_EELb0ELb1ELb0ELb0ELb0ELb1ELb0EEEvNS_16Flash_bwd_paramsE --------------------------
	.section	.nv.info._ZN5flash44flash_bwd_dq_dk_dv_loop_seqk_parallel_kernelI23Flash_bwd_kernel_traitsILi128ELi64ELi64ELi8ELi4ELi2ELi2ELb1ELb0EN7cutlass10bfloat16_tE19Flash_kernel_traitsILi128ELi64ELi64ELi8ES3_EELb0ELb1ELb0ELb0ELb0ELb1ELb0EEEvNS_16Flash_bwd_paramsE,"",@"SHT_CUDA_INFO"
	.sectionflags	@""
	.align	4


	//----- nvinfo : EIATTR_CUDA_API_VERSION
	.align		4
        /*0000*/ 	.byte	0x04, 0x37
        /*0002*/ 	.short	(.L_216 - .L_215)
.L_215:
        /*0004*/ 	.word	0x00000082


	//----- nvinfo : EIATTR_KPARAM_INFO
	.align		4
.L_216:
        /*0008*/ 	.byte	0x04, 0x17
        /*000a*/ 	.short	(.L_218 - .L_217)
.L_217:
        /*000c*/ 	.word	0x00000000
        /*0010*/ 	.short	0x0000
        /*0012*/ 	.short	0x0000
        /*0014*/ 	.byte	0x00, 0xf0, 0x01, 0x0a


	//----- nvinfo : EIATTR_SPARSE_MMA_MASK
	.align		4
.L_218:
        /*0018*/ 	.byte	0x03, 0x50
        /*001a*/ 	.short	0x0000


	//----- nvinfo : EIATTR_MAXREG_COUNT
	.align		4
        /*001c*/ 	.byte	0x03, 0x1b
        /*001e*/ 	.short	0x00ff


	//----- nvinfo : EIATTR_NUM_BARRIERS
	.align		4
        /*0020*/ 	.byte	0x02, 0x4c
        /*0022*/ 	.byte	0x01
	.zero		1


	//----- nvinfo : EIATTR_MERCURY_ISA_VERSION
	.align		4
        /*0024*/ 	.byte	0x03, 0x5f
        /*0026*/ 	.short	0x0101


	//----- nvinfo : EIATTR_EXIT_INSTR_OFFSETS
	.align		4
        /*0028*/ 	.byte	0x04, 0x1c
        /*002a*/ 	.short	(.L_220 - .L_219)


	//   ....[0]....
.L_219:
        /*002c*/ 	.word	0x000000a0


	//   ....[1]....
        /*0030*/ 	.word	0x00006b60


	//----- nvinfo : EIATTR_CRS_STACK_SIZE
	.align		4
.L_220:
        /*0034*/ 	.byte	0x04, 0x1e
        /*0036*/ 	.short	(.L_222 - .L_221)
.L_221:
        /*0038*/ 	.word	0x00000000


	//----- nvinfo : EIATTR_CBANK_PARAM_SIZE
	.align		4
.L_222:
        /*003c*/ 	.byte	0x03, 0x19
        /*003e*/ 	.short	0x0280


	//----- nvinfo : EIATTR_PARAM_CBANK
	.align		4
        /*0040*/ 	.byte	0x04, 0x0a
        /*0042*/ 	.short	(.L_224 - .L_223)
	.align		4
.L_223:
        /*0044*/ 	.word	index@(.nv.constant0._ZN5flash44flash_bwd_dq_dk_dv_loop_seqk_parallel_kernelI23Flash_bwd_kernel_traitsILi128ELi64ELi64ELi8ELi4ELi2ELi2ELb1ELb0EN7cutlass10bfloat16_tE19Flash_kernel_traitsILi128ELi64ELi64ELi8ES3_EELb0ELb1ELb0ELb0ELb0ELb1ELb0EEEvNS_16Flash_bwd_paramsE)
        /*0048*/ 	.short	0x0210
        /*004a*/ 	.short	0x0280


	//----- nvinfo : EIATTR_SW_WAR
	.align		4
.L_224:
        /*004c*/ 	.byte	0x04, 0x36
        /*004e*/ 	.short	(.L_226 - .L_225)
.L_225:
        /*0050*/ 	.word	0x00000008
.L_226:


//--------------------- .nv.info._ZN5flash44flash_bwd_dq_dk_dv_loop_seqk_parallel_kernelI23Flash_bwd_kernel_traitsILi128ELi64ELi64ELi8ELi4ELi2ELi2ELb1ELb0EN7cutlass10bfloat16_tE19Flash_kernel_traitsILi128ELi64ELi64ELi8ES3_EELb0ELb1ELb0ELb1ELb0ELb0ELb0EEEvNS_16Flash_bwd_paramsE --------------------------
	.section	.nv.info._ZN5flash44flash_bwd_dq_dk_dv_loop_seqk_parallel_kernelI23Flash_bwd_kernel_traitsILi128ELi64ELi64ELi8ELi4ELi2ELi2ELb1ELb0EN7cutlass10bfloat16_tE19Flash_kernel_traitsILi128ELi64ELi64ELi8ES3_EELb0ELb1ELb0ELb1ELb0ELb0ELb0EEEvNS_16Flash_bwd_paramsE,"",@"SHT_CUDA_INFO"
	.sectionflags	@""
	.align	4


	//----- nvinfo : EIATTR_CUDA_API_VERSION
	.align		4
        /*0000*/ 	.byte	0x04, 0x37
        /*0002*/ 	.short	(.L_228 - .L_227)
.L_227:
        /*0004*/ 	.word	0x00000082


	//----- nvinfo : EIATTR_KPARAM_INFO
	.align		4
.L_228:
        /*0008*/ 	.byte	0x04, 0x17
        /*000a*/ 	.short	(.L_230 - .L_229)
.L_229:
        /*000c*/ 	.word	0x00000000
        /*0010*/ 	.short	0x0000
        /*0012*/ 	.short	0x0000
        /*0014*/ 	.byte	0x00, 0xf0, 0x01, 0x0a


	//----- nvinfo : EIATTR_SPARSE_MMA_MASK
	.align		4
.L_230:
        /*0018*/ 	.byte	0x03, 0x50
        /*001a*/ 	.short	0x0000


	//----- nvinfo : EIATTR_MAXREG_COUNT
	.align		4
        /*001c*/ 	.byte	0x03, 0x1b
        /*001e*/ 	.short	0x00ff


	//----- nvinfo : EIATTR_NUM_BARRIERS
	.align		4
        /*0020*/ 	.byte	0x02, 0x4c
        /*0022*/ 	.byte	0x01
	.zero		1


	//----- nvinfo : EIATTR_MERCURY_ISA_VERSION
	.align		4
        /*0024*/ 	.byte	0x03, 0x5f
        /*0026*/ 	.short	0x0101


	//----- nvinfo : EIATTR_EXIT_INSTR_OFFSETS
	.align		4
        /*0028*/ 	.byte	0x04, 0x1c
        /*002a*/ 	.short	(.L_232 - .L_231)


	//   ....[0]....
.L_231:
        /*002c*/ 	.word	0x000000a0


	//   ....[1]....
        /*0030*/ 	.word	0x00007d60


	//----- nvinfo : EIATTR_CRS_STACK_SIZE
	.align		4
.L_232:
        /*0034*/ 	.byte	0x04, 0x1e
        /*0036*/ 	.short	(.L_234 - .L_233)
.L_233:
        /*0038*/ 	.word	0x00000000


	//----- nvinfo : EIATTR_CBANK_PARAM_SIZE
	.align		4
.L_234:
        /*003c*/ 	.byte	0x03, 0x19
        /*003e*/ 	.short	0x0280


	//----- nvinfo : EIATTR_PARAM_CBANK
	.align		4
        /*0040*/ 	.byte	0x04, 0x0a
        /*0042*/ 	.short	(.L_236 - .L_235)
	.align		4
.L_235:
        /*0044*/ 	.word	index@(.nv.constant0._ZN5flash44flash_bwd_dq_dk_dv_loop_seqk_parallel_kernelI23Flash_bwd_kernel_traitsILi128ELi64ELi64ELi8ELi4ELi2ELi2ELb1ELb0EN7cutlass10bfloat16_tE19Flash_kernel_traitsILi128ELi64ELi64ELi8ES3_EELb0ELb1ELb0ELb1ELb0ELb0ELb0EEEvNS_16Flash_bwd_paramsE)
        /*0048*/ 	.short	0x0210
        /*004a*/ 	.short	0x0280


	//----- nvinfo : EIATTR_SW_WAR
	.align		4
.L_236:
        /*004c*/ 	.byte	0x04, 0x36
        /*004e*/ 	.short	(.L_238 - .L_237)
.L_237:
        /*0050*/ 	.word	0x00000008
.L_238:


//--------------------- .nv.info._ZN5flash44flash_bwd_dq_dk_dv_loop_seqk_parallel_kernelI23Flash_bwd_kernel_traitsILi128ELi64ELi128ELi8ELi2ELi4ELi2ELb0ELb0EN7cutlass10bfloat16_tE19Flash_kernel_traitsILi128ELi64ELi128ELi8ES3_EELb0ELb1ELb0ELb0ELb0ELb0ELb0EEEvNS_16Flash_bwd_paramsE --------------------------
	.section	.nv.info._ZN5flash44flash_bwd_dq_dk_dv_loop_seqk_parallel_kernelI23Flash_bwd_kernel_traitsILi128ELi64ELi128ELi8ELi2ELi4ELi2ELb0ELb0EN7cutlass10bfloat16_tE19Flash_kernel_traitsILi128ELi64ELi128ELi8ES3_EELb0ELb1ELb0ELb0ELb0ELb0ELb0EEEvNS_16Flash_bwd_paramsE,"",@"SHT_CUDA_INFO"
	.sectionflags	@""
	.align	4


	//----- nvinfo : EIATTR_CUDA_API_VERSION
	.align		4
        /*0000*/ 	.byte	0x04, 0x37
        /*0002*/ 	.short	(.L_240 - .L_239)
.L_239:
        /*0004*/ 	.word	0x00000082


	//----- nvinfo : EIATTR_KPARAM_INFO
	.align		4
.L_240:
        /*0008*/ 	.byte	0x04, 0x17
        /*000a*/ 	.short	(.L_242 - .L_241)
.L_241:
        /*000c*/ 	.word	0x00000000
        /*0010*/ 	.short	0x0000
        /*0012*/ 	.short	0x0000
        /*0014*/ 	.byte	0x00, 0xf0, 0x01, 0x0a


	//----- nvinfo : EIATTR_SPARSE_MMA_MASK
	.align		4
.L_242:
        /*0018*/ 	.byte	0x03, 0x50
        /*001a*/ 	.short	0x0000


	//----- nvinfo : EIATTR_MAXREG_COUNT
	.align		4
        /*001c*/ 	.byte	0x03, 0x1b
        /*001e*/ 	.short	0x00ff


	//----- nvinfo : EIATTR_NUM_BARRIERS
	.align		4
        /*0020*/ 	.byte	0x02, 0x4c
        /*0022*/ 	.byte	0x01
	.zero		1


	//----- nvinfo : EIATTR_ANNOTATIONS
	.align		4
        /*0024*/ 	.byte	0x04, 0x55
        /*0026*/ 	.short	(.L_244 - .L_243)


	//   ....[0]....
.L_243:
        /*0028*/ 	.word	0x00000001
        /*002c*/ 	.byte	0x70, 0x04, 0x00, 0x00, 0x01, 0x00, 0x00, 0x00, 0xe0, 0x07, 0x00, 0x00, 0x01, 0x00, 0x00, 0x00
        /*003c*/ 	.byte	0xa0, 0x09, 0x00, 0x00, 0x01, 0x00, 0x00, 0x00, 0xd0, 0x09, 0x00, 0x00, 0x01, 0x00, 0x00, 0x00
        /*004c*/ 	.byte	0x00, 0x0a, 0x00, 0x00, 0x01, 0x00, 0x00, 0x00, 0x30, 0x0a, 0x00, 0x00, 0x01, 0x00, 0x00, 0x00
        /*005c*/ 	.byte	0xd0, 0x33, 0x00, 0x00, 0x01, 0x00, 0x00, 0x00, 0x30, 0x47, 0x00, 0x00, 0x01, 0x00, 0x00, 0x00
        /*006c*/ 	.byte	0x60, 0x90, 0x00, 0x00, 0x01, 0x00, 0x00, 0x00, 0x80, 0x90, 0x00, 0x00, 0x01, 0x00, 0x00, 0x00
        /*007c*/ 	.byte	0x90, 0x90, 0x00, 0x00, 0x01, 0x00, 0x00, 0x00, 0xa0, 0x90, 0x00, 0x00


	//----- nvinfo : EIATTR_MERCURY_ISA_VERSION
	.align		4
.L_244:
        /*0088*/ 	.byte	0x03, 0x5f
        /*008a*/ 	.short	0x0101


	//----- nvinfo : EIATTR_EXIT_INSTR_OFFSETS
	.align		4
        /*008c*/ 	.byte	0x04, 0x1c
        /*008e*/ 	.short	(.L_246 - .L_245)


	//   ....[0]....
.L_245:
        /*0090*/ 	.word	0x000000a0


	//   ....[1]....
        /*0094*/ 	.word	0x0000ad30


	//----- nvinfo : EIATTR_CRS_STACK_SIZE
	.align		4
.L_246:
        /*0098*/ 	.byte	0x04, 0x1e
        /*009a*/ 	.short	(.L_248 - .L_247)
.L_247:
        /*009c*/ 	.word	0x00000000


	//----- nvinfo : EIATTR_CBANK_PARAM_SIZE
	.align		4
.L_248:
        /*00a0*/ 	.byte	0x03, 0x19
        /*00a2*/ 	.short	0x0280


	//----- nvinfo : EIATTR_PARAM_CBANK
	.align		4
        /*00a4*/ 	.byte	0x04, 0x0a
        /*00a6*/ 	.short	(.L_250 - .L_249)
	.align		4
.L_249:
        /*00a8*/ 	.word	index@(.nv.constant0._ZN5flash44flash_bwd_dq_dk_dv_loop_seqk_parallel_kernelI23Flash_bwd_kernel_traitsILi128ELi64ELi128ELi8ELi2ELi4ELi2ELb0ELb0EN7cutlass10bfloat16_tE19Flash_kernel_traitsILi128ELi64ELi128ELi8ES3_EELb0ELb1ELb0ELb0ELb0ELb0ELb0EEEvNS_16Flash_bwd_paramsE)
        /*00ac*/ 	.short	0x0210
        /*00ae*/ 	.short	0x0280


	//----- nvinfo : EIATTR_SW_WAR
	.align		4
.L_250:
        /*00b0*/ 	.byte	0x04, 0x36
        /*00b2*/ 	.short	(.L_252 - .L_251)
.L_251:
        /*00b4*/ 	.word	0x00000008
.L_252:


//--------------------- .nv.info._ZN5flash44flash_bwd_dq_dk_dv_loop_seqk_parallel_kernelI23Flash_bwd_kernel_traitsILi128ELi64ELi128ELi8ELi2ELi4ELi2ELb0ELb0EN7cutlass10bfloat16_tE19Flash_kernel_traitsILi128ELi64ELi128ELi8ES3_EELb0ELb1ELb0ELb0ELb1ELb1ELb0EEEvNS_16Flash_bwd_paramsE --------------------------
	.section	.nv.info._ZN5flash44flash_bwd_dq_dk_dv_loop_seqk_parallel_kernelI23Flash_bwd_kernel_traitsILi128ELi64ELi128ELi8ELi2ELi4ELi2ELb0ELb0EN7cutlass10bfloat16_tE19Flash_kernel_traitsILi128ELi64ELi128ELi8ES3_EELb0ELb1ELb0ELb0ELb1ELb1ELb0EEEvNS_16Flash_bwd_paramsE,"",@"SHT_CUDA_INFO"
	.sectionflags	@""
	.align	4


	//----- nvinfo : EIATTR_CUDA_API_VERSION
	.align		4
        /*0000*/ 	.byte	0x04, 0x37
        /*0002*/ 	.short	(.L_254 - .L_253)
.L_253:
        /*0004*/ 	.word	0x00000082


	//----- nvinfo : EIATTR_KPARAM_INFO
	.align		4
.L_254:
        /*0008*/ 	.byte	0x04, 0x17
        /*000a*/ 	.short	(.L_256 - .L_255)
.L_255:
        /*000c*/ 	.word	0x00000000
        /*0010*/ 	.short	0x0000
        /*0012*/ 	.short	0x0000
        /*0014*/ 	.byte	0x00, 0xf0, 0x01, 0x0a


	//----- nvinfo : EIATTR_SPARSE_MMA_MASK
	.align		4
.L_256:
        /*0018*/ 	.byte	0x03, 0x50
        /*001a*/ 	.short	0x0000


	//----- nvinfo : EIATTR_MAXREG_COUNT
	.align		4
        /*001c*/ 	.byte	0x03, 0x1b
        /*001e*/ 	.short	0x00ff


	//----- nvinfo : EIATTR_NUM_BARRIERS
	.align		4
        /*0020*/ 	.byte	0x02, 0x4c
        /*0022*/ 	.byte	0x01
	.zero		1


	//----- nvinfo : EIATTR_ANNOTATIONS
	.align		4
        /*0024*/ 	.byte	0x04, 0x55
        /*0026*/ 	.short	(.L_258 - .L_257)


	//   ....[0]....
.L_257:
        /*0028*/ 	.word	0x00000001
        /*002c*/ 	.byte	0x50, 0x07, 0x00, 0x00, 0x01, 0x00, 0x00, 0x00, 0x60, 0x09, 0x00, 0x00, 0x01, 0x00, 0x00, 0x00
        /*003c*/ 	.byte	0x20, 0x0a, 0x00, 0x00, 0x01, 0x00, 0x00, 0x00, 0x00, 0x11, 0x00, 0x00, 0x01, 0x00, 0x00, 0x00
        /*004c*/ 	.byte	0x50, 0x60, 0x00, 0x00, 0x01, 0x00, 0x00, 0x00, 0x70, 0x60, 0x00, 0x00


	//----- nvinfo : EIATTR_MERCURY_ISA_VERSION
	.align		4
.L_258:
        /*0058*/ 	.byte	0x03, 0x5f
        /*005a*/ 	.short	0x0101


	//----- nvinfo : EIATTR_EXIT_INSTR_OFFSETS
	.align		4
        /*005c*/ 	.byte	0x04, 0x1c
        /*005e*/ 	.short	(.L_260 - .L_259)


	//   ....[0]....
.L_259:
        /*0060*/ 	.word	0x000000a0


	//   ....[1]....
        /*0064*/ 	.word	0x000073e0


	//----- nvinfo : EIATTR_CBANK_PARAM_SIZE
	.align		4
.L_260:
        /*0068*/ 	.byte	0x03, 0x19
        /*006a*/ 	.short	0x0280


	//----- nvinfo : EIATTR_PARAM_CBANK
	.align		4
        /*006c*/ 	.byte	0x04, 0x0a
        /*006e*/ 	.short	(.L_262 - .L_261)
	.align		4
.L_261:
        /*0070*/ 	.word	index@(.nv.constant0._ZN5flash44flash_bwd_dq_dk_dv_loop_seqk_parallel_kernelI23Flash_bwd_kernel_traitsILi128ELi64ELi128ELi8ELi2ELi4ELi2ELb0ELb0EN7cutlass10bfloat16_tE19Flash_kernel_traitsILi128ELi64ELi128ELi8ES3_EELb0ELb1ELb0ELb0ELb1ELb1ELb0EEEvNS_16Flash_bwd_paramsE)
        /*0074*/ 	.short	0x0210
        /*0076*/ 	.short	0x0280


	//----- nvinfo : EIATTR_SW_WAR
	.align		4
.L_262:
        /*0078*/ 	.byte	0x04, 0x36
        /*007a*/ 	.short	(.L_264 - .L_263)
.L_263:
        /*007c*/ 	.word	0x00000008
.L_264:


//--------------------- .nv.info._ZN5flash44flash_bwd_dq_dk_dv_loop_seqk_parallel_kernelI23Flash_bwd_kernel_traitsILi128ELi64ELi128ELi8ELi2ELi4ELi2ELb0ELb0EN7cutlass10bfloat16_tE19Flash_kernel_traitsILi128ELi64ELi128ELi8ES3_EELb0ELb1ELb0ELb0ELb0ELb1ELb0EEEvNS_16Flash_bwd_paramsE --------------------------
	.section	.nv.info._ZN5flash44flash_bwd_dq_dk_dv_loop_seqk_parallel_kernelI23Flash_bwd_kernel_traitsILi128ELi64ELi128ELi8ELi2ELi4ELi2ELb0ELb0EN7cutlass10bfloat16_tE19Flash_kernel_traitsILi128ELi64ELi128ELi8ES3_EELb0ELb1ELb0ELb0ELb0ELb1ELb0EEEvNS_16Flash_bwd_paramsE,"",@"SHT_CUDA_INFO"
	.sectionflags	@""
	.align	4


	//----- nvinfo : EIATTR_CUDA_API_VERSION
	.align		4
        /*0000*/ 	.byte	0x04, 0x37
        /*0002*/ 	.short	(.L_266 - .L_265)
.L_265:
        /*0004*/ 	.word	0x00000082


	//----- nvinfo : EIATTR_KPARAM_INFO
	.align		4
.L_266:
        /*0008*/ 	.byte	0x04, 0x17
        /*000a*/ 	.short	(.L_268 - .L_267)
.L_267:
        /*000c*/ 	.word	0x00000000
        /*0010*/ 	.short	0x0000
        /*0012*/ 	.short	0x0000
        /*0014*/ 	.byte	0x00, 0xf0, 0x01, 0x0a


	//----- nvinfo : EIATTR_SPARSE_MMA_MASK
	.align		4
.L_268:
        /*0018*/ 	.byte	0x03, 0x50
        /*001a*/ 	.short	0x0000


	//----- nvinfo : EIATTR_MAXREG_COUNT
	.align		4
        /*001c*/ 	.byte	0x03, 0x1b
        /*001e*/ 	.short	0x00ff


	//----- nvinfo : EIATTR_NUM_BARRIERS
	.align		4
        /*0020*/ 	.byte	0x02, 0x4c
        /*0022*/ 	.byte	0x01
	.zero		1


	//----- nvinfo : EIATTR_ANNOTATIONS
	.align		4
        /*0024*/ 	.byte	0x04, 0x55
        /*0026*/ 	.short	(.L_270 - .L_269)


	//   ....[0]....
.L_269:
        /*0028*/ 	.word	0x00000001
        /*002c*/ 	.byte	0xa0, 0x00, 0x00, 0x00, 0x01, 0x00, 0x00, 0x00, 0x90, 0x07, 0x00, 0x00, 0x01, 0x00, 0x00, 0x00
        /*003c*/ 	.byte	0xe0, 0x09, 0x00, 0x00, 0x01, 0x00, 0x00, 0x00, 0x20, 0x0a, 0x00, 0x00, 0x01, 0x00, 0x00, 0x00
        /*004c*/ 	.byte	0x20, 0x2a, 0x00, 0x00, 0x01, 0x00, 0x00, 0x00, 0x30, 0x7c, 0x00, 0x00, 0x01, 0x00, 0x00, 0x00
        /*005c*/ 	.byte	0x50, 0x7c, 0x00, 0x00, 0x01, 0x00, 0x00, 0x00, 0xc0, 0x96, 0x00, 0x00


	//----- nvinfo : EIATTR_MERCURY_ISA_VERSION
	.align		4
.L_270:
        /*0068*/ 	.byte	0x03, 0x5f
        /*006a*/ 	.short	0x0101


	//----- nvinfo : EIATTR_EXIT_INSTR_OFFSETS
	.align		4
        /*006c*/ 	.byte	0x04, 0x1c
        /*006e*/ 	.short	(.L_272 - .L_271)


	//   ....[0]....
.L_271:
        /*0070*/ 	.word	0x000000c0


	//   ....[1]....
        /*0074*/ 	.word	0x00009740


	//----- nvinfo : EIATTR_CRS_STACK_SIZE
	.align		4
.L_272:
        /*0078*/ 	.byte	0x04, 0x1e
        /*007a*/ 	.short	(.L_274 - .L_273)
.L_273:
        /*007c*/ 	.word	0x00000000


	//----- nvinfo : EIATTR_CBANK_PARAM_SIZE
	.align		4
.L_274:
        /*0080*/ 	.byte	0x03, 0x19
        /*0082*/ 	.short	0x0280


	//----- nvinfo : EIATTR_PARAM_CBANK
	.align		4
        /*0084*/ 	.byte	0x04, 0x0a
        /*0086*/ 	.short	(.L_276 - .L_275)
	.align		4
.L_275:
        /*0088*/ 	.word	index@(.nv.constant0._ZN5flash44flash_bwd_dq_dk_dv_loop_seqk_parallel_kernelI23Flash_bwd_kernel_traitsILi128ELi64ELi128ELi8ELi2ELi4ELi2ELb0ELb0EN7cutlass10bfloat16_tE19Flash_kernel_traitsILi128ELi64ELi128ELi8ES3_EELb0ELb1ELb0ELb0ELb0ELb1ELb0EEEvNS_16Flash_bwd_paramsE)
        /*008c*/ 	.short	0x0210
        /*008e*/ 	.short	0x0280


	//----- nvinfo : EIATTR_SW_WAR
	.align		4
.L_276:
        /*0090*/ 	.byte	0x04, 0x36
        /*0092*/ 	.short	(.L_278 - .L_277)
.L_277:
        /*0094*/ 	.word	0x00000008
.L_278:


//--------------------- .nv.info._ZN5flash44flash_bwd_dq_dk_dv_loop_seqk_parallel_kernelI23Flash_bwd_kernel_traitsILi128ELi64ELi128ELi8ELi2ELi4ELi2ELb0ELb0EN7cutlass10bfloat16_tE19Flash_kernel_traitsILi128ELi64ELi128ELi8ES3_EELb0ELb1ELb0ELb1ELb0ELb0ELb0EEEvNS_16Flash_bwd_paramsE --------------------------
	.section	.nv.info._ZN5flash44flash_bwd_dq_dk_dv_loop_seqk_parallel_kernelI23Flash_bwd_kernel_traitsILi128ELi64ELi128ELi8ELi2ELi4ELi2ELb0ELb0EN7cutlass10bfloat16_tE19Flash_kernel_traitsILi128ELi64ELi128ELi8ES3_EELb0ELb1ELb0ELb1ELb0ELb0ELb0EEEvNS_16Flash_bwd_paramsE,"",@"SHT_CUDA_INFO"
	.sectionflags	@""
	.align	4


	//----- nvinfo : EIATTR_CUDA_API_VERSION
	.align		4
        /*0000*/ 	.byte	0x04, 0x37
        /*0002*/ 	.short	(.L_280 - .L_279)
.L_279:
        /*0004*/ 	.word	0x00000082


	//----- nvinfo : EIATTR_KPARAM_INFO
	.align		4
.L_280:
        /*0008*/ 	.byte	0x04, 0x17
        /*000a*/ 	.short	(.L_282 - .L_281)
.L_281:
        /*000c*/ 	.word	0x00000000
        /*0010*/ 	.short	0x0000
        /*0012*/ 	.short	0x0000
        /*0014*/ 	.byte	0x00, 0xf0, 0x01, 0x0a


	//----- nvinfo : EIATTR_SPARSE_MMA_MASK
	.align		4
.L_282:
        /*0018*/ 	.byte	0x03, 0x50
        /*001a*/ 	.short	0x0000


	//----- nvinfo : EIATTR_MAXREG_COUNT
	.align		4
        /*001c*/ 	.byte	0x03, 0x1b
        /*001e*/ 	.short	0x00ff


	//----- nvinfo : EIATTR_NUM_BARRIERS
	.align		4
        /*0020*/ 	.byte	0x02, 0x4c
        /*0022*/ 	.byte	0x01
	.zero		1


	//----- nvinfo : EIATTR_ANNOTATIONS
	.align		4
        /*0024*/ 	.byte	0x04, 0x55
        /*0026*/ 	.short	(.L_284 - .L_283)


	//   ....[0]....
.L_283:
        /* <DEDUP_REMOVED lines=12> */
        /*00dc*/ 	.byte	0x20, 0x95, 0x00, 0x00, 0x01, 0x00, 0x00, 0x00, 0xf0, 0xb0, 0x00, 0x00


	//----- nvinfo : EIATTR_MERCURY_ISA_VERSION
	.align		4
.L_284:
        /*00e8*/ 	.byte	0x03, 0x5f
        /*00ea*/ 	.short	0x0101


	//----- nvinfo : EIATTR_EXIT_INSTR_OFFSETS
	.align		4
        /*00ec*/ 	.byte	0x04, 0x1c
        /*00ee*/ 	.short	(.L_286 - .L_285)


	//   ....[0]....
.L_285:
        /*00f0*/ 	.word	0x000000c0


	//   ....[1]....
        /*00f4*/ 	.word	0x0000b170


	//----- nvinfo : EIATTR_CRS_STACK_SIZE
	.align		4
.L_286:
        /*00f8*/ 	.byte	0x04, 0x1e
        /*00fa*/ 	.short	(.L_288 - .L_287)
.L_287:
        /*00fc*/ 	.word	0x00000000


	//----- nvinfo : EIATTR_CBANK_PARAM_SIZE
	.align		4
.L_288:
        /*0100*/ 	.byte	0x03, 0x19
        /*0102*/ 	.short	0x0280


	//----- nvinfo : EIATTR_PARAM_CBANK
	.align		4
        /*0104*/ 	.byte	0x04, 0x0a
        /*0106*/ 	.short	(.L_290 - .L_289)
	.align		4
.L_289:
        /*0108*/ 	.word	index@(.nv.constant0._ZN5flash44flash_bwd_dq_dk_dv_loop_seqk_parallel_kernelI23Flash_bwd_kernel_traitsILi128ELi64ELi128ELi8ELi2ELi4ELi2ELb0ELb0EN7cutlass10bfloat16_tE19Flash_kernel_traitsILi128ELi64ELi128ELi8ES3_EELb0ELb1ELb0ELb1ELb0ELb0ELb0EEEvNS_16Flash_bwd_paramsE)
        /*010c*/ 	.short	0x0210
        /*010e*/ 	.short	0x0280


	//----- nvinfo : EIATTR_SW_WAR
	.align		4
.L_290:
        /*0110*/ 	.byte	0x04, 0x36
        /*0112*/ 	.short	(.L_292 - .L_291)
.L_291:
        /*0114*/ 	.word	0x00000008
.L_292:


//--------------------- .nv.info._ZN5flash27flash_bwd_convert_dq_kernelI23Flash_bwd_kernel_traitsILi128ELi64ELi64ELi8ELi4ELi2ELi2ELb1ELb0EN7cutlass10bfloat16_tE19Flash_kernel_traitsILi128ELi64ELi64ELi8ES3_EEEEvNS_16Flash_bwd_paramsEi --------------------------
	.section	.nv.info._ZN5flash27flash_bwd_convert_dq_kernelI23Flash_bwd_kernel_traitsILi128ELi64ELi64ELi8ELi4ELi2ELi2ELb1ELb0EN7cutlass10bfloat16_tE19Flash_kernel_traitsILi128ELi64ELi64ELi8ES3_EEEEvNS_16Flash_bwd_paramsEi,"",@"SHT_CUDA_INFO"
	.sectionflags	@""
	.align	4


	//----- nvinfo : EIATTR_CUDA_API_VERSION
	.align		4
        /*0000*/ 	.byte	0x04, 0x37
        /*0002*/ 	.short	(.L_294 - .L_293)
.L_293:
        /*0004*/ 	.word	0x00000082


	//----- nvinfo : EIATTR_KPARAM_INFO
	.align		4
.L_294:
        /*0008*/ 	.byte	0x04, 0x17
        /*000a*/ 	.short	(.L_296 - .L_295)
.L_295:
        /*000c*/ 	.word	0x00000000
        /*0010*/ 	.short	0x0001
        /*0012*/ 	.short	0x0280
        /*0014*/ 	.byte	0x00, 0xf0, 0x11, 0x00


	//----- nvinfo : EIATTR_KPARAM_INFO
	.align		4
.L_296:
        /*0018*/ 	.byte	0x04, 0x17
        /*001a*/ 	.short	(.L_298 - .L_297)
.L_297:
        /*001c*/ 	.word	0x00000000
        /*0020*/ 	.short	0x0000
        /*0022*/ 	.short	0x0000
        /*0024*/ 	.byte	0x00, 0xf0, 0x01, 0x0a


	//----- nvinfo : EIATTR_SPARSE_MMA_MASK
	.align		4
.L_298:
        /*0028*/ 	.byte	0x03, 0x50
        /*002a*/ 	.short	0x0000


	//----- nvinfo : EIATTR_MAXREG_COUNT
	.align		4
        /*002c*/ 	.byte	0x03, 0x1b
        /*002e*/ 	.short	0x00ff


	//----- nvinfo : EIATTR_NUM_BARRIERS
	.align		4
        /*0030*/ 	.byte	0x02, 0x4c
        /*0032*/ 	.byte	0x01
	.zero		1


	//----- nvinfo : EIATTR_MERCURY_ISA_VERSION
	.align		4
        /*0034*/ 	.byte	0x03, 0x5f
        /*0036*/ 	.short	0x0101


	//----- nvinfo : EIATTR_EXIT_INSTR_OFFSETS
	.align		4
        /*0038*/ 	.byte	0x04, 0x1c
        /*003a*/ 	.short	(.L_300 - .L_299)


	//   ....[0]....
.L_299:
        /*003c*/ 	.word	0x00000100


	//   ....[1]....
        /*0040*/ 	.word	0x000017b0


	//   ....[2]....
        /*0044*/ 	.word	0x000018b0


	//   ....[3]....
        /*0048*/ 	.word	0x000018d0


	//----- nvinfo : EIATTR_CRS_STACK_SIZE
	.align		4
.L_300:
        /*004c*/ 	.byte	0x04, 0x1e
        /*004e*/ 	.short	(.L_302 - .L_301)
.L_301:
        /*0050*/ 	.word	0x00000000


	//----- nvinfo : EIATTR_CBANK_PARAM_SIZE
	.align		4
.L_302:
        /*0054*/ 	.byte	0x03, 0x19
        /*0056*/ 	.short	0x0284


	//----- nvinfo : EIATTR_PARAM_CBANK
	.align		4
        /*0058*/ 	.byte	0x04, 0x0a
        /*005a*/ 	.short	(.L_304 - .L_303)
	.align		4
.L_303:
        /*005c*/ 	.word	index@(.nv.constant0._ZN5flash27flash_bwd_convert_dq_kernelI23Flash_bwd_kernel_traitsILi128ELi64ELi64ELi8ELi4ELi2ELi2ELb1ELb0EN7cutlass10bfloat16_tE19Flash_kernel_traitsILi128ELi64ELi64ELi8ES3_EEEEvNS_16Flash_bwd_paramsEi)
        /*0060*/ 	.short	0x0210
        /*0062*/ 	.short	0x0284


	//----- nvinfo : EIATTR_SW_WAR
	.align		4
.L_304:
        /*0064*/ 	.byte	0x04, 0x36
        /*0066*/ 	.short	(.L_306 - .L_305)
.L_305:
        /*0068*/ 	.word	0x00000008
.L_306:


//--------------------- .nv.info._ZN5flash44flash_bwd_dq_dk_dv_loop_seqk_parallel_kernelI23Flash_bwd_kernel_traitsILi128ELi64ELi64ELi8ELi4ELi2ELi2ELb1ELb0EN7cutlass10bfloat16_tE19Flash_kernel_traitsILi128ELi64ELi64ELi8ES3_EELb1ELb1ELb0ELb0ELb0ELb0ELb0EEEvNS_16Flash_bwd_paramsE --------------------------
	.section	.nv.info._ZN5flash44flash_bwd_dq_dk_dv_loop_seqk_parallel_kernelI23Flash_bwd_kernel_traitsILi128ELi64ELi64ELi8ELi4ELi2ELi2ELb1ELb0EN7cutlass10bfloat16_tE19Flash_kernel_traitsILi128ELi64ELi64ELi8ES3_EELb1ELb1ELb0ELb0ELb0ELb0ELb0EEEvNS_16Flash_bwd_paramsE,"",@"SHT_CUDA_INFO"
	.sectionflags	@""
	.align	4


	//----- nvinfo : EIATTR_CUDA_API_VERSION
	.align		4
        /*0000*/ 	.byte	0x04, 0x37
        /*0002*/ 	.short	(.L_308 - .L_307)
.L_307:
        /*0004*/ 	.word	0x00000082


	//----- nvinfo : EIATTR_KPARAM_INFO
	.align		4
.L_308:
        /*0008*/ 	.byte	0x04, 0x17
        /*000a*/ 	.short	(.L_310 - .L_309)
.L_309:
        /*000c*/ 	.word	0x00000000
        /*0010*/ 	.short	0x0000
        /*0012*/ 	.short	0x0000
        /*0014*/ 	.byte	0x00, 0xf0, 0x01, 0x0a


	//----- nvinfo : EIATTR_SPARSE_MMA_MASK
	.align		4
.L_310:
        /*0018*/ 	.byte	0x03, 0x50
        /*001a*/ 	.short	0x0000


	//----- nvinfo : EIATTR_MAXREG_COUNT
	.align		4
        /*001c*/ 	.byte	0x03, 0x1b
        /*001e*/ 	.short	0x00ff


	//----- nvinfo : EIATTR_NUM_BARRIERS
	.align		4
        /*0020*/ 	.byte	0x02, 0x4c
        /*0022*/ 	.byte	0x01
	.zero		1


	//----- nvinfo : EIATTR_ANNOTATIONS
	.align		4
        /*0024*/ 	.byte	0x04, 0x55
        /*0026*/ 	.short	(.L_312 - .L_311)


	//   ....[0]....
.L_311:
        /* <DEDUP_REMOVED lines=9> */


	//----- nvinfo : EIATTR_MERCURY_ISA_VERSION
	.align		4
.L_312:
        /*00a0*/ 	.byte	0x03, 0x5f
        /*00a2*/ 	.short	0x0101


	//----- nvinfo : EIATTR_EXIT_INSTR_OFFSETS
	.align		4
        /*00a4*/ 	.byte	0x04, 0x1c
        /*00a6*/ 	.short	(.L_314 - .L_313)


	//   ....[0]....
.L_313:
        /*00a8*/ 	.word	0x00000090


	//   ....[1]....
        /*00ac*/ 	.word	0x00007ff0


	//----- nvinfo : EIATTR_CRS_STACK_SIZE
	.align		4
.L_314:
        /*00b0*/ 	.byte	0x04, 0x1e
        /*00b2*/ 	.short	(.L_316 - .L_315)
.L_315:
        /*00b4*/ 	.word	0x00000000


	//----- nvinfo : EIATTR_CBANK_PARAM_SIZE
	.align		4
.L_316:
        /*00b8*/ 	.byte	0x03, 0x19
        /*00ba*/ 	.short	0x0280


	//----- nvinfo : EIATTR_PARAM_CBANK
	.align		4
        /*00bc*/ 	.byte	0x04, 0x0a
        /*00be*/ 	.short	(.L_318 - .L_317)
	.align		4
.L_317:
        /*00c0*/ 	.word	index@(.nv.constant0._ZN5flash44flash_bwd_dq_dk_dv_loop_seqk_parallel_kernelI23Flash_bwd_kernel_traitsILi128ELi64ELi64ELi8ELi4ELi2ELi2ELb1ELb0EN7cutlass10bfloat16_tE19Flash_kernel_traitsILi128ELi64ELi64ELi8ES3_EELb1ELb1ELb0ELb0ELb0ELb0ELb0EEEvNS_16Flash_bwd_paramsE)
        /*00c4*/ 	.short	0x0210
        /*00c6*/ 	.short	0x0280


	//----- nvinfo : EIATTR_SW_WAR
	.align		4
.L_318:
        /*00c8*/ 	.byte	0x04, 0x36
        /*00ca*/ 	.short	(.L_320 - .L_319)
.L_319:
        /*00cc*/ 	.word	0x00000008
.L_320:


//--------------------- .nv.info._ZN5flash44flash_bwd_dq_dk_dv_loop_seqk_parallel_kernelI23Flash_bwd_kernel_traitsILi128ELi64ELi64ELi8ELi4ELi2ELi2ELb1ELb0EN7cutlass10bfloat16_tE19Flash_kernel_traitsILi128ELi64ELi64ELi8ES3_EELb0ELb1ELb0ELb0ELb0ELb0ELb1EEEvNS_16Flash_bwd_paramsE --------------------------
	.section	.nv.info._ZN5flash44flash_bwd_dq_dk_dv_loop_seqk_parallel_kernelI23Flash_bwd_kernel_traitsILi128ELi64ELi64ELi8ELi4ELi2ELi2ELb1ELb0EN7cutlass10bfloat16_tE19Flash_kernel_traitsILi128ELi64ELi64ELi8ES3_EELb0ELb1ELb0ELb0ELb0ELb0ELb1EEEvNS_16Flash_bwd_paramsE,"",@"SHT_CUDA_INFO"
	.sectionflags	@""
	.align	4


	//----- nvinfo : EIATTR_CUDA_API_VERSION
	.align		4
        /*0000*/ 	.byte	0x04, 0x37
        /*0002*/ 	.short	(.L_322 - .L_321)
.L_321:
        /*0004*/ 	.word	0x00000082


	//----- nvinfo : EIATTR_KPARAM_INFO
	.align		4
.L_322:
        /*0008*/ 	.byte	0x04, 0x17
        /*000a*/ 	.short	(.L_324 - .L_323)
.L_323:
        /*000c*/ 	.word	0x00000000
        /*0010*/ 	.short	0x0000
        /*0012*/ 	.short	0x0000
        /*0014*/ 	.byte	0x00, 0xf0, 0x01, 0x0a


	//----- nvinfo : EIATTR_SPARSE_MMA_MASK
	.align		4
.L_324:
        /*0018*/ 	.byte	0x03, 0x50
        /*001a*/ 	.short	0x0000


	//----- nvinfo : EIATTR_MAXREG_COUNT
	.align		4
        /*001c*/ 	.byte	0x03, 0x1b
        /*001e*/ 	.short	0x00ff


	//----- nvinfo : EIATTR_NUM_BARRIERS
	.align		4
        /*0020*/ 	.byte	0x02, 0x4c
        /*0022*/ 	.byte	0x01
	.zero		1


	//----- nvinfo : EIATTR_ANNOTATIONS
	.align		4
        /*0024*/ 	.byte	0x04, 0x55
        /*0026*/ 	.short	(.L_326 - .L_325)


	//   ....[0]....
.L_325:
        /* <DEDUP_REMOVED lines=11> */


	//----- nvinfo : EIATTR_MERCURY_ISA_VERSION
	.align		4
.L_326:
        /*00c0*/ 	.byte	0x03, 0x5f
        /*00c2*/ 	.short	0x0101


	//----- nvinfo : EIATTR_EXIT_INSTR_OFFSETS
	.align		4
        /*00c4*/ 	.byte	0x04, 0x1c
        /*00c6*/ 	.short	(.L_328 - .L_327)


	//   ....[0]....
.L_327:
        /*00c8*/ 	.word	0x00000090


	//   ....[1]....
        /*00cc*/ 	.word	0x00007a70


	//----- nvinfo : EIATTR_CRS_STACK_SIZE
	.align		4
.L_328:
        /*00d0*/ 	.byte	0x04, 0x1e
        /*00d2*/ 	.short	(.L_330 - .L_329)
.L_329:
        /*00d4*/ 	.word	0x00000000


	//----- nvinfo : EIATTR_CBANK_PARAM_SIZE
	.align		4
.L_330:
        /*00d8*/ 	.byte	0x03, 0x19
        /*00da*/ 	.short	0x0280


	//----- nvinfo : EIATTR_PARAM_CBANK
	.align		4
        /*00dc*/ 	.byte	0x04, 0x0a
        /*00de*/ 	.short	(.L_332 - .L_331)
	.align		4
.L_331:
        /*00e0*/ 	.word	index@(.nv.constant0._ZN5flash44flash_bwd_dq_dk_dv_loop_seqk_parallel_kernelI23Flash_bwd_kernel_traitsILi128ELi64ELi64ELi8ELi4ELi2ELi2ELb1ELb0EN7cutlass10bfloat16_tE19Flash_kernel_traitsILi128ELi64ELi64ELi8ES3_EELb0ELb1ELb0ELb0ELb0ELb0ELb1EEEvNS_16Flash_bwd_paramsE)
        /*00e4*/ 	.short	0x0210
        /*00e6*/ 	.short	0x0280


	//----- nvinfo : EIATTR_SW_WAR
	.align		4
.L_332:
        /*00e8*/ 	.byte	0x04, 0x36
        /*00ea*/ 	.short	(.L_334 - .L_333)
.L_333:
        /*00ec*/ 	.word	0x00000008
.L_334:


//--------------------- .nv.info._ZN5flash44flash_bwd_dq_dk_dv_loop_seqk_parallel_kernelI23Flash_bwd_kernel_traitsILi128ELi64ELi64ELi8ELi4ELi2ELi2ELb1ELb0EN7cutlass10bfloat16_tE19Flash_kernel_traitsILi128ELi64ELi64ELi8ES3_EELb1ELb1ELb0ELb0ELb1ELb1ELb0EEEvNS_16Flash_bwd_paramsE --------------------------
	.section	.nv.info._ZN5flash44flash_bwd_dq_dk_dv_loop_seqk_parallel_kernelI23Flash_bwd_kernel_traitsILi128ELi64ELi64ELi8ELi4ELi2ELi2ELb1ELb0EN7cutlass10bfloat16_tE19Flash_kernel_traitsILi128ELi64ELi64ELi8ES3_EELb1ELb1ELb0ELb0ELb1ELb1ELb0EEEvNS_16Flash_bwd_paramsE,"",@"SHT_CUDA_INFO"
	.sectionflags	@""
	.align	4


	//----- nvinfo : EIATTR_CUDA_API_VERSION
	.align		4
        /*0000*/ 	.byte	0x04, 0x37
        /*0002*/ 	.short	(.L_336 - .L_335)
.L_335:
        /*0004*/ 	.word	0x00000082


	//----- nvinfo : EIATTR_KPARAM_INFO
	.align		4
.L_336:
        /*0008*/ 	.byte	0x04, 0x17
        /*000a*/ 	.short	(.L_338 - .L_337)
.L_337:
        /*000c*/ 	.word	0x00000000
        /*0010*/ 	.short	0x0000
        /*0012*/ 	.short	0x0000
        /*0014*/ 	.byte	0x00, 0xf0, 0x01, 0x0a


	//----- nvinfo : EIATTR_SPARSE_MMA_MASK
	.align		4
.L_338:
        /*0018*/ 	.byte	0x03, 0x50
        /*001a*/ 	.short	0x0000


	//----- nvinfo : EIATTR_MAXREG_COUNT
	.align		4
        /*001c*/ 	.byte	0x03, 0x1b
        /*001e*/ 	.short	0x00ff


	//----- nvinfo : EIATTR_NUM_BARRIERS
	.align		4
        /*0020*/ 	.byte	0x02, 0x4c
        /*0022*/ 	.byte	0x01
	.zero		1


	//----- nvinfo : EIATTR_MERCURY_ISA_VERSION
	.align		4
        /*0024*/ 	.byte	0x03, 0x5f
        /*0026*/ 	.short	0x0101


	//----- nvinfo : EIATTR_EXIT_INSTR_OFFSETS
	.align		4
        /*0028*/ 	.byte	0x04, 0x1c
        /*002a*/ 	.short	(.L_340 - .L_339)


	//   ....[0]....
.L_339:
        /*002c*/ 	.word	0x00000090


	//   ....[1]....
        /*0030*/ 	.word	0x00005d30


	//----- nvinfo : EIATTR_CBANK_PARAM_SIZE
	.align		4
.L_340:
        /*0034*/ 	.byte	0x03, 0x19
        /*0036*/ 	.short	0x0280


	//----- nvinfo : EIATTR_PARAM_CBANK
	.align		4
        /*0038*/ 	.byte	0x04, 0x0a
        /*003a*/ 	.short	(.L_342 - .L_341)
	.align		4
.L_341:
        /*003c*/ 	.word	index@(.nv.constant0._ZN5flash44flash_bwd_dq_dk_dv_loop_seqk_parallel_kernelI23Flash_bwd_kernel_traitsILi128ELi64ELi64ELi8ELi4ELi2ELi2ELb1ELb0EN7cutlass10bfloat16_tE19Flash_kernel_traitsILi128ELi64ELi64ELi8ES3_EELb1ELb1ELb0ELb0ELb1ELb1ELb0EEEvNS_16Flash_bwd_paramsE)
        /*0040*/ 	.short	0x0210
        /*0042*/ 	.short	0x0280


	//----- nvinfo : EIATTR_SW_WAR
	.align		4
.L_342:
        /*0044*/ 	.byte	0x04, 0x36
        /*0046*/ 	.short	(.L_344 - .L_343)
.L_343:
        /*0048*/ 	.word	0x00000008
.L_344:


//--------------------- .nv.info._ZN5flash44flash_bwd_dq_dk_dv_loop_seqk_parallel_kernelI23Flash_bwd_kernel_traitsILi128ELi64ELi64ELi8ELi4ELi2ELi2ELb1ELb0EN7cutlass10bfloat16_tE19Flash_kernel_traitsILi128ELi64ELi64ELi8ES3_EELb0ELb1ELb0ELb0ELb1ELb1ELb1EEEvNS_16Flash_bwd_paramsE --------------------------
	.section	.nv.info._ZN5flash44flash_bwd_dq_dk_dv_loop_seqk_parallel_kernelI23Flash_bwd_kernel_traitsILi128ELi64ELi64ELi8ELi4ELi2ELi2ELb1ELb0EN7cutlass10bfloat16_tE19Flash_kernel_traitsILi128ELi64ELi64ELi8ES3_EELb0ELb1ELb0ELb0ELb1ELb1ELb1EEEvNS_16Flash_bwd_paramsE,"",@"SHT_CUDA_INFO"
	.sectionflags	@""
	.align	4


	//----- nvinfo : EIATTR_CUDA_API_VERSION
	.align		4
        /*0000*/ 	.byte	0x04, 0x37
        /*0002*/ 	.short	(.L_346 - .L_345)
.L_345:
        /*0004*/ 	.word	0x00000082


	//----- nvinfo : EIATTR_KPARAM_INFO
	.align		4
.L_346:
        /*0008*/ 	.byte	0x04, 0x17
        /*000a*/ 	.short	(.L_348 - .L_347)
.L_347:
        /*000c*/ 	.word	0x00000000
        /*0010*/ 	.short	0x0000
        /*0012*/ 	.short	0x0000
        /*0014*/ 	.byte	0x00, 0xf0, 0x01, 0x0a


	//----- nvinfo : EIATTR_SPARSE_MMA_MASK
	.align		4
.L_348:
        /*0018*/ 	.byte	0x03, 0x50
        /*001a*/ 	.short	0x0000


	//----- nvinfo : EIATTR_MAXREG_COUNT
	.align		4
        /*001c*/ 	.byte	0x03, 0x1b
        /*001e*/ 	.short	0x00ff


	//----- nvinfo : EIATTR_NUM_BARRIERS
	.align		4
        /*0020*/ 	.byte	0x02, 0x4c
        /*0022*/ 	.byte	0x01
	.zero		1


	//----- nvinfo : EIATTR_ANNOTATIONS
	.align		4
        /*0024*/ 	.byte	0x04, 0x55
        /*0026*/ 	.short	(.L_350 - .L_349)


	//   ....[0]....
.L_349:
        /*0028*/ 	.word	0x00000001
        /*002c*/ 	.byte	0x40, 0x04, 0x00, 0x00, 0x01, 0x00, 0x00, 0x00, 0x50, 0x06, 0x00, 0x00, 0x01, 0x00, 0x00, 0x00
        /*003c*/ 	.byte	0xb0, 0x0f, 0x00, 0x00, 0x01, 0x00, 0x00, 0x00, 0xd0, 0x0f, 0x00, 0x00, 0x01, 0x00, 0x00, 0x00
        /*004c*/ 	.byte	0x30, 0x12, 0x00, 0x00, 0x01, 0x00, 0x00, 0x00, 0x60, 0x12, 0x00, 0x00, 0x01, 0x00, 0x00, 0x00
        /*005c*/ 	.byte	0x90, 0x12, 0x00, 0x00, 0x01, 0x00, 0x00, 0x00, 0x90, 0x14, 0x00, 0x00, 0x01, 0x00, 0x00, 0x00
        /*006c*/ 	.byte	0x80, 0x4c, 0x00, 0x00, 0x01, 0x00, 0x00, 0x00, 0xc0, 0x4c, 0x00, 0x00, 0x01, 0x00, 0x00, 0x00
        /*007c*/ 	.byte	0xd0, 0x4c, 0x00, 0x00


	//----- nvinfo : EIATTR_MERCURY_ISA_VERSION
	.align		4
.L_350:
        /*0080*/ 	.byte	0x03, 0x5f
        /*0082*/ 	.short	0x0101


	//----- nvinfo : EIATTR_EXIT_INSTR_OFFSETS
	.align		4
        /*0084*/ 	.byte	0x04, 0x1c
        /*0086*/ 	.short	(.L_352 - .L_351)


	//   ....[0]....
.L_351:
        /*0088*/ 	.word	0x00000090


	//   ....[1]....
        /*008c*/ 	.word	0x00005810


	//----- nvinfo : EIATTR_CBANK_PARAM_SIZE
	.align		4
.L_352:
        /*0090*/ 	.byte	0x03, 0x19
        /*0092*/ 	.short	0x0280


	//----- nvinfo : EIATTR_PARAM_CBANK
	.align		4
        /*0094*/ 	.byte	0x04, 0x0a
        /*0096*/ 	.short	(.L_354 - .L_353)
	.align		4
.L_353:
        /*0098*/ 	.word	index@(.nv.constant0._ZN5flash44flash_bwd_dq_dk_dv_loop_seqk_parallel_kernelI23Flash_bwd_kernel_traitsILi128ELi64ELi64ELi8ELi4ELi2ELi2ELb1ELb0EN7cutlass10bfloat16_tE19Flash_kernel_traitsILi128ELi64ELi64ELi8ES3_EELb0ELb1ELb0ELb0ELb1ELb1ELb1EEEvNS_16Flash_bwd_paramsE)
        /*009c*/ 	.short	0x0210
        /*009e*/ 	.short	0x0280


	//----- nvinfo : EIATTR_SW_WAR
	.align		4
.L_354:
        /*00a0*/ 	.byte	0x04, 0x36
        /*00a2*/ 	.short	(.L_356 - .L_355)
.L_355:
        /*00a4*/ 	.word	0x00000008
.L_356:


//--------------------- .nv.info._ZN5flash44flash_bwd_dq_dk_dv_loop_seqk_parallel_kernelI23Flash_bwd_kernel_traitsILi128ELi64ELi64ELi8ELi4ELi2ELi2ELb1ELb0EN7cutlass10bfloat16_tE19Flash_kernel_traitsILi128ELi64ELi64ELi8ES3_EELb1ELb1ELb0ELb0ELb0ELb1ELb0EEEvNS_16Flash_bwd_paramsE --------------------------
	.section	.nv.info._ZN5flash44flash_bwd_dq_dk_dv_loop_seqk_parallel_kernelI23Flash_bwd_kernel_traitsILi128ELi64ELi64ELi8ELi4ELi2ELi2ELb1ELb0EN7cutlass10bfloat16_tE19Flash_kernel_traitsILi128ELi64ELi64ELi8ES3_EELb1ELb1ELb0ELb0ELb0ELb1ELb0EEEvNS_16Flash_bwd_paramsE,"",@"SHT_CUDA_INFO"
	.sectionflags	@""
	.align	4


	//----- nvinfo : EIATTR_CUDA_API_VERSION
	.align		4
        /*0000*/ 	.byte	0x04, 0x37
        /*0002*/ 	.short	(.L_358 - .L_357)
.L_357:
        /*0004*/ 	.word	0x00000082


	//----- nvinfo : EIATTR_KPARAM_INFO
	.align		4
.L_358:
        /*0008*/ 	.byte	0x04, 0x17
        /*000a*/ 	.short	(.L_360 - .L_359)
.L_359:
        /*000c*/ 	.word	0x00000000
        /*0010*/ 	.short	0x0000
        /*0012*/ 	.short	0x0000
        /*0014*/ 	.byte	0x00, 0xf0, 0x01, 0x0a


	//----- nvinfo : EIATTR_SPARSE_MMA_MASK
	.align		4
.L_360:
        /*0018*/ 	.byte	0x03, 0x50
        /*001a*/ 	.short	0x0000


	//----- nvinfo : EIATTR_MAXREG_COUNT
	.align		4
        /*001c*/ 	.byte	0x03, 0x1b
        /*001e*/ 	.short	0x00ff


	//----- nvinfo : EIATTR_NUM_BARRIERS
	.align		4
        /*0020*/ 	.byte	0x02, 0x4c
        /*0022*/ 	.byte	0x01
	.zero		1


	//----- nvinfo : EIATTR_MERCURY_ISA_VERSION
	.align		4
        /*0024*/ 	.byte	0x03, 0x5f
        /*0026*/ 	.short	0x0101


	//----- nvinfo : EIATTR_EXIT_INSTR_OFFSETS
	.align		4
        /*0028*/ 	.byte	0x04, 0x1c
        /*002a*/ 	.short	(.L_362 - .L_361)


	//   ....[0]....
.L_361:
        /*002c*/ 	.word	0x000000a0


	//   ....[1]....
        /*0030*/ 	.word	0x00007950


	//----- nvinfo : EIATTR_CRS_STACK_SIZE
	.align		4
.L_362:
        /*0034*/ 	.byte	0x04, 0x1e
        /*0036*/ 	.short	(.L_364 - .L_363)
.L_363:
        /*0038*/ 	.word	0x00000000


	//----- nvinfo : EIATTR_CBANK_PARAM_SIZE
	.align		4
.L_364:
        /*003c*/ 	.byte	0x03, 0x19
        /*003e*/ 	.short	0x0280


	//----- nvinfo : EIATTR_PARAM_CBANK
	.align		4
        /*0040*/ 	.byte	0x04, 0x0a
        /*0042*/ 	.short	(.L_366 - .L_365)
	.align		4
.L_365:
        /*0044*/ 	.word	index@(.nv.constant0._ZN5flash44flash_bwd_dq_dk_dv_loop_seqk_parallel_kernelI23Flash_bwd_kernel_traitsILi128ELi64ELi64ELi8ELi4ELi2ELi2ELb1ELb0EN7cutlass10bfloat16_tE19Flash_kernel_traitsILi128ELi64ELi64ELi8ES3_EELb1ELb1ELb0ELb0ELb0ELb1ELb0EEEvNS_16Flash_bwd_paramsE)
        /*0048*/ 	.short	0x0210
        /*004a*/ 	.short	0x0280


	//----- nvinfo : EIATTR_SW_WAR
	.align		4
.L_366:
        /*004c*/ 	.byte	0x04, 0x36
        /*004e*/ 	.short	(.L_368 - .L_367)
.L_367:
        /*0050*/ 	.word	0x00000008
.L_368:


//--------------------- .nv.info._ZN5flash44flash_bwd_dq_dk_dv_loop_seqk_parallel_kernelI23Flash_bwd_kernel_traitsILi128ELi64ELi64ELi8ELi4ELi2ELi2ELb1ELb0EN7cutlass10bfloat16_tE19Flash_kernel_traitsILi128ELi64ELi64ELi8ES3_EELb0ELb1ELb0ELb0ELb0ELb1ELb1EEEvNS_16Flash_bwd_paramsE --------------------------
	.section	.nv.info._ZN5flash44flash_bwd_dq_dk_dv_loop_seqk_parallel_kernelI23Flash_bwd_kernel_traitsILi128ELi64ELi64ELi8ELi4ELi2ELi2ELb1ELb0EN7cutlass10bfloat16_tE19Flash_kernel_traitsILi128ELi64ELi64ELi8ES3_EELb0ELb1ELb0ELb0ELb0ELb1ELb1EEEvNS_16Flash_bwd_paramsE,"",@"SHT_CUDA_INFO"
	.sectionflags	@""
	.align	4


	//----- nvinfo : EIATTR_CUDA_API_VERSION
	.align		4
        /*0000*/ 	.byte	0x04, 0x37
        /*0002*/ 	.short	(.L_370 - .L_369)
.L_369:
        /*0004*/ 	.word	0x00000082


	//----- nvinfo : EIATTR_KPARAM_INFO
	.align		4
.L_370:
        /*0008*/ 	.byte	0x04, 0x17
        /*000a*/ 	.short	(.L_372 - .L_371)
.L_371:
        /*000c*/ 	.word	0x00000000
        /*0010*/ 	.short	0x0000
        /*0012*/ 	.short	0x0000
        /*0014*/ 	.byte	0x00, 0xf0, 0x01, 0x0a


	//----- nvinfo : EIATTR_SPARSE_MMA_MASK
	.align		4
.L_372:
        /*0018*/ 	.byte	0x03, 0x50
        /*001a*/ 	.short	0x0000


	//----- nvinfo : EIATTR_MAXREG_COUNT
	.align		4
        /*001c*/ 	.byte	0x03, 0x1b
        /*001e*/ 	.short	0x00ff


	//----- nvinfo : EIATTR_NUM_BARRIERS
	.align		4
        /*0020*/ 	.byte	0x02, 0x4c
        /*0022*/ 	.byte	0x01
	.zero		1


	//----- nvinfo : EIATTR_MERCURY_ISA_VERSION
	.align		4
        /*0024*/ 	.byte	0x03, 0x5f
        /*0026*/ 	.short	0x0101


	//----- nvinfo : EIATTR_EXIT_INSTR_OFFSETS
	.align		4
        /*0028*/ 	.byte	0x04, 0x1c
        /*002a*/ 	.short	(.L_374 - .L_373)


	//   ....[0]....
.L_373:
        /*002c*/ 	.word	0x000000a0


	//   ....[1]....
        /*0030*/ 	.word	0x000071a0


	//----- nvinfo : EIATTR_CRS_STACK_SIZE
	.align		4
.L_374:
        /*0034*/ 	.byte	0x04, 0x1e
        /*0036*/ 	.short	(.L_376 - .L_375)
.L_375:
        /*0038*/ 	.word	0x00000000


	//----- nvinfo : EIATTR_CBANK_PARAM_SIZE
	.align		4
.L_376:
        /*003c*/ 	.byte	0x03, 0x19
        /*003e*/ 	.short	0x0280


	//----- nvinfo : EIATTR_PARAM_CBANK
	.align		4
        /*0040*/ 	.byte	0x04, 0x0a
        /*0042*/ 	.short	(.L_378 - .L_377)
	.align		4
.L_377:
        /*0044*/ 	.word	index@(.nv.constant0._ZN5flash44flash_bwd_dq_dk_dv_loop_seqk_parallel_kernelI23Flash_bwd_kernel_traitsILi128ELi64ELi64ELi8ELi4ELi2ELi2ELb1ELb0EN7cutlass10bfloat16_tE19Flash_kernel_traitsILi128ELi64ELi64ELi8ES3_EELb0ELb1ELb0ELb0ELb0ELb1ELb1EEEvNS_16Flash_bwd_paramsE)
        /*0048*/ 	.short	0x0210
        /*004a*/ 	.short	0x0280


	//----- nvinfo : EIATTR_SW_WAR
	.align		4
.L_378:
        /*004c*/ 	.byte	0x04, 0x36
        /*004e*/ 	.short	(.L_380 - .L_379)
.L_379:
        /*0050*/ 	.word	0x00000008
.L_380:


//--------------------- .nv.info._ZN5flash44flash_bwd_dq_dk_dv_loop_seqk_parallel_kernelI23Flash_bwd_kernel_traitsILi128ELi64ELi64ELi8ELi4ELi2ELi2ELb1ELb0EN7cutlass10bfloat16_tE19Flash_kernel_traitsILi128ELi64ELi64ELi8ES3_EELb1ELb1ELb0ELb1ELb0ELb0ELb0EEEvNS_16Flash_bwd_paramsE --------------------------
	.section	.nv.info._ZN5flash44flash_bwd_dq_dk_dv_loop_seqk_parallel_kernelI23Flash_bwd_kernel_traitsILi128ELi64ELi64ELi8ELi4ELi2ELi2ELb1ELb0EN7cutlass10bfloat16_tE19Flash_kernel_traitsILi128ELi64ELi64ELi8ES3_EELb1ELb1ELb0ELb1ELb0ELb0ELb0EEEvNS_16Flash_bwd_paramsE,"",@"SHT_CUDA_INFO"
	.sectionflags	@""
	.align	4


	//----- nvinfo : EIATTR_CUDA_API_VERSION
	.align		4
        /*0000*/ 	.byte	0x04, 0x37
        /*0002*/ 	.short	(.L_382 - .L_381)
.L_381:
        /*0004*/ 	.word	0x00000082


	//----- nvinfo : EIATTR_KPARAM_INFO
	.align		4
.L_382:
        /*0008*/ 	.byte	0x04, 0x17
        /*000a*/ 	.short	(.L_384 - .L_383)
.L_383:
        /*000c*/ 	.word	0x00000000
        /*0010*/ 	.short	0x0000
        /*0012*/ 	.short	0x0000
        /*0014*/ 	.byte	0x00, 0xf0, 0x01, 0x0a


	//----- nvinfo : EIATTR_SPARSE_MMA_MASK
	.align		4
.L_384:
        /*0018*/ 	.byte	0x03, 0x50
        /*001a*/ 	.short	0x0000


	//----- nvinfo : EIATTR_MAXREG_COUNT
	.align		4
        /*001c*/ 	.byte	0x03, 0x1b
        /*001e*/ 	.short	0x00ff


	//----- nvinfo : EIATTR_NUM_BARRIERS
	.align		4
        /*0020*/ 	.byte	0x02, 0x4c
        /*0022*/ 	.byte	0x01
	.zero		1


	//----- nvinfo : EIATTR_MERCURY_ISA_VERSION
	.align		4
        /*0024*/ 	.byte	0x03, 0x5f
        /*0026*/ 	.short	0x0101


	//----- nvinfo : EIATTR_EXIT_INSTR_OFFSETS
	.align		4
        /*0028*/ 	.byte	0x04, 0x1c
        /*002a*/ 	.short	(.L_386 - .L_385)


	//   ....[0]....
.L_385:
        /*002c*/ 	.word	0x000000a0


	//   ....[1]....
        /*0030*/ 	.word	0x00008af0


	//----- nvinfo : EIATTR_CRS_STACK_SIZE
	.align		4
.L_386:
        /*0034*/ 	.byte	0x04, 0x1e
        /*0036*/ 	.short	(.L_388 - .L_387)
.L_387:
        /*0038*/ 	.word	0x00000000


	//----- nvinfo : EIATTR_CBANK_PARAM_SIZE
	.align		4
.L_388:
        /*003c*/ 	.byte	0x03, 0x19
        /*003e*/ 	.short	0x0280


	//----- nvinfo : EIATTR_PARAM_CBANK
	.align		4
        /*0040*/ 	.byte	0x04, 0x0a
        /*0042*/ 	.short	(.L_390 - .L_389)
	.align		4
.L_389:
        /*0044*/ 	.word	index@(.nv.constant0._ZN5flash44flash_bwd_dq_dk_dv_loop_seqk_parallel_kernelI23Flash_bwd_kernel_traitsILi128ELi64ELi64ELi8ELi4ELi2ELi2ELb1ELb0EN7cutlass10bfloat16_tE19Flash_kernel_traitsILi128ELi64ELi64ELi8ES3_EELb1ELb1ELb0ELb1ELb0ELb0ELb0EEEvNS_16Flash_bwd_paramsE)
        /*0048*/ 	.short	0x0210
        /*004a*/ 	.short	0x0280


	//----- nvinfo : EIATTR_SW_WAR
	.align		4
.L_390:
        /*004c*/ 	.byte	0x04, 0x36
        /*004e*/ 	.short	(.L_392 - .L_391)
.L_391:
        /*0050*/ 	.word	0x00000008
.L_392:


//--------------------- .nv.info._ZN5flash44flash_bwd_dq_dk_dv_loop_seqk_parallel_kernelI23Flash_bwd_kernel_traitsILi128ELi64ELi64ELi8ELi4ELi2ELi2ELb1ELb0EN7cutlass10bfloat16_tE19Flash_kernel_traitsILi128ELi64ELi64ELi8ES3_EELb0ELb1ELb0ELb1ELb0ELb0ELb1EEEvNS_16Flash_bwd_paramsE --------------------------
	.section	.nv.info._ZN5flash44flash_bwd_dq_dk_dv_loop_seqk_parallel_kernelI23Flash_bwd_kernel_traitsILi128ELi64ELi64ELi8ELi4ELi2ELi2ELb1ELb0EN7cutlass10bfloat16_tE19Flash_kernel_traitsILi128ELi64ELi64ELi8ES3_EELb0ELb1ELb0ELb1ELb0ELb0ELb1EEEvNS_16Flash_bwd_paramsE,"",@"SHT_CUDA_INFO"
	.sectionflags	@""
	.align	4


	//----- nvinfo : EIATTR_CUDA_API_VERSION
	.align		4
        /*0000*/ 	.byte	0x04, 0x37
        /*0002*/ 	.short	(.L_394 - .L_393)
.L_393:
        /*0004*/ 	.word	0x00000082


	//----- nvinfo : EIATTR_KPARAM_INFO
	.align		4
.L_394:
        /*0008*/ 	.byte	0x04, 0x17
        /*000a*/ 	.short	(.L_396 - .L_395)
.L_395:
        /*000c*/ 	.word	0x00000000
        /*0010*/ 	.short	0x0000
        /*0012*/ 	.short	0x0000
        /*0014*/ 	.byte	0x00, 0xf0, 0x01, 0x0a


	//----- nvinfo : EIATTR_SPARSE_MMA_MASK
	.align		4
.L_396:
        /*0018*/ 	.byte	0x03, 0x50
        /*001a*/ 	.short	0x0000


	//----- nvinfo : EIATTR_MAXREG_COUNT
	.align		4
        /*001c*/ 	.byte	0x03, 0x1b
        /*001e*/ 	.short	0x00ff


	//----- nvinfo : EIATTR_NUM_BARRIERS
	.align		4
        /*0020*/ 	.byte	0x02, 0x4c
        /*0022*/ 	.byte	0x01
	.zero		1


	//----- nvinfo : EIATTR_ANNOTATIONS
	.align		4
        /*0024*/ 	.byte	0x04, 0x55
        /*0026*/ 	.short	(.L_398 - .L_397)


	//   ....[0]....
.L_397:
        /*0028*/ 	.word	0x00000001
        /*002c*/ 	.byte	0x30, 0x06, 0x00, 0x00, 0x01, 0x00, 0x00, 0x00, 0x00, 0x3e, 0x00, 0x00


	//----- nvinfo : EIATTR_MERCURY_ISA_VERSION
	.align		4
.L_398:
        /*0038*/ 	.byte	0x03, 0x5f
        /*003a*/ 	.short	0x0101


	//----- nvinfo : EIATTR_EXIT_INSTR_OFFSETS
	.align		4
        /*003c*/ 	.byte	0x04, 0x1c
        /*003e*/ 	.short	(.L_400 - .L_399)


	//   ....[0]....
.L_399:
        /*0040*/ 	.word	0x000000b0


	//   ....[1]....
        /*0044*/ 	.word	0x000082b0


	//----- nvinfo : EIATTR_CRS_STACK_SIZE
	.align		4
.L_400:
        /*0048*/ 	.byte	0x04, 0x1e
        /*004a*/ 	.short	(.L_402 - .L_401)
.L_401:
        /*004c*/ 	.word	0x00000000


	//----- nvinfo : EIATTR_CBANK_PARAM_SIZE
	.align		4
.L_402:
        /*0050*/ 	.byte	0x03, 0x19
        /*0052*/ 	.short	0x0280


	//----- nvinfo : EIATTR_PARAM_CBANK
	.align		4
        /*0054*/ 	.byte	0x04, 0x0a
        /*0056*/ 	.short	(.L_404 - .L_403)
	.align		4
.L_403:
        /*0058*/ 	.word	index@(.nv.constant0._ZN5flash44flash_bwd_dq_dk_dv_loop_seqk_parallel_kernelI23Flash_bwd_kernel_traitsILi128ELi64ELi64ELi8ELi4ELi2ELi2ELb1ELb0EN7cutlass10bfloat16_tE19Flash_kernel_traitsILi128ELi64ELi64ELi8ES3_EELb0ELb1ELb0ELb1ELb0ELb0ELb1EEEvNS_16Flash_bwd_paramsE)
        /*005c*/ 	.short	0x0210
        /*005e*/ 	.short	0x0280


	//----- nvinfo : EIATTR_SW_WAR
	.align		4
.L_404:
        /*0060*/ 	.byte	0x04, 0x36
        /*0062*/ 	.short	(.L_406 - .L_405)
.L_405:
        /*0064*/ 	.word	0x00000008
.L_406:


//--------------------- .nv.info._ZN5flash25flash_bwd_dot_do_o_kernelILb0E23Flash_bwd_kernel_traitsILi128ELi64ELi64ELi8ELi4ELi2ELi2ELb1ELb0EN7cutlass10bfloat16_tE19Flash_kernel_traitsILi128ELi64ELi64ELi8ES3_EEEEvNS_16Flash_bwd_paramsE --------------------------
	.section	.nv.info._ZN5flash25flash_bwd_dot_do_o_kernelILb0E23Flash_bwd_kernel_traitsILi128ELi64ELi64ELi8ELi4ELi2ELi2ELb1ELb0EN7cutlass10bfloat16_tE19Flash_kernel_traitsILi128ELi64ELi64ELi8ES3_EEEEvNS_16Flash_bwd_paramsE,"",@"SHT_CUDA_INFO"
	.sectionflags	@""
	.align	4


	//----- nvinfo : EIATTR_CUDA_API_VERSION
	.align		4
        /*0000*/ 	.byte	0x04, 0x37
        /*0002*/ 	.short	(.L_408 - .L_407)
.L_407:
        /*0004*/ 	.word	0x00000082


	//----- nvinfo : EIATTR_KPARAM_INFO
	.align		4
.L_408:
        /*0008*/ 	.byte	0x04, 0x17
        /*000a*/ 	.short	(.L_410 - .L_409)
.L_409:
        /*000c*/ 	.word	0x00000000
        /*0010*/ 	.short	0x0000
        /*0012*/ 	.short	0x0000
        /*0014*/ 	.byte	0x00, 0xf0, 0x01, 0x0a


	//----- nvinfo : EIATTR_SPARSE_MMA_MASK
	.align		4
.L_410:
        /*0018*/ 	.byte	0x03, 0x50
        /*001a*/ 	.short	0x0000


	//----- nvinfo : EIATTR_MAXREG_COUNT
	.align		4
        /*001c*/ 	.byte	0x03, 0x1b
        /*001e*/ 	.short	0x00ff


	//----- nvinfo : EIATTR_MERCURY_ISA_VERSION
	.align		4
        /*0020*/ 	.byte	0x03, 0x5f
        /*0022*/ 	.short	0x0101


	//----- nvinfo : EIATTR_COOP_GROUP_MASK_REGIDS
	.align		4
        /*0024*/ 	.byte	0x04, 0x29
        /*0026*/ 	.short	(.L_412 - .L_411)


	//   ....[0]....
.L_411:
        /*0028*/ 	.word	0xffffffff


	//   ....[1]....
        /*002c*/ 	.word	0xffffffff


	//   ....[2]....
        /*0030*/ 	.word	0xffffffff


	//   ....[3]....
        /*0034*/ 	.word	0xffffffff


	//   ....[4]....
        /*0038*/ 	.word	0xffffffff


	//   ....[5]....
        /*003c*/ 	.word	0xffffffff


	//----- nvinfo : EIATTR_COOP_GROUP_INSTR_OFFSETS
	.align		4
.L_412:
        /*0040*/ 	.byte	0x04, 0x28
        /*0042*/ 	.short	(.L_414 - .L_413)


	//   ....[0]....
.L_413:
        /*0044*/ 	.word	0x000011a0


	//   ....[1]....
        /*0048*/ 	.word	0x000011b0


	//   ....[2]....
        /*004c*/ 	.word	0x000011f0


	//   ....[3]....
        /*0050*/ 	.word	0x00001200


	//   ....[4]....
        /*0054*/ 	.word	0x00001250


	//   ....[5]....
        /*0058*/ 	.word	0x00001270


	//----- nvinfo : EIATTR_EXIT_INSTR_OFFSETS
	.align		4
.L_414:
        /*005c*/ 	.byte	0x04, 0x1c
        /*005e*/ 	.short	(.L_416 - .L_415)


	//   ....[0]....
.L_415:
        /*0060*/ 	.word	0x00000130


	//   ....[1]....
        /*0064*/ 	.word	0x00001300


	//   ....[2]....
        /*0068*/ 	.word	0x00001320


	//----- nvinfo : EIATTR_CRS_STACK_SIZE
	.align		4
.L_416:
        /*006c*/ 	.byte	0x04, 0x1e
        /*006e*/ 	.short	(.L_418 - .L_417)
.L_417:
        /*0070*/ 	.word	0x00000000


	//----- nvinfo : EIATTR_CBANK_PARAM_SIZE
	.align		4
.L_418:
        /*0074*/ 	.byte	0x03, 0x19
        /*0076*/ 	.short	0x0280


	//----- nvinfo : EIATTR_PARAM_CBANK
	.align		4
        /*0078*/ 	.byte	0x04, 0x0a
        /*007a*/ 	.short	(.L_420 - .L_419)
	.align		4
.L_419:
        /*007c*/ 	.word	index@(.nv.constant0._ZN5flash25flash_bwd_dot_do_o_kernelILb0E23Flash_bwd_kernel_traitsILi128ELi64ELi64ELi8ELi4ELi2ELi2ELb1ELb0EN7cutlass10bfloat16_tE19Flash_kernel_traitsILi128ELi64ELi64ELi8ES3_EEEEvNS_16Flash_bwd_paramsE)
        /*0080*/ 	.short	0x0210
        /*0082*/ 	.short	0x0280


	//----- nvinfo : EIATTR_SW_WAR
	.align		4
.L_420:
        /*0084*/ 	.byte	0x04, 0x36
        /*0086*/ 	.short	(.L_422 - .L_421)
.L_421:
        /*0088*/ 	.word	0x00000008
.L_422:


//--------------------- .nv.info._ZN5flash25flash_bwd_dot_do_o_kernelILb1E23Flash_bwd_kernel_traitsILi128ELi64ELi64ELi8ELi4ELi2ELi2ELb1ELb0EN7cutlass10bfloat16_tE19Flash_kernel_traitsILi128ELi64ELi64ELi8ES3_EEEEvNS_16Flash_bwd_paramsE --------------------------
	.section	.nv.info._ZN5flash25flash_bwd_dot_do_o_kernelILb1E23Flash_bwd_kernel_traitsILi128ELi64ELi64ELi8ELi4ELi2ELi2ELb1ELb0EN7cutlass10bfloat16_tE19Flash_kernel_traitsILi128ELi64ELi64ELi8ES3_EEEEvNS_16Flash_bwd_paramsE,"",@"SHT_CUDA_INFO"
	.sectionflags	@""
	.align	4


	//----- nvinfo : EIATTR_CUDA_API_VERSION
	.align		4
        /*0000*/ 	.byte	0x04, 0x37
        /*0002*/ 	.short	(.L_424 - .L_423)
.L_423:
        /*0004*/ 	.word	0x00000082


	//----- nvinfo : EIATTR_KPARAM_INFO
	.align		4
.L_424:
        /*0008*/ 	.byte	0x04, 0x17
        /*000a*/ 	.short	(.L_426 - .L_425)
.L_425:
        /*000c*/ 	.word	0x00000000
        /*0010*/ 	.short	0x0000
        /*0012*/ 	.short	0x0000
        /*0014*/ 	.byte	0x00, 0xf0, 0x01, 0x0a


	//----- nvinfo : EIATTR_SPARSE_MMA_MASK
	.align		4
.L_426:
        /*0018*/ 	.byte	0x03, 0x50
        /*001a*/ 	.short	0x0000


	//----- nvinfo : EIATTR_MAXREG_COUNT
	.align		4
        /*001c*/ 	.byte	0x03, 0x1b
        /*001e*/ 	.short	0x00ff


	//----- nvinfo : EIATTR_MERCURY_ISA_VERSION
	.align		4
        /*0020*/ 	.byte	0x03, 0x5f
        /*0022*/ 	.short	0x0101


	//----- nvinfo : EIATTR_COOP_GROUP_MASK_REGIDS
	.align		4
        /*0024*/ 	.byte	0x04, 0x29
        /*0026*/ 	.short	(.L_428 - .L_427)


	//   ....[0]....
.L_427:
        /*0028*/ 	.word	0xffffffff


	//   ....[1]....
        /*002c*/ 	.word	0xffffffff


	//   ....[2]....
        /*0030*/ 	.word	0xffffffff


	//   ....[3]....
        /*0034*/ 	.word	0xffffffff


	//   ....[4]....
        /*0038*/ 	.word	0xffffffff


	//   ....[5]....
        /*003c*/ 	.word	0xffffffff


	//----- nvinfo : EIATTR_COOP_GROUP_INSTR_OFFSETS
	.align		4
.L_428:
        /*0040*/ 	.byte	0x04, 0x28
        /*0042*/ 	.short	(.L_430 - .L_429)


	//   ....[0]....
.L_429:
        /*0044*/ 	.word	0x00001460


	//   ....[1]....
        /*0048*/ 	.word	0x00001470


	//   ....[2]....
        /*004c*/ 	.word	0x000014a0


	//   ....[3]....
        /*0050*/ 	.word	0x000014d0


	//   ....[4]....
        /*0054*/ 	.word	0x00001510


	//   ....[5]....
        /*0058*/ 	.word	0x00001550


	//----- nvinfo : EIATTR_EXIT_INSTR_OFFSETS
	.align		4
.L_430:
        /*005c*/ 	.byte	0x04, 0x1c
        /*005e*/ 	.short	(.L_432 - .L_431)


	//   ....[0]....
.L_431:
        /*0060*/ 	.word	0x00000130


	//   ....[1]....
        /*0064*/ 	.word	0x000016d0


	//----- nvinfo : EIATTR_CRS_STACK_SIZE
	.align		4
.L_432:
        /*0068*/ 	.byte	0x04, 0x1e
        /*006a*/ 	.short	(.L_434 - .L_433)
.L_433:
        /*006c*/ 	.word	0x00000000


	//----- nvinfo : EIATTR_CBANK_PARAM_SIZE
	.align		4
.L_434:
        /*0070*/ 	.byte	0x03, 0x19
        /*0072*/ 	.short	0x0280


	//----- nvinfo : EIATTR_PARAM_CBANK
	.align		4
        /*0074*/ 	.byte	0x04, 0x0a
        /*0076*/ 	.short	(.L_436 - .L_435)
	.align		4
.L_435:
        /*0078*/ 	.word	index@(.nv.constant0._ZN5flash25flash_bwd_dot_do_o_kernelILb1E23Flash_bwd_kernel_traitsILi128ELi64ELi64ELi8ELi4ELi2ELi2ELb1ELb0EN7cutlass10bfloat16_tE19Flash_kernel_traitsILi128ELi64ELi64ELi8ES3_EEEEvNS_16Flash_bwd_paramsE)
        /*007c*/ 	.short	0x0210
        /*007e*/ 	.short	0x0280


	//----- nvinfo : EIATTR_SW_WAR
	.align		4
.L_436:
        /*0080*/ 	.byte	0x04, 0x36
        /*0082*/ 	.short	(.L_438 - .L_437)
.L_437:
        /*0084*/ 	.word	0x00000008
.L_438:


//--------------------- .nv.info._ZN5flash27flash_bwd_convert_dq_kernelI23Flash_bwd_kernel_traitsILi128ELi64ELi128ELi8ELi2ELi4ELi2ELb0ELb0EN7cutlass10bfloat16_tE19Flash_kernel_traitsILi128ELi64ELi128ELi8ES3_EEEEvNS_16Flash_bwd_paramsEi --------------------------
	.section	.nv.info._ZN5flash27flash_bwd_convert_dq_kernelI23Flash_bwd_kernel_traitsILi128ELi64ELi128ELi8ELi2ELi4ELi2ELb0ELb0EN7cutlass10bfloat16_tE19Flash_kernel_traitsILi128ELi64ELi128ELi8ES3_EEEEvNS_16Flash_bwd_paramsEi,"",@"SHT_CUDA_INFO"
	.sectionflags	@""
	.align	4


	//----- nvinfo : EIATTR_CUDA_API_VERSION
	.align		4
        /*0000*/ 	.byte	0x04, 0x37
        /*0002*/ 	.short	(.L_440 - .L_439)
.L_439:
        /*0004*/ 	.word	0x00000082


	//----- nvinfo : EIATTR_KPARAM_INFO
	.align		4
.L_440:
        /*0008*/ 	.byte	0x04, 0x17
        /*000a*/ 	.short	(.L_442 - .L_441)
.L_441:
        /*000c*/ 	.word	0x00000000
        /*0010*/ 	.short	0x0001
        /*0012*/ 	.short	0x0280
        /*0014*/ 	.byte	0x00, 0xf0, 0x11, 0x00


	//----- nvinfo : EIATTR_KPARAM_INFO
	.align		4
.L_442:
        /*0018*/ 	.byte	0x04, 0x17
        /*001a*/ 	.short	(.L_444 - .L_443)
.L_443:
        /*001c*/ 	.word	0x00000000
        /*0020*/ 	.short	0x0000
        /*0022*/ 	.short	0x0000
        /*0024*/ 	.byte	0x00, 0xf0, 0x01, 0x0a


	//----- nvinfo : EIATTR_SPARSE_MMA_MASK
	.align		4
.L_444:
        /*0028*/ 	.byte	0x03, 0x50
        /*002a*/ 	.short	0x0000


	//----- nvinfo : EIATTR_MAXREG_COUNT
	.align		4
        /*002c*/ 	.byte	0x03, 0x1b
        /*002e*/ 	.short	0x00ff


	//----- nvinfo : EIATTR_NUM_BARRIERS
	.align		4
        /*0030*/ 	.byte	0x02, 0x4c
        /*0032*/ 	.byte	0x01
	.zero		1


	//----- nvinfo : EIATTR_MERCURY_ISA_VERSION
	.align		4
        /*0034*/ 	.byte	0x03, 0x5f
        /*0036*/ 	.short	0x0101


	//----- nvinfo : EIATTR_EXIT_INSTR_OFFSETS
	.align		4
        /*0038*/ 	.byte	0x04, 0x1c
        /*003a*/ 	.short	(.L_446 - .L_445)


	//   ....[0]....
.L_445:
        /*003c*/ 	.word	0x00000100


	//   ....[1]....
        /*0040*/ 	.word	0x000017b0


	//   ....[2]....
        /*0044*/ 	.word	0x000018b0


	//   ....[3]....
        /*0048*/ 	.word	0x000018d0


	//----- nvinfo : EIATTR_CRS_STACK_SIZE
	.align		4
.L_446:
        /*004c*/ 	.byte	0x04, 0x1e
        /*004e*/ 	.short	(.L_448 - .L_447)
.L_447:
        /*0050*/ 	.word	0x00000000


	//----- nvinfo : EIATTR_CBANK_PARAM_SIZE
	.align		4
.L_448:
        /*0054*/ 	.byte	0x03, 0x19
        /*0056*/ 	.short	0x0284


	//----- nvinfo : EIATTR_PARAM_CBANK
	.align		4
        /*0058*/ 	.byte	0x04, 0x0a
        /*005a*/ 	.short	(.L_450 - .L_449)
	.align		4
.L_449:
        /*005c*/ 	.word	index@(.nv.constant0._ZN5flash27flash_bwd_convert_dq_kernelI23Flash_bwd_kernel_traitsILi128ELi64ELi128ELi8ELi2ELi4ELi2ELb0ELb0EN7cutlass10bfloat16_tE19Flash_kernel_traitsILi128ELi64ELi128ELi8ES3_EEEEvNS_16Flash_bwd_paramsEi)
        /*0060*/ 	.short	0x0210
        /*0062*/ 	.short	0x0284


	//----- nvinfo : EIATTR_SW_WAR
	.align		4
.L_450:
        /*0064*/ 	.byte	0x04, 0x36
        /*0066*/ 	.short	(.L_452 - .L_451)
.L_451:
        /*0068*/ 	.word	0x00000008
.L_452:


//--------------------- .nv.info._ZN5flash44flash_bwd_dq_dk_dv_loop_seqk_parallel_kernelI23Flash_bwd_kernel_traitsILi128ELi64ELi128ELi8ELi2ELi4ELi2ELb0ELb0EN7cutlass10bfloat16_tE19Flash_kernel_traitsILi128ELi64ELi128ELi8ES3_EELb1ELb1ELb0ELb0ELb0ELb0ELb0EEEvNS_16Flash_bwd_paramsE --------------------------
	.section	.nv.info._ZN5flash44flash_bwd_dq_dk_dv_loop_seqk_parallel_kernelI23Flash_bwd_kernel_traitsILi128ELi64ELi128ELi8ELi2ELi4ELi2ELb0ELb0EN7cutlass10bfloat16_tE19Flash_kernel_traitsILi128ELi64ELi128ELi8ES3_EELb1ELb1ELb0ELb0ELb0ELb0ELb0EEEvNS_16Flash_bwd_paramsE,"",@"SHT_CUDA_INFO"
	.sectionflags	@""
	.align	4


	//----- nvinfo : EIATTR_CUDA_API_VERSION
	.align		4
        /*0000*/ 	.byte	0x04, 0x37
        /*0002*/ 	.short	(.L_454 - .L_453)
.L_453:
        /*0004*/ 	.word	0x00000082


	//----- nvinfo : EIATTR_KPARAM_INFO
	.align		4
.L_454:
        /*0008*/ 	.byte	0x04, 0x17
        /*000a*/ 	.short	(.L_456 - .L_455)
.L_455:
        /*000c*/ 	.word	0x00000000
        /*0010*/ 	.short	0x0000
        /*0012*/ 	.short	0x0000
        /*0014*/ 	.byte	0x00, 0xf0, 0x01, 0x0a


	//----- nvinfo : EIATTR_SPARSE_MMA_MASK
	.align		4
.L_456:
        /*0018*/ 	.byte	0x03, 0x50
        /*001a*/ 	.short	0x0000


	//----- nvinfo : EIATTR_MAXREG_COUNT
	.align		4
        /*001c*/ 	.byte	0x03, 0x1b
        /*001e*/ 	.short	0x00ff


	//----- nvinfo : EIATTR_NUM_BARRIERS
	.align		4
        /*0020*/ 	.byte	0x02, 0x4c
        /*0022*/ 	.byte	0x01
	.zero		1


	//----- nvinfo : EIATTR_ANNOTATIONS
	.align		4
        /*0024*/ 	.byte	0x04, 0x55
        /*0026*/ 	.short	(.L_458 - .L_457)


	//   ....[0]....
.L_457:
        /*0028*/ 	.word	0x00000001
        /*002c*/ 	.byte	0xa0, 0x03, 0x00, 0x00, 0x01, 0x00, 0x00, 0x00, 0xe0, 0x05, 0x00, 0x00, 0x01, 0x00, 0x00, 0x00
        /*003c*/ 	.byte	0x00, 0x09, 0x00, 0x00, 0x01, 0x00, 0x00, 0x00, 0x40, 0x09, 0x00, 0x00, 0x01, 0x00, 0x00, 0x00
        /*004c*/ 	.byte	0x70, 0x09, 0x00, 0x00, 0x01, 0x00, 0x00, 0x00, 0xa0, 0x09, 0x00, 0x00, 0x01, 0x00, 0x00, 0x00
        /*005c*/ 	.byte	0x30, 0x46, 0x00, 0x00, 0x01, 0x00, 0x00, 0x00, 0x80, 0x4d, 0x00, 0x00, 0x01, 0x00, 0x00, 0x00
        /*006c*/ 	.byte	0x90, 0xa0, 0x00, 0x00, 0x01, 0x00, 0x00, 0x00, 0xc0, 0xa0, 0x00, 0x00, 0x01, 0x00, 0x00, 0x00
        /*007c*/ 	.byte	0xd0, 0xa0, 0x00, 0x00, 0x01, 0x00, 0x00, 0x00, 0xe0, 0xa0, 0x00, 0x00


	//----- nvinfo : EIATTR_MERCURY_ISA_VERSION
	.align		4
.L_458:
        /*0088*/ 	.byte	0x03, 0x5f
        /*008a*/ 	.short	0x0101


	//----- nvinfo : EIATTR_EXIT_INSTR_OFFSETS
	.align		4
        /*008c*/ 	.byte	0x04, 0x1c
        /*008e*/ 	.short	(.L_460 - .L_459)


	//   ....[0]....
.L_459:
        /*0090*/ 	.word	0x000000a0


	//   ....[1]....
        /*0094*/ 	.word	0x0000c180


	//----- nvinfo : EIATTR_CRS_STACK_SIZE
	.align		4
.L_460:
        /*0098*/ 	.byte	0x04, 0x1e
        /*009a*/ 	.short	(.L_462 - .L_461)
.L_461:
        /*009c*/ 	.word	0x00000000


	//----- nvinfo : EIATTR_CBANK_PARAM_SIZE
	.align		4
.L_462:
        /*00a0*/ 	.byte	0x03, 0x19
        /*00a2*/ 	.short	0x0280


	//----- nvinfo : EIATTR_PARAM_CBANK
	.align		4
        /*00a4*/ 	.byte	0x04, 0x0a
        /*00a6*/ 	.short	(.L_464 - .L_463)
	.align		4
.L_463:
        /*00a8*/ 	.word	index@(.nv.constant0._ZN5flash44flash_bwd_dq_dk_dv_loop_seqk_parallel_kernelI23Flash_bwd_kernel_traitsILi128ELi64ELi128ELi8ELi2ELi4ELi2ELb0ELb0EN7cutlass10bfloat16_tE19Flash_kernel_traitsILi128ELi64ELi128ELi8ES3_EELb1ELb1ELb0ELb0ELb0ELb0ELb0EEEvNS_16Flash_bwd_paramsE)
        /*00ac*/ 	.short	0x0210
        /*00ae*/ 	.short	0x0280


	//----- nvinfo : EIATTR_SW_WAR
	.align		4
.L_464:
        /*00b0*/ 	.byte	0x04, 0x36
        /*00b2*/ 	.short	(.L_466 - .L_465)
.L_465:
        /*00b4*/ 	.word	0x00000008
.L_466:


//--------------------- .nv.info._ZN5flash44flash_bwd_dq_dk_dv_loop_seqk_parallel_kernelI23Flash_bwd_kernel_traitsILi128ELi64ELi128ELi8ELi2ELi4ELi2ELb0ELb0EN7cutlass10bfloat16_tE19Flash_kernel_traitsILi128ELi64ELi128ELi8ES3_EELb0ELb1ELb0ELb0ELb0ELb0ELb1EEEvNS_16Flash_bwd_paramsE --------------------------
	.section	.nv.info._ZN5flash44flash_bwd_dq_dk_dv_loop_seqk_parallel_kernelI23Flash_bwd_kernel_traitsILi128ELi64ELi128ELi8ELi2ELi4ELi2ELb0ELb0EN7cutlass10bfloat16_tE19Flash_kernel_traitsILi128ELi64ELi128ELi8ES3_EELb0ELb1ELb0ELb0ELb0ELb0ELb1EEEvNS_16Flash_bwd_paramsE,"",@"SHT_CUDA_INFO"
	.sectionflags	@""
	.align	4


	//----- nvinfo : EIATTR_CUDA_API_VERSION
	.align		4
        /*0000*/ 	.byte	0x04, 0x37
        /*0002*/ 	.short	(.L_468 - .L_467)
.L_467:
        /*0004*/ 	.word	0x00000082


	//----- nvinfo : EIATTR_KPARAM_INFO
	.align		4
.L_468:
        /*0008*/ 	.byte	0x04, 0x17
        /*000a*/ 	.short	(.L_470 - .L_469)
.L_469:
        /*000c*/ 	.word	0x00000000
        /*0010*/ 	.short	0x0000
        /*0012*/ 	.short	0x0000
        /*0014*/ 	.byte	0x00, 0xf0, 0x01, 0x0a


	//----- nvinfo : EIATTR_SPARSE_MMA_MASK
	.align		4
.L_470:
        /*0018*/ 	.byte	0x03, 0x50
        /*001a*/ 	.short	0x0000


	//----- nvinfo : EIATTR_MAXREG_COUNT
	.align		4
        /*001c*/ 	.byte	0x03, 0x1b
        /*001e*/ 	.short	0x00ff


	//----- nvinfo : EIATTR_NUM_BARRIERS
	.align		4
        /*0020*/ 	.byte	0x02, 0x4c
        /*0022*/ 	.byte	0x01
	.zero		1


	//----- nvinfo : EIATTR_ANNOTATIONS
	.align		4
        /*0024*/ 	.byte	0x04, 0x55
        /*0026*/ 	.short	(.L_472 - .L_471)


	//   ....[0]....
.L_471:
        /* <DEDUP_REMOVED lines=43> */


	//----- nvinfo : EIATTR_MERCURY_ISA_VERSION
	.align		4
.L_472:
        /*02c0*/ 	.byte	0x03, 0x5f
        /*02c2*/ 	.short	0x0101


	//----- nvinfo : EIATTR_EXIT_INSTR_OFFSETS
	.align		4
        /*02c4*/ 	.byte	0x04, 0x1c
        /*02c6*/ 	.short	(.L_474 - .L_473)


	//   ....[0]....
.L_473:
        /*02c8*/ 	.word	0x000000a0


	//   ....[1]....
        /*02cc*/ 	.word	0x0000bb40


	//----- nvinfo : EIATTR_CRS_STACK_SIZE
	.align		4
.L_474:
        /*02d0*/ 	.byte	0x04, 0x1e
        /*02d2*/ 	.short	(.L_476 - .L_475)
.L_475:
        /*02d4*/ 	.word	0x00000000


	//----- nvinfo : EIATTR_CBANK_PARAM_SIZE
	.align		4
.L_476:
        /*02d8*/ 	.byte	0x03, 0x19
        /*02da*/ 	.short	0x0280


	//----- nvinfo : EIATTR_PARAM_CBANK
	.align		4
        /*02dc*/ 	.byte	0x04, 0x0a
        /*02de*/ 	.short	(.L_478 - .L_477)
	.align		4
.L_477:
        /*02e0*/ 	.word	index@(.nv.constant0._ZN5flash44flash_bwd_dq_dk_dv_loop_seqk_parallel_kernelI23Flash_bwd_kernel_traitsILi128ELi64ELi128ELi8ELi2ELi4ELi2ELb0ELb0EN7cutlass10bfloat16_tE19Flash_kernel_traitsILi128ELi64ELi128ELi8ES3_EELb0ELb1ELb0ELb0ELb0ELb0ELb1EEEvNS_16Flash_bwd_paramsE)
        /*02e4*/ 	.short	0x0210
        /*02e6*/ 	.short	0x0280


	//----- nvinfo : EIATTR_SW_WAR
	.align		4
.L_478:
        /*02e8*/ 	.byte	0x04, 0x36
        /*02ea*/ 	.short	(.L_480 - .L_479)
.L_479:
        /*02ec*/ 	.word	0x00000008
.L_480:


//--------------------- .nv.info._ZN5flash44flash_bwd_dq_dk_dv_loop_seqk_parallel_kernelI23Flash_bwd_kernel_traitsILi128ELi64ELi128ELi8ELi2ELi4ELi2ELb0ELb0EN7cutlass10bfloat16_tE19Flash_kernel_traitsILi128ELi64ELi128ELi8ES3_EELb1ELb1ELb0ELb0ELb1ELb1ELb0EEEvNS_16Flash_bwd_paramsE --------------------------
	.section	.nv.info._ZN5flash44flash_bwd_dq_dk_dv_loop_seqk_parallel_kernelI23Flash_bwd_kernel_traitsILi128ELi64ELi128ELi8ELi2ELi4ELi2ELb0ELb0EN7cutlass10bfloat16_tE19Flash_kernel_traitsILi128ELi64ELi128ELi8ES3_EELb1ELb1ELb0ELb0ELb1ELb1ELb0EEEvNS_16Flash_bwd_paramsE,"",@"SHT_CUDA_INFO"
	.sectionflags	@""
	.align	4


	//----- nvinfo : EIATTR_CUDA_API_VERSION
	.align		4
        /*0000*/ 	.byte	0x04, 0x37
        /*0002*/ 	.short	(.L_482 - .L_481)
.L_481:
        /*0004*/ 	.word	0x00000082


	//----- nvinfo : EIATTR_KPARAM_INFO
	.align		4
.L_482:
        /*0008*/ 	.byte	0x04, 0x17
        /*000a*/ 	.short	(.L_484 - .L_483)
.L_483:
        /*000c*/ 	.word	0x00000000
        /*0010*/ 	.short	0x0000
        /*0012*/ 	.short	0x0000
        /*0014*/ 	.byte	0x00, 0xf0, 0x01, 0x0a


	//----- nvinfo : EIATTR_SPARSE_MMA_MASK
	.align		4
.L_484:
        /*0018*/ 	.byte	0x03, 0x50
        /*001a*/ 	.short	0x0000


	//----- nvinfo : EIATTR_MAXREG_COUNT
	.align		4
        /*001c*/ 	.byte	0x03, 0x1b
        /*001e*/ 	.short	0x00ff


	//----- nvinfo : EIATTR_NUM_BARRIERS
	.align		4
        /*0020*/ 	.byte	0x02, 0x4c
        /*0022*/ 	.byte	0x01
	.zero		1


	//----- nvinfo : EIATTR_ANNOTATIONS
	.align		4
        /*0024*/ 	.byte	0x04, 0x55
        /*0026*/ 	.short	(.L_486 - .L_485)


	//   ....[0]....
.L_485:
        /*0028*/ 	.word	0x00000001
        /*002c*/ 	.byte	0x20, 0x04, 0x00, 0x00, 0x01, 0x00, 0x00, 0x00, 0xe0, 0x08, 0x00, 0x00, 0x01, 0x00, 0x00, 0x00
        /*003c*/ 	.byte	0x20, 0x09, 0x00, 0x00, 0x01, 0x00, 0x00, 0x00, 0x60, 0x09, 0x00, 0x00, 0x01, 0x00, 0x00, 0x00
        /*004c*/ 	.byte	0x80, 0x09, 0x00, 0x00, 0x01, 0x00, 0x00, 0x00, 0xc0, 0x25, 0x00, 0x00, 0x01, 0x00, 0x00, 0x00
        /*005c*/ 	.byte	0xa0, 0x71, 0x00, 0x00, 0x01, 0x00, 0x00, 0x00, 0xd0, 0x71, 0x00, 0x00, 0x01, 0x00, 0x00, 0x00
        /*006c*/ 	.byte	0xe0, 0x71, 0x00, 0x00, 0x01, 0x00, 0x00, 0x00, 0xf0, 0x71, 0x00, 0x00


	//----- nvinfo : EIATTR_MERCURY_ISA_VERSION
	.align		4
.L_486:
        /*0078*/ 	.byte	0x03, 0x5f
        /*007a*/ 	.short	0x0101


	//----- nvinfo : EIATTR_EXIT_INSTR_OFFSETS
	.align		4
        /*007c*/ 	.byte	0x04, 0x1c
        /*007e*/ 	.short	(.L_488 - .L_487)


	//   ....[0]....
.L_487:
        /*0080*/ 	.word	0x000000a0


	//   ....[1]....
        /*0084*/ 	.word	0x00008960


	//----- nvinfo : EIATTR_CBANK_PARAM_SIZE
	.align		4
.L_488:
        /*0088*/ 	.byte	0x03, 0x19
        /*008a*/ 	.short	0x0280


	//----- nvinfo : EIATTR_PARAM_CBANK
	.align		4
        /*008c*/ 	.byte	0x04, 0x0a
        /*008e*/ 	.short	(.L_490 - .L_489)
	.align		4
.L_489:
        /*0090*/ 	.word	index@(.nv.constant0._ZN5flash44flash_bwd_dq_dk_dv_loop_seqk_parallel_kernelI23Flash_bwd_kernel_traitsILi128ELi64ELi128ELi8ELi2ELi4ELi2ELb0ELb0EN7cutlass10bfloat16_tE19Flash_kernel_traitsILi128ELi64ELi128ELi8ES3_EELb1ELb1ELb0ELb0ELb1ELb1ELb0EEEvNS_16Flash_bwd_paramsE)
        /*0094*/ 	.short	0x0210
        /*0096*/ 	.short	0x0280


	//----- nvinfo : EIATTR_SW_WAR
	.align		4
.L_490:
        /*0098*/ 	.byte	0x04, 0x36
        /*009a*/ 	.short	(.L_492 - .L_491)
.L_491:
        /*009c*/ 	.word	0x00000008
.L_492:


//--------------------- .nv.info._ZN5flash44flash_bwd_dq_dk_dv_loop_seqk_parallel_kernelI23Flash_bwd_kernel_traitsILi128ELi64ELi128ELi8ELi2ELi4ELi2ELb0ELb0EN7cutlass10bfloat16_tE19Flash_kernel_traitsILi128ELi64ELi128ELi8ES3_EELb0ELb1ELb0ELb0ELb1ELb1ELb1EEEvNS_16Flash_bwd_paramsE --------------------------
	.section	.nv.info._ZN5flash44flash_bwd_dq_dk_dv_loop_seqk_parallel_kernelI23Flash_bwd_kernel_traitsILi128ELi64ELi128ELi8ELi2ELi4ELi2ELb0ELb0EN7cutlass10bfloat16_tE19Flash_kernel_traitsILi128ELi64ELi128ELi8ES3_EELb0ELb1ELb0ELb0ELb1ELb1ELb1EEEvNS_16Flash_bwd_paramsE,"",@"SHT_CUDA_INFO"
	.sectionflags	@""
	.align	4


	//----- nvinfo : EIATTR_CUDA_API_VERSION
	.align		4
        /*0000*/ 	.byte	0x04, 0x37
        /*0002*/ 	.short	(.L_494 - .L_493)
.L_493:
        /*0004*/ 	.word	0x00000082


	//----- nvinfo : EIATTR_KPARAM_INFO
	.align		4
.L_494:
        /*0008*/ 	.byte	0x04, 0x17
        /*000a*/ 	.short	(.L_496 - .L_495)
.L_495:
        /*000c*/ 	.word	0x00000000
        /*0010*/ 	.short	0x0000
        /*0012*/ 	.short	0x0000
        /*0014*/ 	.byte	0x00, 0xf0, 0x01, 0x0a


	//----- nvinfo : EIATTR_SPARSE_MMA_MASK
	.align		4
.L_496:
        /*0018*/ 	.byte	0x03, 0x50
        /*001a*/ 	.short	0x0000


	//----- nvinfo : EIATTR_MAXREG_COUNT
	.align		4
        /*001c*/ 	.byte	0x03, 0x1b
        /*001e*/ 	.short	0x00ff


	//----- nvinfo : EIATTR_NUM_BARRIERS
	.align		4
        /*0020*/ 	.byte	0x02, 0x4c
        /*0022*/ 	.byte	0x01
	.zero		1


	//----- nvinfo : EIATTR_ANNOTATIONS
	.align		4
        /*0024*/ 	.byte	0x04, 0x55
        /*0026*/ 	.short	(.L_498 - .L_497)


	//   ....[0]....
.L_497:
        /* <DEDUP_REMOVED lines=41> */


	//----- nvinfo : EIATTR_MERCURY_ISA_VERSION
	.align		4
.L_498:
        /*02a8*/ 	.byte	0x03, 0x5f
        /*02aa*/ 	.short	0x0101


	//----- nvinfo : EIATTR_EXIT_INSTR_OFFSETS
	.align		4
        /*02ac*/ 	.byte	0x04, 0x1c
        /*02ae*/ 	.short	(.L_500 - .L_499)


	//   ....[0]....
.L_499:
        /*02b0*/ 	.word	0x000000a0


	//   ....[1]....
        /*02b4*/ 	.word	0x000084c0


	//----- nvinfo : EIATTR_CBANK_PARAM_SIZE
	.align		4
.L_500:
        /*02b8*/ 	.byte	0x03, 0x19
        /*02ba*/ 	.short	0x0280


	//----- nvinfo : EIATTR_PARAM_CBANK
	.align		4
        /*02bc*/ 	.byte	0x04, 0x0a
        /*02be*/ 	.short	(.L_502 - .L_501)
	.align		4
.L_501:
        /*02c0*/ 	.word	index@(.nv.constant0._ZN5flash44flash_bwd_dq_dk_dv_loop_seqk_parallel_kernelI23Flash_bwd_kernel_traitsILi128ELi64ELi128ELi8ELi2ELi4ELi2ELb0ELb0EN7cutlass10bfloat16_tE19Flash_kernel_traitsILi128ELi64ELi128ELi8ES3_EELb0ELb1ELb0ELb0ELb1ELb1ELb1EEEvNS_16Flash_bwd_paramsE)
        /*02c4*/ 	.short	0x0210
        /*02c6*/ 	.short	0x0280


	//----- nvinfo : EIATTR_SW_WAR
	.align		4
.L_502:
        /*02c8*/ 	.byte	0x04, 0x36
        /*02ca*/ 	.short	(.L_504 - .L_503)
.L_503:
        /*02cc*/ 	.word	0x00000008
.L_504:


//--------------------- .nv.info._ZN5flash44flash_bwd_dq_dk_dv_loop_seqk_parallel_kernelI23Flash_bwd_kernel_traitsILi128ELi64ELi128ELi8ELi2ELi4ELi2ELb0ELb0EN7cutlass10bfloat16_tE19Flash_kernel_traitsILi128ELi64ELi128ELi8ES3_EELb1ELb1ELb0ELb0ELb0ELb1ELb0EEEvNS_16Flash_bwd_paramsE --------------------------
	.section	.nv.info._ZN5flash44flash_bwd_dq_dk_dv_loop_seqk_parallel_kernelI23Flash_bwd_kernel_traitsILi128ELi64ELi128ELi8ELi2ELi4ELi2ELb0ELb0EN7cutlass10bfloat16_tE19Flash_kernel_traitsILi128ELi64ELi128ELi8ES3_EELb1ELb1ELb0ELb0ELb0ELb1ELb0EEEvNS_16Flash_bwd_paramsE,"",@"SHT_CUDA_INFO"
	.sectionflags	@""
	.align	4


	//----- nvinfo : EIATTR_CUDA_API_VERSION
	.align		4
        /*0000*/ 	.byte	0x04, 0x37
        /*0002*/ 	.short	(.L_506 - .L_505)
.L_505:
        /*0004*/ 	.word	0x00000082


	//----- nvinfo : EIATTR_KPARAM_INFO
	.align		4
.L_506:
        /*0008*/ 	.byte	0x04, 0x17
        /*000a*/ 	.short	(.L_508 - .L_507)
.L_507:
        /*000c*/ 	.word	0x00000000
        /*0010*/ 	.short	0x0000
        /*0012*/ 	.short	0x0000
        /*0014*/ 	.byte	0x00, 0xf0, 0x01, 0x0a


	//----- nvinfo : EIATTR_SPARSE_MMA_MASK
	.align		4
.L_508:
        /*0018*/ 	.byte	0x03, 0x50
        /*001a*/ 	.short	0x0000


	//----- nvinfo : EIATTR_MAXREG_COUNT
	.align		4
        /*001c*/ 	.byte	0x03, 0x1b
        /*001e*/ 	.short	0x00ff


	//----- nvinfo : EIATTR_NUM_BARRIERS
	.align		4
        /*0020*/ 	.byte	0x02, 0x4c
        /*0022*/ 	.byte	0x01
	.zero		1


	//----- nvinfo : EIATTR_ANNOTATIONS
	.align		4
        /*0024*/ 	.byte	0x04, 0x55
        /*0026*/ 	.short	(.L_510 - .L_509)


	//   ....[0]....
.L_509:
        /*0028*/ 	.word	0x00000001
        /*002c*/ 	.byte	0xa0, 0x00, 0x00, 0x00, 0x01, 0x00, 0x00, 0x00, 0xf0, 0x08, 0x00, 0x00, 0x01, 0x00, 0x00, 0x00
        /*003c*/ 	.byte	0x30, 0x09, 0x00, 0x00, 0x01, 0x00, 0x00, 0x00, 0x60, 0x09, 0x00, 0x00, 0x01, 0x00, 0x00, 0x00
        /*004c*/ 	.byte	0x90, 0x09, 0x00, 0x00, 0x01, 0x00, 0x00, 0x00, 0xe0, 0x8c, 0x00, 0x00, 0x01, 0x00, 0x00, 0x00
        /*005c*/ 	.byte	0x10, 0x8d, 0x00, 0x00, 0x01, 0x00, 0x00, 0x00, 0x20, 0x8d, 0x00, 0x00, 0x01, 0x00, 0x00, 0x00
        /*006c*/ 	.byte	0x30, 0x8d, 0x00, 0x00, 0x01, 0x00, 0x00, 0x00, 0x90, 0xab, 0x00, 0x00


	//----- nvinfo : EIATTR_MERCURY_ISA_VERSION
	.align		4
.L_510:
        /*0078*/ 	.byte	0x03, 0x5f
        /*007a*/ 	.short	0x0101


	//----- nvinfo : EIATTR_EXIT_INSTR_OFFSETS
	.align		4
        /*007c*/ 	.byte	0x04, 0x1c
        /*007e*/ 	.short	(.L_512 - .L_511)


	//   ....[0]....
.L_511:
        /*0080*/ 	.word	0x000000c0


	//   ....[1]....
        /*0084*/ 	.word	0x0000ac10


	//----- nvinfo : EIATTR_CRS_STACK_SIZE
	.align		4
.L_512:
        /*0088*/ 	.byte	0x04, 0x1e
        /*008a*/ 	.short	(.L_514 - .L_513)
.L_513:
        /*008c*/ 	.word	0x00000000


	//----- nvinfo : EIATTR_CBANK_PARAM_SIZE
	.align		4
.L_514:
        /*0090*/ 	.byte	0x03, 0x19
        /*0092*/ 	.short	0x0280


	//----- nvinfo : EIATTR_PARAM_CBANK
	.align		4
        /*0094*/ 	.byte	0x04, 0x0a
        /*0096*/ 	.short	(.L_516 - .L_515)
	.align		4
.L_515:
        /*0098*/ 	.word	index@(.nv.constant0._ZN5flash44flash_bwd_dq_dk_dv_loop_seqk_parallel_kernelI23Flash_bwd_kernel_traitsILi128ELi64ELi128ELi8ELi2ELi4ELi2ELb0ELb0EN7cutlass10bfloat16_tE19Flash_kernel_traitsILi128ELi64ELi128ELi8ES3_EELb1ELb1ELb0ELb0ELb0ELb1ELb0EEEvNS_16Flash_bwd_paramsE)
        /*009c*/ 	.short	0x0210
        /*009e*/ 	.short	0x0280


	//----- nvinfo : EIATTR_SW_WAR
	.align		4
.L_516:
        /*00a0*/ 	.byte	0x04, 0x36
        /*00a2*/ 	.short	(.L_518 - .L_517)
.L_517:
        /*00a4*/ 	.word	0x00000008
.L_518:


//--------------------- .nv.info._ZN5flash44flash_bwd_dq_dk_dv_loop_seqk_parallel_kernelI23Flash_bwd_kernel_traitsILi128ELi64ELi128ELi8ELi2ELi4ELi2ELb0ELb0EN7cutlass10bfloat16_tE19Flash_kernel_traitsILi128ELi64ELi128ELi8ES3_EELb0ELb1ELb0ELb0ELb0ELb1ELb1EEEvNS_16Flash_bwd_paramsE --------------------------
	.section	.nv.info._ZN5flash44flash_bwd_dq_dk_dv_loop_seqk_parallel_kernelI23Flash_bwd_kernel_traitsILi128ELi64ELi128ELi8ELi2ELi4ELi2ELb0ELb0EN7cutlass10bfloat16_tE19Flash_kernel_traitsILi128ELi64ELi128ELi8ES3_EELb0ELb1ELb0ELb0ELb0ELb1ELb1EEEvNS_16Flash_bwd_paramsE,"",@"SHT_CUDA_INFO"
	.sectionflags	@""
	.align	4


	//----- nvinfo : EIATTR_CUDA_API_VERSION
	.align		4
        /*0000*/ 	.byte	0x04, 0x37
        /*0002*/ 	.short	(.L_520 - .L_519)
.L_519:
        /*0004*/ 	.word	0x00000082


	//----- nvinfo : EIATTR_KPARAM_INFO
	.align		4
.L_520:
        /*0008*/ 	.byte	0x04, 0x17
        /*000a*/ 	.short	(.L_522 - .L_521)
.L_521:
        /*000c*/ 	.word	0x00000000
        /*0010*/ 	.short	0x0000
        /*0012*/ 	.short	0x0000
        /*0014*/ 	.byte	0x00, 0xf0, 0x01, 0x0a


	//----- nvinfo : EIATTR_SPARSE_MMA_MASK
	.align		4
.L_522:
        /*0018*/ 	.byte	0x03, 0x50
        /*001a*/ 	.short	0x0000


	//----- nvinfo : EIATTR_MAXREG_COUNT
	.align		4
        /*001c*/ 	.byte	0x03, 0x1b
        /*001e*/ 	.short	0x00ff


	//----- nvinfo : EIATTR_NUM_BARRIERS
	.align		4
        /*0020*/ 	.byte	0x02, 0x4c
        /*0022*/ 	.byte	0x01
	.zero		1


	//----- nvinfo : EIATTR_ANNOTATIONS
	.align		4
        /*0024*/ 	.byte	0x04, 0x55
        /*0026*/ 	.short	(.L_524 - .L_523)


	//   ....[0]....
.L_523:
        /* <DEDUP_REMOVED lines=42> */


	//----- nvinfo : EIATTR_MERCURY_ISA_VERSION
	.align		4
.L_524:
        /*02b0*/ 	.byte	0x03, 0x5f
        /*02b2*/ 	.short	0x0101


	//----- nvinfo : EIATTR_EXIT_INSTR_OFFSETS
	.align		4
        /*02b4*/ 	.byte	0x04, 0x1c
        /*02b6*/ 	.short	(.L_526 - .L_525)


	//   ....[0]....
.L_525:
        /*02b8*/ 	.word	0x000000c0


	//   ....[1]....
        /*02bc*/ 	.word	0x0000a800


	//----- nvinfo : EIATTR_CRS_STACK_SIZE
	.align		4
.L_526:
        /*02c0*/ 	.byte	0x04, 0x1e
        /*02c2*/ 	.short	(.L_528 - .L_527)
.L_527:
        /*02c4*/ 	.word	0x00000000


	//----- nvinfo : EIATTR_CBANK_PARAM_SIZE
	.align		4
.L_528:
        /*02c8*/ 	.byte	0x03, 0x19
        /*02ca*/ 	.short	0x0280


	//----- nvinfo : EIATTR_PARAM_CBANK
	.align		4
        /*02cc*/ 	.byte	0x04, 0x0a
        /*02ce*/ 	.short	(.L_530 - .L_529)
	.align		4
.L_529:
        /*02d0*/ 	.word	index@(.nv.constant0._ZN5flash44flash_bwd_dq_dk_dv_loop_seqk_parallel_kernelI23Flash_bwd_kernel_traitsILi128ELi64ELi128ELi8ELi2ELi4ELi2ELb0ELb0EN7cutlass10bfloat16_tE19Flash_kernel_traitsILi128ELi64ELi128ELi8ES3_EELb0ELb1ELb0ELb0ELb0ELb1ELb1EEEvNS_16Flash_bwd_paramsE)
        /*02d4*/ 	.short	0x0210
        /*02d6*/ 	.short	0x0280


	//----- nvinfo : EIATTR_SW_WAR
	.align		4
.L_530:
        /*02d8*/ 	.byte	0x04, 0x36
        /*02da*/ 	.short	(.L_532 - .L_531)
.L_531:
        /*02dc*/ 	.word	0x00000008
.L_532:


//--------------------- .nv.info._ZN5flash44flash_bwd_dq_dk_dv_loop_seqk_parallel_kernelI23Flash_bwd_kernel_traitsILi128ELi64ELi128ELi8ELi2ELi4ELi2ELb0ELb0EN7cutlass10bfloat16_tE19Flash_kernel_traitsILi128ELi64ELi128ELi8ES3_EELb1ELb1ELb0ELb1ELb0ELb0ELb0EEEvNS_16Flash_bwd_paramsE --------------------------
	.section	.nv.info._ZN5flash44flash_bwd_dq_dk_dv_loop_seqk_parallel_kernelI23Flash_bwd_kernel_traitsILi128ELi64ELi128ELi8ELi2ELi4ELi2ELb0ELb0EN7cutlass10bfloat16_tE19Flash_kernel_traitsILi128ELi64ELi128ELi8ES3_EELb1ELb1ELb0ELb1ELb0ELb0ELb0EEEvNS_16Flash_bwd_paramsE,"",@"SHT_CUDA_INFO"
	.sectionflags	@""
	.align	4


	//----- nvinfo : EIATTR_CUDA_API_VERSION
	.align		4
        /*0000*/ 	.byte	0x04, 0x37
        /*0002*/ 	.short	(.L_534 - .L_533)
.L_533:
        /*0004*/ 	.word	0x00000082


	//----- nvinfo : EIATTR_KPARAM_INFO
	.align		4
.L_534:
        /*0008*/ 	.byte	0x04, 0x17
        /*000a*/ 	.short	(.L_536 - .L_535)
.L_535:
        /*000c*/ 	.word	0x00000000
        /*0010*/ 	.short	0x0000
        /*0012*/ 	.short	0x0000
        /*0014*/ 	.byte	0x00, 0xf0, 0x01, 0x0a


	//----- nvinfo : EIATTR_SPARSE_MMA_MASK
	.align		4
.L_536:
        /*0018*/ 	.byte	0x03, 0x50
        /*001a*/ 	.short	0x0000


	//----- nvinfo : EIATTR_MAXREG_COUNT
	.align		4
        /*001c*/ 	.byte	0x03, 0x1b
        /*001e*/ 	.short	0x00ff


	//----- nvinfo : EIATTR_NUM_BARRIERS
	.align		4
        /*0020*/ 	.byte	0x02, 0x4c
        /*0022*/ 	.byte	0x01
	.zero		1


	//----- nvinfo : EIATTR_ANNOTATIONS
	.align		4
        /*0024*/ 	.byte	0x04, 0x55
        /*0026*/ 	.short	(.L_538 - .L_537)


	//   ....[0]....
.L_537:
        /* <DEDUP_REMOVED lines=36> */


	//----- nvinfo : EIATTR_MERCURY_ISA_VERSION
	.align		4
.L_538:
        /*0258*/ 	.byte	0x03, 0x5f
        /*025a*/ 	.short	0x0101


	//----- nvinfo : EIATTR_EXIT_INSTR_OFFSETS
	.align		4
        /*025c*/ 	.byte	0x04, 0x1c
        /*025e*/ 	.short	(.L_540 - .L_539)


	//   ....[0]....
.L_539:
        /*0260*/ 	.word	0x000000a0


	//   ....[1]....
        /*0264*/ 	.word	0x0000c990


	//----- nvinfo : EIATTR_CRS_STACK_SIZE
	.align		4
.L_540:
        /*0268*/ 	.byte	0x04, 0x1e
        /*026a*/ 	.short	(.L_542 - .L_541)
.L_541:
        /*026c*/ 	.word	0x00000000


	//----- nvinfo : EIATTR_CBANK_PARAM_SIZE
	.align		4
.L_542:
        /*0270*/ 	.byte	0x03, 0x19
        /*0272*/ 	.short	0x0280


	//----- nvinfo : EIATTR_PARAM_CBANK
	.align		4
        /*0274*/ 	.byte	0x04, 0x0a
        /*0276*/ 	.short	(.L_544 - .L_543)
	.align		4
.L_543:
        /*0278*/ 	.word	index@(.nv.constant0._ZN5flash44flash_bwd_dq_dk_dv_loop_seqk_parallel_kernelI23Flash_bwd_kernel_traitsILi128ELi64ELi128ELi8ELi2ELi4ELi2ELb0ELb0EN7cutlass10bfloat16_tE19Flash_kernel_traitsILi128ELi64ELi128ELi8ES3_EELb1ELb1ELb0ELb1ELb0ELb0ELb0EEEvNS_16Flash_bwd_paramsE)
        /*027c*/ 	.short	0x0210
        /*027e*/ 	.short	0x0280


	//----- nvinfo : EIATTR_SW_WAR
	.align		4
.L_544:
        /*0280*/ 	.byte	0x04, 0x36
        /*0282*/ 	.short	(.L_546 - .L_545)
.L_545:
        /*0284*/ 	.word	0x00000008
.L_546:


//--------------------- .nv.info._ZN5flash44flash_bwd_dq_dk_dv_loop_seqk_parallel_kernelI23Flash_bwd_kernel_traitsILi128ELi64ELi128ELi8ELi2ELi4ELi2ELb0ELb0EN7cutlass10bfloat16_tE19Flash_kernel_traitsILi128ELi64ELi128ELi8ES3_EELb0ELb1ELb0ELb1ELb0ELb0ELb1EEEvNS_16Flash_bwd_paramsE --------------------------
	.section	.nv.info._ZN5flash44flash_bwd_dq_dk_dv_loop_seqk_parallel_kernelI23Flash_bwd_kernel_traitsILi128ELi64ELi128ELi8ELi2ELi4ELi2ELb0ELb0EN7cutlass10bfloat16_tE19Flash_kernel_traitsILi128ELi64ELi128ELi8ES3_EELb0ELb1ELb0ELb1ELb0ELb0ELb1EEEvNS_16Flash_bwd_paramsE,"",@"SHT_CUDA_INFO"
	.sectionflags	@""
	.align	4


	//----- nvinfo : EIATTR_CUDA_API_VERSION
	.align		4
        /*0000*/ 	.byte	0x04, 0x37
        /*0002*/ 	.short	(.L_548 - .L_547)
.L_547:
        /*0004*/ 	.word	0x00000082


	//----- nvinfo : EIATTR_KPARAM_INFO
	.align		4
.L_548:
        /*0008*/ 	.byte	0x04, 0x17
        /*000a*/ 	.short	(.L_550 - .L_549)
.L_549:
        /*000c*/ 	.word	0x00000000
        /*0010*/ 	.short	0x0000
        /*0012*/ 	.short	0x0000
        /*0014*/ 	.byte	0x00, 0xf0, 0x01, 0x0a


	//----- nvinfo : EIATTR_SPARSE_MMA_MASK
	.align		4
.L_550:
        /*0018*/ 	.byte	0x03, 0x50
        /*001a*/ 	.short	0x0000


	//----- nvinfo : EIATTR_MAXREG_COUNT
	.align		4
        /*001c*/ 	.byte	0x03, 0x1b
        /*001e*/ 	.short	0x00ff


	//----- nvinfo : EIATTR_NUM_BARRIERS
	.align		4
        /*0020*/ 	.byte	0x02, 0x4c
        /*0022*/ 	.byte	0x01
	.zero		1


	//----- nvinfo : EIATTR_ANNOTATIONS
	.align		4
        /*0024*/ 	.byte	0x04, 0x55
        /*0026*/ 	.short	(.L_552 - .L_551)


	//   ....[0]....
.L_551:
        /* <DEDUP_REMOVED lines=46> */


	//----- nvinfo : EIATTR_MERCURY_ISA_VERSION
	.align		4
.L_552:
        /*02f0*/ 	.byte	0x03, 0x5f
        /*02f2*/ 	.short	0x0101


	//----- nvinfo : EIATTR_EXIT_INSTR_OFFSETS
	.align		4
        /*02f4*/ 	.byte	0x04, 0x1c
        /*02f6*/ 	.short	(.L_554 - .L_553)


	//   ....[0]....
.L_553:
        /*02f8*/ 	.word	0x000000a0


	//   ....[1]....
        /*02fc*/ 	.word	0x0000bd70


	//----- nvinfo : EIATTR_CRS_STACK_SIZE
	.align		4
.L_554:
        /*0300*/ 	.byte	0x04, 0x1e
        /*0302*/ 	.short	(.L_556 - .L_555)
.L_555:
        /*0304*/ 	.word	0x00000000


	//----- nvinfo : EIATTR_CBANK_PARAM_SIZE
	.align		4
.L_556:
        /*0308*/ 	.byte	0x03, 0x19
        /*030a*/ 	.short	0x0280


	//----- nvinfo : EIATTR_PARAM_CBANK
	.align		4
        /*030c*/ 	.byte	0x04, 0x0a
        /*030e*/ 	.short	(.L_558 - .L_557)
	.align		4
.L_557:
        /*0310*/ 	.word	index@(.nv.constant0._ZN5flash44flash_bwd_dq_dk_dv_loop_seqk_parallel_kernelI23Flash_bwd_kernel_traitsILi128ELi64ELi128ELi8ELi2ELi4ELi2ELb0ELb0EN7cutlass10bfloat16_tE19Flash_kernel_traitsILi128ELi64ELi128ELi8ES3_EELb0ELb1ELb0ELb1ELb0ELb0ELb1EEEvNS_16Flash_bwd_paramsE)
        /*0314*/ 	.short	0x0210
        /*0316*/ 	.short	0x0280


	//----- nvinfo : EIATTR_SW_WAR
	.align		4
.L_558:
        /*0318*/ 	.byte	0x04, 0x36
        /*031a*/ 	.short	(.L_560 - .L_559)
.L_559:
        /*031c*/ 	.word	0x00000008
.L_560:


//--------------------- .nv.info._ZN5flash25flash_bwd_dot_do_o_kernelILb0E23Flash_bwd_kernel_traitsILi128ELi64ELi128ELi8ELi2ELi4ELi2ELb0ELb0EN7cutlass10bfloat16_tE19Flash_kernel_traitsILi128ELi64ELi128ELi8ES3_EEEEvNS_16Flash_bwd_paramsE --------------------------
	.section	.nv.info._ZN5flash25flash_bwd_dot_do_o_kernelILb0E23Flash_bwd_kernel_traitsILi128ELi64ELi128ELi8ELi2ELi4ELi2ELb0ELb0EN7cutlass10bfloat16_tE19Flash_kernel_traitsILi128ELi64ELi128ELi8ES3_EEEEvNS_16Flash_bwd_paramsE,"",@"SHT_CUDA_INFO"
	.sectionflags	@""
	.align	4


	//----- nvinfo : EIATTR_CUDA_API_VERSION
	.align		4
        /*0000*/ 	.byte	0x04, 0x37
        /*0002*/ 	.short	(.L_562 - .L_561)
.L_561:
        /*0004*/ 	.word	0x00000082


	//----- nvinfo : EIATTR_KPARAM_INFO
	.align		4
.L_562:
        /*0008*/ 	.byte	0x04, 0x17
        /*000a*/ 	.short	(.L_564 - .L_563)
.L_563:
        /*000c*/ 	.word	0x00000000
        /*0010*/ 	.short	0x0000
        /*0012*/ 	.short	0x0000
        /*0014*/ 	.byte	0x00, 0xf0, 0x01, 0x0a


	//----- nvinfo : EIATTR_SPARSE_MMA_MASK
	.align		4
.L_564:
        /*0018*/ 	.byte	0x03, 0x50
        /*001a*/ 	.short	0x0000


	//----- nvinfo : EIATTR_MAXREG_COUNT
	.align		4
        /*001c*/ 	.byte	0x03, 0x1b
        /*001e*/ 	.short	0x00ff


	//----- nvinfo : EIATTR_MERCURY_ISA_VERSION
	.align		4
        /*0020*/ 	.byte	0x03, 0x5f
        /*0022*/ 	.short	0x0101


	//----- nvinfo : EIATTR_COOP_GROUP_MASK_REGIDS
	.align		4
        /*0024*/ 	.byte	0x04, 0x29
        /*0026*/ 	.short	(.L_566 - .L_565)


	//   ....[0]....
.L_565:
        /*0028*/ 	.word	0xffffffff


	//   ....[1]....
        /*002c*/ 	.word	0xffffffff


	//   ....[2]....
        /*0030*/ 	.word	0xffffffff


	//   ....[3]....
        /*0034*/ 	.word	0xffffffff


	//   ....[4]....
        /*0038*/ 	.word	0xffffffff


	//   ....[5]....
        /*003c*/ 	.word	0xffffffff


	//----- nvinfo : EIATTR_COOP_GROUP_INSTR_OFFSETS
	.align		4
.L_566:
        /*0040*/ 	.byte	0x04, 0x28
        /*0042*/ 	.short	(.L_568 - .L_567)


	//   ....[0]....
.L_567:
        /*0044*/ 	.word	0x000011a0


	//   ....[1]....
        /*0048*/ 	.word	0x000011b0


	//   ....[2]....
        /*004c*/ 	.word	0x000011f0


	//   ....[3]....
        /*0050*/ 	.word	0x00001200


	//   ....[4]....
        /*0054*/ 	.word	0x00001250


	//   ....[5]....
        /*0058*/ 	.word	0x00001270


	//----- nvinfo : EIATTR_EXIT_INSTR_OFFSETS
	.align		4
.L_568:
        /*005c*/ 	.byte	0x04, 0x1c
        /*005e*/ 	.short	(.L_570 - .L_569)


	//   ....[0]....
.L_569:
        /*0060*/ 	.word	0x00000130


	//   ....[1]....
        /*0064*/ 	.word	0x00001300


	//   ....[2]....
        /*0068*/ 	.word	0x00001320


	//----- nvinfo : EIATTR_CRS_STACK_SIZE
	.align		4
.L_570:
        /*006c*/ 	.byte	0x04, 0x1e
        /*006e*/ 	.short	(.L_572 - .L_571)
.L_571:
        /*0070*/ 	.word	0x00000000


	//----- nvinfo : EIATTR_CBANK_PARAM_SIZE
	.align		4
.L_572:
        /*0074*/ 	.byte	0x03, 0x19
        /*0076*/ 	.short	0x0280


	//----- nvinfo : EIATTR_PARAM_CBANK
	.align		4
        /*0078*/ 	.byte	0x04, 0x0a
        /*007a*/ 	.short	(.L_574 - .L_573)
	.align		4
.L_573:
        /*007c*/ 	.word	index@(.nv.constant0._ZN5flash25flash_bwd_dot_do_o_kernelILb0E23Flash_bwd_kernel_traitsILi128ELi64ELi128ELi8ELi2ELi4ELi2ELb0ELb0EN7cutlass10bfloat16_tE19Flash_kernel_traitsILi128ELi64ELi128ELi8ES3_EEEEvNS_16Flash_bwd_paramsE)
        /*0080*/ 	.short	0x0210
        /*0082*/ 	.short	0x0280


	//----- nvinfo : EIATTR_SW_WAR
	.align		4
.L_574:
        /*0084*/ 	.byte	0x04, 0x36
        /*0086*/ 	.short	(.L_576 - .L_575)
.L_575:
        /*0088*/ 	.word	0x00000008
.L_576:


//--------------------- .nv.info._ZN5flash25flash_bwd_dot_do_o_kernelILb1E23Flash_bwd_kernel_traitsILi128ELi64ELi128ELi8ELi2ELi4ELi2ELb0ELb0EN7cutlass10bfloat16_tE19Flash_kernel_traitsILi128ELi64ELi128ELi8ES3_EEEEvNS_16Flash_bwd_paramsE --------------------------
	.section	.nv.info._ZN5flash25flash_bwd_dot_do_o_kernelILb1E23Flash_bwd_kernel_traitsILi128ELi64ELi128ELi8ELi2ELi4ELi2ELb0ELb0EN7cutlass10bfloat16_tE19Flash_kernel_traitsILi128ELi64ELi128ELi8ES3_EEEEvNS_16Flash_bwd_paramsE,"",@"SHT_CUDA_INFO"
	.sectionflags	@""
	.align	4


	//----- nvinfo : EIATTR_CUDA_API_VERSION
	.align		4
        /*0000*/ 	.byte	0x04, 0x37
        /*0002*/ 	.short	(.L_578 - .L_577)
.L_577:
        /*0004*/ 	.word	0x00000082


	//----- nvinfo : EIATTR_KPARAM_INFO
	.align		4
.L_578:
        /*0008*/ 	.byte	0x04, 0x17
        /*000a*/ 	.short	(.L_580 - .L_579)
.L_579:
        /*000c*/ 	.word	0x00000000
        /*0010*/ 	.short	0x0000
        /*0012*/ 	.short	0x0000
        /*0014*/ 	.byte	0x00, 0xf0, 0x01, 0x0a


	//----- nvinfo : EIATTR_SPARSE_MMA_MASK
	.align		4
.L_580:
        /*0018*/ 	.byte	0x03, 0x50
        /*001a*/ 	.short	0x0000


	//----- nvinfo : EIATTR_MAXREG_COUNT
	.align		4
        /*001c*/ 	.byte	0x03, 0x1b
        /*001e*/ 	.short	0x00ff


	//----- nvinfo : EIATTR_MERCURY_ISA_VERSION
	.align		4
        /*0020*/ 	.byte	0x03, 0x5f
        /*0022*/ 	.short	0x0101


	//----- nvinfo : EIATTR_COOP_GROUP_MASK_REGIDS
	.align		4
        /*0024*/ 	.byte	0x04, 0x29
        /*0026*/ 	.short	(.L_582 - .L_581)


	//   ....[0]....
.L_581:
        /*0028*/ 	.word	0xffffffff


	//   ....[1]....
        /*002c*/ 	.word	0xffffffff


	//   ....[2]....
        /*0030*/ 	.word	0xffffffff


	//   ....[3]....
        /*0034*/ 	.word	0xffffffff


	//   ....[4]....
        /*0038*/ 	.word	0xffffffff


	//   ....[5]....
        /*003c*/ 	.word	0xffffffff


	//----- nvinfo : EIATTR_COOP_GROUP_INSTR_OFFSETS
	.align		4
.L_582:
        /*0040*/ 	.byte	0x04, 0x28
        /*0042*/ 	.short	(.L_584 - .L_583)


	//   ....[0]....
.L_583:
        /*0044*/ 	.word	0x00001460


	//   ....[1]....
        /*0048*/ 	.word	0x00001470


	//   ....[2]....
        /*004c*/ 	.word	0x000014a0


	//   ....[3]....
        /*0050*/ 	.word	0x000014d0


	//   ....[4]....
        /*0054*/ 	.word	0x00001510


	//   ....[5]....
        /*0058*/ 	.word	0x00001550


	//----- nvinfo : EIATTR_EXIT_INSTR_OFFSETS
	.align		4
.L_584:
        /*005c*/ 	.byte	0x04, 0x1c
        /*005e*/ 	.short	(.L_586 - .L_585)


	//   ....[0]....
.L_585:
        /*0060*/ 	.word	0x00000130


	//   ....[1]....
        /*0064*/ 	.word	0x000016d0


	//----- nvinfo : EIATTR_CRS_STACK_SIZE
	.align		4
.L_586:
        /*0068*/ 	.byte	0x04, 0x1e
        /*006a*/ 	.short	(.L_588 - .L_587)
.L_587:
        /*006c*/ 	.word	0x00000000


	//----- nvinfo : EIATTR_CBANK_PARAM_SIZE
	.align		4
.L_588:
        /*0070*/ 	.byte	0x03, 0x19
        /*0072*/ 	.short	0x0280


	//----- nvinfo : EIATTR_PARAM_CBANK
	.align		4
        /*0074*/ 	.byte	0x04, 0x0a
        /*0076*/ 	.short	(.L_590 - .L_589)
	.align		4
.L_589:
        /*0078*/ 	.word	index@(.nv.constant0._ZN5flash25flash_bwd_dot_do_o_kernelILb1E23Flash_bwd_kernel_traitsILi128ELi64ELi128ELi8ELi2ELi4ELi2ELb0ELb0EN7cutlass10bfloat16_tE19Flash_kernel_traitsILi128ELi64ELi128ELi8ES3_EEEEvNS_16Flash_bwd_paramsE)
        /*007c*/ 	.short	0x0210
        /*007e*/ 	.short	0x0280


	//----- nvinfo : EIATTR_SW_WAR
	.align		4
.L_590:
        /*0080*/ 	.byte	0x04, 0x36
        /*0082*/ 	.short	(.L_592 - .L_591)
.L_591:
        /*0084*/ 	.word	0x00000008
.L_592:


//--------------------- .nv.callgraph             --------------------------
	.section	.nv.callgraph,"",@"SHT_CUDA_CALLGRAPH"
	.align	4
	.sectionentsize	8
	.align		4
        /*0000*/ 	.word	0x00000000
	.align		4
        /*0004*/ 	.word	0xffffffff
	.align		4
        /*0008*/ 	.word	0x00000000
	.align		4
        /*000c*/ 	.word	0xfffffffe
	.align		4
        /*0010*/ 	.word	0x00000000
	.align		4
        /*0014*/ 	.word	0xfffffffd
	.align		4
        /*0018*/ 	.word	0x00000000
	.align		4
        /*001c*/ 	.word	0xfffffffc


//--------------------- .nv.constant4             --------------------------
	.section	.nv.constant4,"a",@progbits
	.align	8
	.align		8
.nv.constant4:
        /*0000*/ 	.dword	_ZN73_INTERNAL_b970be25_37_flash_bwd_hdim128_bf16_causal_sm80_cu_ea41c527_28784cuda3std3__45__cpo5beginE
	.align		8
        /*0008*/ 	.dword	_ZN73_INTERNAL_b970be25_37_flash_bwd_hdim128_bf16_causal_sm80_cu_ea41c527_28784cuda3std3__45__cpo3endE
	.align		8
        /*0010*/ 	.dword	_ZN73_INTERNAL_b970be25_37_flash_bwd_hdim128_bf16_causal_sm80_cu_ea41c527_28784cuda3std3__45__cpo6cbeginE
	.align		8
        /*0018*/ 	.dword	_ZN73_INTERNAL_b970be25_37_flash_bwd_hdim128_bf16_causal_sm80_cu_ea41c527_28784cuda3std3__45__cpo4cendE
	.align		8
        /*0020*/ 	.dword	_ZN73_INTERNAL_b970be25_37_flash_bwd_hdim128_bf16_causal_sm80_cu_ea41c527_28784cuda3std3__475_GLOBAL__N__b970be25_37_flash_bwd_hdim128_bf16_causal_sm80_cu_ea41c527_28786ignoreE
	.align		8
        /*0028*/ 	.dword	_ZN73_INTERNAL_b970be25_37_flash_bwd_hdim128_bf16_causal_sm80_cu_ea41c527_28784cuda3std3__419piecewise_constructE
	.align		8
        /*0030*/ 	.dword	_ZN73_INTERNAL_b970be25_37_flash_bwd_hdim128_bf16_causal_sm80_cu_ea41c527_28784cuda3std3__48in_placeE
	.align		8
        /*0038*/ 	.dword	_ZN73_INTERNAL_b970be25_37_flash_bwd_hdim128_bf16_causal_sm80_cu_ea41c527_28784cuda3std6ranges3__45__cpo4swapE
	.align		8
        /*0040*/ 	.dword	_ZN73_INTERNAL_b970be25_37_flash_bwd_hdim128_bf16_causal_sm80_cu_ea41c527_28784cuda3std6ranges3__45__cpo9iter_moveE
	.align		8
        /*0048*/ 	.dword	_ZN73_INTERNAL_b970be25_37_flash_bwd_hdim128_bf16_causal_sm80_cu_ea41c527_28784cute7productE
	.align		8
        /*0050*/ 	.dword	_ZN73_INTERNAL_b970be25_37_flash_bwd_hdim128_bf16_causal_sm80_cu_ea41c527_28784cute1_E


//--------------------- .text._ZN5flash44flash_bwd_dq_dk_dv_loop_seqk_parallel_kernelI23Flash_bwd_kernel_traitsILi128ELi64ELi64ELi8ELi4ELi2ELi2ELb1ELb0EN7cutlass10bfloat16_tE19Flash_kernel_traitsILi128ELi64ELi64ELi8ES3_EELb0ELb1ELb0ELb0ELb0ELb0ELb0EEEvNS_16Flash_bwd_paramsE --------------------------
	.section	.text._ZN5flash44flash_bwd_dq_dk_dv_loop_seqk_parallel_kernelI23Flash_bwd_kernel_traitsILi128ELi64ELi64ELi8ELi4ELi2ELi2ELb1ELb0EN7cutlass10bfloat16_tE19Flash_kernel_traitsILi128ELi64ELi64ELi8ES3_EELb0ELb1ELb0ELb0ELb0ELb0ELb0EEEvNS_16Flash_bwd_paramsE,"ax",@progbits
	.align	128
        .global         _ZN5flash44flash_bwd_dq_dk_dv_loop_seqk_parallel_kernelI23Flash_bwd_kernel_traitsILi128ELi64ELi64ELi8ELi4ELi2ELi2ELb1ELb0EN7cutlass10bfloat16_tE19Flash_kernel_traitsILi128ELi64ELi64ELi8ES3_EELb0ELb1ELb0ELb0ELb0ELb0ELb0EEEvNS_16Flash_bwd_paramsE
        .type           _ZN5flash44flash_bwd_dq_dk_dv_loop_seqk_parallel_kernelI23Flash_bwd_kernel_traitsILi128ELi64ELi64ELi8ELi4ELi2ELi2ELb1ELb0EN7cutlass10bfloat16_tE19Flash_kernel_traitsILi128ELi64ELi64ELi8ES3_EELb0ELb1ELb0ELb0ELb0ELb0ELb0EEEvNS_16Flash_bwd_paramsE,@function
        .size           _ZN5flash44flash_bwd_dq_dk_dv_loop_seqk_parallel_kernelI23Flash_bwd_kernel_traitsILi128ELi64ELi64ELi8ELi4ELi2ELi2ELb1ELb0EN7cutlass10bfloat16_tE19Flash_kernel_traitsILi128ELi64ELi64ELi8ES3_EELb0ELb1ELb0ELb0ELb0ELb0ELb0EEEvNS_16Flash_bwd_paramsE,(.L_x_1066 - _ZN5flash44flash_bwd_dq_dk_dv_loop_seqk_parallel_kernelI23Flash_bwd_kernel_traitsILi128ELi64ELi64ELi8ELi4ELi2ELi2ELb1ELb0EN7cutlass10bfloat16_tE19Flash_kernel_traitsILi128ELi64ELi64ELi8ES3_EELb0ELb1ELb0ELb0ELb0ELb0ELb0EEEvNS_16Flash_bwd_paramsE)
        .other          _ZN5flash44flash_bwd_dq_dk_dv_loop_seqk_parallel_kernelI23Flash_bwd_kernel_traitsILi128ELi64ELi64ELi8ELi4ELi2ELi2ELb1ELb0EN7cutlass10bfloat16_tE19Flash_kernel_traitsILi128ELi64ELi64ELi8ES3_EELb0ELb1ELb0ELb0ELb0ELb0ELb0EEEvNS_16Flash_bwd_paramsE,@"STO_CUDA_ENTRY STV_DEFAULT"
_ZN5flash44flash_bwd_dq_dk_dv_loop_seqk_parallel_kernelI23Flash_bwd_kernel_traitsILi128ELi64ELi64ELi8ELi4ELi2ELi2ELb1ELb0EN7cutlass10bfloat16_tE19Flash_kernel_traitsILi128ELi64ELi64ELi8ES3_EELb0ELb1ELb0ELb0ELb0ELb0ELb0EEEvNS_16Flash_bwd_paramsE:
.text._ZN5flash44flash_bwd_dq_dk_dv_loop_seqk_parallel_kernelI23Flash_bwd_kernel_traitsILi128ELi64ELi64ELi8ELi4ELi2ELi2ELb1ELb0EN7cutlass10bfloat16_tE19Flash_kernel_traitsILi128ELi64ELi64ELi8ES3_EELb0ELb1ELb0ELb0ELb0ELb0ELb0EEEvNS_16Flash_bwd_paramsE:
[----:B------:R-:W1:Y:S01]  /*0000*/  LDC R1, c[0x0][0x28] ;  /* 0x00000a00ff017b82 */ /* 0x000e620000000800 */
[----:B------:R-:W2:Y:S01]  /*0010*/  S2R R245, SR_CTAID.X ;  /* 0x0000000000f57919 */ /* 0x000ea20000002500 */
[----:B------:R-:W-:Y:S01]  /*0020*/  ULDC UR5, c[0x0][0x2c8] ;  /* 0x0000b20000057ab9 */ /* 0x000fe20000000800 */
[----:B-1----:R-:W-:Y:S01]  /*0030*/  IADD3 R1, R1, -0x20, RZ ;  /* 0xffffffe001017810 */ /* 0x002fe20007ffe0ff */
[----:B------:R-:W-:-:S04]  /*0040*/  UIADD3 UR5, UR5, 0x3f, URZ ;  /* 0x0000003f05057890 */ /* 0x000fc8000fffe03f */
[----:B------:R-:W-:-:S04]  /*0050*/  USHF.R.S32.HI UR4, URZ, 0x1f, UR5 ;  /* 0x0000001f3f047899 */ /* 0x000fc80008011405 */
[----:B------:R-:W-:-:S04]  /*0060*/  ULEA.HI UR4, UR4, UR5, URZ, 0x6 ;  /* 0x0000000504047291 */ /* 0x000fc8000f8f303f */
[----:B------:R-:W-:-:S06]  /*0070*/  USHF.R.S32.HI UR14, URZ, 0x6, UR4 ;  /* 0x000000063f0e7899 */ /* 0x000fcc0008011404 */
[----:B--2---:R-:W-:-:S13]  /*0080*/  ISETP.GE.AND P0, PT, R245, UR14, PT ;  /* 0x0000000ef5007c0c */ /* 0x004fda000bf06270 */
[----:B------:R-:W-:Y:S05]  /*0090*/  @P0 EXIT ;  /* 0x000000000000094d */ /* 0x000fea0003800000 */
[----:B------:R-:W1:Y:S01]  /*00a0*/  S2R R15, SR_TID.X ;  /* 0x00000000000f7919 */ /* 0x000e620000002100 */
[----:B------:R-:W2:Y:S01]  /*00b0*/  S2UR UR5, SR_CgaCtaId ;  /* 0x00000000000579c3 */ /* 0x000ea20000008800 */
[----:B------:R-:W-:Y:S01]  /*00c0*/  UMOV UR4, 0x400 ;  /* 0x0000040000047882 */ /* 0x000fe20000000000 */
[----:B------:R-:W-:Y:S01]  /*00d0*/  IMAD.MOV.U32 R185, RZ, RZ, 0x40 ;  /* 0x00000040ffb97424 */ /* 0x000fe200078e00ff */
[----:B------:R-:W-:Y:S01]  /*00e0*/  ULDC.64 UR16, c[0x0][0x208] ;  /* 0x0000820000107ab9 */ /* 0x000fe20000000a00 */
[----:B------:R-:W-:Y:S01]  /*00f0*/  IMAD.MOV.U32 R220, RZ, RZ, -0x10 ;  /* 0xfffffff0ffdc7424 */ /* 0x000fe200078e00ff */
[----:B------:R-:W-:Y:S01]  /*0100*/  ULDC.64 UR12, c[0x0][0x300] ;  /* 0x0000c000000c7ab9 */ /* 0x000fe20000000a00 */
[----:B--2---:R-:W-:-:S04]  /*0110*/  ULEA UR5, UR5, UR4, 0x18 ;  /* 0x0000000405057291 */ /* 0x004fc8000f8ec03f */
[----:B------:R-:W-:Y:S02]  /*0120*/  UIADD3 UR4, UR5, 0x10000, URZ ;  /* 0x0001000005047890 */ /* 0x000fe4000fffe03f */
[----:B------:R-:W-:Y:S01]  /*0130*/  UIADD3 UR6, UR5, 0xc000, URZ ;  /* 0x0000c00005067890 */ /* 0x000fe2000fffe03f */
[----:B-1----:R-:W-:-:S04]  /*0140*/  SHF.R.S32.HI R16, RZ, 0x1f, R15 ;  /* 0x0000001fff107819 */ /* 0x002fc8000001140f */
[CC--:B------:R-:W-:Y:S02]  /*0150*/  LEA.HI R14, R16.reuse, R15.reuse, RZ, 0x5 ;  /* 0x0000000f100e7211 */ /* 0x0c0fe400078f28ff */
[----:B------:R-:W-:Y:S02]  /*0160*/  LEA.HI R6, R16, R15, RZ, 0x4 ;  /* 0x0000000f10067211 */ /* 0x000fe400078f20ff */
[--C-:B------:R-:W-:Y:S02]  /*0170*/  SHF.R.S32.HI R4, RZ, 0x5, R14.reuse ;  /* 0x00000005ff047819 */ /* 0x100fe4000001140e */
[----:B------:R-:W-:Y:S02]  /*0180*/  SHF.R.S32.HI R0, RZ, 0x1f, R14 ;  /* 0x0000001fff007819 */ /* 0x000fe4000001140e */
[-C--:B------:R-:W-:Y:S02]  /*0190*/  LEA.HI R3, R14, R4.reuse, RZ, 0x1 ;  /* 0x000000040e037211 */ /* 0x080fe400078f08ff */
[----:B------:R-:W-:-:S02]  /*01a0*/  LEA.HI R0, R0, R4, RZ, 0x2 ;  /* 0x0000000400007211 */ /* 0x000fc400078f10ff */
[----:B------:R-:W-:Y:S02]  /*01b0*/  SHF.R.S32.HI R5, RZ, 0x4, R6 ;  /* 0x00000004ff057819 */ /* 0x000fe40000011406 */
[----:B------:R-:W-:Y:S02]  /*01c0*/  LOP3.LUT R2, R0, 0xfffffffc, RZ, 0xc0, !PT ;  /* 0xfffffffc00027812 */ /* 0x000fe400078ec0ff */
[----:B------:R-:W-:Y:S02]  /*01d0*/  LOP3.LUT R0, R3, 0xfffffffe, RZ, 0xc0, !PT ;  /* 0xfffffffe03007812 */ /* 0x000fe400078ec0ff */
[-C--:B------:R-:W-:Y:S01]  /*01e0*/  LEA.HI R18, R16, R15.reuse, RZ, 0x2 ;  /* 0x0000000f10127211 */ /* 0x080fe200078f10ff */
[----:B------:R-:W-:Y:S01]  /*01f0*/  IMAD.IADD R13, R4, 0x1, -R2 ;  /* 0x00000001040d7824 */ /* 0x000fe200078e0a02 */
[----:B------:R-:W-:Y:S01]  /*0200*/  LEA.HI R17, R16, R15, RZ, 0x3 ;  /* 0x0000000f10117211 */ /* 0x000fe200078f18ff */
[----:B------:R-:W-:Y:S01]  /*0210*/  IMAD.IADD R194, R4, 0x1, -R0 ;  /* 0x0000000104c27824 */ /* 0x000fe200078e0a00 */
[----:B------:R-:W-:-:S02]  /*0220*/  LEA.HI R0, R6, R5, RZ, 0x1 ;  /* 0x0000000506007211 */ /* 0x000fc400078f08ff */
[--C-:B------:R-:W-:Y:S02]  /*0230*/  SHF.R.S32.HI R7, RZ, 0x2, R18.reuse ;  /* 0x00000002ff077819 */ /* 0x100fe40000011412 */
[----:B------:R-:W-:Y:S02]  /*0240*/  LOP3.LUT R0, R0, 0xfffffffe, RZ, 0xc0, !PT ;  /* 0xfffffffe00007812 */ /* 0x000fe400078ec0ff */
[----:B------:R-:W-:Y:S02]  /*0250*/  SHF.R.S32.HI R3, RZ, 0x1f, R18 ;  /* 0x0000001fff037819 */ /* 0x000fe40000011412 */
[----:B------:R-:W-:Y:S01]  /*0260*/  SHF.R.S32.HI R2, RZ, 0x3, R17 ;  /* 0x00000003ff027819 */ /* 0x000fe20000011411 */
[----:B------:R-:W-:Y:S01]  /*0270*/  IMAD.IADD R11, R5, 0x1, -R0 ;  /* 0x00000001050b7824 */ /* 0x000fe200078e0a00 */
[----:B------:R-:W-:Y:S02]  /*0280*/  LOP3.LUT R4, R17, 0xfffffff8, RZ, 0xc0, !PT ;  /* 0xfffffff811047812 */ /* 0x000fe400078ec0ff */
[----:B------:R-:W-:Y:S01]  /*0290*/  LEA.HI R3, R3, R7, RZ, 0x3 ;  /* 0x0000000703037211 */ /* 0x000fe200078f18ff */
[----:B------:R-:W-:Y:S01]  /*02a0*/  IMAD.SHL.U32 R2, R2, 0x40, RZ ;  /* 0x0000004002027824 */ /* 0x000fe200078e00ff */
[----:B------:R-:W-:Y:S01]  /*02b0*/  LOP3.LUT R5, R6, 0xfffffff0, RZ, 0xc0, !PT ;  /* 0xfffffff006057812 */ /* 0x000fe200078ec0ff */
[----:B------:R-:W-:Y:S01]  /*02c0*/  IMAD.IADD R0, R15, 0x1, -R4 ;  /* 0x000000010f007824 */ /* 0x000fe200078e0a04 */
[----:B------:R-:W-:-:S02]  /*02d0*/  LOP3.LUT R4, R3, 0xfffffff8, RZ, 0xc0, !PT ;  /* 0xfffffff803047812 */ /* 0x000fc400078ec0ff */
[----:B------:R-:W-:Y:S01]  /*02e0*/  LOP3.LUT R3, R2, 0x1c0, RZ, 0xc0, !PT ;  /* 0x000001c002037812 */ /* 0x000fe200078ec0ff */
[C---:B------:R-:W-:Y:S01]  /*02f0*/  IMAD.SHL.U32 R212, R0.reuse, 0x8, RZ ;  /* 0x0000000800d47824 */ /* 0x040fe200078e00ff */
[C---:B------:R-:W-:Y:S01]  /*0300*/  LOP3.LUT P4, RZ, R0.reuse, 0x2, RZ, 0xc0, !PT ;  /* 0x0000000200ff7812 */ /* 0x040fe2000788c0ff */
[----:B------:R-:W-:Y:S01]  /*0310*/  IMAD.IADD R2, R15, 0x1, -R5 ;  /* 0x000000010f027824 */ /* 0x000fe200078e0a05 */
[C---:B------:R-:W-:Y:S01]  /*0320*/  LOP3.LUT P3, RZ, R0.reuse, 0x4, RZ, 0xc0, !PT ;  /* 0x0000000400ff7812 */ /* 0x040fe2000786c0ff */
[----:B------:R-:W-:Y:S01]  /*0330*/  IMAD.IADD R7, R7, 0x1, -R4 ;  /* 0x0000000107077824 */ /* 0x000fe200078e0a04 */
[----:B------:R-:W-:Y:S01]  /*0340*/  LOP3.LUT R4, R3, 0x38, R212, 0xf8, !PT ;  /* 0x0000003803047812 */ /* 0x000fe200078ef8d4 */
[----:B------:R-:W-:Y:S01]  /*0350*/  IMAD.SHL.U32 R0, R0, 0x40, RZ ;  /* 0x0000004000007824 */ /* 0x000fe200078e00ff */
[----:B------:R-:W-:Y:S01]  /*0360*/  SHF.R.U32.HI R3, RZ, 0x3, R3 ;  /* 0x00000003ff037819 */ /* 0x000fe20000011603 */
[----:B------:R-:W-:Y:S01]  /*0370*/  VIADD R225, R212, 0x40 ;  /* 0x00000040d4e17836 */ /* 0x000fe20000000000 */
[----:B------:R-:W-:-:S02]  /*0380*/  SHF.R.S32.HI R5, RZ, 0x1f, R2 ;  /* 0x0000001fff057819 */ /* 0x000fc40000011402 */
[----:B------:R-:W-:Y:S01]  /*0390*/  LOP3.LUT R9, R4, R3, RZ, 0x3c, !PT ;  /* 0x0000000304097212 */ /* 0x000fe200078e3cff */
[----:B------:R-:W-:Y:S01]  /*03a0*/  IMAD.SHL.U32 R3, R194, 0x10, RZ ;  /* 0x00000010c2037824 */ /* 0x000fe200078e00ff */
[----:B------:R-:W-:Y:S02]  /*03b0*/  LEA.HI R4, R16, R15, RZ, 0x7 ;  /* 0x0000000f10047211 */ /* 0x000fe400078f38ff */
[----:B------:R-:W-:Y:S02]  /*03c0*/  LEA.HI R12, R5, R2, RZ, 0x3 ;  /* 0x00000002050c7211 */ /* 0x000fe400078f18ff */
[----:B------:R-:W-:Y:S02]  /*03d0*/  SHF.R.S32.HI R8, RZ, 0x7, R4 ;  /* 0x00000007ff087819 */ /* 0x000fe40000011404 */
[----:B------:R-:W-:Y:S02]  /*03e0*/  LOP3.LUT R0, R0, 0x1c0, RZ, 0xc0, !PT ;  /* 0x000001c000007812 */ /* 0x000fe400078ec0ff */
[----:B------:R-:W-:-:S02]  /*03f0*/  LOP3.LUT R4, R12, 0xfffffff8, RZ, 0xc0, !PT ;  /* 0xfffffff80c047812 */ /* 0x000fc400078ec0ff */
[C---:B------:R-:W-:Y:S02]  /*0400*/  LOP3.LUT R5, R0.reuse, 0x8, R17, 0xf8, !PT ;  /* 0x0000000800057812 */ /* 0x040fe400078ef811 */
[----:B------:R-:W-:Y:S01]  /*0410*/  LOP3.LUT R6, R0, 0x10, R3, 0xf8, !PT ;  /* 0x0000001000067812 */ /* 0x000fe200078ef803 */
[----:B------:R-:W-:Y:S01]  /*0420*/  IMAD.SHL.U32 R3, R11, 0x200, RZ ;  /* 0x000002000b037824 */ /* 0x000fe200078e00ff */
[----:B------:R-:W-:Y:S01]  /*0430*/  SHF.R.U32.HI R186, RZ, 0x3, R0 ;  /* 0x00000003ffba7819 */ /* 0x000fe20000011600 */
[----:B------:R-:W-:Y:S01]  /*0440*/  IMAD.IADD R10, R2, 0x1, -R4 ;  /* 0x00000001020a7824 */ /* 0x000fe200078e0a04 */
[----:B------:R-:W-:Y:S01]  /*0450*/  LOP3.LUT R4, R7, 0x1, RZ, 0xc0, !PT ;  /* 0x0000000107047812 */ /* 0x000fe200078ec0ff */
[----:B------:R-:W-:Y:S01]  /*0460*/  IMAD R2, R8, 0x800, R3 ;  /* 0x0000080008027824 */ /* 0x000fe200078e0203 */
[----:B------:R-:W-:Y:S02]  /*0470*/  LOP3.LUT R0, R5, R186, RZ, 0x3c, !PT ;  /* 0x000000ba05007212 */ /* 0x000fe400078e3cff */
[----:B------:R-:W-:-:S02]  /*0480*/  ISETP.NE.U32.AND P0, PT, R4, 0x1, PT ;  /* 0x000000010400780c */ /* 0x000fc40003f05070 */
[----:B------:R-:W-:Y:S01]  /*0490*/  LEA.HI R4, R16, R15, RZ, 0x6 ;  /* 0x0000000f10047211 */ /* 0x000fe200078f30ff */
[----:B------:R-:W-:Y:S01]  /*04a0*/  IMAD.IADD R199, R2, 0x1, R0 ;  /* 0x0000000102c77824 */ /* 0x000fe200078e0200 */
[----:B------:R-:W-:Y:S02]  /*04b0*/  LOP3.LUT R2, R14, 0xffffffe0, RZ, 0xc0, !PT ;  /* 0xffffffe00e027812 */ /* 0x000fe400078ec0ff */
[----:B------:R-:W-:Y:S02]  /*04c0*/  SHF.R.S32.HI R0, RZ, 0x6, R4 ;  /* 0x00000006ff007819 */ /* 0x000fe40000011404 */
[----:B------:R-:W-:Y:S01]  /*04d0*/  LOP3.LUT R5, R6, 0x8, R17, 0xf8, !PT ;  /* 0x0000000806057812 */ /* 0x000fe200078ef811 */
[----:B------:R-:W-:Y:S01]  /*04e0*/  IMAD.IADD R19, R15, 0x1, -R2 ;  /* 0x000000010f137824 */ /* 0x000fe200078e0a02 */
[----:B------:R-:W-:Y:S01]  /*04f0*/  LOP3.LUT R4, R18, 0x7ffffffc, RZ, 0xc0, !PT ;  /* 0x7ffffffc12047812 */ /* 0x000fe200078ec0ff */
[C---:B------:R-:W-:Y:S01]  /*0500*/  IMAD R2, R0.reuse, 0x200, R9 ;  /* 0x0000020000027824 */ /* 0x040fe200078e0209 */
[----:B------:R-:W-:Y:S01]  /*0510*/  LOP3.LUT R186, R3, R5, R186, 0xf6, !PT ;  /* 0x0000000503ba7212 */ /* 0x000fe200078ef6ba */
[----:B------:R-:W-:Y:S01]  /*0520*/  IMAD.SHL.U32 R3, R0, 0x8, RZ ;  /* 0x0000000800037824 */ /* 0x000fe200078e00ff */
[C---:B------:R-:W-:Y:S01]  /*0530*/  R2P PR, R7.reuse, 0x6 ;  /* 0x0000000607007804 */ /* 0x040fe20000000000 */
[----:B------:R-:W-:Y:S01]  /*0540*/  IMAD.SHL.U32 R0, R7, 0x40, RZ ;  /* 0x0000004007007824 */ /* 0x000fe200078e00ff */
[----:B------:R1:W-:Y:S01]  /*0550*/  STL [R1+0x14], R2 ;  /* 0x0000140201007387 */ /* 0x0003e20000100800 */
[----:B------:R-:W-:Y:S01]  /*0560*/  IMAD.IADD R4, R15, 0x1, -R4 ;  /* 0x000000010f047824 */ /* 0x000fe200078e0a04 */
[----:B------:R-:W-:Y:S01]  /*0570*/  LOP3.LUT R3, R3, 0x18, RZ, 0xc0, !PT ;  /* 0x0000001803037812 */ /* 0x000fe200078ec0ff */
[----:B------:R-:W-:Y:S01]  /*0580*/  IMAD.SHL.U32 R15, R15, 0x2, RZ ;  /* 0x000000020f0f7824 */ /* 0x000fe200078e00ff */
[----:B------:R-:W-:Y:S01]  /*0590*/  LOP3.LUT R0, R0, 0x1c0, RZ, 0xc0, !PT ;  /* 0x000001c000007812 */ /* 0x000fe200078ec0ff */
[----:B------:R-:W-:Y:S01]  /*05a0*/  IMAD.SHL.U32 R5, R11, 0x20, RZ ;  /* 0x000000200b057824 */ /* 0x000fe200078e00ff */
[----:B------:R-:W-:Y:S01]  /*05b0*/  STL [R1+0x18], R19 ;  /* 0x0000181301007387 */ /* 0x000fe20000100800 */
[----:B------:R-:W-:-:S02]  /*05c0*/  SEL R185, R185, 0xffffffc0, !P3 ;  /* 0xffffffc0b9b97807 */ /* 0x000fc40005800000 */
[----:B------:R-:W-:Y:S02]  /*05d0*/  SEL R220, R220, 0x10, !P0 ;  /* 0x00000010dcdc7807 */ /* 0x000fe40004000000 */
[----:B------:R-:W-:Y:S02]  /*05e0*/  LOP3.LUT R9, R3, 0x20, R5, 0xf8, !PT ;  /* 0x0000002003097812 */ /* 0x000fe400078ef805 */
[----:B------:R-:W-:Y:S02]  /*05f0*/  SHF.R.S32.HI R5, RZ, 0x1f, R19 ;  /* 0x0000001fff057819 */ /* 0x000fe40000011413 */
[----:B------:R-:W-:Y:S01]  /*0600*/  LEA R186, R186, UR5, 0x1 ;  /* 0x00000005baba7c11 */ /* 0x000fe2000f8e08ff */
[----:B-1----:R-:W-:Y:S02]  /*0610*/  IMAD.SHL.U32 R2, R8, 0x20, RZ ;  /* 0x0000002008027824 */ /* 0x002fe400078e00ff */
[----:B------:R-:W-:-:S03]  /*0620*/  IMAD.SHL.U32 R8, R4, 0x2, RZ ;  /* 0x0000000204087824 */ /* 0x000fc600078e00ff */
[----:B------:R-:W-:Y:S01]  /*0630*/  LOP3.LUT R6, R2, 0x6, R15, 0xf8, !PT ;  /* 0x0000000602067812 */ /* 0x000fe200078ef80f */
[----:B------:R-:W-:Y:S01]  /*0640*/  IMAD R7, R13, 0x400, R8 ;  /* 0x000004000d077824 */ /* 0x000fe200078e0208 */
[----:B------:R-:W-:Y:S02]  /*0650*/  LOP3.LUT R4, R0, 0x20, R2, 0xf8, !PT ;  /* 0x0000002000047812 */ /* 0x000fe400078ef802 */
[----:B------:R-:W-:Y:S01]  /*0660*/  SHF.R.U32.HI R2, RZ, 0x3, R0 ;  /* 0x00000003ff027819 */ /* 0x000fe20000011600 */
[----:B------:R1:W-:Y:S03]  /*0670*/  STL [R1+0x8], R6 ;  /* 0x0000080601007387 */ /* 0x0003e60000100800 */
[----:B------:R-:W-:-:S05]  /*0680*/  LOP3.LUT R4, R4, R2, RZ, 0x3c, !PT ;  /* 0x0000000204047212 */ /* 0x000fca00078e3cff */
[----:B------:R-:W-:Y:S01]  /*0690*/  IMAD.IADD R7, R7, 0x1, R4 ;  /* 0x0000000107077824 */ /* 0x000fe200078e0204 */
[----:B------:R-:W-:Y:S01]  /*06a0*/  LEA.HI R4, R5, R19, RZ, 0x2 ;  /* 0x0000001305047211 */ /* 0x000fe200078f10ff */
[----:B------:R-:W-:-:S03]  /*06b0*/  IMAD.SHL.U32 R5, R12, 0x40, RZ ;  /* 0x000000400c057824 */ /* 0x000fc600078e00ff */
[----:B------:R-:W-:Y:S02]  /*06c0*/  SHF.R.S32.HI R4, RZ, 0x2, R4 ;  /* 0x00000002ff047819 */ /* 0x000fe40000011404 */
[----:B------:R-:W-:-:S05]  /*06d0*/  LEA R219, R7, UR5, 0x1 ;  /* 0x0000000507db7c11 */ /* 0x000fca000f8e08ff */
[C---:B------:R-:W-:Y:S02]  /*06e0*/  VIADD R218, R219.reuse, 0x20 ;  /* 0x00000020dbda7836 */ /* 0x040fe40000000000 */
[C---:B------:R-:W-:Y:S02]  /*06f0*/  @P1 VIADD R218, R219.reuse, 0xffffffe0 ;  /* 0xffffffe0dbda1836 */ /* 0x040fe40000000000 */
[----:B------:R-:W-:Y:S02]  /*0700*/  IMAD.IADD R222, R219, 0x1, R220 ;  /* 0x00000001dbde7824 */ /* 0x000fe400078e02dc */
[----:B-1----:R-:W-:Y:S01]  /*0710*/  IMAD.SHL.U32 R6, R10, 0x40, RZ ;  /* 0x000000400a067824 */ /* 0x002fe200078e00ff */
[----:B------:R-:W-:Y:S01]  /*0720*/  LOP3.LUT R10, R2, R0, R3, 0x1e, !PT ;  /* 0x00000000020a7212 */ /* 0x000fe200078e1e03 */
[----:B------:R-:W-:Y:S02]  /*0730*/  IMAD.SHL.U32 R0, R11, 0x8, RZ ;  /* 0x000000080b007824 */ /* 0x000fe400078e00ff */
[----:B------:R-:W-:Y:S01]  /*0740*/  IMAD.IADD R220, R220, 0x1, R218 ;  /* 0x00000001dcdc7824 */ /* 0x000fe200078e02da */
[----:B------:R-:W-:-:S04]  /*0750*/  LOP3.LUT R3, R6, 0x1c0, RZ, 0xc0, !PT ;  /* 0x000001c006037812 */ /* 0x000fc800078ec0ff */
[--C-:B------:R-:W-:Y:S02]  /*0760*/  SHF.R.U32.HI R2, RZ, 0x3, R3.reuse ;  /* 0x00000003ff027819 */ /* 0x100fe40000011603 */
[----:B------:R-:W-:Y:S02]  /*0770*/  LOP3.LUT R6, R3, 0x8, R0, 0xf8, !PT ;  /* 0x0000000803067812 */ /* 0x000fe400078ef800 */
[----:B------:R-:W-:Y:S01]  /*0780*/  LOP3.LUT R0, R5, 0xfffffe00, RZ, 0xc0, !PT ;  /* 0xfffffe0005007812 */ /* 0x000fe200078ec0ff */
[----:B------:R-:W-:Y:S01]  /*0790*/  IMAD R5, R194, 0x400, R8 ;  /* 0x00000400c2057824 */ /* 0x000fe200078e0208 */
[----:B------:R-:W-:Y:S02]  /*07a0*/  LOP3.LUT R3, R2, R9, R3, 0x1e, !PT ;  /* 0x0000000902037212 */ /* 0x000fe400078e1e03 */
[----:B------:R-:W-:Y:S01]  /*07b0*/  LOP3.LUT R2, R6, R2, RZ, 0x3c, !PT ;  /* 0x0000000206027212 */ /* 0x000fe200078e3cff */
[----:B------:R-:W-:Y:S01]  /*07c0*/  IMAD R6, R13, 0x10, R4 ;  /* 0x000000100d067824 */ /* 0x000fe200078e0204 */
[----:B------:R-:W-:Y:S01]  /*07d0*/  LOP3.LUT R198, R3, R0, RZ, 0xfc, !PT ;  /* 0x0000000003c67212 */ /* 0x000fe200078efcff */
[----:B------:R-:W-:-:S02]  /*07e0*/  IMAD R4, R13, 0x400, R0 ;  /* 0x000004000d047824 */ /* 0x000fc400078e0200 */
[----:B------:R-:W-:Y:S01]  /*07f0*/  IMAD R194, R194, 0x400, R0 ;  /* 0x00000400c2c27824 */ /* 0x000fe200078e0200 */
[----:B------:R-:W-:Y:S01]  /*0800*/  LEA R0, R199, UR4, 0x1 ;  /* 0x00000004c7007c11 */ /* 0x000fe2000f8e08ff */
[----:B------:R-:W-:Y:S01]  /*0810*/  IMAD.IADD R197, R4, 0x1, R2 ;  /* 0x0000000104c57824 */ /* 0x000fe200078e0202 */
[----:B------:R1:W-:Y:S01]  /*0820*/  STL [R1+0x10], R6 ;  /* 0x0000100601007387 */ /* 0x0003e20000100800 */
[----:B------:R-:W-:Y:S02]  /*0830*/  IMAD.IADD R194, R2, 0x1, R194 ;  /* 0x0000000102c27824 */ /* 0x000fe400078e02c2 */
[----:B------:R-:W-:Y:S02]  /*0840*/  IMAD.MOV.U32 R2, RZ, RZ, 0x20 ;  /* 0x00000020ff027424 */ /* 0x000fe400078e00ff */
[----:B------:R-:W-:Y:S01]  /*0850*/  IMAD.IADD R5, R5, 0x1, R10 ;  /* 0x0000000105057824 */ /* 0x000fe200078e020a */
[----:B------:R-:W-:Y:S01]  /*0860*/  LEA R194, R194, UR4, 0x1 ;  /* 0x00000004c2c27c11 */ /* 0x000fe2000f8e08ff */
[----:B------:R-:W-:Y:S01]  /*0870*/  IMAD.IADD R188, R0, 0x1, R185 ;  /* 0x0000000100bc7824 */ /* 0x000fe200078e02b9 */
[----:B------:R-:W-:-:S02]  /*0880*/  SEL R2, R2, 0xffffffe0, !P4 ;  /* 0xffffffe002027807 */ /* 0x000fc40006000000 */
[----:B------:R-:W-:Y:S02]  /*0890*/  LEA R3, R5, UR6, 0x1 ;  /* 0x0000000605037c11 */ /* 0x000fe4000f8e08ff */
[----:B------:R-:W-:Y:S01]  /*08a0*/  IADD3 R191, R2, -0x4000, R0 ;  /* 0xffffc00002bf7810 */ /* 0x000fe20007ffe000 */
[----:B------:R-:W-:Y:S02]  /*08b0*/  IMAD.IADD R190, R0, 0x1, R2 ;  /* 0x0000000100be7824 */ /* 0x000fe400078e0202 */
[C---:B------:R-:W-:Y:S01]  /*08c0*/  VIADD R2, R3.reuse, 0x40 ;  /* 0x0000004003027836 */ /* 0x040fe20000000000 */
[----:B------:R1:W-:Y:S01]  /*08d0*/  STL [R1], R3 ;  /* 0x0000000301007387 */ /* 0x0003e20000100800 */
[----:B------:R-:W-:Y:S02]  /*08e0*/  @P2 VIADD R2, R3, 0xffffffc0 ;  /* 0xffffffc003022836 */ /* 0x000fe40000000000 */
[C---:B------:R-:W-:Y:S02]  /*08f0*/  IMAD.IADD R191, R185.reuse, 0x1, R191 ;  /* 0x00000001b9bf7824 */ /* 0x040fe400078e02bf */
[----:B------:R-:W-:Y:S01]  /*0900*/  IMAD.IADD R185, R185, 0x1, R186 ;  /* 0x00000001b9b97824 */ /* 0x000fe200078e02ba */
[----:B------:R1:W-:Y:S06]  /*0910*/  STL [R1+0x4], R2 ;  /* 0x0000040201007387 */ /* 0x0003ec0000100800 */
.L_x_46:
[----:B--2---:R-:W2:Y:S01]  /*0920*/  S2R R48, SR_CTAID.Y ;  /* 0x0000000000307919 */ /* 0x004ea20000002600 */
[----:B-1----:R-:W1:Y:S01]  /*0930*/  LDC.64 R2, c[0x0][0x2f0] ;  /* 0x0000bc00ff027b82 */ /* 0x002e620000000a00 */
[----:B------:R-:W-:Y:S01]  /*0940*/  ISETP.NE.U32.AND P3, PT, RZ, UR12, PT ;  /* 0x0000000cff007c0c */ /* 0x000fe2000bf65070 */
[----:B------:R-:W-:-:S03]  /*0950*/  IMAD.MOV.U32 R0, RZ, RZ, -0x1 ;  /* 0xffffffffff007424 */ /* 0x000fc600078e00ff */
[----:B------:R-:W-:-:S03]  /*0960*/  ISETP.NE.AND.EX P3, PT, RZ, UR13, PT, P3 ;  /* 0x0000000dff007c0c */ /* 0x000fc6000bf65330 */
[----:B------:R-:W3:Y:S08]  /*0970*/  LDC.64 R8, c[0x0][0x308] ;  /* 0x0000c200ff087b82 */ /* 0x000ef00000000a00 */
[----:B----4-:R-:W4:Y:S08]  /*0980*/  LDC.U8 R13, c[0x0][0x3c2] ;  /* 0x0000f080ff0d7b82 */ /* 0x010f300000000000 */
[----:B-----5:R-:W5:Y:S01]  /*0990*/  LDC.64 R4, c[0x0][0x2f8] ;  /* 0x0000be00ff047b82 */ /* 0x020f620000000a00 */
[----:B-1----:R-:W-:-:S04]  /*09a0*/  ISETP.NE.U32.AND P4, PT, R2, RZ, PT ;  /* 0x000000ff0200720c */ /* 0x002fc80003f85070 */
[----:B------:R-:W-:Y:S01]  /*09b0*/  ISETP.NE.AND.EX P4, PT, R3, RZ, PT, P4 ;  /* 0x000000ff0300720c */ /* 0x000fe20003f85340 */
[----:B--2---:R-:W-:Y:S01]  /*09c0*/  IMAD.SHL.U32 R12, R48, 0x4, RZ ;  /* 0x00000004300c7824 */ /* 0x004fe200078e00ff */
[----:B---3--:R-:W-:Y:S02]  /*09d0*/  ISETP.NE.U32.AND P2, PT, R8, RZ, PT ;  /* 0x000000ff0800720c */ /* 0x008fe40003f45070 */
[----:B------:R-:W-:Y:S02]  /*09e0*/  SHF.R.S32.HI R42, RZ, 0x1f, R48 ;  /* 0x0000001fff2a7819 */ /* 0x000fe40000011430 */
[----:B------:R-:W-:Y:S02]  /*09f0*/  ISETP.NE.AND.EX P2, PT, R9, RZ, PT, P2 ;  /* 0x000000ff0900720c */ /* 0x000fe40003f45320 */
[----:B------:R-:W-:Y:S02]  /*0a00*/  SHF.L.U64.HI R11, R48, 0x2, R42 ;  /* 0x00000002300b7819 */ /* 0x000fe4000001022a */
[----:B------:R-:W-:-:S02]  /*0a10*/  IADD3 R2, P0, R12, R2, RZ ;  /* 0x000000020c027210 */ /* 0x000fc40007f1e0ff */
[----:B------:R-:W-:-:S03]  /*0a20*/  @P3 IADD3 R6, P1, R12, UR12, RZ ;  /* 0x0000000c0c063c10 */ /* 0x000fc6000ff3e0ff */
[C---:B------:R-:W-:Y:S01]  /*0a30*/  IMAD.X R3, R11.reuse, 0x1, R3, P0 ;  /* 0x000000010b037824 */ /* 0x040fe200000e0603 */
[----:B------:R-:W-:Y:S01]  /*0a40*/  @P3 IADD3.X R7, R11, UR13, RZ, P1, !PT ;  /* 0x0000000d0b073c10 */ /* 0x000fe20008ffe4ff */
[----:B------:R-:W-:-:S03]  /*0a50*/  IMAD.MOV.U32 R247, RZ, RZ, RZ ;  /* 0x000000fffff77224 */ /* 0x000fc600078e00ff */
[----:B------:R-:W2:Y:S04]  /*0a60*/  @P4 LDG.E R0, desc[UR16][R2.64] ;  /* 0x0000001002004981 */ /* 0x000ea8000c1e1900 */
[----:B------:R1:W2:Y:S01]  /*0a70*/  @P4 LDG.E R10, desc[UR16][R2.64+0x4] ;  /* 0x00000410020a4981 */ /* 0x0002a2000c1e1900 */
[----:B-----5:R-:W-:-:S03]  /*0a80*/  ISETP.EQ.U32.AND P1, PT, R4, RZ, PT ;  /* 0x000000ff0400720c */ /* 0x020fc60003f22070 */
[----:B------:R3:W5:Y:S01]  /*0a90*/  @P3 LDG.E R247, desc[UR16][R6.64] ;  /* 0x0000001006f73981 */ /* 0x000762000c1e1900 */
[----:B----4-:R-:W-:-:S04]  /*0aa0*/  ISETP.NE.AND P3, PT, R13, RZ, PT ;  /* 0x000000ff0d00720c */ /* 0x010fc80003f65270 */
[----:B------:R-:W-:Y:S01]  /*0ab0*/  ISETP.EQ.OR.EX P1, PT, R5, RZ, !P3, P1 ;  /* 0x000000ff0500720c */ /* 0x000fe20005f22710 */
[----:B------:R-:W-:Y:S01]  /*0ac0*/  IMAD.MOV.U32 R49, RZ, RZ, -0x1 ;  /* 0xffffffffff317424 */ /* 0x000fe200078e00ff */
[----:B-1----:R-:W-:Y:S01]  /*0ad0*/  @P2 IADD3 R2, P0, R12, R8, RZ ;  /* 0x000000080c022210 */ /* 0x002fe20007f1e0ff */
[----:B---3--:R-:W1:Y:S04]  /*0ae0*/  @!P2 LDC.64 R6, c[0x0][0x318] ;  /* 0x0000c600ff06ab82 */ /* 0x008e680000000a00 */
[----:B------:R-:W-:-:S05]  /*0af0*/  @P2 IMAD.X R3, R11, 0x1, R9, P0 ;  /* 0x000000010b032824 */ /* 0x000fca00000e0609 */
[----:B------:R3:W5:Y:S01]  /*0b00*/  @P2 LDG.E R8, desc[UR16][R2.64] ;  /* 0x0000001002082981 */ /* 0x000762000c1e1900 */
[----:B------:R-:W4:Y:S01]  /*0b10*/  @!P2 LDC R9, c[0x0][0x2cc] ;  /* 0x0000b300ff09ab82 */ /* 0x000f220000000800 */
[----:B---3--:R-:W-:-:S05]  /*0b20*/  IADD3 R2, P0, R12, R4, RZ ;  /* 0x000000040c027210 */ /* 0x008fca0007f1e0ff */
[----:B------:R-:W-:-:S05]  /*0b30*/  IMAD.X R3, R11, 0x1, R5, P0 ;  /* 0x000000010b037824 */ /* 0x000fca00000e0605 */
[----:B------:R-:W3:Y:S01]  /*0b40*/  @!P1 LDG.E R49, desc[UR16][R2.64] ;  /* 0x0000001002319981 */ /* 0x000ee2000c1e1900 */
[----:B------:R-:W-:Y:S02]  /*0b50*/  ISETP.NE.U32.AND P1, PT, R4, RZ, PT ;  /* 0x000000ff0400720c */ /* 0x000fe40003f25070 */
[----:B------:R-:W2:Y:S02]  /*0b60*/  LDC R4, c[0x0][0x2c8] ;  /* 0x0000b200ff047b82 */ /* 0x000ea40000000800 */
[----:B------:R-:W-:Y:S02]  /*0b70*/  ISETP.NE.AND.EX P1, PT, R5, RZ, PT, P1 ;  /* 0x000000ff0500720c */ /* 0x000fe40003f25310 */
[----:B-1----:R-:W-:-:S04]  /*0b80*/  @!P2 ISETP.NE.U32.AND P0, PT, R6, RZ, PT ;  /* 0x000000ff0600a20c */ /* 0x002fc80003f05070 */
[----:B------:R-:W-:-:S04]  /*0b90*/  @!P2 ISETP.NE.AND.EX P0, PT, R7, RZ, PT, P0 ;  /* 0x000000ff0700a20c */ /* 0x000fc80003f05300 */
[----:B----4-:R-:W-:Y:S01]  /*0ba0*/  @!P2 SEL R5, R9, RZ, P0 ;  /* 0x000000ff0905a207 */ /* 0x010fe20000000000 */
[----:B--2---:R-:W-:-:S06]  /*0bb0*/  @P4 IMAD.IADD R27, R10, 0x1, -R0 ;  /* 0x000000010a1b4824 */ /* 0x004fcc00078e0a00 */
[----:B------:R-:W1:Y:S01]  /*0bc0*/  @!P4 LDC R27, c[0x0][0x2c4] ;  /* 0x0000b100ff1bcb82 */ /* 0x000e620000000800 */
[----:B-----5:R-:W-:Y:S01]  /*0bd0*/  @P2 IMAD.IADD R224, R8, 0x1, -R247 ;  /* 0x0000000108e02824 */ /* 0x020fe200078e0af7 */
[----:B---3--:R2:W-:Y:S01]  /*0be0*/  STL [R1+0xc], R49 ;  /* 0x00000c3101007387 */ /* 0x0085e20000100800 */
[----:B-1----:R-:W-:Y:S05]  /*0bf0*/  @!P1 BRA `(.L_x_0) ;  /* 0x00000000000c9947 */ /* 0x002fea0003800000 */
[----:B------:R-:W3:Y:S02]  /*0c00*/  @P3 LDG.E R4, desc[UR16][R2.64+0x4] ;  /* 0x0000041002043981 */ /* 0x000ee4000c1e1900 */
[----:B---3--:R-:W-:-:S06]  /*0c10*/  @P3 IADD3 R4, R4, -R49, RZ ;  /* 0x8000003104043210 */ /* 0x008fcc0007ffe0ff */
[----:B------:R1:W5:Y:S02]  /*0c20*/  @!P3 LDG.E R4, desc[UR16][R2.64] ;  /* 0x000000100204b981 */ /* 0x000364000c1e1900 */
.L_x_0:
[----:B------:R-:W-:Y:S01]  /*0c30*/  IMAD.SHL.U32 R24, R245, 0x40, RZ ;  /* 0x00000040f5187824 */ /* 0x000fe200078e00ff */
[----:B-----5:R-:W-:-:S04]  /*0c40*/  @!P2 IADD3 R224, R5, R4, -R247 ;  /* 0x0000000405e0a210 */ /* 0x020fc80007ffe8f7 */
[----:B------:R-:W-:-:S13]  /*0c50*/  ISETP.GT.AND P0, PT, R224, R24, PT ;  /* 0x00000018e000720c */ /* 0x000fda0003f04270 */
[----:B------:R-:W-:Y:S05]  /*0c60*/  @!P0 BRA `(.L_x_1) ;  /* 0x0000006400c48947 */ /* 0x000fea0003800000 */
[----:B------:R-:W3:Y:S01]  /*0c70*/  LDC R14, c[0x0][0x278] ;  /* 0x00009e00ff0e7b82 */ /* 0x000ee20000000800 */
[----:B------:R-:W4:Y:S01]  /*0c80*/  S2R R45, SR_CTAID.Z ;  /* 0x00000000002d7919 */ /* 0x000f220000002700 */
[----:B------:R-:W-:Y:S02]  /*0c90*/  ISETP.NE.AND P1, PT, R49, -0x1, PT ;  /* 0xffffffff3100780c */ /* 0x000fe40003f25270 */
[----:B------:R-:W-:Y:S01]  /*0ca0*/  ISETP.NE.AND P2, PT, R0, -0x1, PT ;  /* 0xffffffff0000780c */ /* 0x000fe20003f45270 */
[----:B------:R-:W5:Y:S03]  /*0cb0*/  S2R R36, SR_CTAID.X ;  /* 0x0000000000247919 */ /* 0x000f660000002500 */
[----:B------:R-:W2:Y:S08]  /*0cc0*/  LDC.64 R6, c[0x0][0x228] ;  /* 0x00008a00ff067b82 */ /* 0x000eb00000000a00 */
[----:B------:R-:W5:Y:S01]  /*0cd0*/  LDC.64 R28, c[0x0][0x240] ;  /* 0x00009000ff1c7b82 */ /* 0x000f620000000a00 */
[----:B---3--:R-:W-:-:S07]  /*0ce0*/  IABS R10, R14 ;  /* 0x0000000e000a7213 */ /* 0x008fce0000000000 */
[----:B------:R-:W3:Y:S01]  /*0cf0*/  LDC R44, c[0x0][0x2d4] ;  /* 0x0000b500ff2c7b82 */ /* 0x000ee20000000800 */
[----:B-1----:R-:W1:Y:S01]  /*0d00*/  I2F.RP R2, R10 ;  /* 0x0000000a00027306 */ /* 0x002e620000209400 */
[----:B--2---:R-:W-:Y:S01]  /*0d10*/  IMAD R9, R42, R6, RZ ;  /* 0x000000062a097224 */ /* 0x004fe200078e02ff */
[----:B----4-:R-:W-:-:S05]  /*0d20*/  IABS R5, R45 ;  /* 0x0000002d00057213 */ /* 0x010fca0000000000 */
[----:B------:R-:W2:Y:S01]  /*0d30*/  LDC R41, c[0x0][0x2dc] ;  /* 0x0000b700ff297b82 */ /* 0x000ea20000000800 */
[----:B------:R-:W-:Y:S01]  /*0d40*/  LOP3.LUT R12, R45, R14, RZ, 0x3c, !PT ;  /* 0x0000000e2d0c7212 */ /* 0x000fe200078e3cff */
[C---:B------:R-:W-:Y:S01]  /*0d50*/  IMAD R9, R48.reuse, R7, R9 ;  /* 0x0000000730097224 */ /* 0x040fe200078e0209 */
[----:B------:R-:W-:Y:S01]  /*0d60*/  SHF.R.S32.HI R43, RZ, 0x1f, R45 ;  /* 0x0000001fff2b7819 */ /* 0x000fe2000001142d */
[----:B------:R-:W-:Y:S01]  /*0d70*/  IMAD.WIDE.U32 R6, R48, R6, RZ ;  /* 0x0000000630067225 */ /* 0x000fe200078e00ff */
[----:B------:R-:W-:-:S03]  /*0d80*/  ISETP.GE.AND P0, PT, R12, RZ, PT ;  /* 0x000000ff0c00720c */ /* 0x000fc60003f06270 */
[----:B------:R-:W4:Y:S01]  /*0d90*/  LDC R239, c[0x0][0x270] ;  /* 0x00009c00ffef7b82 */ /* 0x000f220000000800 */
[----:B-1----:R-:W1:Y:S01]  /*0da0*/  MUFU.RCP R2, R2 ;  /* 0x0000000200027308 */ /* 0x002e620000001000 */
[----:B-----5:R-:W-:Y:S01]  /*0db0*/  IMAD R8, R0, R29, RZ ;  /* 0x0000001d00087224 */ /* 0x020fe200078e02ff */
[----:B------:R-:W-:-:S05]  /*0dc0*/  IADD3 R32, R7, R9, RZ ;  /* 0x0000000907207210 */ /* 0x000fca0007ffe0ff */
[----:B------:R-:W5:Y:S08]  /*0dd0*/  @P1 LDC.64 R18, c[0x0][0x250] ;  /* 0x00009400ff121b82 */ /* 0x000f700000000a00 */
[----:B------:R-:W5:Y:S01]  /*0de0*/  LDC.U8 R15, c[0x0][0x3d8] ;  /* 0x0000f600ff0f7b82 */ /* 0x000f620000000000 */
[----:B--2---:R-:W-:Y:S01]  /*0df0*/  IMAD R38, R45, R41, RZ ;  /* 0x000000292d267224 */ /* 0x004fe200078e02ff */
[----:B-1----:R-:W-:-:S04]  /*0e00*/  IADD3 R2, R2, 0xffffffe, RZ ;  /* 0x0ffffffe02027810 */ /* 0x002fc80007ffe0ff */
[----:B------:R-:W1:Y:S01]  /*0e10*/  F2I.FTZ.U32.TRUNC.NTZ R3, R2 ;  /* 0x0000000200037305 */ /* 0x000e62000021f000 */
[----:B------:R-:W-:Y:S01]  /*0e20*/  SHF.R.S32.HI R40, RZ, 0x1f, R38 ;  /* 0x0000001fff287819 */ /* 0x000fe20000011426 */
[----:B----4-:R-:W-:Y:S01]  /*0e30*/  IMAD.WIDE R30, R41, R239, RZ ;  /* 0x000000ef291e7225 */ /* 0x010fe200078e02ff */
[----:B------:R-:W2:Y:S08]  /*0e40*/  LDC R17, c[0x0][0x2c4] ;  /* 0x0000b100ff117b82 */ /* 0x000eb00000000800 */
[----:B------:R-:W4:Y:S01]  /*0e50*/  LDC.U8 R37, c[0x0][0x480] ;  /* 0x00012000ff257b82 */ /* 0x000f220000000000 */
[----:B-1----:R-:W-:-:S04]  /*0e60*/  IMAD.MOV R2, RZ, RZ, -R3 ;  /* 0x000000ffff027224 */ /* 0x002fc800078e0a03 */
[----:B------:R-:W-:Y:S01]  /*0e70*/  IMAD R4, R2, R10, RZ ;  /* 0x0000000a02047224 */ /* 0x000fe200078e02ff */
[----:B------:R-:W-:Y:S02]  /*0e80*/  MOV R2, RZ ;  /* 0x000000ff00027202 */ /* 0x000fe40000000f00 */
[----:B------:R-:W1:Y:S03]  /*0e90*/  @P1 LDC.64 R22, c[0x0][0x248] ;  /* 0x00009200ff161b82 */ /* 0x000e660000000a00 */
[----:B------:R-:W-:-:S04]  /*0ea0*/  IMAD.HI.U32 R2, R3, R4, R2 ;  /* 0x0000000403027227 */ /* 0x000fc800078e0002 */
[----:B------:R-:W-:-:S04]  /*0eb0*/  IMAD.MOV.U32 R4, RZ, RZ, R5 ;  /* 0x000000ffff047224 */ /* 0x000fc800078e0005 */
[----:B------:R-:W-:-:S05]  /*0ec0*/  IMAD.HI.U32 R2, R2, R4, RZ ;  /* 0x0000000402027227 */ /* 0x000fca00078e00ff */
[----:B------:R-:W-:-:S05]  /*0ed0*/  IADD3 R3, -R2, RZ, RZ ;  /* 0x000000ff02037210 */ /* 0x000fca0007ffe1ff */
[----:B------:R-:W-:Y:S02]  /*0ee0*/  IMAD R3, R10, R3, R4 ;  /* 0x000000030a037224 */ /* 0x000fe400078e0204 */
[----:B------:R-:W-:-:S03]  /*0ef0*/  VIADD R4, R27, 0x3f ;  /* 0x0000003f1b047836 */ /* 0x000fc60000000000 */
[----:B------:R-:W-:Y:S02]  /*0f00*/  ISETP.GT.U32.AND P5, PT, R10, R3, PT ;  /* 0x000000030a00720c */ /* 0x000fe40003fa4070 */
[----:B------:R-:W-:-:S04]  /*0f10*/  SHF.R.S32.HI R5, RZ, 0x1f, R4 ;  /* 0x0000001fff057819 */ /* 0x000fc80000011404 */
[----:B------:R-:W-:Y:S01]  /*0f20*/  LEA.HI R16, R5, R4, RZ, 0x6 ;  /* 0x0000000405107211 */ /* 0x000fe200078f30ff */
[----:B------:R-:W-:-:S03]  /*0f30*/  IMAD.WIDE.U32 R4, R0, R28, RZ ;  /* 0x0000001c00047225 */ /* 0x000fc600078e00ff */
[----:B------:R-:W-:Y:S02]  /*0f40*/  SHF.R.S32.HI R204, RZ, 0x6, R16 ;  /* 0x00000006ffcc7819 */ /* 0x000fe40000011410 */
[----:B------:R-:W-:Y:S01]  /*0f50*/  SEL R39, R6, R4, !P2 ;  /* 0x0000000406277207 */ /* 0x000fe20005000000 */
[----:B------:R-:W-:Y:S01]  /*0f60*/  @!P5 IMAD.IADD R3, R3, 0x1, -R10 ;  /* 0x000000010303d824 */ /* 0x000fe200078e0a0a */
[----:B---3--:R-:W-:Y:S02]  /*0f70*/  SHF.R.S32.HI R6, RZ, 0x1f, R44 ;  /* 0x0000001fff067819 */ /* 0x008fe4000001142c */
[----:B------:R-:W-:Y:S01]  /*0f80*/  @P2 IADD3 R32, R5, R8, RZ ;  /* 0x0000000805202210 */ /* 0x000fe20007ffe0ff */
[----:B------:R-:W-:Y:S01]  /*0f90*/  IMAD.WIDE.U32 R8, R48, R44, RZ ;  /* 0x0000002c30087225 */ /* 0x000fe200078e00ff */
[----:B------:R-:W-:Y:S02]  /*0fa0*/  ISETP.GE.U32.AND P3, PT, R3, R10, PT ;  /* 0x0000000a0300720c */ /* 0x000fe40003f66070 */
[----:B------:R-:W-:Y:S01]  /*0fb0*/  @P1 IADD3 R3, R247, R49, RZ ;  /* 0x00000031f7031210 */ /* 0x000fe20007ffe0ff */
[----:B------:R-:W-:Y:S01]  /*0fc0*/  IMAD R6, R6, R48, RZ ;  /* 0x0000003006067224 */ /* 0x000fe200078e02ff */
[----:B------:R-:W-:Y:S01]  /*0fd0*/  @!P5 IADD3 R2, R2, 0x1, RZ ;  /* 0x000000010202d810 */ /* 0x000fe20007ffe0ff */
[----:B------:R-:W-:Y:S01]  /*0fe0*/  IMAD R12, R31, R8, RZ ;  /* 0x000000081f0c7224 */ /* 0x000fe200078e02ff */
[----:B------:R-:W3:Y:S01]  /*0ff0*/  @!P2 LDC.64 R10, c[0x0][0x418] ;  /* 0x00010600ff0aab82 */ /* 0x000ee20000000a00 */
[----:B------:R-:W-:Y:S01]  /*1000*/  IMAD R6, R42, R44, R6 ;  /* 0x0000002c2a067224 */ /* 0x000fe200078e0206 */
[----:B------:R-:W-:Y:S01]  /*1010*/  ISETP.NE.AND P5, PT, R14, RZ, PT ;  /* 0x000000ff0e00720c */ /* 0x000fe20003fa5270 */
[----:B-----5:R-:W-:-:S02]  /*1020*/  @P1 IMAD R7, R3, R19, RZ ;  /* 0x0000001303071224 */ /* 0x020fc400078e02ff */
[----:B------:R-:W-:Y:S02]  /*1030*/  @P1 IMAD.WIDE.U32 R4, R3, R18, RZ ;  /* 0x0000001203041225 */ /* 0x000fe400078e00ff */
[----:B------:R-:W-:Y:S02]  /*1040*/  @P3 IADD3 R2, R2, 0x1, RZ ;  /* 0x0000000102023810 */ /* 0x000fe40007ffe0ff */
[----:B------:R-:W-:Y:S01]  /*1050*/  IMAD.IADD R3, R9, 0x1, R6 ;  /* 0x0000000109037824 */ /* 0x000fe200078e0206 */
[----:B------:R-:W-:Y:S01]  /*1060*/  ISETP.NE.AND P3, PT, R15, RZ, PT ;  /* 0x000000ff0f00720c */ /* 0x000fe20003f65270 */
[----:B------:R-:W-:Y:S01]  /*1070*/  @P1 IMAD.MOV.U32 R33, RZ, RZ, R4 ;  /* 0x000000ffff211224 */ /* 0x000fe200078e0004 */
[----:B------:R-:W-:Y:S01]  /*1080*/  @P1 IADD3 R34, R5, R7, RZ ;  /* 0x0000000705221210 */ /* 0x000fe20007ffe0ff */
[C---:B------:R-:W-:Y:S01]  /*1090*/  IMAD R7, R30.reuse, R3, R12 ;  /* 0x000000031e077224 */ /* 0x040fe200078e020c */
[----:B------:R-:W-:Y:S01]  /*10a0*/  MOV R21, R2 ;  /* 0x0000000200157202 */ /* 0x000fe20000000f00 */
[----:B------:R-:W5:Y:S01]  /*10b0*/  @P2 LDC.64 R12, c[0x0][0x420] ;  /* 0x00010800ff0c2b82 */ /* 0x000f620000000a00 */
[----:B------:R-:W-:Y:S01]  /*10c0*/  IMAD.WIDE.U32 R4, R30, R8, RZ ;  /* 0x000000081e047225 */ /* 0x000fe200078e00ff */
[----:B------:R-:W-:-:S03]  /*10d0*/  SHF.L.U64.HI R8, R48, 0x7, R42 ;  /* 0x0000000730087819 */ /* 0x000fc6000001022a */
[----:B------:R-:W-:Y:S01]  /*10e0*/  @!P0 IMAD.MOV R21, RZ, RZ, -R21 ;  /* 0x000000ffff158224 */ /* 0x000fe200078e0a15 */
[----:B------:R-:W-:Y:S01]  /*10f0*/  @!P5 LOP3.LUT R21, RZ, R14, RZ, 0x33, !PT ;  /* 0x0000000eff15d212 */ /* 0x000fe200078e33ff */
[-C--:B------:R-:W-:Y:S01]  /*1100*/  IMAD.WIDE.U32 R2, R30, R0.reuse, RZ ;  /* 0x000000001e027225 */ /* 0x080fe200078e00ff */
[----:B------:R-:W1:Y:S01]  /*1110*/  LDC.64 R14, c[0x0][0x488] ;  /* 0x00012200ff0e7b82 */ /* 0x000e620000000a00 */
[----:B------:R-:W-:Y:S02]  /*1120*/  IADD3 R26, R5, R7, RZ ;  /* 0x00000007051a7210 */ /* 0x000fe40007ffe0ff */
[----:B------:R-:W-:Y:S01]  /*1130*/  IMAD R6, R31, R0, RZ ;  /* 0x000000001f067224 */ /* 0x000fe200078e02ff */
[----:B------:R-:W-:Y:S01]  /*1140*/  SEL R35, R4, R2, !P2 ;  /* 0x0000000204237207 */ /* 0x000fe20005000000 */
[----:B------:R-:W-:Y:S01]  /*1150*/  IMAD.SHL.U32 R7, R48, 0x80, RZ ;  /* 0x0000008030077824 */ /* 0x000fe200078e00ff */
[----:B------:R-:W-:Y:S01]  /*1160*/  SEL R8, R8, RZ, P4 ;  /* 0x000000ff08087207 */ /* 0x000fe20002000000 */
[----:B---3--:R-:W-:Y:S01]  /*1170*/  @!P2 IMAD R2, R42, R10, RZ ;  /* 0x0000000a2a02a224 */ /* 0x008fe200078e02ff */
[----:B------:R-:W3:Y:S01]  /*1180*/  @P3 LDC R25, c[0x0][0x2e4] ;  /* 0x0000b900ff193b82 */ /* 0x000ee20000000800 */
[----:B------:R-:W-:-:S02]  /*1190*/  @P2 IADD3 R26, R3, R6, RZ ;  /* 0x00000006031a2210 */ /* 0x000fc40007ffe0ff */
[----:B------:R-:W-:Y:S01]  /*11a0*/  LOP3.LUT R6, R16, 0xffffffc0, RZ, 0xc0, !PT ;  /* 0xffffffc010067812 */ /* 0x000fe200078ec0ff */
[C---:B------:R-:W-:Y:S01]  /*11b0*/  @!P2 IMAD R9, R48.reuse, R11, R2 ;  /* 0x0000000b3009a224 */ /* 0x040fe200078e0202 */
[----:B------:R-:W-:Y:S01]  /*11c0*/  SEL R7, R7, RZ, P4 ;  /* 0x000000ff07077207 */ /* 0x000fe20002000000 */
[----:B--2---:R-:W-:Y:S01]  /*11d0*/  @P3 IMAD R11, R48, R17, RZ ;  /* 0x00000011300b3224 */ /* 0x004fe200078e02ff */
[----:B------:R-:W-:Y:S01]  /*11e0*/  IADD3 R6, R6, -0x40, RZ ;  /* 0xffffffc006067810 */ /* 0x000fe20007ffe0ff */
[----:B-----5:R-:W-:-:S03]  /*11f0*/  @P2 IMAD.WIDE.U32 R4, R0, R12, RZ ;  /* 0x0000000c00042225 */ /* 0x020fc600078e00ff */
[----:B------:R-:W-:Y:S01]  /*1200*/  IADD3 R7, P0, R6, R7, RZ ;  /* 0x0000000706077210 */ /* 0x000fe20007f1e0ff */
[----:B------:R-:W-:Y:S01]  /*1210*/  @!P2 IMAD.WIDE.U32 R2, R48, R10, RZ ;  /* 0x0000000a3002a225 */ /* 0x000fe200078e00ff */
[----:B------:R-:W-:-:S03]  /*1220*/  SHF.R.S32.HI R20, RZ, 0x1f, R6 ;  /* 0x0000001fff147819 */ /* 0x000fc60000011406 */
[----:B------:R-:W-:Y:S01]  /*1230*/  @P2 IMAD R13, R0, R13, R5 ;  /* 0x0000000d000d2224 */ /* 0x000fe200078e0205 */
[----:B------:R-:W-:Y:S01]  /*1240*/  IADD3.X R8, R20, R8, RZ, P0, !PT ;  /* 0x0000000814087210 */ /* 0x000fe200007fe4ff */
[----:B------:R-:W-:Y:S01]  /*1250*/  @P2 IMAD.MOV.U32 R12, RZ, RZ, R4 ;  /* 0x000000ffff0c2224 */ /* 0x000fe200078e0004 */
[----:B------:R-:W-:Y:S01]  /*1260*/  @P3 SEL R4, R11, R0, !P2 ;  /* 0x000000000b043207 */ /* 0x000fe20005000000 */
[----:B------:R-:W-:Y:S01]  /*1270*/  IMAD R5, R31, R7, RZ ;  /* 0x000000071f057224 */ /* 0x000fe200078e02ff */
[----:B------:R-:W-:Y:S01]  /*1280*/  @!P2 IADD3 R13, R3, R9, RZ ;  /* 0x00000009030da210 */ /* 0x000fe20007ffe0ff */
[C---:B------:R-:W-:Y:S01]  /*1290*/  IMAD.WIDE.U32 R10, R30.reuse, R7, RZ ;  /* 0x000000071e0a7225 */ /* 0x040fe200078e00ff */
[----:B------:R-:W-:Y:S02]  /*12a0*/  @!P2 MOV R12, R2 ;  /* 0x00000002000ca202 */ /* 0x000fe40000000f00 */
[----:B----4-:R-:W-:Y:S01]  /*12b0*/  ISETP.NE.AND P0, PT, R37, RZ, PT ;  /* 0x000000ff2500720c */ /* 0x010fe20003f05270 */
[----:B------:R-:W-:Y:S01]  /*12c0*/  IMAD R8, R30, R8, R5 ;  /* 0x000000081e087224 */ /* 0x000fe200078e0205 */
[----:B------:R-:W-:Y:S01]  /*12d0*/  SHF.R.S32.HI R30, RZ, 0x1f, R24 ;  /* 0x0000001fff1e7819 */ /* 0x000fe20000011418 */
[----:B-1----:R-:W-:-:S04]  /*12e0*/  IMAD.WIDE.U32 R2, R36, R14, RZ ;  /* 0x0000000e24027225 */ /* 0x002fc800078e00ff */
[----:B---3--:R-:W-:Y:S02]  /*12f0*/  @P3 IMAD R25, R45, R25, R4 ;  /* 0x000000192d193224 */ /* 0x008fe400078e0204 */
[----:B------:R-:W-:Y:S02]  /*1300*/  @!P3 IMAD R5, R48, R239, R45 ;  /* 0x000000ef3005b224 */ /* 0x000fe400078e022d */
[----:B------:R-:W-:Y:S02]  /*1310*/  @P1 IMAD.IADD R4, R247, 0x1, R49 ;  /* 0x00000001f7041824 */ /* 0x000fe400078e0231 */
[----:B------:R-:W-:Y:S01]  /*1320*/  IMAD R7, R36, R15, R3 ;  /* 0x0000000f24077224 */ /* 0x000fe200078e0203 */
[----:B------:R-:W-:Y:S01]  /*1330*/  SEL R15, R2, RZ, P0 ;  /* 0x000000ff020f7207 */ /* 0x000fe20000000000 */
[----:B------:R-:W-:Y:S02]  /*1340*/  @!P3 IMAD R25, R5, R17, RZ ;  /* 0x000000110519b224 */ /* 0x000fe400078e02ff */
[C---:B------:R-:W-:Y:S01]  /*1350*/  @P1 IMAD R5, R4.reuse, R23, RZ ;  /* 0x0000001704051224 */ /* 0x040fe200078e02ff */
[----:B------:R-:W-:Y:S01]  /*1360*/  SEL R14, R7, RZ, P0 ;  /* 0x000000ff070e7207 */ /* 0x000fe20000000000 */
[----:B------:R-:W-:-:S05]  /*1370*/  @P1 IMAD.WIDE.U32 R2, R4, R22, RZ ;  /* 0x0000001604021225 */ /* 0x000fca00078e00ff */
[----:B------:R-:W-:Y:S02]  /*1380*/  @P1 IADD3 R37, R3, R5, RZ ;  /* 0x0000000503251210 */ /* 0x000fe40007ffe0ff */
[----:B------:R-:W-:Y:S01]  /*1390*/  @P1 MOV R36, R2 ;  /* 0x0000000200241202 */ /* 0x000fe20000000f00 */
[----:B------:R-:W-:Y:S06]  /*13a0*/  @P1 BRA `(.L_x_2) ;  /* 0x0000000000301947 */ /* 0x000fec0003800000 */
[----:B------:R-:W1:Y:S01]  /*13b0*/  LDC.64 R22, c[0x0][0x248] ;  /* 0x00009200ff167b82 */ /* 0x000e620000000a00 */
[----:B------:R-:W-:-:S07]  /*13c0*/  SHF.R.S32.HI R2, RZ, 0x1f, R247 ;  /* 0x0000001fff027819 */ /* 0x000fce00000114f7 */
[----:B------:R-:W2:Y:S01]  /*13d0*/  LDC.64 R4, c[0x0][0x230] ;  /* 0x00008c00ff047b82 */ /* 0x000ea20000000a00 */
[-C--:B-1----:R-:W-:Y:S02]  /*13e0*/  IMAD R7, R2, R22.reuse, RZ ;  /* 0x0000001602077224 */ /* 0x082fe400078e02ff */
[----:B------:R-:W-:-:S04]  /*13f0*/  IMAD.WIDE.U32 R2, R247, R22, RZ ;  /* 0x00000016f7027225 */ /* 0x000fc800078e00ff */
[----:B------:R-:W-:Y:S02]  /*1400*/  IMAD R7, R247, R23, R7 ;  /* 0x00000017f7077224 */ /* 0x000fe400078e0207 */
[----:B--2---:R-:W-:-:S03]  /*1410*/  IMAD R9, R42, R4, RZ ;  /* 0x000000042a097224 */ /* 0x004fc600078e02ff */
[----:B------:R-:W-:Y:S01]  /*1420*/  IADD3 R3, R3, R7, RZ ;  /* 0x0000000703037210 */ /* 0x000fe20007ffe0ff */
[C---:B------:R-:W-:Y:S02]  /*1430*/  IMAD R5, R48.reuse, R5, R9 ;  /* 0x0000000530057224 */ /* 0x040fe400078e0209 */
[----:B------:R-:W-:-:S05]  /*1440*/  IMAD.WIDE.U32 R2, R48, R4, R2 ;  /* 0x0000000430027225 */ /* 0x000fca00078e0002 */
[----:B------:R-:W-:Y:S02]  /*1450*/  IADD3 R37, R3, R5, RZ ;  /* 0x0000000503257210 */ /* 0x000fe40007ffe0ff */
[----:B------:R-:W-:Y:S02]  /*1460*/  MOV R36, R2 ;  /* 0x0000000200247202 */ /* 0x000fe40000000f00 */
.L_x_2:
[----:B------:R-:W-:Y:S05]  /*1470*/  @P1 BRA `(.L_x_3) ;  /* 0x0000000000301947 */ /* 0x000fea0003800000 */
        /* <DEDUP_REMOVED lines=11> */
[----:B------:R-:W-:-:S07]  /*1530*/  MOV R33, R2 ;  /* 0x0000000200217202 */ /* 0x000fce0000000f00 */
.L_x_3:
[----:B------:R-:W-:Y:S02]  /*1540*/  IADD3 R9, R11, R8, RZ ;  /* 0x000000080b097210 */ /* 0x000fe40007ffe0ff */
[----:B------:R-:W-:Y:S01]  /*1550*/  SHF.R.S32.HI R31, RZ, 0x1f, R21 ;  /* 0x0000001fff1f7819 */ /* 0x000fe20000011415 */
[----:B------:R-:W-:Y:S05]  /*1560*/  @!P3 BRA `(.L_x_4) ;  /* 0x00000000001cb947 */ /* 0x000fea0003800000 */
[----:B------:R-:W1:Y:S01]  /*1570*/  LDC R2, c[0x0][0x2c0] ;  /* 0x0000b000ff027b82 */ /* 0x000e620000000800 */
[----:B------:R-:W-:-:S05]  /*1580*/  @!P2 IMAD R0, R48, R44, RZ ;  /* 0x0000002c3000a224 */ /* 0x000fca00078e02ff */
[----:B------:R-:W-:Y:S02]  /*1590*/  LEA R0, R48, R0, 0x7 ;  /* 0x0000000030007211 */ /* 0x000fe400078e38ff */
[----:B------:R-:W1:Y:S02]  /*15a0*/  LDC R4, c[0x0][0x2e4] ;  /* 0x0000b900ff047b82 */ /* 0x000e640000000800 */
[----:B-1----:R-:W-:-:S05]  /*15b0*/  LEA R4, R2, R4, 0x7 ;  /* 0x0000000402047211 */ /* 0x002fca00078e38ff */
[----:B------:R-:W-:Y:S01]  /*15c0*/  IMAD R4, R4, R45, R0 ;  /* 0x0000002d04047224 */ /* 0x000fe200078e0200 */
[----:B------:R-:W-:Y:S06]  /*15d0*/  BRA `(.L_x_5) ;  /* 0x0000000000087947 */ /* 0x000fec0003800000 */
.L_x_4:
[----:B------:R-:W-:-:S04]  /*15e0*/  IMAD R4, R48, R239, R45 ;  /* 0x000000ef30047224 */ /* 0x000fc800078e022d */
[----:B------:R-:W-:-:S07]  /*15f0*/  IMAD R4, R4, R44, RZ ;  /* 0x0000002c04047224 */ /* 0x000fce00078e02ff */
.L_x_5:
[----:B------:R-:W2:Y:S01]  /*1600*/  LDL R50, [R1+0x18] ;  /* 0x0000180001327983 */ /* 0x000ea20000100800 */
[----:B------:R-:W1:Y:S01]  /*1610*/  LDC.64 R16, c[0x0][0x420] ;  /* 0x00010800ff107b82 */ /* 0x000e620000000a00 */
[----:B------:R-:W-:Y:S01]  /*1620*/  IMAD R239, R41, R239, RZ ;  /* 0x000000ef29ef7224 */ /* 0x000fe200078e02ff */
[----:B------:R-:W-:Y:S01]  /*1630*/  IADD3 R2, P2, R212, R12, RZ ;  /* 0x0000000cd4027210 */ /* 0x000fe20007f5e0ff */
[----:B------:R-:W3:Y:S01]  /*1640*/  S2R R44, SR_TID.X ;  /* 0x00000000002c7919 */ /* 0x000ee20000002100 */
[----:B------:R-:W-:Y:S01]  /*1650*/  SHF.R.S32.HI R213, RZ, 0x1f, R212 ;  /* 0x0000001fffd57819 */ /* 0x000fe200000114d4 */
[----:B------:R-:W-:Y:S01]  /*1660*/  IMAD.SHL.U32 R7, R239, 0x40, RZ ;  /* 0x00000040ef077824 */ /* 0x000fe200078e00ff */
[----:B------:R-:W-:Y:S01]  /*1670*/  IADD3 R0, -R224, R27, R24 ;  /* 0x0000001be0007210 */ /* 0x000fe20007ffe118 */
[----:B------:R-:W-:Y:S01]  /*1680*/  ULDC UR4, c[0x0][0x398] ;  /* 0x0000e60000047ab9 */ /* 0x000fe20000000800 */
[----:B------:R-:W-:Y:S01]  /*1690*/  IADD3 R12, R6, R4, RZ ;  /* 0x00000004060c7210 */ /* 0x000fe20007ffe0ff */
[----:B------:R-:W-:Y:S01]  /*16a0*/  IMAD.X R3, R213, 0x1, R13, P2 ;  /* 0x00000001d5037824 */ /* 0x000fe200010e060d */
[----:B------:R-:W-:Y:S01]  /*16b0*/  IADD3 R10, P3, P2, R10, R7, R38 ;  /* 0x000000070a0a7210 */ /* 0x000fe20007a7e026 */
[----:B------:R-:W-:Y:S01]  /*16c0*/  VIADD R0, R0, -UR4 ;  /* 0x8000000400007c36 */ /* 0x000fe20008000000 */
[----:B------:R-:W-:Y:S01]  /*16d0*/  SHF.R.S32.HI R7, RZ, 0x1f, R7 ;  /* 0x0000001fff077819 */ /* 0x000fe20000011407 */
[----:B------:R-:W-:Y:S01]  /*16e0*/  ULDC.64 UR6, c[0x0][0x428] ;  /* 0x00010a0000067ab9 */ /* 0x000fe20000000a00 */
[----:B------:R-:W4:Y:S01]  /*16f0*/  LDC.64 R46, c[0x0][0x478] ;  /* 0x00011e00ff2e7b82 */ /* 0x000f220000000a00 */
[----:B------:R-:W-:Y:S01]  /*1700*/  IMAD.IADD R11, R6, 0x1, R25 ;  /* 0x00000001060b7824 */ /* 0x000fe200078e0219 */
[----:B------:R-:W-:Y:S01]  /*1710*/  ULDC.64 UR10, c[0x0][0x210] ;  /* 0x00008400000a7ab9 */ /* 0x000fe20000000a00 */
[----:B------:R-:W-:Y:S01]  /*1720*/  ULDC.64 UR8, c[0x0][0x3e0] ;  /* 0x0000f80000087ab9 */ /* 0x000fe20000000a00 */
[----:B------:R-:W-:Y:S01]  /*1730*/  BSSY B1, `(.L_x_1) ;  /* 0x00005c4000017945 */ /* 0x000fe20003800000 */
[----:B-1----:R-:W-:-:S02]  /*1740*/  IMAD R5, R20, R16, RZ ;  /* 0x0000001014057224 */ /* 0x002fc400078e02ff */
[----:B------:R-:W-:-:S04]  /*1750*/  IMAD.WIDE.U32 R2, R6, R16, R2 ;  /* 0x0000001006027225 */ /* 0x000fc800078e0002 */
[----:B------:R-:W-:Y:S01]  /*1760*/  IMAD R8, R6, R17, R5 ;  /* 0x0000001106087224 */ /* 0x000fe200078e0205 */
[----:B------:R-:W-:Y:S02]  /*1770*/  IADD3.X R5, R9, R7, R40, P3, P2 ;  /* 0x0000000709057210 */ /* 0x000fe40001fe4428 */
[----:B------:R-:W-:Y:S01]  /*1780*/  IADD3 R9, P3, P2, R15, R10, R35 ;  /* 0x0000000a0f097210 */ /* 0x000fe20007a7e023 */
[----:B------:R-:W-:Y:S01]  /*1790*/  IMAD.IADD R3, R3, 0x1, R8 ;  /* 0x0000000103037824 */ /* 0x000fe200078e0208 */
[----:B---3--:R-:W-:Y:S01]  /*17a0*/  SHF.R.S32.HI R38, RZ, 0x1f, R44 ;  /* 0x0000001fff267819 */ /* 0x008fe2000001142c */
[----:B------:R-:W-:Y:S01]  /*17b0*/  IMAD R10, R43, UR6, RZ ;  /* 0x000000062b0a7c24 */ /* 0x000fe2000f8e02ff */
[----:B------:R-:W-:Y:S01]  /*17c0*/  IADD3.X R8, R14, R5, R26, P3, P2 ;  /* 0x000000050e087210 */ /* 0x000fe20001fe441a */
[----:B------:R-:W1:Y:S01]  /*17d0*/  LDC.64 R40, c[0x0][0x2b0] ;  /* 0x0000ac00ff287b82 */ /* 0x000e620000000a00 */
[----:B------:R-:W-:Y:S01]  /*17e0*/  LEA.HI R26, R38, R44, RZ, 0x3 ;  /* 0x0000002c261a7211 */ /* 0x000fe200078f18ff */
[C---:B------:R-:W-:Y:S01]  /*17f0*/  IMAD R10, R45.reuse, UR7, R10 ;  /* 0x000000072d0a7c24 */ /* 0x040fe2000f8e020a */
[----:B------:R-:W-:Y:S01]  /*1800*/  SHF.R.S32.HI R7, RZ, 0x1f, R0 ;  /* 0x0000001fff077819 */ /* 0x000fe20000011400 */
[----:B------:R-:W-:Y:S01]  /*1810*/  IMAD.WIDE.U32 R2, R45, UR6, R2 ;  /* 0x000000062d027c25 */ /* 0x000fe2000f8e0002 */
[----:B------:R-:W-:Y:S01]  /*1820*/  SHF.R.S32.HI R14, RZ, 0x3, R26 ;  /* 0x00000003ff0e7819 */ /* 0x000fe2000001141a */
[----:B------:R-:W-:Y:S01]  /*1830*/  ULDC.64 UR6, c[0x0][0x400] ;  /* 0x0001000000067ab9 */ /* 0x000fe20000000a00 */
[----:B------:R-:W-:-:S02]  /*1840*/  LEA.HI R13, R7, R0, RZ, 0x6 ;  /* 0x00000000070d7211 */ /* 0x000fc400078f30ff */
[----:B------:R-:W-:Y:S02]  /*1850*/  LEA.HI R0, R38, R44, RZ, 0x5 ;  /* 0x0000002c26007211 */ /* 0x000fe400078f28ff */
[----:B------:R-:W-:Y:S02]  /*1860*/  IADD3 R4, P2, R14, R6, RZ ;  /* 0x000000060e047210 */ /* 0x000fe40007f5e0ff */
[----:B------:R-:W-:Y:S02]  /*1870*/  SHF.R.S32.HI R35, RZ, 0x1f, R14 ;  /* 0x0000001fff237819 */ /* 0x000fe4000001140e */
[----:B------:R-:W-:Y:S01]  /*1880*/  SHF.R.S32.HI R0, RZ, 0x5, R0 ;  /* 0x00000005ff007819 */ /* 0x000fe20000011400 */
[----:B------:R-:W-:-:S04]  /*1890*/  IMAD.WIDE.U32 R6, R4, R28, R212 ;  /* 0x0000001c04067225 */ /* 0x000fc800078e00d4 */
[----:B------:R-:W-:-:S04]  /*18a0*/  IMAD.X R5, R35, 0x1, R20, P2 ;  /* 0x0000000123057824 */ /* 0x000fc800010e0614 */
[----:B------:R-:W-:-:S04]  /*18b0*/  IMAD R5, R5, R28, RZ ;  /* 0x0000001c05057224 */ /* 0x000fc800078e02ff */
[----:B------:R-:W-:Y:S02]  /*18c0*/  IMAD R4, R4, R29, R5 ;  /* 0x0000001d04047224 */ /* 0x000fe400078e0205 */
[----:B------:R-:W-:Y:S01]  /*18d0*/  IMAD.IADD R5, R3, 0x1, R10 ;  /* 0x0000000103057824 */ /* 0x000fe200078e020a */
[----:B------:R-:W-:Y:S01]  /*18e0*/  SHF.R.S32.HI R3, RZ, 0x6, R13 ;  /* 0x00000006ff037819 */ /* 0x000fe2000001140d */
[----:B-1----:R-:W-:-:S03]  /*18f0*/  IMAD.WIDE R10, R11, 0x4, R40 ;  /* 0x000000040b0a7825 */ /* 0x002fc600078e0228 */
[----:B------:R-:W-:Y:S01]  /*1900*/  VIMNMX R246, RZ, R3, !PT ;  /* 0x00000003fff67248 */ /* 0x000fe20007fe0100 */
[----:B------:R-:W-:Y:S02]  /*1910*/  IMAD.MOV.U32 R217, RZ, RZ, R10 ;  /* 0x000000ffffd97224 */ /* 0x000fe400078e000a */
[----:B------:R-:W-:Y:S01]  /*1920*/  IMAD.MOV.U32 R216, RZ, RZ, R11 ;  /* 0x000000ffffd87224 */ /* 0x000fe200078e000b */
[C---:B------:R-:W-:Y:S01]  /*1930*/  ISETP.GT.AND P4, PT, R204.reuse, R246, PT ;  /* 0x000000f6cc00720c */ /* 0x040fe20003f84270 */
[----:B------:R-:W-:Y:S02]  /*1940*/  VIADD R204, R204, 0xffffffff ;  /* 0xffffffffcccc7836 */ /* 0x000fe40000000000 */
[----:B--2---:R-:W-:-:S05]  /*1950*/  IMAD R0, R0, R239, R50 ;  /* 0x000000ef00007224 */ /* 0x004fca00078e0232 */
[----:B------:R-:W-:-:S04]  /*1960*/  IADD3 R9, P2, R0, R9, RZ ;  /* 0x0000000900097210 */ /* 0x000fc80007f5e0ff */
[----:B------:R-:W-:Y:S02]  /*1970*/  LEA.HI.X.SX32 R0, R0, R8, 0x1, P2 ;  /* 0x0000000800007211 */ /* 0x000fe400010f0eff */
[----:B------:R-:W-:Y:S02]  /*1980*/  LEA R200, P2, R9, UR6, 0x2 ;  /* 0x0000000609c87c11 */ /* 0x000fe4000f8410ff */
[----:B------:R-:W-:Y:S02]  /*1990*/  IADD3 R8, P3, R39, R6, RZ ;  /* 0x0000000627087210 */ /* 0x000fe40007f7e0ff */
[----:B------:R-:W-:Y:S01]  /*19a0*/  LEA.HI.X R201, R9, UR7, R0, 0x2, P2 ;  /* 0x0000000709c97c11 */ /* 0x000fe200090f1400 */
[----:B------:R-:W-:Y:S01]  /*19b0*/  ULDC.64 UR6, c[0x0][0x258] ;  /* 0x0000960000067ab9 */ /* 0x000fe20000000a00 */
[----:B------:R-:W-:Y:S01]  /*19c0*/  IADD3.X R9, R32, R7, R4, P3, !PT ;  /* 0x0000000720097210 */ /* 0x000fe20001ffe404 */
[----:B------:R-:W-:Y:S01]  /*19d0*/  IMAD R0, R35, R16, RZ ;  /* 0x0000001023007224 */ /* 0x000fe200078e02ff */
[----:B------:R-:W-:Y:S01]  /*19e0*/  MOV R4, R2 ;  /* 0x0000000200047202 */ /* 0x000fe20000000f00 */
[----:B------:R-:W-:-:S02]  /*19f0*/  IMAD R2, R43, UR6, RZ ;  /* 0x000000062b027c24 */ /* 0x000fc4000f8e02ff */
[C---:B------:R-:W-:Y:S02]  /*1a00*/  IMAD R0, R14.reuse, R17, R0 ;  /* 0x000000110e007224 */ /* 0x040fe400078e0200 */
[----:B------:R-:W-:Y:S02]  /*1a10*/  IMAD R2, R45, UR7, R2 ;  /* 0x000000072d027c24 */ /* 0x000fe4000f8e0202 */
[----:B------:R-:W-:-:S04]  /*1a20*/  IMAD.WIDE.U32 R4, R14, R16, R4 ;  /* 0x000000100e047225 */ /* 0x000fc800078e0004 */
[----:B------:R-:W-:Y:S01]  /*1a30*/  IMAD.WIDE.U32 R8, R45, UR6, R8 ;  /* 0x000000062d087c25 */ /* 0x000fe2000f8e0008 */
[----:B------:R-:W-:Y:S02]  /*1a40*/  IADD3 R15, R5, R0, RZ ;  /* 0x00000000050f7210 */ /* 0x000fe40007ffe0ff */
[----:B------:R-:W-:Y:S01]  /*1a50*/  LEA R208, P2, R4, UR8, 0x1 ;  /* 0x0000000804d07c11 */ /* 0x000fe2000f8408ff */
[----:B----4-:R-:W-:Y:S01]  /*1a60*/  IMAD.WIDE R6, R12, 0x4, R46 ;  /* 0x000000040c067825 */ /* 0x010fe200078e022e */
[----:B------:R-:W-:Y:S02]  /*1a70*/  LEA R206, P3, R8, UR10, 0x1 ;  /* 0x0000000a08ce7c11 */ /* 0x000fe4000f8608ff */
[----:B------:R-:W-:Y:S01]  /*1a80*/  LEA.HI.X R209, R4, UR9, R15, 0x1, P2 ;  /* 0x0000000904d17c11 */ /* 0x000fe200090f0c0f */
[----:B------:R-:W-:Y:S01]  /*1a90*/  IMAD.IADD R20, R9, 0x1, R2 ;  /* 0x0000000109147824 */ /* 0x000fe200078e0202 */
[----:B------:R-:W-:Y:S01]  /*1aa0*/  MOV R221, R7 ;  /* 0x0000000700dd7202 */ /* 0x000fe20000000f00 */
[----:B------:R-:W-:-:S03]  /*1ab0*/  IMAD.MOV.U32 R223, RZ, RZ, R6 ;  /* 0x000000ffffdf7224 */ /* 0x000fc600078e0006 */
[----:B------:R-:W-:Y:S01]  /*1ac0*/  LEA.HI.X R207, R8, UR11, R20, 0x1, P3 ;  /* 0x0000000b08cf7c11 */ /* 0x000fe200098f0c14 */
[----:B------:R-:W-:Y:S06]  /*1ad0*/  @P4 BRA `(.L_x_6) ;  /* 0x0000000800184947 */ /* 0x000fec0003800000 */
[----:B------:R-:W1:Y:S01]  /*1ae0*/  @P1 LDC.64 R12, c[0x0][0x458] ;  /* 0x00011600ff0c1b82 */ /* 0x000e620000000a00 */
[CC--:B------:R-:W-:Y:S02]  /*1af0*/  @P1 IADD3 R0, R247.reuse, R49.reuse, RZ ;  /* 0x00000031f7001210 */ /* 0x0c0fe40007ffe0ff */
[----:B------:R-:W-:-:S05]  /*1b00*/  @P1 IADD3 R4, R247, R49, RZ ;  /* 0x00000031f7041210 */ /* 0x000fca0007ffe0ff */
[----:B------:R-:W2:Y:S01]  /*1b10*/  @P1 LDC.64 R8, c[0x0][0x450] ;  /* 0x00011400ff081b82 */ /* 0x000ea20000000a00 */
[C---:B-1----:R-:W-:Y:S02]  /*1b20*/  @P1 IMAD R6, R0.reuse, R13, RZ ;  /* 0x0000000d00061224 */ /* 0x042fe400078e02ff */
[----:B------:R-:W-:-:S05]  /*1b30*/  @P1 IMAD.WIDE.U32 R2, R0, R12, RZ ;  /* 0x0000000c00021225 */ /* 0x000fca00078e00ff */
[----:B------:R-:W-:Y:S01]  /*1b40*/  @P1 IADD3 R15, R3, R6, RZ ;  /* 0x00000006030f1210 */ /* 0x000fe20007ffe0ff */
[C---:B--2---:R-:W-:Y:S01]  /*1b50*/  @P1 IMAD R0, R4.reuse, R9, RZ ;  /* 0x0000000904001224 */ /* 0x044fe200078e02ff */
[----:B------:R-:W-:Y:S01]  /*1b60*/  @P1 MOV R11, R2 ;  /* 0x00000002000b1202 */ /* 0x000fe20000000f00 */
        /* <DEDUP_REMOVED lines=16> */
.L_x_7:
        /* <DEDUP_REMOVED lines=13> */
.L_x_8:
[-C--:B------:R-:W-:Y:S01]  /*1d40*/  IMAD R0, R30, R8.reuse, RZ ;  /* 0x000000081e007224 */ /* 0x080fe200078e02ff */
[----:B------:R-:W-:Y:S01]  /*1d50*/  ULDC.64 UR6, c[0x0][0x468] ;  /* 0x00011a0000067ab9 */ /* 0x000fe20000000a00 */
[----:B------:R-:W-:Y:S01]  /*1d60*/  IMAD.WIDE.U32 R2, R24, R8, R212 ;  /* 0x0000000818027225 */ /* 0x000fe200078e00d4 */
[----:B------:R-:W-:Y:S01]  /*1d70*/  IADD3 R5, R14, 0x20, RZ ;  /* 0x000000200e057810 */ /* 0x000fe20007ffe0ff */
[----:B------:R-:W-:Y:S02]  /*1d80*/  BSSY B0, `(.L_x_9) ;  /* 0x000001a000007945 */ /* 0x000fe40003800000 */
[----:B------:R-:W-:Y:S01]  /*1d90*/  IMAD R4, R24, R9, R0 ;  /* 0x0000000918047224 */ /* 0x000fe200078e0200 */
[----:B------:R-:W-:Y:S01]  /*1da0*/  IADD3 R2, P0, R6, R2, RZ ;  /* 0x0000000206027210 */ /* 0x000fe20007f1e0ff */
[----:B------:R-:W-:Y:S02]  /*1db0*/  IMAD R0, R245, -0x40, R224 ;  /* 0xffffffc0f5007824 */ /* 0x000fe400078e02e0 */
[----:B------:R-:W-:Y:S01]  /*1dc0*/  IMAD R10, R43, UR6, RZ ;  /* 0x000000062b0a7c24 */ /* 0x000fe2000f8e02ff */
[----:B------:R-:W-:-:S02]  /*1dd0*/  IADD3.X R3, R7, R3, R4, P0, !PT ;  /* 0x0000000307037210 */ /* 0x000fc400007fe404 */
[-C--:B------:R-:W-:Y:S01]  /*1de0*/  ISETP.GE.AND P3, PT, R14, R0.reuse, PT ;  /* 0x000000000e00720c */ /* 0x080fe20003f66270 */
[----:B------:R-:W-:Y:S01]  /*1df0*/  IMAD R10, R45, UR7, R10 ;  /* 0x000000072d0a7c24 */ /* 0x000fe2000f8e020a */
[----:B------:R-:W-:Y:S01]  /*1e00*/  ISETP.GE.AND P2, PT, R5, R0, PT ;  /* 0x000000000500720c */ /* 0x000fe20003f46270 */
[----:B------:R-:W-:-:S05]  /*1e10*/  IMAD.WIDE.U32 R2, R45, UR6, R2 ;  /* 0x000000062d027c25 */ /* 0x000fca000f8e0002 */
[----:B------:R-:W-:-:S05]  /*1e20*/  IADD3 R10, R3, R10, RZ ;  /* 0x0000000a030a7210 */ /* 0x000fca0007ffe0ff */
[----:B------:R-:W-:Y:S05]  /*1e30*/  @P3 BRA `(.L_x_10) ;  /* 0x0000000000383947 */ /* 0x000fea0003800000 */
[----:B------:R-:W-:Y:S01]  /*1e40*/  MOV R5, R10 ;  /* 0x0000000a00057202 */ /* 0x000fe20000000f00 */
[-C--:B------:R-:W-:Y:S01]  /*1e50*/  IMAD R0, R35, R8.reuse, RZ ;  /* 0x0000000823007224 */ /* 0x080fe200078e02ff */
[----:B------:R-:W-:Y:S01]  /*1e60*/  ULDC UR4, c[0x0][0x2d0] ;  /* 0x0000b40000047ab9 */ /* 0x000fe20000000800 */
[----:B------:R-:W-:Y:S01]  /*1e70*/  IMAD.MOV.U32 R4, RZ, RZ, R2 ;  /* 0x000000ffff047224 */ /* 0x000fe200078e0002 */
[----:B------:R-:W-:Y:S01]  /*1e80*/  ISETP.GE.AND P4, PT, R212, UR4, PT ;  /* 0x00000004d4007c0c */ /* 0x000fe2000bf86270 */
[C---:B------:R-:W-:Y:S01]  /*1e90*/  IMAD R0, R14.reuse, R9, R0 ;  /* 0x000000090e007224 */ /* 0x040fe200078e0200 */
[----:B------:R-:W-:Y:S01]  /*1ea0*/  ISETP.GE.AND P1, PT, R225, UR4, PT ;  /* 0x00000004e1007c0c */ /* 0x000fe2000bf26270 */
[----:B------:R-:W-:Y:S01]  /*1eb0*/  IMAD.WIDE.U32 R6, R14, R8, R4 ;  /* 0x000000080e067225 */ /* 0x000fe200078e0004 */
[----:B------:R-:W-:-:S03]  /*1ec0*/  ULDC.64 UR6, c[0x0][0x3f0] ;  /* 0x0000fc0000067ab9 */ /* 0x000fc60000000a00 */
[----:B------:R-:W-:Y:S01]  /*1ed0*/  IMAD.IADD R0, R7, 0x1, R0 ;  /* 0x0000000107007824 */ /* 0x000fe200078e0200 */
[----:B------:R-:W-:-:S04]  /*1ee0*/  LEA R4, P0, R6, UR6, 0x1 ;  /* 0x0000000606047c11 */ /* 0x000fc8000f8008ff */
[----:B------:R-:W-:-:S05]  /*1ef0*/  LEA.HI.X R5, R6, UR7, R0, 0x1, P0 ;  /* 0x0000000706057c11 */ /* 0x000fca00080f0c00 */
[----:B------:R1:W-:Y:S04]  /*1f00*/  @!P4 STG.E.128 desc[UR16][R4.64], RZ ;  /* 0x000000ff0400c986 */ /* 0x0003e8000c101d10 */
[----:B------:R1:W-:Y:S02]  /*1f10*/  @!P1 STG.E.128 desc[UR16][R4.64+0x80], RZ ;  /* 0x000080ff04009986 */ /* 0x0003e4000c101d10 */
.L_x_10:
[----:B------:R-:W-:Y:S05]  /*1f20*/  BSYNC B0 ;  /* 0x0000000000007941 */ /* 0x000fea0003800000 */
.L_x_9:
[----:B------:R-:W-:Y:S04]  /*1f30*/  BSSY B0, `(.L_x_11) ;  /* 0x0000012000007945 */ /* 0x000fe80003800000 */
[----:B------:R-:W-:Y:S05]  /*1f40*/  @P2 BRA `(.L_x_12) ;  /* 0x0000000000402947 */ /* 0x000fea0003800000 */
[----:B------:R-:W-:Y:S01]  /*1f50*/  IADD3 R0, P0, R14, 0x20, RZ ;  /* 0x000000200e007810 */ /* 0x000fe20007f1e0ff */
[----:B-1----:R-:W-:Y:S01]  /*1f60*/  IMAD.MOV.U32 R4, RZ, RZ, R2 ;  /* 0x000000ffff047224 */ /* 0x002fe200078e0002 */
[----:B------:R-:W-:Y:S01]  /*1f70*/  MOV R5, R10 ;  /* 0x0000000a00057202 */ /* 0x000fe20000000f00 */
[----:B------:R-:W-:Y:S01]  /*1f80*/  ULDC UR4, c[0x0][0x2d0] ;  /* 0x0000b40000047ab9 */ /* 0x000fe20000000800 */
[----:B------:R-:W-:Y:S01]  /*1f90*/  ULDC.64 UR6, c[0x0][0x3f0] ;  /* 0x0000fc0000067ab9 */ /* 0x000fe20000000a00 */
[----:B------:R-:W-:Y:S01]  /*1fa0*/  IMAD.X R3, RZ, RZ, R35, P0 ;  /* 0x000000ffff037224 */ /* 0x000fe200000e0623 */
[----:B------:R-:W-:Y:S01]  /*1fb0*/  ISETP.GE.AND P1, PT, R212, UR4, PT ;  /* 0x00000004d4007c0c */ /* 0x000fe2000bf26270 */
[----:B------:R-:W-:Y:S01]  /*1fc0*/  IMAD.WIDE.U32 R4, R0, R8, R4 ;  /* 0x0000000800047225 */ /* 0x000fe200078e0004 */
[----:B------:R-:W-:-:S03]  /*1fd0*/  ISETP.GE.AND P0, PT, R225, UR4, PT ;  /* 0x00000004e1007c0c */ /* 0x000fc6000bf06270 */
[----:B------:R-:W-:Y:S01]  /*1fe0*/  IMAD R3, R3, R8, RZ ;  /* 0x0000000803037224 */ /* 0x000fe200078e02ff */
[----:B------:R-:W-:-:S03]  /*1ff0*/  LEA R2, P4, R4, UR6, 0x1 ;  /* 0x0000000604027c11 */ /* 0x000fc6000f8808ff */
[----:B------:R-:W-:-:S04]  /*2000*/  IMAD R0, R0, R9, R3 ;  /* 0x0000000900007224 */ /* 0x000fc800078e0203 */
[----:B------:R-:W-:-:S05]  /*2010*/  IMAD.IADD R0, R5, 0x1, R0 ;  /* 0x0000000105007824 */ /* 0x000fca00078e0200 */
[----:B------:R-:W-:-:S05]  /*2020*/  LEA.HI.X R3, R4, UR7, R0, 0x1, P4 ;  /* 0x0000000704037c11 */ /* 0x000fca000a0f0c00 */
[----:B------:R2:W-:Y:S04]  /*2030*/  @!P1 STG.E.128 desc[UR16][R2.64], RZ ;  /* 0x000000ff02009986 */ /* 0x0005e8000c101d10 */
[----:B------:R2:W-:Y:S02]  /*2040*/  @!P0 STG.E.128 desc[UR16][R2.64+0x80], RZ ;  /* 0x000080ff02008986 */ /* 0x0005e4000c101d10 */
.L_x_12:
[----:B------:R-:W-:Y:S05]  /*2050*/  BSYNC B0 ;  /* 0x0000000000007941 */ /* 0x000fea0003800000 */
.L_x_11:
[-C--:B--2---:R-:W-:Y:S01]  /*2060*/  IMAD.WIDE.U32 R2, R24, R12.reuse, R212 ;  /* 0x0000000c18027225 */ /* 0x084fe200078e00d4 */
[----:B------:R-:W-:Y:S01]  /*2070*/  ULDC.64 UR6, c[0x0][0x470] ;  /* 0x00011c0000067ab9 */ /* 0x000fe20000000a00 */
[----:B------:R-:W-:Y:S02]  /*2080*/  BSSY B0, `(.L_x_13) ;  /* 0x0000018000007945 */ /* 0x000fe40003800000 */
[----:B------:R-:W-:Y:S01]  /*2090*/  IMAD R0, R30, R12, RZ ;  /* 0x0000000c1e007224 */ /* 0x000fe200078e02ff */
[----:B------:R-:W-:Y:S01]  /*20a0*/  IADD3 R2, P0, R11, R2, RZ ;  /* 0x000000020b027210 */ /* 0x000fe20007f1e0ff */
[----:B------:R-:W-:Y:S02]  /*20b0*/  IMAD R8, R43, UR6, RZ ;  /* 0x000000062b087c24 */ /* 0x000fe4000f8e02ff */
[----:B------:R-:W-:Y:S02]  /*20c0*/  IMAD R0, R24, R13, R0 ;  /* 0x0000000d18007224 */ /* 0x000fe400078e0200 */
[----:B------:R-:W-:-:S03]  /*20d0*/  IMAD R8, R45, UR7, R8 ;  /* 0x000000072d087c24 */ /* 0x000fc6000f8e0208 */
[----:B------:R-:W-:-:S03]  /*20e0*/  IADD3.X R3, R15, R3, R0, P0, !PT ;  /* 0x000000030f037210 */ /* 0x000fc600007fe400 */
[----:B------:R-:W-:-:S05]  /*20f0*/  IMAD.WIDE.U32 R2, R45, UR6, R2 ;  /* 0x000000062d027c25 */ /* 0x000fca000f8e0002 */
[----:B------:R-:W-:Y:S01]  /*2100*/  IADD3 R8, R3, R8, RZ ;  /* 0x0000000803087210 */ /* 0x000fe20007ffe0ff */
[----:B------:R-:W-:Y:S06]  /*2110*/  @P3 BRA `(.L_x_14) ;  /* 0x0000000000383947 */ /* 0x000fec0003800000 */
[----:B-1----:R-:W-:Y:S01]  /*2120*/  MOV R5, R8 ;  /* 0x0000000800057202 */ /* 0x002fe20000000f00 */
        /* <DEDUP_REMOVED lines=13> */
.L_x_14:
[----:B------:R-:W-:Y:S05]  /*2200*/  BSYNC B0 ;  /* 0x0000000000007941 */ /* 0x000fea0003800000 */
.L_x_13:
[----:B------:R-:W-:Y:S05]  /*2210*/  @P2 BRA `(.L_x_15) ;  /* 0x0000005000542947 */ /* 0x000fea0003800000 */
[----:B------:R-:W-:Y:S01]  /*2220*/  IADD3 R0, P0, R14, 0x20, RZ ;  /* 0x000000200e007810 */ /* 0x000fe20007f1e0ff */
[----:B-12---:R-:W-:Y:S01]  /*2230*/  IMAD.MOV.U32 R4, RZ, RZ, R2 ;  /* 0x000000ffff047224 */ /* 0x006fe200078e0002 */
[----:B------:R-:W-:Y:S01]  /*2240*/  MOV R5, R8 ;  /* 0x0000000800057202 */ /* 0x000fe20000000f00 */
[----:B------:R-:W-:Y:S01]  /*2250*/  ULDC UR4, c[0x0][0x2d0] ;  /* 0x0000b40000047ab9 */ /* 0x000fe20000000800 */
[----:B------:R-:W-:Y:S01]  /*2260*/  ULDC.64 UR6, c[0x0][0x3f8] ;  /* 0x0000fe0000067ab9 */ /* 0x000fe20000000a00 */
[----:B------:R-:W-:Y:S01]  /*2270*/  IMAD.X R3, RZ, RZ, R35, P0 ;  /* 0x000000ffff037224 */ /* 0x000fe200000e0623 */
[----:B------:R-:W-:Y:S01]  /*2280*/  ISETP.GE.AND P0, PT, R212, UR4, PT ;  /* 0x00000004d4007c0c */ /* 0x000fe2000bf06270 */
[----:B------:R-:W-:-:S04]  /*2290*/  IMAD.WIDE.U32 R4, R0, R12, R4 ;  /* 0x0000000c00047225 */ /* 0x000fc800078e0004 */
[----:B------:R-:W-:Y:S01]  /*22a0*/  IMAD R3, R3, R12, RZ ;  /* 0x0000000c03037224 */ /* 0x000fe200078e02ff */
[----:B------:R-:W-:-:S03]  /*22b0*/  LEA R2, P1, R4, UR6, 0x1 ;  /* 0x0000000604027c11 */ /* 0x000fc6000f8208ff */
[----:B------:R-:W-:-:S04]  /*22c0*/  IMAD R0, R0, R13, R3 ;  /* 0x0000000d00007224 */ /* 0x000fc800078e0203 */
[----:B------:R-:W-:-:S05]  /*22d0*/  IMAD.IADD R0, R5, 0x1, R0 ;  /* 0x0000000105007824 */ /* 0x000fca00078e0200 */
[----:B------:R-:W-:-:S05]  /*22e0*/  LEA.HI.X R3, R4, UR7, R0, 0x1, P1 ;  /* 0x0000000704037c11 */ /* 0x000fca00088f0c00 */
[----:B------:R1:W-:Y:S01]  /*22f0*/  @!P0 STG.E.128 desc[UR16][R2.64], RZ ;  /* 0x000000ff02008986 */ /* 0x0003e2000c101d10 */
[----:B------:R-:W-:-:S13]  /*2300*/  ISETP.GE.AND P0, PT, R225, UR4, PT ;  /* 0x00000004e1007c0c */ /* 0x000fda000bf06270 */
[----:B------:R-:W-:Y:S05]  /*2310*/  @P0 BRA `(.L_x_15) ;  /* 0x0000005000140947 */ /* 0x000fea0003800000 */
[----:B------:R2:W-:Y:S01]  /*2320*/  STG.E.128 desc[UR16][R2.64+0x80], RZ ;  /* 0x000080ff02007986 */ /* 0x0005e2000c101d10 */
[----:B------:R-:W-:Y:S05]  /*2330*/  BRA `(.L_x_15) ;  /* 0x00000050000c7947 */ /* 0x000fea0003800000 */
.L_x_6:
[----:B------:R-:W2:Y:S01]  /*2340*/  LDL R32, [R1+0x14] ;  /* 0x0000140001207983 */ /* 0x000ea20000100800 */
[----:B------:R-:W-:Y:S01]  /*2350*/  IMAD R0, R245, -0x40, R224 ;  /* 0xffffffc0f5007824 */ /* 0x000fe200078e02e0 */
[----:B------:R-:W-:Y:S01]  /*2360*/  ULDC.64 UR6, c[0x0][0x268] ;  /* 0x00009a0000067ab9 */ /* 0x000fe20000000a00 */
[----:B------:R-:W-:Y:S01]  /*2370*/  IMAD.WIDE.U32 R2, R24, R18, R212 ;  /* 0x0000001218027225 */ /* 0x000fe200078e00d4 */
[----:B------:R-:W-:Y:S01]  /*2380*/  BSSY B0, `(.L_x_16) ;  /* 0x0000030000007945 */ /* 0x000fe20003800000 */
[----:B------:R-:W-:Y:S01]  /*2390*/  @P0 BAR.SYNC.DEFER_BLOCKING 0x0 ;  /* 0x0000000000000b1d */ /* 0x000fe20000010000 */
[----:B------:R-:W-:Y:S01]  /*23a0*/  ISETP.GE.AND P6, PT, R14, R0, PT ;  /* 0x000000000e00720c */ /* 0x000fe20003fc6270 */
[----:B------:R-:W-:Y:S01]  /*23b0*/  IMAD R7, R30, R18, RZ ;  /* 0x000000121e077224 */ /* 0x000fe200078e02ff */
[----:B------:R-:W-:Y:S01]  /*23c0*/  IADD3 R6, P1, R33, R2, RZ ;  /* 0x0000000221067210 */ /* 0x000fe20007f3e0ff */
[----:B------:R-:W-:Y:S02]  /*23d0*/  VIADD R10, R14, 0x20 ;  /* 0x000000200e0a7836 */ /* 0x000fe40000000000 */
[----:B------:R-:W-:-:S02]  /*23e0*/  IMAD R2, R24, R19, R7 ;  /* 0x0000001318027224 */ /* 0x000fc400078e0207 */
[----:B------:R-:W-:Y:S01]  /*23f0*/  IMAD R13, R204, -0x40, R27 ;  /* 0xffffffc0cc0d7824 */ /* 0x000fe200078e021b */
[----:B------:R-:W-:Y:S01]  /*2400*/  ISETP.GE.AND P5, PT, R10, R0, PT ;  /* 0x000000000a00720c */ /* 0x000fe20003fa6270 */
[----:B------:R-:W-:Y:S01]  /*2410*/  IMAD R0, R31, UR6, RZ ;  /* 0x000000061f007c24 */ /* 0x000fe2000f8e02ff */
[----:B------:R-:W-:Y:S02]  /*2420*/  IADD3.X R7, R34, R3, R2, P1, !PT ;  /* 0x0000000322077210 */ /* 0x000fe40000ffe402 */
[----:B------:R-:W-:Y:S01]  /*2430*/  LEA.HI R2, R204, R204, RZ, 0x1 ;  /* 0x000000cccc027211 */ /* 0x000fe200078f08ff */
[C---:B------:R-:W-:Y:S01]  /*2440*/  IMAD R0, R21.reuse, UR7, R0 ;  /* 0x0000000715007c24 */ /* 0x040fe2000f8e0200 */
[-C--:B------:R-:W-:Y:S01]  /*2450*/  ISETP.GE.AND P3, PT, R10, R13.reuse, PT ;  /* 0x0000000d0a00720c */ /* 0x080fe20003f66270 */
[----:B------:R-:W-:Y:S01]  /*2460*/  IMAD.WIDE.U32 R6, R21, UR6, R6 ;  /* 0x0000000615067c25 */ /* 0x000fe2000f8e0006 */
[----:B------:R-:W-:Y:S02]  /*2470*/  ISETP.GE.AND P4, PT, R14, R13, PT ;  /* 0x0000000d0e00720c */ /* 0x000fe40003f86270 */
[----:B------:R-:W-:-:S02]  /*2480*/  LOP3.LUT R25, R2, 0xfffffffe, RZ, 0xc0, !PT ;  /* 0xfffffffe02197812 */ /* 0x000fc400078ec0ff */
[----:B------:R-:W-:Y:S02]  /*2490*/  IADD3 R12, R7, R0, RZ ;  /* 0x00000000070c7210 */ /* 0x000fe40007ffe0ff */
[----:B--2---:R-:W-:-:S05]  /*24a0*/  LEA R203, R32, UR5, 0x1 ;  /* 0x0000000520cb7c11 */ /* 0x004fca000f8e08ff */
[----:B------:R1:W-:Y:S04]  /*24b0*/  @P6 STS.128 [R203+0x10000], RZ ;  /* 0x010000ffcb006388 */ /* 0x0003e80000000c00 */
[----:B------:R1:W-:Y:S01]  /*24c0*/  @P6 STS.128 [R203+0x12000], RZ ;  /* 0x012000ffcb006388 */ /* 0x0003e20000000c00 */
[----:B------:R-:W-:Y:S05]  /*24d0*/  @P6 BRA `(.L_x_17) ;  /* 0x0000000000686947 */ /* 0x000fea0003800000 */
[----:B------:R-:W-:Y:S01]  /*24e0*/  ULDC UR4, c[0x0][0x2d0] ;  /* 0x0000b40000047ab9 */ /* 0x000fe20000000800 */
[----:B------:R-:W-:Y:S01]  /*24f0*/  MOV R3, R12 ;  /* 0x0000000c00037202 */ /* 0x000fe20000000f00 */
[-C--:B------:R-:W-:Y:S01]  /*2500*/  IMAD R0, R35, R18.reuse, RZ ;  /* 0x0000001223007224 */ /* 0x080fe200078e02ff */
[----:B------:R-:W-:Y:S01]  /*2510*/  ISETP.GE.AND P2, PT, R212, UR4, PT ;  /* 0x00000004d4007c0c */ /* 0x000fe2000bf46270 */
[----:B------:R-:W-:Y:S01]  /*2520*/  IMAD.MOV.U32 R2, RZ, RZ, R6 ;  /* 0x000000ffff027224 */ /* 0x000fe200078e0006 */
[----:B------:R-:W-:Y:S01]  /*2530*/  ISETP.GE.AND P1, PT, R225, UR4, PT ;  /* 0x00000004e1007c0c */ /* 0x000fe2000bf26270 */
[C---:B------:R-:W-:Y:S02]  /*2540*/  IMAD R0, R14.reuse, R19, R0 ;  /* 0x000000130e007224 */ /* 0x040fe400078e0200 */
[----:B------:R-:W-:-:S04]  /*2550*/  IMAD.WIDE.U32 R2, R14, R18, R2 ;  /* 0x000000120e027225 */ /* 0x000fc800078e0002 */
[----:B------:R-:W-:-:S04]  /*2560*/  IMAD.IADD R0, R3, 0x1, R0 ;  /* 0x0000000103007824 */ /* 0x000fc800078e0200 */
[----:B------:R-:W2:Y:S01]  /*2570*/  @!P2 LDC.64 R10, c[0x0][0x220] ;  /* 0x00008800ff0aab82 */ /* 0x000ea20000000a00 */
[----:B------:R3:W-:Y:S01]  /*2580*/  @P2 STS.128 [R203+0x10000], RZ ;  /* 0x010000ffcb002388 */ /* 0x0007e20000000c00 */
[----:B--2---:R-:W-:-:S04]  /*2590*/  @!P2 LEA R10, P0, R2, R10, 0x1 ;  /* 0x0000000a020aa211 */ /* 0x004fc800078008ff */
[----:B------:R-:W-:-:S05]  /*25a0*/  @!P2 LEA.HI.X R11, R2, R11, R0, 0x1, P0 ;  /* 0x0000000b020ba211 */ /* 0x000fca00000f0c00 */
[----:B------:R-:W-:Y:S01]  /*25b0*/  @!PT LDS RZ, [RZ] ;  /* 0x00000000fffff984 */ /* 0x000fe20000000800 */
[----:B------:R-:W-:Y:S01]  /*25c0*/  @!PT LDS RZ, [RZ] ;  /* 0x00000000fffff984 */ /* 0x000fe20000000800 */
[----:B------:R-:W-:Y:S01]  /*25d0*/  @!PT LDS RZ, [RZ] ;  /* 0x00000000fffff984 */ /* 0x000fe20000000800 */
[----:B------:R3:W-:Y:S04]  /*25e0*/  @!P2 LDGSTS.E.BYPASS.LTC128B.128 [R203+0x10000], desc[UR16][R10.64] ;  /* 0x100000000acbafae */ /* 0x0007e8000b901d50 */
[----:B------:R3:W-:Y:S01]  /*25f0*/  @P1 STS.128 [R203+0x12000], RZ ;  /* 0x012000ffcb001388 */ /* 0x0007e20000000c00 */
[----:B------:R-:W-:Y:S05]  /*2600*/  @P1 BRA `(.L_x_17) ;  /* 0x00000000001c1947 */ /* 0x000fea0003800000 */
[----:B------:R-:W-:Y:S02]  /*2610*/  ULDC.64 UR6, c[0x0][0x220] ;  /* 0x0000880000067ab9 */ /* 0x000fe40000000a00 */
[----:B---3--:R-:W-:-:S04]  /*2620*/  LEA R10, P0, R2, UR6, 0x1 ;  /* 0x00000006020a7c11 */ /* 0x008fc8000f8008ff */
[----:B------:R-:W-:-:S05]  /*2630*/  LEA.HI.X R11, R2, UR7, R0, 0x1, P0 ;  /* 0x00000007020b7c11 */ /* 0x000fca00080f0c00 */
[----:B------:R-:W-:Y:S01]  /*2640*/  @!PT LDS RZ, [RZ] ;  /* 0x00000000fffff984 */ /* 0x000fe20000000800 */
[----:B------:R-:W-:Y:S01]  /*2650*/  @!PT LDS RZ, [RZ] ;  /* 0x00000000fffff984 */ /* 0x000fe20000000800 */
[----:B------:R-:W-:Y:S01]  /*2660*/  @!PT LDS RZ, [RZ] ;  /* 0x00000000fffff984 */ /* 0x000fe20000000800 */
[----:B------:R2:W-:Y:S04]  /*2670*/  LDGSTS.E.BYPASS.LTC128B.128 [R203+0x12000], desc[UR16][R10.64+0x80] ;  /* 0x120000800acb7fae */ /* 0x0005e8000b901d50 */
.L_x_17:
[----:B------:R-:W-:Y:S05]  /*2680*/  BSYNC B0 ;  /* 0x0000000000007941 */ /* 0x000fea0003800000 */
.L_x_16:
[----:B------:R4:W-:Y:S01]  /*2690*/  @P5 STS.128 [R203+0x11000], RZ ;  /* 0x011000ffcb005388 */ /* 0x0009e20000000c00 */
[----:B------:R-:W-:Y:S03]  /*26a0*/  BSSY B0, `(.L_x_18) ;  /* 0x000001e000007945 */ /* 0x000fe60003800000 */
[----:B------:R4:W-:Y:S01]  /*26b0*/  @P5 STS.128 [R203+0x13000], RZ ;  /* 0x013000ffcb005388 */ /* 0x0009e20000000c00 */
[----:B------:R-:W-:Y:S05]  /*26c0*/  @P5 BRA `(.L_x_19) ;  /* 0x00000000006c5947 */ /* 0x000fea0003800000 */
[----:B------:R-:W-:Y:S01]  /*26d0*/  ULDC UR4, c[0x0][0x2d0] ;  /* 0x0000b40000047ab9 */ /* 0x000fe20000000800 */
[----:B------:R-:W-:Y:S02]  /*26e0*/  IADD3 R0, P0, R14, 0x20, RZ ;  /* 0x000000200e007810 */ /* 0x000fe40007f1e0ff */
[----:B------:R-:W-:Y:S02]  /*26f0*/  ISETP.GE.AND P1, PT, R212, UR4, PT ;  /* 0x00000004d4007c0c */ /* 0x000fe4000bf26270 */
[----:B------:R-:W-:Y:S01]  /*2700*/  MOV R7, R12 ;  /* 0x0000000c00077202 */ /* 0x000fe20000000f00 */
[----:B------:R-:W-:Y:S01]  /*2710*/  IMAD.X R2, RZ, RZ, R35, P0 ;  /* 0x000000ffff027224 */ /* 0x000fe200000e0623 */
[----:B------:R-:W-:-:S03]  /*2720*/  ISETP.GE.AND P0, PT, R225, UR4, PT ;  /* 0x00000004e1007c0c */ /* 0x000fc6000bf06270 */
[-C--:B------:R-:W-:Y:S02]  /*2730*/  IMAD R2, R2, R18.reuse, RZ ;  /* 0x0000001202027224 */ /* 0x080fe400078e02ff */
[----:B------:R-:W-:-:S04]  /*2740*/  IMAD.WIDE.U32 R6, R0, R18, R6 ;  /* 0x0000001200067225 */ /* 0x000fc800078e0006 */
[----:B--23--:R-:W2:Y:S01]  /*2750*/  @!P1 LDC.64 R10, c[0x0][0x220] ;  /* 0x00008800ff0a9b82 */ /* 0x00cea20000000a00 */
[----:B------:R-:W-:Y:S01]  /*2760*/  IMAD R0, R0, R19, R2 ;  /* 0x0000001300007224 */ /* 0x000fe200078e0202 */
[----:B------:R3:W-:Y:S03]  /*2770*/  @P1 STS.128 [R203+0x11000], RZ ;  /* 0x011000ffcb001388 */ /* 0x0007e60000000c00 */
[----:B------:R-:W-:Y:S01]  /*2780*/  IMAD.IADD R0, R7, 0x1, R0 ;  /* 0x0000000107007824 */ /* 0x000fe200078e0200 */
        /* <DEDUP_REMOVED lines=15> */
.L_x_19:
[----:B------:R-:W-:Y:S05]  /*2880*/  BSYNC B0 ;  /* 0x0000000000007941 */ /* 0x000fea0003800000 */
.L_x_18:
[----:B------:R-:W0:Y:S01]  /*2890*/  LDGDEPBAR ;  /* 0x00000000000079af */ /* 0x000e220000000000 */
[----:B------:R-:W-:Y:S01]  /*28a0*/  BSSY B0, `(.L_x_20) ;  /* 0x0000013000007945 */ /* 0x000fe20003800000 */
[----:B------:R-:W-:Y:S02]  /*28b0*/  IADD3 R0, R204, -R25, RZ ;  /* 0x80000019cc007210 */ /* 0x000fe40007ffe0ff */
[----:B------:R1:W-:Y:S04]  /*28c0*/  @P4 STS.128 [R203+0x8000], RZ ;  /* 0x008000ffcb004388 */ /* 0x0003e80000000c00 */
[----:B------:R1:W-:Y:S01]  /*28d0*/  @P4 STS.128 [R203+0xa000], RZ ;  /* 0x00a000ffcb004388 */ /* 0x0003e20000000c00 */
[----:B------:R-:W-:Y:S05]  /*28e0*/  @P4 BRA `(.L_x_21) ;  /* 0x0000000000384947 */ /* 0x000fea0003800000 */
[----:B------:R-:W-:Y:S02]  /*28f0*/  ULDC UR4, c[0x0][0x2d0] ;  /* 0x0000b40000047ab9 */ /* 0x000fe40000000800 */
[----:B------:R-:W-:Y:S02]  /*2900*/  ISETP.GE.AND P1, PT, R212, UR4, PT ;  /* 0x00000004d4007c0c */ /* 0x000fe4000bf26270 */
[----:B------:R-:W-:-:S11]  /*2910*/  ISETP.GE.AND P0, PT, R225, UR4, PT ;  /* 0x00000004e1007c0c */ /* 0x000fd6000bf06270 */
[----:B------:R1:W-:Y:S04]  /*2920*/  @P1 STS.128 [R203+0x8000], RZ ;  /* 0x008000ffcb001388 */ /* 0x0003e80000000c00 */
[----:B------:R-:W-:Y:S01]  /*2930*/  @!PT LDS RZ, [RZ] ;  /* 0x00000000fffff984 */ /* 0x000fe20000000800 */
[----:B------:R-:W-:Y:S01]  /*2940*/  @!PT LDS RZ, [RZ] ;  /* 0x00000000fffff984 */ /* 0x000fe20000000800 */
[----:B------:R-:W-:Y:S01]  /*2950*/  @!PT LDS RZ, [RZ] ;  /* 0x00000000fffff984 */ /* 0x000fe20000000800 */
[----:B------:R1:W-:Y:S04]  /*2960*/  @!P1 LDGSTS.E.BYPASS.LTC128B.128 [R203+0x8000], desc[UR16][R208.64] ;  /* 0x08000000d0cb9fae */ /* 0x0003e8000b901d50 */
[----:B------:R1:W-:Y:S01]  /*2970*/  @P0 STS.128 [R203+0xa000], RZ ;  /* 0x00a000ffcb000388 */ /* 0x0003e20000000c00 */
[----:B------:R-:W-:Y:S05]  /*2980*/  @P0 BRA `(.L_x_21) ;  /* 0x0000000000100947 */ /* 0x000fea0003800000 */
[----:B------:R-:W-:Y:S01]  /*2990*/  @!PT LDS RZ, [RZ] ;  /* 0x00000000fffff984 */ /* 0x000fe20000000800 */
[----:B------:R-:W-:Y:S01]  /*29a0*/  @!PT LDS RZ, [RZ] ;  /* 0x00000000fffff984 */ /* 0x000fe20000000800 */
[----:B------:R-:W-:Y:S01]  /*29b0*/  @!PT LDS RZ, [RZ] ;  /* 0x00000000fffff984 */ /* 0x000fe20000000800 */
[----:B------:R1:W-:Y:S02]  /*29c0*/  LDGSTS.E.BYPASS.LTC128B.128 [R203+0xa000], desc[UR16][R208.64+0x80] ;  /* 0x0a000080d0cb7fae */ /* 0x0003e4000b901d50 */
.L_x_21:
[----:B------:R-:W-:Y:S05]  /*29d0*/  BSYNC B0 ;  /* 0x0000000000007941 */ /* 0x000fea0003800000 */
.L_x_20:
[----:B------:R1:W-:Y:S01]  /*29e0*/  @P3 STS.128 [R203+0x9000], RZ ;  /* 0x009000ffcb003388 */ /* 0x0003e20000000c00 */
[----:B------:R-:W-:Y:S01]  /*29f0*/  ISETP.NE.AND P0, PT, R0, 0x1, PT ;  /* 0x000000010000780c */ /* 0x000fe20003f05270 */
[----:B------:R-:W-:Y:S01]  /*2a00*/  VIADD R0, R32, 0x2000 ;  /* 0x0000200020007836 */ /* 0x000fe20000000000 */
[----:B------:R-:W-:Y:S01]  /*2a10*/  BSSY B0, `(.L_x_22) ;  /* 0x0000018000007945 */ /* 0x000fe20003800000 */
[----:B------:R1:W-:Y:S03]  /*2a20*/  @P3 STS.128 [R203+0xb000], RZ ;  /* 0x00b000ffcb003388 */ /* 0x0003e60000000c00 */
[----:B------:R-:W-:Y:S01]  /*2a30*/  SEL R202, R0, R32, !P0 ;  /* 0x0000002000ca7207 */ /* 0x000fe20004000000 */
[----:B------:R-:W-:Y:S05]  /*2a40*/  @P3 BRA `(.L_x_23) ;  /* 0x0000000000503947 */ /* 0x000fea0003800000 */
[----:B------:R-:W-:Y:S02]  /*2a50*/  ULDC UR4, c[0x0][0x2d0] ;  /* 0x0000b40000047ab9 */ /* 0x000fe40000000800 */
[----:B------:R-:W-:-:S13]  /*2a60*/  ISETP.GE.AND P2, PT, R212, UR4, PT ;  /* 0x00000004d4007c0c */ /* 0x000fda000bf46270 */
[C---:B--23--:R-:W-:Y:S01]  /*2a70*/  @!P2 LEA R2, P1, R16.reuse, R208, 0x6 ;  /* 0x000000d01002a211 */ /* 0x04cfe200078230ff */
[----:B------:R2:W-:Y:S03]  /*2a80*/  @P2 STS.128 [R203+0x9000], RZ ;  /* 0x009000ffcb002388 */ /* 0x0005e60000000c00 */
[----:B------:R-:W-:Y:S02]  /*2a90*/  @!P2 LEA.HI.X R3, R16, R209, R17, 0x6, P1 ;  /* 0x000000d11003a211 */ /* 0x000fe400008f3411 */
[----:B------:R-:W-:-:S03]  /*2aa0*/  ISETP.GE.AND P1, PT, R225, UR4, PT ;  /* 0x00000004e1007c0c */ /* 0x000fc6000bf26270 */
[----:B------:R-:W-:Y:S01]  /*2ab0*/  @!PT LDS RZ, [RZ] ;  /* 0x00000000fffff984 */ /* 0x000fe20000000800 */
[----:B------:R-:W-:Y:S01]  /*2ac0*/  @!PT LDS RZ, [RZ] ;  /* 0x00000000fffff984 */ /* 0x000fe20000000800 */
[----:B------:R-:W-:Y:S01]  /*2ad0*/  @!PT LDS RZ, [RZ] ;  /* 0x00000000fffff984 */ /* 0x000fe20000000800 */
[----:B------:R2:W-:Y:S10]  /*2ae0*/  @!P2 LDGSTS.E.BYPASS.LTC128B.128 [R203+0x9000], desc[UR16][R2.64] ;  /* 0x0900000002cbafae */ /* 0x0005f4000b901d50 */
[----:B------:R2:W-:Y:S01]  /*2af0*/  @P1 STS.128 [R203+0xb000], RZ ;  /* 0x00b000ffcb001388 */ /* 0x0005e20000000c00 */
[----:B------:R-:W-:Y:S05]  /*2b00*/  @P1 BRA `(.L_x_23) ;  /* 0x0000000000201947 */ /* 0x000fea0003800000 */
[----:B------:R-:W-:-:S04]  /*2b10*/  LEA R4, P1, R16, R4, 0x5 ;  /* 0x0000000410047211 */ /* 0x000fc800078228ff */
[----:B------:R-:W-:Y:S02]  /*2b20*/  LEA.HI.X R0, R16, R15, R17, 0x5, P1 ;  /* 0x0000000f10007211 */ /* 0x000fe400008f2c11 */
[----:B--2---:R-:W-:-:S04]  /*2b30*/  LEA R2, P1, R4, UR8, 0x1 ;  /* 0x0000000804027c11 */ /* 0x004fc8000f8208ff */
[----:B------:R-:W-:-:S05]  /*2b40*/  LEA.HI.X R3, R4, UR9, R0, 0x1, P1 ;  /* 0x0000000904037c11 */ /* 0x000fca00088f0c00 */
[----:B------:R-:W-:Y:S01]  /*2b50*/  @!PT LDS RZ, [RZ] ;  /* 0x00000000fffff984 */ /* 0x000fe20000000800 */
[----:B------:R-:W-:Y:S01]  /*2b60*/  @!PT LDS RZ, [RZ] ;  /* 0x00000000fffff984 */ /* 0x000fe20000000800 */
[----:B------:R-:W-:Y:S01]  /*2b70*/  @!PT LDS RZ, [RZ] ;  /* 0x00000000fffff984 */ /* 0x000fe20000000800 */
[----:B------:R2:W-:Y:S04]  /*2b80*/  LDGSTS.E.BYPASS.LTC128B.128 [R203+0xb000], desc[UR16][R2.64+0x80] ;  /* 0x0b00008002cb7fae */ /* 0x0005e8000b901d50 */
.L_x_23:
[----:B------:R-:W-:Y:S05]  /*2b90*/  BSYNC B0 ;  /* 0x0000000000007941 */ /* 0x000fea0003800000 */
.L_x_22:
[----:B------:R-:W-:Y:S01]  /*2ba0*/  BSSY B0, `(.L_x_24) ;  /* 0x0000020000007945 */ /* 0x000fe20003800000 */
[----:B------:R-:W-:-:S03]  /*2bb0*/  LEA R202, R202, UR5, 0x1 ;  /* 0x00000005caca7c11 */ /* 0x000fc6000f8e08ff */
[----:B------:R-:W-:Y:S05]  /*2bc0*/  @!P4 BRA `(.L_x_25) ;  /* 0x000000000024c947 */ /* 0x000fea0003800000 */
[----:B------:R1:W-:Y:S04]  /*2bd0*/  STS [R202], RZ ;  /* 0x000000ffca007388 */ /* 0x0003e80000000800 */
[----:B------:R1:W-:Y:S04]  /*2be0*/  STS [R202+0x4], RZ ;  /* 0x000004ffca007388 */ /* 0x0003e80000000800 */
[----:B------:R1:W-:Y:S04]  /*2bf0*/  STS [R202+0x8], RZ ;  /* 0x000008ffca007388 */ /* 0x0003e80000000800 */
[----:B------:R1:W-:Y:S04]  /*2c00*/  STS [R202+0xc], RZ ;  /* 0x00000cffca007388 */ /* 0x0003e80000000800 */
[----:B------:R1:W-:Y:S04]  /*2c10*/  STS [R202+0x2000], RZ ;  /* 0x002000ffca007388 */ /* 0x0003e80000000800 */
[----:B------:R1:W-:Y:S04]  /*2c20*/  STS [R202+0x2004], RZ ;  /* 0x002004ffca007388 */ /* 0x0003e80000000800 */
[----:B------:R1:W-:Y:S04]  /*2c30*/  STS [R202+0x2008], RZ ;  /* 0x002008ffca007388 */ /* 0x0003e80000000800 */
[----:B------:R1:W-:Y:S01]  /*2c40*/  STS [R202+0x200c], RZ ;  /* 0x00200cffca007388 */ /* 0x0003e20000000800 */
[----:B------:R-:W-:Y:S05]  /*2c50*/  BRA `(.L_x_26) ;  /* 0x0000000000507947 */ /* 0x000fea0003800000 */
.L_x_25:
[----:B------:R-:W-:Y:S02]  /*2c60*/  ULDC UR4, c[0x0][0x2d0] ;  /* 0x0000b40000047ab9 */ /* 0x000fe40000000800 */
[----:B------:R-:W-:Y:S02]  /*2c70*/  ISETP.GE.AND P2, PT, R212, UR4, PT ;  /* 0x00000004d4007c0c */ /* 0x000fe4000bf46270 */
[----:B------:R-:W-:-:S11]  /*2c80*/  ISETP.GE.AND P1, PT, R225, UR4, PT ;  /* 0x00000004e1007c0c */ /* 0x000fd6000bf26270 */
[----:B------:R1:W-:Y:S04]  /*2c90*/  @P2 STS [R202], RZ ;  /* 0x000000ffca002388 */ /* 0x0003e80000000800 */
[----:B------:R1:W-:Y:S04]  /*2ca0*/  @P2 STS [R202+0x4], RZ ;  /* 0x000004ffca002388 */ /* 0x0003e80000000800 */
[----:B------:R1:W-:Y:S04]  /*2cb0*/  @P2 STS [R202+0x8], RZ ;  /* 0x000008ffca002388 */ /* 0x0003e80000000800 */
[----:B------:R1:W-:Y:S04]  /*2cc0*/  @P2 STS [R202+0xc], RZ ;  /* 0x00000cffca002388 */ /* 0x0003e80000000800 */
[----:B------:R-:W-:Y:S01]  /*2cd0*/  @!PT LDS RZ, [RZ] ;  /* 0x00000000fffff984 */ /* 0x000fe20000000800 */
[----:B------:R-:W-:Y:S01]  /*2ce0*/  @!PT LDS RZ, [RZ] ;  /* 0x00000000fffff984 */ /* 0x000fe20000000800 */
[----:B------:R-:W-:Y:S01]  /*2cf0*/  @!PT LDS RZ, [RZ] ;  /* 0x00000000fffff984 */ /* 0x000fe20000000800 */
[----:B------:R1:W-:Y:S04]  /*2d00*/  @!P2 LDGSTS.E.BYPASS.LTC128B.128 [R202], desc[UR16][R206.64] ;  /* 0x00000000cecaafae */ /* 0x0003e8000b901d50 */
[----:B------:R1:W-:Y:S04]  /*2d10*/  @P1 STS [R202+0x2000], RZ ;  /* 0x002000ffca001388 */ /* 0x0003e80000000800 */
[----:B------:R1:W-:Y:S04]  /*2d20*/  @P1 STS [R202+0x2004], RZ ;  /* 0x002004ffca001388 */ /* 0x0003e80000000800 */
[----:B------:R1:W-:Y:S04]  /*2d30*/  @P1 STS [R202+0x2008], RZ ;  /* 0x002008ffca001388 */ /* 0x0003e80000000800 */
[----:B------:R1:W-:Y:S01]  /*2d40*/  @P1 STS [R202+0x200c], RZ ;  /* 0x00200cffca001388 */ /* 0x0003e20000000800 */
[----:B------:R-:W-:Y:S05]  /*2d50*/  @P1 BRA `(.L_x_26) ;  /* 0x0000000000101947 */ /* 0x000fea0003800000 */
[----:B------:R-:W-:Y:S01]  /*2d60*/  @!PT LDS RZ, [RZ] ;  /* 0x00000000fffff984 */ /* 0x000fe20000000800 */
[----:B------:R-:W-:Y:S01]  /*2d70*/  @!PT LDS RZ, [RZ] ;  /* 0x00000000fffff984 */ /* 0x000fe20000000800 */
[----:B------:R-:W-:Y:S01]  /*2d80*/  @!PT LDS RZ, [RZ] ;  /* 0x00000000fffff984 */ /* 0x000fe20000000800 */
[----:B------:R1:W-:Y:S02]  /*2d90*/  LDGSTS.E.BYPASS.LTC128B.128 [R202+0x2000], desc[UR16][R206.64+0x80] ;  /* 0x02000080ceca7fae */ /* 0x0003e4000b901d50 */
.L_x_26:
[----:B------:R-:W-:Y:S05]  /*2da0*/  BSYNC B0 ;  /* 0x0000000000007941 */ /* 0x000fea0003800000 */
.L_x_24:
[----:B------:R-:W-:Y:S01]  /*2db0*/  BSSY B0, `(.L_x_27) ;  /* 0x0000027000007945 */ /* 0x000fe20003800000 */
[----:B------:R-:W-:Y:S01]  /*2dc0*/  SHF.L.U32 R0, R29, 0x5, RZ ;  /* 0x000000051d007819 */ /* 0x000fe200000006ff */
[----:B------:R-:W-:Y:S02]  /*2dd0*/  IMAD.WIDE.U32 R4, R28, 0x20, RZ ;  /* 0x000000201c047825 */ /* 0x000fe400078e00ff */
[----:B------:R-:W-:Y:S05]  /*2de0*/  @!P3 BRA `(.L_x_28) ;  /* 0x000000000024b947 */ /* 0x000fea0003800000 */
[----:B------:R1:W-:Y:S04]  /*2df0*/  STS [R202+0x1000], RZ ;  /* 0x001000ffca007388 */ /* 0x0003e80000000800 */
        /* <DEDUP_REMOVED lines=8> */
.L_x_28:
[----:B------:R-:W-:Y:S02]  /*2e80*/  ULDC UR4, c[0x0][0x2d0] ;  /* 0x0000b40000047ab9 */ /* 0x000fe40000000800 */
[----:B------:R-:W-:Y:S02]  /*2e90*/  ISETP.GE.AND P2, PT, R212, UR4, PT ;  /* 0x00000004d4007c0c */ /* 0x000fe4000bf46270 */
[----:B------:R-:W-:-:S11]  /*2ea0*/  ISETP.GE.AND P1, PT, R225, UR4, PT ;  /* 0x00000004e1007c0c */ /* 0x000fd6000bf26270 */
[C---:B--23--:R-:W-:Y:S01]  /*2eb0*/  @!P2 LEA R2, P3, R28.reuse, R206, 0x6 ;  /* 0x000000ce1c02a211 */ /* 0x04cfe200078630ff */
[----:B------:R2:W-:Y:S03]  /*2ec0*/  @P2 STS [R202+0x1000], RZ ;  /* 0x001000ffca002388 */ /* 0x0005e60000000800 */
[----:B------:R-:W-:Y:S01]  /*2ed0*/  @!P2 LEA.HI.X R3, R28, R207, R29, 0x6, P3 ;  /* 0x000000cf1c03a211 */ /* 0x000fe200018f341d */
[----:B------:R2:W-:Y:S04]  /*2ee0*/  @P2 STS [R202+0x1004], RZ ;  /* 0x001004ffca002388 */ /* 0x0005e80000000800 */
[----:B------:R2:W-:Y:S04]  /*2ef0*/  @P2 STS [R202+0x1008], RZ ;  /* 0x001008ffca002388 */ /* 0x0005e80000000800 */
[----:B------:R2:W-:Y:S04]  /*2f00*/  @P2 STS [R202+0x100c], RZ ;  /* 0x00100cffca002388 */ /* 0x0005e80000000800 */
[----:B------:R-:W-:Y:S01]  /*2f10*/  @!PT LDS RZ, [RZ] ;  /* 0x00000000fffff984 */ /* 0x000fe20000000800 */
[----:B------:R-:W-:Y:S01]  /*2f20*/  @!PT LDS RZ, [RZ] ;  /* 0x00000000fffff984 */ /* 0x000fe20000000800 */
[----:B------:R-:W-:Y:S01]  /*2f30*/  @!PT LDS RZ, [RZ] ;  /* 0x00000000fffff984 */ /* 0x000fe20000000800 */
[----:B------:R2:W-:Y:S01]  /*2f40*/  @!P2 LDGSTS.E.BYPASS.LTC128B.128 [R202+0x1000], desc[UR16][R2.64] ;  /* 0x0100000002caafae */ /* 0x0005e2000b901d50 */
[----:B------:R-:W-:-:S03]  /*2f50*/  IADD3 R8, P2, R8, R4, RZ ;  /* 0x0000000408087210 */ /* 0x000fc60007f5e0ff */
[----:B------:R2:W-:Y:S01]  /*2f60*/  @P1 STS [R202+0x3000], RZ ;  /* 0x003000ffca001388 */ /* 0x0005e20000000800 */
[----:B------:R-:W-:-:S03]  /*2f70*/  IADD3.X R0, R20, R5, R0, P2, !PT ;  /* 0x0000000514007210 */ /* 0x000fc600017fe400 */
[----:B------:R2:W-:Y:S04]  /*2f80*/  @P1 STS [R202+0x3004], RZ ;  /* 0x003004ffca001388 */ /* 0x0005e80000000800 */
[----:B------:R2:W-:Y:S04]  /*2f90*/  @P1 STS [R202+0x3008], RZ ;  /* 0x003008ffca001388 */ /* 0x0005e80000000800 */
[----:B------:R2:W-:Y:S01]  /*2fa0*/  @P1 STS [R202+0x300c], RZ ;  /* 0x00300cffca001388 */ /* 0x0005e20000000800 */
[----:B------:R-:W-:Y:S05]  /*2fb0*/  @P1 BRA `(.L_x_29) ;  /* 0x0000000000181947 */ /* 0x000fea0003800000 */
[----:B--2---:R-:W-:-:S04]  /*2fc0*/  LEA R2, P1, R8, UR10, 0x1 ;  /* 0x0000000a08027c11 */ /* 0x004fc8000f8208ff */
[----:B------:R-:W-:-:S05]  /*2fd0*/  LEA.HI.X R3, R8, UR11, R0, 0x1, P1 ;  /* 0x0000000b08037c11 */ /* 0x000fca00088f0c00 */
[----:B------:R-:W-:Y:S01]  /*2fe0*/  @!PT LDS RZ, [RZ] ;  /* 0x00000000fffff984 */ /* 0x000fe20000000800 */
[----:B------:R-:W-:Y:S01]  /*2ff0*/  @!PT LDS RZ, [RZ] ;  /* 0x00000000fffff984 */ /* 0x000fe20000000800 */
[----:B------:R-:W-:Y:S01]  /*3000*/  @!PT LDS RZ, [RZ] ;  /* 0x00000000fffff984 */ /* 0x000fe20000000800 */
[----:B------:R2:W-:Y:S04]  /*3010*/  LDGSTS.E.BYPASS.LTC128B.128 [R202+0x3000], desc[UR16][R2.64+0x80] ;  /* 0x0300008002ca7fae */ /* 0x0005e8000b901d50 */
.L_x_29:
[----:B------:R-:W-:Y:S05]  /*3020*/  BSYNC B0 ;  /* 0x0000000000007941 */ /* 0x000fea0003800000 */
.L_x_27:
[----:B--23--:R-:W2:Y:S01]  /*3030*/  LDL R11, [R1+0x10] ;  /* 0x00001000010b7983 */ /* 0x00cea20000100800 */
[-C--:B------:R-:W-:Y:S01]  /*3040*/  IMAD.WIDE.U32 R2, R24, R22.reuse, R212 ;  /* 0x0000001618027225 */ /* 0x080fe200078e00d4 */
[----:B------:R-:W-:Y:S01]  /*3050*/  ULDC.64 UR6, c[0x0][0x260] ;  /* 0x0000980000067ab9 */ /* 0x000fe20000000a00 */
[----:B------:R-:W-:Y:S01]  /*3060*/  BSSY B0, `(.L_x_30) ;  /* 0x0000030000007945 */ /* 0x000fe20003800000 */
[----:B------:R3:W-:Y:S01]  /*3070*/  @P6 STS.128 [R203+0xc000], RZ ;  /* 0x00c000ffcb006388 */ /* 0x0007e20000000c00 */
[----:B------:R-:W-:Y:S01]  /*3080*/  IMAD R0, R30, R22, RZ ;  /* 0x000000161e007224 */ /* 0x000fe200078e02ff */
[----:B------:R-:W-:Y:S01]  /*3090*/  IADD3 R4, P1, R36, R2, RZ ;  /* 0x0000000224047210 */ /* 0x000fe20007f3e0ff */
[----:B------:R-:W-:Y:S01]  /*30a0*/  IMAD.MOV.U32 R214, RZ, RZ, 0x7f800000 ;  /* 0x7f800000ffd67424 */ /* 0x000fe200078e00ff */
[----:B------:R3:W-:Y:S01]  /*30b0*/  @P6 STS.128 [R203+0xe000], RZ ;  /* 0x00e000ffcb006388 */ /* 0x0007e20000000c00 */
[----:B------:R-:W-:Y:S01]  /*30c0*/  IMAD R0, R24, R23, R0 ;  /* 0x0000001718007224 */ /* 0x000fe200078e0200 */
[----:B------:R-:W-:-:S04]  /*30d0*/  MOV R211, 0x7f800000 ;  /* 0x7f80000000d37802 */ /* 0x000fc80000000f00 */
[----:B------:R-:W-:Y:S01]  /*30e0*/  IADD3.X R5, R37, R3, R0, P1, !PT ;  /* 0x0000000325057210 */ /* 0x000fe20000ffe400 */
[----:B------:R-:W-:-:S04]  /*30f0*/  IMAD R0, R31, UR6, RZ ;  /* 0x000000061f007c24 */ /* 0x000fc8000f8e02ff */
[C---:B------:R-:W-:Y:S02]  /*3100*/  IMAD R10, R21.reuse, UR7, R0 ;  /* 0x00000007150a7c24 */ /* 0x040fe4000f8e0200 */
[----:B------:R-:W-:-:S05]  /*3110*/  IMAD.WIDE.U32 R4, R21, UR6, R4 ;  /* 0x0000000615047c25 */ /* 0x000fca000f8e0004 */
[----:B------:R-:W-:Y:S01]  /*3120*/  IADD3 R10, R5, R10, RZ ;  /* 0x0000000a050a7210 */ /* 0x000fe20007ffe0ff */
[C---:B--2---:R-:W-:Y:S01]  /*3130*/  IMAD.SHL.U32 R244, R11.reuse, 0x4, RZ ;  /* 0x000000040bf47824 */ /* 0x044fe200078e00ff */
[----:B------:R-:W-:Y:S01]  /*3140*/  SHF.R.S32.HI R238, RZ, 0x1f, R11 ;  /* 0x0000001fffee7819 */ /* 0x000fe2000001140b */
[C---:B------:R-:W-:Y:S01]  /*3150*/  VIADD R2, R11.reuse, 0x8 ;  /* 0x000000080b027836 */ /* 0x040fe20000000000 */
[C---:B------:R-:W-:Y:S02]  /*3160*/  ISETP.GE.AND P2, PT, R11.reuse, R13, PT ;  /* 0x0000000d0b00720c */ /* 0x040fe40003f46270 */
[----:B------:R-:W-:Y:S02]  /*3170*/  SHF.L.U64.HI R0, R11, 0x2, R238 ;  /* 0x000000020b007819 */ /* 0x000fe400000102ee */
[----:B------:R-:W-:Y:S02]  /*3180*/  IADD3 R6, P3, R244, R217, RZ ;  /* 0x000000d9f4067210 */ /* 0x000fe40007f7e0ff */
[----:B------:R-:W-:-:S02]  /*3190*/  ISETP.GE.AND P1, PT, R2, R13, PT ;  /* 0x0000000d0200720c */ /* 0x000fc40003f26270 */
[----:B------:R-:W-:Y:S01]  /*31a0*/  IADD3.X R7, R0, R216, RZ, P3, !PT ;  /* 0x000000d800077210 */ /* 0x000fe20001ffe4ff */
[----:B---3--:R-:W-:Y:S10]  /*31b0*/  @P6 BRA `(.L_x_31) ;  /* 0x0000000000686947 */ /* 0x008ff40003800000 */
        /* <DEDUP_REMOVED lines=26> */
.L_x_31:
[----:B------:R-:W-:Y:S05]  /*3360*/  BSYNC B0 ;  /* 0x0000000000007941 */ /* 0x000fea0003800000 */
.L_x_30:
        /* <DEDUP_REMOVED lines=31> */
.L_x_33:
[----:B------:R-:W-:Y:S05]  /*3560*/  BSYNC B0 ;  /* 0x0000000000007941 */ /* 0x000fea0003800000 */
.L_x_32:
[----:B------:R-:W-:Y:S01]  /*3570*/  LOP3.LUT R4, R26, 0xfffffff8, RZ, 0xc0, !PT ;  /* 0xfffffff81a047812 */ /* 0x000fe200078ec0ff */
[----:B------:R-:W-:Y:S01]  /*3580*/  IMAD.MOV.U32 R168, RZ, RZ, 0x20 ;  /* 0x00000020ffa87424 */ /* 0x000fe200078e00ff */
[----:B------:R-:W-:Y:S01]  /*3590*/  LEA.HI R0, R38, R44, RZ, 0x4 ;  /* 0x0000002c26007211 */ /* 0x000fe200078f20ff */
[----:B--23--:R-:W-:Y:S01]  /*35a0*/  VIADD R3, R11, 0x1 ;  /* 0x000000010b037836 */ /* 0x00cfe20000000000 */
[----:B------:R-:W-:Y:S01]  /*35b0*/  LEA R144, R199, UR5, 0x1 ;  /* 0x00000005c7907c11 */ /* 0x000fe2000f8e08ff */
[----:B------:R-:W-:Y:S01]  /*35c0*/  IMAD.IADD R4, R44, 0x1, -R4 ;  /* 0x000000012c047824 */ /* 0x000fe200078e0a04 */
[----:B------:R-:W-:Y:S01]  /*35d0*/  IADD3 R248, R27, 0x40, R24 ;  /* 0x000000401bf87810 */ /* 0x000fe20007ffe018 */
[C---:B------:R-:W-:Y:S01]  /*35e0*/  IMAD.SHL.U32 R215, R239.reuse, 0x10, RZ ;  /* 0x00000010efd77824 */ /* 0x040fe200078e00ff */
[----:B------:R-:W-:Y:S01]  /*35f0*/  ULDC UR4, c[0x0][0x2d0] ;  /* 0x0000b40000047ab9 */ /* 0x000fe20000000800 */
[----:B------:R-:W-:Y:S01]  /*3600*/  IMAD.SHL.U32 R210, R239, 0x8, RZ ;  /* 0x00000008efd27824 */ /* 0x000fe200078e00ff */
[----:B------:R-:W-:Y:S01]  /*3610*/  LOP3.LUT P3, RZ, R4, 0x2, RZ, 0xc0, !PT ;  /* 0x0000000204ff7812 */ /* 0x000fe2000786c0ff */
[----:B------:R-:W-:Y:S01]  /*3620*/  IMAD.MOV.U32 R192, RZ, RZ, 0x20 ;  /* 0x00000020ffc07424 */ /* 0x000fe200078e00ff */
[----:B------:R-:W0:Y:S04]  /*3630*/  LDGDEPBAR ;  /* 0x00000000000079af */ /* 0x000e280000000000 */
[----:B------:R2:W5:Y:S04]  /*3640*/  @!P2 LDG.E R211, desc[UR16][R6.64] ;  /* 0x0000001006d3a981 */ /* 0x000568000c1e1900 */
[----:B------:R2:W5:Y:S01]  /*3650*/  @!P1 LDG.E R214, desc[UR16][R6.64+0x20] ;  /* 0x0000201006d69981 */ /* 0x000562000c1e1900 */
[----:B------:R-:W-:Y:S01]  /*3660*/  SEL R168, R168, 0xffffffe0, !P3 ;  /* 0xffffffe0a8a87807 */ /* 0x000fe20005800000 */
[C---:B------:R-:W-:Y:S01]  /*3670*/  VIADD R252, R215.reuse, 0x40 ;  /* 0x00000040d7fc7836 */ /* 0x040fe20000000000 */
[----:B------:R-:W-:Y:S01]  /*3680*/  LOP3.LUT R0, R0, 0xfffffff0, RZ, 0xc0, !PT ;  /* 0xfffffff000007812 */ /* 0x000fe200078ec0ff */
[C---:B------:R-:W-:Y:S01]  /*3690*/  VIADD R251, R215.reuse, 0x60 ;  /* 0x00000060d7fb7836 */ /* 0x040fe20000000000 */
[----:B------:R-:W-:Y:S01]  /*36a0*/  IADD3 R249, R224, R3, -R27 ;  /* 0x00000003e0f97210 */ /* 0x000fe20007ffe81b */
[----:B------:R-:W-:Y:S01]  /*36b0*/  IMAD.IADD R168, R168, 0x1, R188 ;  /* 0x00000001a8a87824 */ /* 0x000fe200078e02bc */
[----:B------:R-:W-:Y:S01]  /*36c0*/  CS2R R94, SRZ ;  /* 0x00000000005e7805 */ /* 0x000fe2000001ff00 */
[----:B------:R-:W-:Y:S01]  /*36d0*/  IMAD.IADD R0, R44, 0x1, -R0 ;  /* 0x000000012c007824 */ /* 0x000fe200078e0a00 */
[----:B------:R-:W-:Y:S01]  /*36e0*/  CS2R R92, SRZ ;  /* 0x00000000005c7805 */ /* 0x000fe2000001ff00 */
[----:B------:R-:W-:Y:S01]  /*36f0*/  VIADD R250, R215, 0x20 ;  /* 0x00000020d7fa7836 */ /* 0x000fe20000000000 */
[----:B------:R-:W-:Y:S01]  /*3700*/  CS2R R98, SRZ ;  /* 0x0000000000627805 */ /* 0x000fe2000001ff00 */
[C---:B------:R-:W-:Y:S01]  /*3710*/  IMAD.IADD R5, R210.reuse, 0x1, R252 ;  /* 0x00000001d2057824 */ /* 0x040fe200078e02fc */
[----:B------:R-:W-:Y:S01]  /*3720*/  SHF.R.S32.HI R2, RZ, 0x1f, R0 ;  /* 0x0000001fff027819 */ /* 0x000fe20000011400 */
[----:B------:R-:W-:Y:S01]  /*3730*/  IMAD.IADD R4, R210, 0x1, R251 ;  /* 0x00000001d2047824 */ /* 0x000fe200078e02fb */
[----:B------:R-:W-:Y:S01]  /*3740*/  CS2R R96, SRZ ;  /* 0x0000000000607805 */ /* 0x000fe2000001ff00 */
[----:B------:R-:W-:-:S04]  /*3750*/  DEPBAR.LE SB0, 0x1 ;  /* 0x000080400000791a */ /* 0x000fc80000000000 */
[----:B------:R-:W-:Y:S01]  /*3760*/  BAR.SYNC.DEFER_BLOCKING 0x0 ;  /* 0x0000000000007b1d */ /* 0x000fe20000010000 */
[----:B------:R-:W-:Y:S01]  /*3770*/  LEA.HI R2, R2, R0, RZ, 0x3 ;  /* 0x0000000002027211 */ /* 0x000fe200078f18ff */
[C---:B------:R-:W-:Y:S01]  /*3780*/  IMAD.IADD R3, R210.reuse, 0x1, R250 ;  /* 0x00000001d2037824 */ /* 0x040fe200078e02fa */
[----:B------:R-:W-:Y:S01]  /*3790*/  CS2R R90, SRZ ;  /* 0x00000000005a7805 */ /* 0x000fe2000001ff00 */
[----:B------:R-:W-:Y:S01]  /*37a0*/  IMAD.IADD R234, R210, 0x1, R5 ;  /* 0x00000001d2ea7824 */ /* 0x000fe200078e0205 */
[----:B------:R-:W-:Y:S01]  /*37b0*/  LOP3.LUT R2, R2, 0xfffffff8, RZ, 0xc0, !PT ;  /* 0xfffffff802027812 */ /* 0x000fe200078ec0ff */
[C---:B------:R-:W-:Y:S01]  /*37c0*/  IMAD.IADD R231, R210.reuse, 0x1, R4 ;  /* 0x00000001d2e77824 */ /* 0x040fe200078e0204 */
[----:B------:R-:W-:Y:S01]  /*37d0*/  CS2R R88, SRZ ;  /* 0x0000000000587805 */ /* 0x000fe2000001ff00 */
[----:B------:R-:W-:Y:S01]  /*37e0*/  IMAD.IADD R228, R210, 0x1, R3 ;  /* 0x00000001d2e47824 */ /* 0x000fe200078e0203 */
[----:B------:R-:W-:Y:S01]  /*37f0*/  CS2R R86, SRZ ;  /* 0x0000000000567805 */ /* 0x000fe2000001ff00 */
[----:B------:R-:W-:Y:S01]  /*3800*/  IMAD.IADD R0, R0, 0x1, -R2 ;  /* 0x0000000100007824 */ /* 0x000fe200078e0a02 */
[----:B------:R-:W-:Y:S01]  /*3810*/  CS2R R84, SRZ ;  /* 0x0000000000547805 */ /* 0x000fe2000001ff00 */
[----:B------:R-:W-:Y:S01]  /*3820*/  IMAD.MOV.U32 R189, RZ, RZ, 0x40 ;  /* 0x00000040ffbd7424 */ /* 0x000fe200078e00ff */
[----:B------:R-:W-:Y:S01]  /*3830*/  CS2R R78, SRZ ;  /* 0x00000000004e7805 */ /* 0x000fe2000001ff00 */
[----:B------:R-:W-:Y:S01]  /*3840*/  VIADD R2, R197, 0x2000 ;  /* 0x00002000c5027836 */ /* 0x000fe20000000000 */
[----:B------:R-:W-:Y:S01]  /*3850*/  R2P PR, R0, 0x6 ;  /* 0x0000000600007804 */ /* 0x000fe20000000000 */
[----:B------:R-:W-:Y:S01]  /*3860*/  VIADD R0, R198, 0x2000 ;  /* 0x00002000c6007836 */ /* 0x000fe20000000000 */
[----:B------:R-:W-:Y:S01]  /*3870*/  CS2R R76, SRZ ;  /* 0x00000000004c7805 */ /* 0x000fe2000001ff00 */
[----:B------:R-:W-:Y:S01]  /*3880*/  IMAD.IADD R233, R210, 0x1, R234 ;  /* 0x00000001d2e97824 */ /* 0x000fe200078e02ea */
[----:B------:R-:W-:Y:S01]  /*3890*/  SEL R2, R2, R197, !P0 ;  /* 0x000000c502027207 */ /* 0x000fe20004000000 */
[----:B------:R-:W-:Y:S01]  /*38a0*/  IMAD.IADD R230, R210, 0x1, R231 ;  /* 0x00000001d2e67824 */ /* 0x000fe200078e02e7 */
[----:B------:R-:W-:Y:S01]  /*38b0*/  SEL R192, R192, 0xffffffe0, !P1 ;  /* 0xffffffe0c0c07807 */ /* 0x000fe20004800000 */
[----:B------:R-:W-:Y:S01]  /*38c0*/  IMAD.IADD R227, R210, 0x1, R228 ;  /* 0x00000001d2e37824 */ /* 0x000fe200078e02e4 */
[----:B------:R-:W-:Y:S01]  /*38d0*/  SEL R189, R189, 0xffffffc0, !P2 ;  /* 0xffffffc0bdbd7807 */ /* 0x000fe20005000000 */
[----:B------:R2:W3:Y:S01]  /*38e0*/  LDSM.16.M88.4 R108, [R144+0x10000] ;  /* 0x01000000906c783b */ /* 0x0004e20000000200 */
[----:B------:R-:W-:Y:S01]  /*38f0*/  SEL R0, R0, R198, !P0 ;  /* 0x000000c600007207 */ /* 0x000fe20004000000 */
[C---:B------:R-:W-:Y:S01]  /*3900*/  IMAD.IADD R232, R210.reuse, 0x1, R233 ;  /* 0x00000001d2e87824 */ /* 0x040fe200078e02e9 */
[----:B------:R-:W-:Y:S01]  /*3910*/  CS2R R82, SRZ ;  /* 0x0000000000527805 */ /* 0x000fe2000001ff00 */
[----:B------:R2:W1:Y:S01]  /*3920*/  LDSM.16.M88.4 R112, [R144+0x10800] ;  /* 0x010800009070783b */ /* 0x0004620000000200 */
[C---:B------:R-:W-:Y:S01]  /*3930*/  IMAD.IADD R229, R210.reuse, 0x1, R230 ;  /* 0x00000001d2e57824 */ /* 0x040fe200078e02e6 */
[----:B------:R-:W-:Y:S01]  /*3940*/  CS2R R80, SRZ ;  /* 0x0000000000507805 */ /* 0x000fe2000001ff00 */
[----:B------:R-:W-:Y:S01]  /*3950*/  IMAD.IADD R226, R210, 0x1, R227 ;  /* 0x00000001d2e27824 */ /* 0x000fe200078e02e3 */
[----:B------:R2:W1:Y:S01]  /*3960*/  LDSM.16.M88.4 R140, [R144+0x12000] ;  /* 0x01200000908c783b */ /* 0x0004620000000200 */
[----:B------:R-:W-:Y:S01]  /*3970*/  IMAD.IADD R193, R194, 0x1, R192 ;  /* 0x00000001c2c17824 */ /* 0x000fe200078e02c0 */
[----:B------:R-:W-:Y:S01]  /*3980*/  CS2R R74, SRZ ;  /* 0x00000000004a7805 */ /* 0x000fe2000001ff00 */
[C---:B------:R-:W-:Y:S01]  /*3990*/  IMAD R243, R239.reuse, 0x18, RZ ;  /* 0x00000018eff37824 */ /* 0x040fe200078e02ff */
[----:B------:R2:W1:Y:S01]  /*39a0*/  LDSM.16.M88.4 R132, [R168] ;  /* 0x00000000a884783b */ /* 0x0004620000000200 */
[C---:B------:R-:W-:Y:S01]  /*39b0*/  IMAD.SHL.U32 R242, R239.reuse, 0x20, RZ ;  /* 0x00000020eff27824 */ /* 0x040fe200078e00ff */
[----:B------:R-:W-:Y:S01]  /*39c0*/  CS2R R72, SRZ ;  /* 0x0000000000487805 */ /* 0x000fe2000001ff00 */
[C---:B------:R-:W-:Y:S01]  /*39d0*/  IMAD R241, R239.reuse, 0x28, RZ ;  /* 0x00000028eff17824 */ /* 0x040fe200078e02ff */
[----:B------:R2:W1:Y:S01]  /*39e0*/  LDSM.16.M88.4 R136, [R168+0x800] ;  /* 0x00080000a888783b */ /* 0x0004620000000200 */
[C---:B------:R-:W-:Y:S01]  /*39f0*/  IMAD R240, R239.reuse, 0x30, RZ ;  /* 0x00000030eff07824 */ /* 0x040fe200078e02ff */
[----:B------:R-:W-:Y:S01]  /*3a00*/  CS2R R70, SRZ ;  /* 0x0000000000467805 */ /* 0x000fe2000001ff00 */
[----:B------:R-:W-:Y:S01]  /*3a10*/  IMAD R239, R239, 0x38, RZ ;  /* 0x00000038efef7824 */ /* 0x000fe200078e02ff */
[----:B------:R2:W1:Y:S01]  /*3a20*/  LDSM.16.M88.4 R164, [R168+0x2000] ;  /* 0x00200000a8a4783b */ /* 0x0004620000000200 */
[----:B------:R-:W-:Y:S01]  /*3a30*/  IMAD.MOV.U32 R205, RZ, RZ, R202 ;  /* 0x000000ffffcd7224 */ /* 0x000fe200078e00ca */
[----:B------:R-:W-:-:S02]  /*3a40*/  CS2R R68, SRZ ;  /* 0x0000000000447805 */ /* 0x000fc4000001ff00 */
[----:B------:R-:W-:Y:S01]  /*3a50*/  CS2R R46, SRZ ;  /* 0x00000000002e7805 */ /* 0x000fe2000001ff00 */
[----:B------:R-:W1:Y:S01]  /*3a60*/  LDSM.16.M88.4 R144, [R144+0x12800] ;  /* 0x012800009090783b */ /* 0x000e620000000200 */
[----:B------:R-:W-:Y:S02]  /*3a70*/  CS2R R44, SRZ ;  /* 0x00000000002c7805 */ /* 0x000fe4000001ff00 */
[----:B------:R-:W-:Y:S02]  /*3a80*/  CS2R R50, SRZ ;  /* 0x0000000000327805 */ /* 0x000fe4000001ff00 */
[----:B------:R-:W-:Y:S01]  /*3a90*/  CS2R R48, SRZ ;  /* 0x0000000000307805 */ /* 0x000fe2000001ff00 */
[----:B------:R-:W1:Y:S01]  /*3aa0*/  LDSM.16.M88.4 R168, [R168+0x2800] ;  /* 0x00280000a8a8783b */ /* 0x000e620000000200 */
[----:B------:R-:W-:Y:S02]  /*3ab0*/  CS2R R42, SRZ ;  /* 0x00000000002a7805 */ /* 0x000fe4000001ff00 */
[----:B------:R-:W-:-:S02]  /*3ac0*/  CS2R R40, SRZ ;  /* 0x0000000000287805 */ /* 0x000fc4000001ff00 */
[----:B------:R-:W-:Y:S01]  /*3ad0*/  CS2R R38, SRZ ;  /* 0x0000000000267805 */ /* 0x000fe2000001ff00 */
[----:B------:R2:W1:Y:S01]  /*3ae0*/  LDSM.16.M88.4 R116, [R190] ;  /* 0x00000000be74783b */ /* 0x0004620000000200 */
[----:B------:R-:W-:Y:S02]  /*3af0*/  CS2R R36, SRZ ;  /* 0x0000000000247805 */ /* 0x000fe4000001ff00 */
[----:B------:R-:W-:Y:S02]  /*3b00*/  CS2R R30, SRZ ;  /* 0x00000000001e7805 */ /* 0x000fe4000001ff00 */
[----:B------:R-:W-:Y:S01]  /*3b10*/  CS2R R28, SRZ ;  /* 0x00000000001c7805 */ /* 0x000fe2000001ff00 */
[----:B------:R2:W1:Y:S01]  /*3b20*/  LDSM.16.M88.4 R120, [R190+0x800] ;  /* 0x00080000be78783b */ /* 0x0004620000000200 */
        /* <DEDUP_REMOVED lines=8> */
[----:B------:R-:W-:Y:S01]  /*3bb0*/  IMAD.IADD R248, R248, 0x1, -R224 ;  /* 0x00000001f8f87824 */ /* 0x000fe200078e0ae0 */
[----:B------:R-:W-:Y:S01]  /*3bc0*/  SHF.L.U64.HI R238, R11, 0x2, R238 ;  /* 0x000000020bee7819 */ /* 0x000fe200000102ee */
[----:B------:R-:W-:Y:S01]  /*3bd0*/  IMAD.IADD R237, R210, 0x1, R232 ;  /* 0x00000001d2ed7824 */ /* 0x000fe200078e02e8 */
[----:B------:R2:W1:Y:S01]  /*3be0*/  LDSM.16.M88.4 R148, [R190+0x2000] ;  /* 0x00200000be94783b */ /* 0x0004620000000200 */
[----:B------:R-:W-:Y:S01]  /*3bf0*/  LEA R187, R2, UR5, 0x1 ;  /* 0x0000000502bb7c11 */ /* 0x000fe2000f8e08ff */
[----:B------:R-:W-:Y:S01]  /*3c00*/  IMAD.IADD R236, R210, 0x1, R229 ;  /* 0x00000001d2ec7824 */ /* 0x000fe200078e02e5 */
[----:B------:R-:W-:Y:S01]  /*3c10*/  LEA R184, R0, UR5, 0x1 ;  /* 0x0000000500b87c11 */ /* 0x000fe2000f8e08ff */
[----:B------:R2:W1:Y:S01]  /*3c20*/  LDSM.16.M88.4 R152, [R190+0x2800] ;  /* 0x00280000be98783b */ /* 0x0004620000000200 */
[----:B------:R-:W-:Y:S01]  /*3c30*/  IMAD.IADD R235, R210, 0x1, R226 ;  /* 0x00000001d2eb7824 */ /* 0x000fe200078e02e2 */
[----:B------:R-:W-:Y:S01]  /*3c40*/  ULDC UR6, c[0x0][0x2dc] ;  /* 0x0000b70000067ab9 */ /* 0x000fe20000000800 */
[----:B------:R-:W-:Y:S01]  /*3c50*/  IMAD.IADD R195, R194, 0x1, R189 ;  /* 0x00000001c2c37824 */ /* 0x000fe200078e02bd */
[----:B------:R2:W1:Y:S01]  /*3c60*/  LDSM.16.M88.4 R156, [R188+0x2000] ;  /* 0x00200000bc9c783b */ /* 0x0004620000000200 */
[----:B------:R-:W-:Y:S01]  /*3c70*/  IMAD.IADD R196, R189, 0x1, R193 ;  /* 0x00000001bdc47824 */ /* 0x000fe200078e02c1 */
[----:B------:R-:W-:-:S02]  /*3c80*/  ULDC UR7, c[0x0][0x2ec] ;  /* 0x0000bb0000077ab9 */ /* 0x000fc40000000800 */
[----:B---3--:R2:W1:Y:S04]  /*3c90*/  LDSM.16.M88.4 R160, [R188+0x2800] ;  /* 0x00280000bca0783b */ /* 0x0084680000000200 */
.L_x_36:
[----:B------:R-:W0:Y:S01]  /*3ca0*/  LDGDEPBAR ;  /* 0x00000000000079af */ /* 0x000e220000000000 */
[----:B------:R-:W-:Y:S01]  /*3cb0*/  LEA R0, R199, UR5, 0x1 ;  /* 0x00000005c7007c11 */ /* 0x000fe2000f8e08ff */
[----:B------:R-:W-:Y:S01]  /*3cc0*/  IMAD.IADD R2, R187, 0x1, R192 ;  /* 0x00000001bb027824 */ /* 0x000fe200078e02c0 */
[----:B-----5:R-:W-:Y:S02]  /*3cd0*/  FSETP.NEU.FTZ.AND P0, PT, R211, -INF , PT ;  /* 0xff800000d300780b */ /* 0x020fe40003f1d000 */
[----:B------:R-:W3:Y:S01]  /*3ce0*/  LDL R173, [R1+0x8] ;  /* 0x0000080001ad7983 */ /* 0x000ee20000100800 */
[----:B------:R-:W-:Y:S01]  /*3cf0*/  IMAD.IADD R3, R187, 0x1, R189 ;  /* 0x00000001bb037824 */ /* 0x000fe200078e02bd */
[----:B------:R-:W-:Y:S02]  /*3d00*/  ISETP.GT.AND P5, PT, R204, R246, PT ;  /* 0x000000f6cc00720c */ /* 0x000fe40003fa4270 */
[----:B------:R-:W-:Y:S01]  /*3d10*/  IADD3 R172, R2, R189, RZ ;  /* 0x000000bd02ac7210 */ /* 0x000fe20007ffe0ff */
[----:B------:R-:W-:Y:S04]  /*3d20*/  DEPBAR.LE SB0, 0x0 ;  /* 0x000080000000791a */ /* 0x000fe80000000000 */
[----:B------:R-:W-:Y:S06]  /*3d30*/  BAR.SYNC.DEFER_BLOCKING 0x0 ;  /* 0x0000000000007b1d */ /* 0x000fec0000010000 */
[----:B------:R-:W-:Y:S05]  /*3d40*/  LDSM.16.M88.4 R16, [R187] ;  /* 0x00000000bb10783b */ /* 0x000fea0000000200 */
[----:B------:R-:W2:Y:S05]  /*3d50*/  LDSM.16.M88.4 R8, [R0+0xc000] ;  /* 0x00c000000008783b */ /* 0x000eaa0000000200 */
[----:B------:R-:W4:Y:S05]  /*3d60*/  LDSM.16.M88.4 R52, [R0+0xc800] ;  /* 0x00c800000034783b */ /* 0x000f2a0000000200 */
[----:B------:R-:W-:Y:S05]  /*3d70*/  LDSM.16.M88.4 R56, [R2] ;  /* 0x000000000238783b */ /* 0x000fea0000000200 */
[----:B------:R-:W1:Y:S05]  /*3d80*/  LDSM.16.M88.4 R60, [R190+-0x4000] ;  /* 0xffc00000be3c783b */ /* 0x000e6a0000000200 */
[----:B------:R-:W1:Y:S05]  /*3d90*/  LDSM.16.M88.4 R64, [R190+-0x3800] ;  /* 0xffc80000be40783b */ /* 0x000e6a0000000200 */
[----:B------:R-:W-:Y:S05]  /*3da0*/  LDSM.16.M88.4 R100, [R188+-0x4000] ;  /* 0xffc00000bc64783b */ /* 0x000fea0000000200 */
[----:B------:R-:W-:Y:S01]  /*3db0*/  LDSM.16.M88.4 R104, [R190+-0x1800] ;  /* 0xffe80000be68783b */ /* 0x000fe20000000200 */
[C---:B--2---:R-:W-:Y:S06]  /*3dc0*/  HMMA.16816.F32.BF16 R4, R16.reuse, R8, RZ ;  /* 0x000000081004723c */ /* 0x044fec00000418ff */
[C---:B------:R-:W-:Y:S06]  /*3dd0*/  HMMA.16816.F32.BF16 R8, R16.reuse, R10, RZ ;  /* 0x0000000a1008723c */ /* 0x040fec00000418ff */
[C---:B----4-:R-:W-:Y:S06]  /*3de0*/  HMMA.16816.F32.BF16 R12, R16.reuse, R52, RZ ;  /* 0x00000034100c723c */ /* 0x050fec00000418ff */
[----:B------:R-:W-:Y:S01]  /*3df0*/  HMMA.16816.F32.BF16 R16, R16, R54, RZ ;  /* 0x000000361010723c */ /* 0x000fe200000418ff */
[----:B------:R-:W2:Y:S05]  /*3e00*/  LDSM.16.M88.4 R52, [R3] ;  /* 0x000000000334783b */ /* 0x000eaa0000000200 */
[C---:B-1----:R-:W-:Y:S06]  /*3e10*/  HMMA.16816.F32.BF16 R4, R56.reuse, R60, R4 ;  /* 0x0000003c3804723c */ /* 0x042fec0000041804 */
[C---:B------:R-:W-:Y:S01]  /*3e20*/  HMMA.16816.F32.BF16 R8, R56.reuse, R62, R8 ;  /* 0x0000003e3808723c */ /* 0x040fe20000041808 */
[----:B------:R-:W-:Y:S05]  /*3e30*/  LDSM.16.M88.4 R60, [R172] ;  /* 0x00000000ac3c783b */ /* 0x000fea0000000200 */
[C---:B------:R-:W-:Y:S06]  /*3e40*/  HMMA.16816.F32.BF16 R12, R56.reuse, R64, R12 ;  /* 0x00000040380c723c */ /* 0x040fec000004180c */
[----:B------:R-:W-:Y:S01]  /*3e50*/  HMMA.16816.F32.BF16 R16, R56, R66, R16 ;  /* 0x000000423810723c */ /* 0x000fe20000041810 */
[----:B------:R-:W1:Y:S05]  /*3e60*/  LDSM.16.M88.4 R56, [R188+-0x3800] ;  /* 0xffc80000bc38783b */ /* 0x000e6a0000000200 */
[----:B------:R-:W4:Y:S01]  /*3e70*/  LDSM.16.M88.4 R64, [R191] ;  /* 0x00000000bf40783b */ /* 0x000f220000000200 */
[C---:B--2---:R-:W-:Y:S06]  /*3e80*/  HMMA.16816.F32.BF16 R4, R52.reuse, R100, R4 ;  /* 0x000000643404723c */ /* 0x044fec0000041804 */
[C---:B------:R-:W-:Y:S01]  /*3e90*/  HMMA.16816.F32.BF16 R8, R52.reuse, R102, R8 ;  /* 0x000000663408723c */ /* 0x040fe20000041808 */
[----:B------:R-:W2:Y:S05]  /*3ea0*/  LDSM.16.M88.4 R100, [R191+0x800] ;  /* 0x00080000bf64783b */ /* 0x000eaa0000000200 */
[C---:B-1----:R-:W-:Y:S06]  /*3eb0*/  HMMA.16816.F32.BF16 R12, R52.reuse, R56, R12 ;  /* 0x00000038340c723c */ /* 0x042fec000004180c */
[----:B------:R-:W-:Y:S01]  /*3ec0*/  HMMA.16816.F32.BF16 R16, R52, R58, R16 ;  /* 0x0000003a3410723c */ /* 0x000fe20000041810 */
[----:B------:R-:W-:Y:S05]  /*3ed0*/  LDSM.16.M88.4 R52, [R187+0x2000] ;  /* 0x00200000bb34783b */ /* 0x000fea0000000200 */
[C---:B----4-:R-:W-:Y:S01]  /*3ee0*/  HMMA.16816.F32.BF16 R4, R60.reuse, R64, R4 ;  /* 0x000000403c04723c */ /* 0x050fe20000041804 */
[----:B------:R-:W1:Y:S05]  /*3ef0*/  LDSM.16.M88.4 R56, [R0+0xe000] ;  /* 0x00e000000038783b */ /* 0x000e6a0000000200 */
[C---:B------:R-:W-:Y:S01]  /*3f00*/  HMMA.16816.F32.BF16 R8, R60.reuse, R66, R8 ;  /* 0x000000423c08723c */ /* 0x040fe20000041808 */
[----:B------:R4:W1:Y:S05]  /*3f10*/  LDSM.16.M88.4 R64, [R0+0xe800] ;  /* 0x00e800000040783b */ /* 0x00086a0000000200 */
[C---:B--2---:R-:W-:Y:S06]  /*3f20*/  HMMA.16816.F32.BF16 R12, R60.reuse, R100, R12 ;  /* 0x000000643c0c723c */ /* 0x044fec000004180c */
[----:B------:R-:W-:Y:S01]  /*3f30*/  HMMA.16816.F32.BF16 R16, R60, R102, R16 ;  /* 0x000000663c10723c */ /* 0x000fe20000041810 */
[----:B------:R2:W-:Y:S05]  /*3f40*/  LDSM.16.M88.4 R60, [R2+0x2000] ;  /* 0x00200000023c783b */ /* 0x0005ea0000000200 */
[----:B------:R-:W2:Y:S01]  /*3f50*/  LDSM.16.M88.4 R100, [R190+-0x2000] ;  /* 0xffe00000be64783b */ /* 0x000ea20000000200 */
[----:B----4-:R-:W-:Y:S05]  /*3f60*/  IMAD.SHL.U32 R0, R245, 0x40, RZ ;  /* 0x00000040f5007824 */ /* 0x010fea00078e00ff */
[----:B------:R-:W-:Y:S01]  /*3f70*/  IADD3 R0, R0, 0x40, RZ ;  /* 0x0000004000007810 */ /* 0x000fe20007ffe0ff */
[C---:B-1----:R-:W-:Y:S05]  /*3f80*/  HMMA.16816.F32.BF16 R4, R52.reuse, R56, R4 ;  /* 0x000000383404723c */ /* 0x042fea0000041804 */
[----:B--2---:R-:W-:Y:S01]  /*3f90*/  FMUL.FTZ R2, R214, 1.4426950216293334961 ;  /* 0x3fb8aa3bd6027820 */ /* 0x004fe20000410000 */
[C---:B------:R-:W-:Y:S01]  /*3fa0*/  HMMA.16816.F32.BF16 R8, R52.reuse, R58, R8 ;  /* 0x0000003a3408723c */ /* 0x040fe20000041808 */
[----:B------:R-:W-:Y:S05]  /*3fb0*/  LDSM.16.M88.4 R56, [R188+-0x2000] ;  /* 0xffe00000bc38783b */ /* 0x000fea0000000200 */
[C---:B------:R-:W-:Y:S06]  /*3fc0*/  HMMA.16816.F32.BF16 R12, R52.reuse, R64, R12 ;  /* 0x00000040340c723c */ /* 0x040fec000004180c */
[----:B------:R-:W-:Y:S01]  /*3fd0*/  HMMA.16816.F32.BF16 R16, R52, R66, R16 ;  /* 0x000000423410723c */ /* 0x000fe20000041810 */
[----:B------:R1:W2:Y:S05]  /*3fe0*/  LDSM.16.M88.4 R52, [R3+0x2000] ;  /* 0x002000000334783b */ /* 0x0002aa0000000200 */
[C---:B------:R-:W-:Y:S01]  /*3ff0*/  HMMA.16816.F32.BF16 R4, R60.reuse, R100, R4 ;  /* 0x000000643c04723c */ /* 0x040fe20000041804 */
[----:B------:R-:W4:Y:S05]  /*4000*/  LDSM.16.M88.4 R64, [R188+-0x1800] ;  /* 0xffe80000bc40783b */ /* 0x000f2a0000000200 */
[C---:B------:R-:W-:Y:S01]  /*4010*/  HMMA.16816.F32.BF16 R8, R60.reuse, R102, R8 ;  /* 0x000000663c08723c */ /* 0x040fe20000041808 */
[----:B------:R-:W-:Y:S05]  /*4020*/  LDSM.16.M88.4 R100, [R191+0x2000] ;  /* 0x00200000bf64783b */ /* 0x000fea0000000200 */
[C---:B------:R-:W-:Y:S06]  /*4030*/  HMMA.16816.F32.BF16 R12, R60.reuse, R104, R12 ;  /* 0x000000683c0c723c */ /* 0x040fec000004180c */
[----:B------:R-:W-:Y:S01]  /*4040*/  HMMA.16816.F32.BF16 R16, R60, R106, R16 ;  /* 0x0000006a3c10723c */ /* 0x000fe20000041810 */
[----:B------:R-:W4:Y:S04]  /*4050*/  LDSM.16.M88.4 R60, [R172+0x2000] ;  /* 0x00200000ac3c783b */ /* 0x000f280000000200 */
[----:B-1----:R-:W-:Y:S05]  /*4060*/  IMAD.SHL.U32 R3, R204, 0x40, RZ ;  /* 0x00000040cc037824 */ /* 0x002fea00078e00ff */
[----:B------:R-:W-:Y:S04]  /*4070*/  ISETP.GE.AND P2, PT, R3, R248, PT ;  /* 0x000000f80300720c */ /* 0x000fe80003f46270 */
[-C--:B------:R-:W-:Y:S01]  /*4080*/  ISETP.LT.AND P2, PT, R0, R224.reuse, P2 ;  /* 0x000000e00000720c */ /* 0x080fe20001741270 */
[C---:B--2---:R-:W-:Y:S06]  /*4090*/  HMMA.16816.F32.BF16 R4, R52.reuse, R56, R4 ;  /* 0x000000383404723c */ /* 0x044fec0000041804 */
[C---:B------:R-:W-:Y:S06]  /*40a0*/  HMMA.16816.F32.BF16 R8, R52.reuse, R58, R8 ;  /* 0x0000003a3408723c */ /* 0x040fec0000041808 */
[----:B------:R-:W-:Y:S01]  /*40b0*/  @!P2 IMAD.IADD R3, R249, 0x1, R3 ;  /* 0x00000001f903a824 */ /* 0x000fe200078e0203 */
[C---:B----4-:R-:W-:Y:S04]  /*40c0*/  HMMA.16816.F32.BF16 R12, R52.reuse, R64, R12 ;  /* 0x00000040340c723c */ /* 0x050fe8000004180c */
[C---:B------:R-:W-:Y:S02]  /*40d0*/  @!P2 VIMNMX R57, R3.reuse, R224, PT ;  /* 0x000000e00339a248 */ /* 0x040fe40003fe0100 */
[----:B------:R-:W-:Y:S01]  /*40e0*/  HMMA.16816.F32.BF16 R16, R52, R66, R16 ;  /* 0x000000423410723c */ /* 0x000fe20000041810 */
[----:B------:R-:W1:Y:S04]  /*40f0*/  LDSM.16.M88.4 R52, [R191+0x2800] ;  /* 0x00280000bf34783b */ /* 0x000e680000000200 */
[----:B------:R-:W-:Y:S01]  /*4100*/  @!P2 VIADDMNMX R3, R3, 0x8, R224, PT ;  /* 0x000000080303a846 */ /* 0x000fe200038001e0 */
[C---:B------:R-:W-:Y:S05]  /*4110*/  HMMA.16816.F32.BF16 R4, R60.reuse, R100, R4 ;  /* 0x000000643c04723c */ /* 0x040fea0000041804 */
[----:B---3--:R-:W-:Y:S01]  /*4120*/  @!P2 IMAD R0, R245, 0x40, R173 ;  /* 0x00000040f500a824 */ /* 0x008fe200078e02ad */
[C---:B------:R-:W-:Y:S04]  /*4130*/  HMMA.16816.F32.BF16 R8, R60.reuse, R102, R8 ;  /* 0x000000663c08723c */ /* 0x040fe80000041808 */
[CC--:B------:R-:W-:Y:S01]  /*4140*/  @!P2 ISETP.GE.AND P1, PT, R0.reuse, R57.reuse, PT ;  /* 0x000000390000a20c */ /* 0x0c0fe20003f26270 */
[----:B------:R-:W-:Y:S01]  /*4150*/  FMUL.FTZ R56, R211, 1.4426950216293334961 ;  /* 0x3fb8aa3bd3387820 */ /* 0x000fe20000410000 */
[----:B------:R-:W-:Y:S05]  /*4160*/  @!P2 IADD3 R58, R0, 0x1, RZ ;  /* 0x00000001003aa810 */ /* 0x000fea0007ffe0ff */
[----:B------:R-:W-:Y:S02]  /*4170*/  FSEL R56, R56, RZ, P0 ;  /* 0x000000ff38387208 */ /* 0x000fe40000000000 */
[----:B------:R-:W-:Y:S05]  /*4180*/  @!P2 ISETP.GE.AND P0, PT, R58, R57, PT ;  /* 0x000000393a00a20c */ /* 0x000fea0003f06270 */
[----:B------:R-:W-:Y:S02]  /*4190*/  @!P2 FSEL R5, R5, -INF , !P0 ;  /* 0xff8000000505a808 */ /* 0x000fe40004000000 */
[----:B------:R-:W-:Y:S02]  /*41a0*/  @!P2 FSEL R4, R4, -INF , !P1 ;  /* 0xff8000000404a808 */ /* 0x000fe40004800000 */
[----:B------:R-:W-:Y:S01]  /*41b0*/  FSETP.NEU.FTZ.AND P0, PT, R214, -INF , PT ;  /* 0xff800000d600780b */ /* 0x000fe20003f1d000 */
[--C-:B------:R-:W-:Y:S01]  /*41c0*/  FFMA.FTZ R5, R5, UR7, -R56.reuse ;  /* 0x0000000705057c23 */ /* 0x100fe20008010838 */
[-C--:B------:R-:W-:Y:S01]  /*41d0*/  @!P2 ISETP.GE.AND P1, PT, R0, R3.reuse, PT ;  /* 0x000000030000a20c */ /* 0x080fe20003f26270 */
[----:B------:R-:W-:Y:S01]  /*41e0*/  FFMA.FTZ R4, R4, UR7, -R56 ;  /* 0x0000000704047c23 */ /* 0x000fe20008010838 */
[----:B------:R-:W-:Y:S01]  /*41f0*/  FSEL R2, R2, RZ, P0 ;  /* 0x000000ff02027208 */ /* 0x000fe20000000000 */
[----:B------:R2:W-:Y:S01]  /*4200*/  MUFU.EX2 R101, R5 ;  /* 0x0000000500657308 */ /* 0x0005e20000000800 */
[----:B------:R-:W-:Y:S01]  /*4210*/  @!P2 ISETP.GE.AND P0, PT, R58, R3, PT ;  /* 0x000000033a00a20c */ /* 0x000fe20003f06270 */
[C---:B-1----:R-:W-:Y:S03]  /*4220*/  HMMA.16816.F32.BF16 R12, R60.reuse, R52, R12 ;  /* 0x000000343c0c723c */ /* 0x042fe6000004180c */
[----:B------:R-:W-:Y:S02]  /*4230*/  @!P2 FSEL R7, R7, -INF , !P0 ;  /* 0xff8000000707a808 */ /* 0x000fe40004000000 */
[----:B------:R-:W-:Y:S01]  /*4240*/  @!P2 FSEL R6, R6, -INF , !P1 ;  /* 0xff8000000606a808 */ /* 0x000fe20004800000 */
[----:B------:R-:W-:Y:S02]  /*4250*/  HMMA.16816.F32.BF16 R16, R60, R54, R16 ;  /* 0x000000363c10723c */ /* 0x000fe40000041810 */
[----:B------:R1:W3:Y:S03]  /*4260*/  MUFU.EX2 R102, R4 ;  /* 0x0000000400667308 */ /* 0x0002e60000000800 */
[--C-:B------:R-:W-:Y:S01]  /*4270*/  FFMA.FTZ R6, R6, UR7, -R2.reuse ;  /* 0x0000000706067c23 */ /* 0x100fe20008010802 */
[----:B------:R-:W-:Y:S06]  /*4280*/  FFMA.FTZ R7, R7, UR7, -R2 ;  /* 0x0000000707077c23 */ /* 0x000fec0008010802 */
[----:B------:R-:W-:Y:S01]  /*4290*/  MUFU.EX2 R106, R6 ;  /* 0x00000006006a7308 */ /* 0x000fe20000000800 */
[C---:B--2---:R-:W-:Y:S05]  /*42a0*/  @!P2 VIADD R5, R0.reuse, 0x8 ;  /* 0x000000080005a836 */ /* 0x044fea0000000000 */
[-C--:B------:R-:W-:Y:S04]  /*42b0*/  @!P2 ISETP.GE.AND P0, PT, R5, R57.reuse, PT ;  /* 0x000000390500a20c */ /* 0x080fe80003f06270 */
[----:B------:R-:W2:Y:S01]  /*42c0*/  MUFU.EX2 R105, R7 ;  /* 0x0000000700697308 */ /* 0x000ea20000000800 */
[----:B-1----:R-:W-:Y:S01]  /*42d0*/  @!P2 VIADD R4, R0, 0x9 ;  /* 0x000000090004a836 */ /* 0x002fe20000000000 */
[----:B------:R-:W-:Y:S04]  /*42e0*/  @!P2 FSEL R8, R8, -INF , !P0 ;  /* 0xff8000000808a808 */ /* 0x000fe80004000000 */
[----:B------:R-:W-:Y:S01]  /*42f0*/  @!P2 ISETP.GE.AND P0, PT, R4, R57, PT ;  /* 0x000000390400a20c */ /* 0x000fe20003f06270 */
[--C-:B------:R-:W-:Y:S03]  /*4300*/  FFMA.FTZ R8, R8, UR7, -R56.reuse ;  /* 0x0000000708087c23 */ /* 0x100fe60008010838 */
[----:B------:R-:W-:Y:S02]  /*4310*/  @!P2 FSEL R9, R9, -INF , !P0 ;  /* 0xff8000000909a808 */ /* 0x000fe40004000000 */
[-C--:B------:R-:W-:Y:S01]  /*4320*/  @!P2 ISETP.GE.AND P0, PT, R5, R3.reuse, PT ;  /* 0x000000030500a20c */ /* 0x080fe20003f06270 */
[----:B------:R-:W-:Y:S01]  /*4330*/  MUFU.EX2 R67, R8 ;  /* 0x0000000800437308 */ /* 0x000fe20000000800 */
[----:B------:R-:W-:Y:S01]  /*4340*/  @!P2 IADD3 R5, R0, 0x10, RZ ;  /* 0x000000100005a810 */ /* 0x000fe20007ffe0ff */
[----:B------:R-:W-:Y:S01]  /*4350*/  FFMA.FTZ R9, R9, UR7, -R56 ;  /* 0x0000000709097c23 */ /* 0x000fe20008010838 */
[----:B------:R-:W-:Y:S02]  /*4360*/  @!P2 FSEL R10, R10, -INF , !P0 ;  /* 0xff8000000a0aa808 */ /* 0x000fe40004000000 */
[----:B------:R-:W-:Y:S01]  /*4370*/  @!P2 ISETP.GE.AND P0, PT, R4, R3, PT ;  /* 0x000000030400a20c */ /* 0x000fe20003f06270 */
[----:B------:R-:W-:Y:S02]  /*4380*/  @!P2 VIADD R4, R0, 0x11 ;  /* 0x000000110004a836 */ /* 0x000fe40000000000 */
[--C-:B------:R-:W-:Y:S01]  /*4390*/  FFMA.FTZ R10, R10, UR7, -R2.reuse ;  /* 0x000000070a0a7c23 */ /* 0x100fe20008010802 */
[----:B------:R-:W-:Y:S01]  /*43a0*/  @!P2 FSEL R11, R11, -INF , !P0 ;  /* 0xff8000000b0ba808 */ /* 0x000fe20004000000 */
[----:B------:R-:W-:Y:S01]  /*43b0*/  MUFU.EX2 R65, R9 ;  /* 0x0000000900417308 */ /* 0x000fe20000000800 */
[-C--:B------:R-:W-:Y:S03]  /*43c0*/  @!P2 ISETP.GE.AND P0, PT, R5, R57.reuse, PT ;  /* 0x000000390500a20c */ /* 0x080fe60003f06270 */
[----:B------:R-:W-:Y:S01]  /*43d0*/  FFMA.FTZ R11, R11, UR7, -R2 ;  /* 0x000000070b0b7c23 */ /* 0x000fe20008010802 */
[----:B------:R-:W-:Y:S02]  /*43e0*/  @!P2 FSEL R12, R12, -INF , !P0 ;  /* 0xff8000000c0ca808 */ /* 0x000fe40004000000 */
[----:B------:R-:W-:Y:S03]  /*43f0*/  @!P2 ISETP.GE.AND P0, PT, R4, R57, PT ;  /* 0x000000390400a20c */ /* 0x000fe60003f06270 */
[----:B------:R-:W-:Y:S01]  /*4400*/  MUFU.EX2 R104, R10 ;  /* 0x0000000a00687308 */ /* 0x000fe20000000800 */
[--C-:B------:R-:W-:Y:S01]  /*4410*/  FFMA.FTZ R12, R12, UR7, -R56.reuse ;  /* 0x000000070c0c7c23 */ /* 0x100fe20008010838 */
[----:B------:R-:W-:Y:S02]  /*4420*/  @!P2 FSEL R13, R13, -INF , !P0 ;  /* 0xff8000000d0da808 */ /* 0x000fe40004000000 */
[-C--:B------:R-:W-:Y:S06]  /*4430*/  @!P2 ISETP.GE.AND P0, PT, R5, R3.reuse, PT ;  /* 0x000000030500a20c */ /* 0x080fec0003f06270 */
[----:B------:R-:W1:Y:S01]  /*4440*/  MUFU.EX2 R103, R11 ;  /* 0x0000000b00677308 */ /* 0x000e620000000800 */
[----:B------:R-:W-:Y:S01]  /*4450*/  @!P2 FSEL R14, R14, -INF , !P0 ;  /* 0xff8000000e0ea808 */ /* 0x000fe20004000000 */
[----:B------:R-:W-:Y:S01]  /*4460*/  FFMA.FTZ R13, R13, UR7, -R56 ;  /* 0x000000070d0d7c23 */ /* 0x000fe20008010838 */
[----:B------:R-:W-:Y:S01]  /*4470*/  @!P2 ISETP.GE.AND P0, PT, R4, R3, PT ;  /* 0x000000030400a20c */ /* 0x000fe20003f06270 */
[C---:B------:R-:W-:Y:S01]  /*4480*/  @!P2 VIADD R4, R0.reuse, 0x18 ;  /* 0x000000180004a836 */ /* 0x040fe20000000000 */
[----:B------:R-:W-:Y:S01]  /*4490*/  @!P2 IADD3 R0, R0, 0x19, RZ ;  /* 0x000000190000a810 */ /* 0x000fe20007ffe0ff */
[--C-:B------:R-:W-:Y:S01]  /*44a0*/  FFMA.FTZ R14, R14, UR7, -R2.reuse ;  /* 0x000000070e0e7c23 */ /* 0x100fe20008010802 */
[----:B------:R-:W-:Y:S03]  /*44b0*/  @!P2 FSEL R15, R15, -INF , !P0 ;  /* 0xff8000000f0fa808 */ /* 0x000fe60004000000 */
[----:B------:R-:W-:Y:S01]  /*44c0*/  MUFU.EX2 R63, R12 ;  /* 0x0000000c003f7308 */ /* 0x000fe20000000800 */
[C---:B------:R-:W-:Y:S02]  /*44d0*/  @!P2 ISETP.GE.AND P0, PT, R4.reuse, R57, PT ;  /* 0x000000390400a20c */ /* 0x040fe40003f06270 */
[----:B------:R-:W-:Y:S01]  /*44e0*/  @!P2 ISETP.GE.AND P1, PT, R4, R3, PT ;  /* 0x000000030400a20c */ /* 0x000fe20003f26270 */
[----:B------:R-:W-:Y:S01]  /*44f0*/  FFMA.FTZ R15, R15, UR7, -R2 ;  /* 0x000000070f0f7c23 */ /* 0x000fe20008010802 */
[----:B------:R-:W-:Y:S02]  /*4500*/  @!P2 FSEL R16, R16, -INF , !P0 ;  /* 0xff8000001010a808 */ /* 0x000fe40004000000 */
[----:B------:R-:W-:Y:S03]  /*4510*/  @!P2 ISETP.GE.AND P0, PT, R0, R57, PT ;  /* 0x000000390000a20c */ /* 0x000fe60003f06270 */
[----:B------:R-:W4:Y:S01]  /*4520*/  MUFU.EX2 R61, R13 ;  /* 0x0000000d003d7308 */ /* 0x000f220000000800 */
[----:B------:R-:W-:Y:S01]  /*4530*/  @!P2 FSEL R18, R18, -INF , !P1 ;  /* 0xff8000001212a808 */ /* 0x000fe20004800000 */
[----:B------:R-:W-:Y:S01]  /*4540*/  FFMA.FTZ R16, R16, UR7, -R56 ;  /* 0x0000000710107c23 */ /* 0x000fe20008010838 */
[----:B------:R-:W-:Y:S02]  /*4550*/  @!P2 FSEL R17, R17, -INF , !P0 ;  /* 0xff8000001111a808 */ /* 0x000fe40004000000 */
[----:B------:R-:W-:Y:S01]  /*4560*/  @!P2 ISETP.GE.AND P0, PT, R0, R3, PT ;  /* 0x000000030000a20c */ /* 0x000fe20003f06270 */
[----:B------:R-:W-:Y:S01]  /*4570*/  FFMA.FTZ R18, R18, UR7, -R2 ;  /* 0x0000000712127c23 */ /* 0x000fe20008010802 */
[----:B---3--:R-:W-:Y:S03]  /*4580*/  F2FP.BF16.F32.PACK_AB R4, R101, R102 ;  /* 0x000000666504723e */ /* 0x008fe600000010ff */
[----:B------:R-:W-:Y:S01]  /*4590*/  MUFU.EX2 R100, R14 ;  /* 0x0000000e00647308 */ /* 0x000fe20000000800 */
[----:B------:R-:W-:Y:S01]  /*45a0*/  @!P2 FSEL R19, R19, -INF , !P0 ;  /* 0xff8000001313a808 */ /* 0x000fe20004000000 */
[----:B------:R-:W-:Y:S01]  /*45b0*/  FFMA.FTZ R56, R17, UR7, -R56 ;  /* 0x0000000711387c23 */ /* 0x000fe20008010838 */
[----:B--2---:R-:W-:Y:S01]  /*45c0*/  F2FP.BF16.F32.PACK_AB R3, R105, R106 ;  /* 0x0000006a6903723e */ /* 0x004fe200000010ff */
[----:B------:R2:W-:Y:S01]  /*45d0*/  STS [R219+0x12000], R4 ;  /* 0x01200004db007388 */ /* 0x0005e20000000800 */
[----:B-1----:R-:W-:Y:S01]  /*45e0*/  F2FP.BF16.F32.PACK_AB R0, R103, R104 ;  /* 0x000000686700723e */ /* 0x002fe200000010ff */
[----:B------:R-:W-:Y:S01]  /*45f0*/  FFMA.FTZ R2, R19, UR7, -R2 ;  /* 0x0000000713027c23 */ /* 0x000fe20008010802 */
[----:B------:R-:W-:Y:S02]  /*4600*/  IADD3 R58, P0, R244, R223, RZ ;  /* 0x000000dff43a7210 */ /* 0x000fe40007f1e0ff */
[----:B------:R-:W-:Y:S01]  /*4610*/  STS [R219+0x12400], R3 ;  /* 0x01240003db007388 */ /* 0x000fe20000000800 */
[----:B------:R-:W2:Y:S01]  /*4620*/  MUFU.EX2 R66, R15 ;  /* 0x0000000f00427308 */ /* 0x000ea20000000800 */
[----:B----4-:R-:W-:Y:S03]  /*4630*/  F2FP.BF16.F32.PACK_AB R5, R61, R63 ;  /* 0x0000003f3d05723e */ /* 0x010fe600000010ff */
[----:B------:R1:W-:Y:S01]  /*4640*/  STS [R222+0x12400], R0 ;  /* 0x01240000de007388 */ /* 0x0003e20000000800 */
[----:B------:R-:W-:Y:S05]  /*4650*/  IADD3.X R59, R238, R221, RZ, P0, !PT ;  /* 0x000000ddee3b7210 */ /* 0x000fea00007fe4ff */
[----:B------:R3:W-:Y:S10]  /*4660*/  MUFU.EX2 R62, R2 ;  /* 0x00000002003e7308 */ /* 0x0007f40000000800 */
[----:B------:R-:W-:Y:S01]  /*4670*/  MUFU.EX2 R64, R18 ;  /* 0x0000001200407308 */ /* 0x000fe20000000800 */
[----:B--2---:R-:W-:Y:S09]  /*4680*/  F2FP.BF16.F32.PACK_AB R4, R66, R100 ;  /* 0x000000644204723e */ /* 0x004ff200000010ff */
[----:B------:R-:W-:Y:S01]  /*4690*/  MUFU.EX2 R60, R16 ;  /* 0x00000010003c7308 */ /* 0x000fe20000000800 */
[----:B---3--:R-:W-:Y:S02]  /*46a0*/  F2FP.BF16.F32.PACK_AB R2, R65, R67 ;  /* 0x000000434102723e */ /* 0x008fe400000010ff */
[----:B-1----:R-:W-:Y:S03]  /*46b0*/  LEA R0, R197, UR5, 0x1 ;  /* 0x00000005c5007c11 */ /* 0x002fe6000f8e08ff */
[----:B------:R1:W-:Y:S04]  /*46c0*/  STS [R222+0x12000], R2 ;  /* 0x01200002de007388 */ /* 0x0003e80000000800 */
[----:B------:R-:W2:Y:S01]  /*46d0*/  MUFU.EX2 R57, R56 ;  /* 0x0000003800397308 */ /* 0x000ea20000000800 */
[----:B------:R-:W-:Y:S05]  /*46e0*/  STS [R218+0x12000], R5 ;  /* 0x01200005da007388 */ /* 0x000fea0000000800 */
[----:B------:R-:W-:Y:S01]  /*46f0*/  STS [R218+0x12400], R4 ;  /* 0x01240004da007388 */ /* 0x000fe20000000800 */
[----:B--2---:R-:W-:Y:S02]  /*4700*/  F2FP.BF16.F32.PACK_AB R3, R57, R60 ;  /* 0x0000003c3903723e */ /* 0x004fe400000010ff */
[C---:B------:R-:W-:Y:S03]  /*4710*/  IADD3 R56, R189.reuse, R0, RZ ;  /* 0x00000000bd387210 */ /* 0x040fe60007ffe0ff */
[----:B------:R-:W-:Y:S01]  /*4720*/  STS [R220+0x12000], R3 ;  /* 0x01200003dc007388 */ /* 0x000fe20000000800 */
[----:B-1----:R-:W-:Y:S05]  /*4730*/  F2FP.BF16.F32.PACK_AB R2, R62, R64 ;  /* 0x000000403e02723e */ /* 0x002fea00000010ff */
[----:B------:R1:W-:Y:S05]  /*4740*/  STS [R220+0x12400], R2 ;  /* 0x01240002dc007388 */ /* 0x0003ea0000000800 */
[----:B------:R-:W2:Y:S01]  /*4750*/  LDSM.16.M88.4 R16, [R0+0x8000] ;  /* 0x008000000010783b */ /* 0x000ea20000000200 */
[----:B-1----:R-:W-:Y:S04]  /*4760*/  IMAD.IADD R2, R192, 0x1, R0 ;  /* 0x00000001c0027824 */ /* 0x002fe800078e0200 */
[----:B------:R-:W-:Y:S01]  /*4770*/  IMAD.IADD R3, R189, 0x1, R2 ;  /* 0x00000001bd037824 */ /* 0x000fe200078e0202 */
[----:B------:R-:W1:Y:S01]  /*4780*/  LDSM.16.M88.4 R52, [R2+0x8000] ;  /* 0x008000000234783b */ /* 0x000e620000000200 */
[C---:B--2---:R-:W-:Y:S06]  /*4790*/  HMMA.16816.F32.BF16 R4, R16.reuse, R108, RZ ;  /* 0x0000006c1004723c */ /* 0x044fec00000418ff */
[C---:B------:R-:W-:Y:S06]  /*47a0*/  HMMA.16816.F32.BF16 R8, R16.reuse, R110, RZ ;  /* 0x0000006e1008723c */ /* 0x040fec00000418ff */
[C---:B------:R-:W-:Y:S06]  /*47b0*/  HMMA.16816.F32.BF16 R12, R16.reuse, R112, RZ ;  /* 0x00000070100c723c */ /* 0x040fec00000418ff */
[----:B------:R-:W-:Y:S06]  /*47c0*/  HMMA.16816.F32.BF16 R16, R16, R114, RZ ;  /* 0x000000721010723c */ /* 0x000fec00000418ff */
[C---:B-1----:R-:W-:Y:S06]  /*47d0*/  HMMA.16816.F32.BF16 R4, R52.reuse, R116, R4 ;  /* 0x000000743404723c */ /* 0x042fec0000041804 */
[C---:B------:R-:W-:Y:S06]  /*47e0*/  HMMA.16816.F32.BF16 R8, R52.reuse, R118, R8 ;  /* 0x000000763408723c */ /* 0x040fec0000041808 */
[C---:B------:R-:W-:Y:S06]  /*47f0*/  HMMA.16816.F32.BF16 R12, R52.reuse, R120, R12 ;  /* 0x00000078340c723c */ /* 0x040fec000004180c */
[----:B------:R-:W-:Y:S01]  /*4800*/  HMMA.16816.F32.BF16 R16, R52, R122, R16 ;  /* 0x0000007a3410723c */ /* 0x000fe20000041810 */
[----:B------:R-:W1:Y:S05]  /*4810*/  LDSM.16.M88.4 R52, [R56+0x8000] ;  /* 0x008000003834783b */ /* 0x000e6a0000000200 */
        /* <DEDUP_REMOVED lines=9> */
[----:B------:R1:W2:Y:S05]  /*48b0*/  LDSM.16.M88.4 R52, [R0+0xa000] ;  /* 0x00a000000034783b */ /* 0x0002aa0000000200 */
[----:B-1----:R-:W3:Y:S01]  /*48c0*/  LDG.E R0, desc[UR16][R58.64+0x20] ;  /* 0x000020103a007981 */ /* 0x002ee2000c1e1900 */
[C---:B--2---:R-:W-:Y:S06]  /*48d0*/  HMMA.16816.F32.BF16 R4, R52.reuse, R140, R4 ;  /* 0x0000008c3404723c */ /* 0x044fec0000041804 */
[C---:B------:R-:W-:Y:S06]  /*48e0*/  HMMA.16816.F32.BF16 R8, R52.reuse, R142, R8 ;  /* 0x0000008e3408723c */ /* 0x040fec0000041808 */
[C---:B------:R-:W-:Y:S06]  /*48f0*/  HMMA.16816.F32.BF16 R12, R52.reuse, R144, R12 ;  /* 0x00000090340c723c */ /* 0x040fec000004180c */
[----:B------:R-:W-:Y:S01]  /*4900*/  HMMA.16816.F32.BF16 R16, R52, R146, R16 ;  /* 0x000000923410723c */ /* 0x000fe20000041810 */
[----:B------:R1:W2:Y:S05]  /*4910*/  LDSM.16.M88.4 R52, [R2+0xa000] ;  /* 0x00a000000234783b */ /* 0x0002aa0000000200 */
[----:B-1----:R-:W4:Y:S01]  /*4920*/  LDG.E R2, desc[UR16][R58.64] ;  /* 0x000000103a027981 */ /* 0x002f22000c1e1900 */
[C---:B--2---:R-:W-:Y:S06]  /*4930*/  HMMA.16816.F32.BF16 R4, R52.reuse, R148, R4 ;  /* 0x000000943404723c */ /* 0x044fec0000041804 */
        /* <DEDUP_REMOVED lines=12> */
[----:B------:R-:W-:Y:S11]  /*4a00*/  HMMA.16816.F32.BF16 R16, R52, R170, R16 ;  /* 0x000000aa3410723c */ /* 0x000ff60000041810 */
[----:B------:R-:W-:Y:S01]  /*4a10*/  @!UPT UIADD3 URZ, URZ, URZ, URZ ;  /* 0x0000003f3f3ff290 */ /* 0x000fe2000fffe03f */
[C---:B---3--:R-:W-:Y:S01]  /*4a20*/  FADD.FTZ R11, -R0.reuse, R11 ;  /* 0x0000000b000b7221 */ /* 0x048fe20000010100 */
[----:B------:R-:W-:Y:S01]  /*4a30*/  FADD.FTZ R7, -R0, R7 ;  /* 0x0000000700077221 */ /* 0x000fe20000010100 */
[C---:B----4-:R-:W-:Y:S01]  /*4a40*/  FADD.FTZ R5, -R2.reuse, R5 ;  /* 0x0000000502057221 */ /* 0x050fe20000010100 */
[C---:B------:R-:W-:Y:S01]  /*4a50*/  FADD.FTZ R3, -R2.reuse, R4 ;  /* 0x0000000402037221 */ /* 0x040fe20000010100 */
[C---:B------:R-:W-:Y:S02]  /*4a60*/  FADD.FTZ R8, -R2.reuse, R8 ;  /* 0x0000000802087221 */ /* 0x040fe40000010100 */
[C---:B------:R-:W-:Y:S01]  /*4a70*/  FADD.FTZ R4, -R2.reuse, R12 ;  /* 0x0000000c02047221 */ /* 0x040fe20000010100 */
[----:B------:R-:W-:Y:S01]  /*4a80*/  FMUL.FTZ R52, R101, R5 ;  /* 0x0000000565347220 */ /* 0x000fe20000410000 */
[----:B------:R-:W-:Y:S01]  /*4a90*/  FADD.FTZ R5, -R2, R9 ;  /* 0x0000000902057221 */ /* 0x000fe20000010100 */
[----:B------:R-:W-:Y:S01]  /*4aa0*/  FMUL.FTZ R3, R102, R3 ;  /* 0x0000000366037220 */ /* 0x000fe20000410000 */
[----:B------:R-:W-:Y:S01]  /*4ab0*/  FMUL.FTZ R9, R67, R8 ;  /* 0x0000000843097220 */ /* 0x000fe20000410000 */
[----:B------:R-:W-:Y:S01]  /*4ac0*/  FADD.FTZ R8, -R2, R13 ;  /* 0x0000000d02087221 */ /* 0x000fe20000010100 */
[----:B------:R-:W-:Y:S01]  /*4ad0*/  FMUL.FTZ R5, R65, R5 ;  /* 0x0000000541057220 */ /* 0x000fe20000410000 */
[----:B------:R-:W-:Y:S01]  /*4ae0*/  FMUL.FTZ R4, R63, R4 ;  /* 0x000000043f047220 */ /* 0x000fe20000410000 */
[----:B------:R-:W-:Y:S01]  /*4af0*/  F2FP.BF16.F32.PACK_AB R52, R52, R3 ;  /* 0x000000033434723e */ /* 0x000fe200000010ff */
[C---:B------:R-:W-:Y:S01]  /*4b00*/  FADD.FTZ R3, -R2.reuse, R16 ;  /* 0x0000001002037221 */ /* 0x040fe20000010100 */
[----:B------:R-:W-:Y:S01]  /*4b10*/  FADD.FTZ R2, -R2, R17 ;  /* 0x0000001102027221 */ /* 0x000fe20000010100 */
[----:B------:R-:W-:Y:S01]  /*4b20*/  F2FP.BF16.F32.PACK_AB R12, R5, R9 ;  /* 0x00000009050c723e */ /* 0x000fe200000010ff */
[----:B------:R-:W-:Y:S01]  /*4b30*/  FADD.FTZ R5, -R0, R6 ;  /* 0x0000000600057221 */ /* 0x000fe20000010100 */
[----:B------:R-:W-:Y:S01]  /*4b40*/  FMUL.FTZ R16, R103, R11 ;  /* 0x0000000b67107220 */ /* 0x000fe20000410000 */
[----:B------:R-:W-:Y:S01]  /*4b50*/  FMUL.FTZ R8, R61, R8 ;  /* 0x000000083d087220 */ /* 0x000fe20000410000 */
[----:B------:R-:W-:Y:S01]  /*4b60*/  FMUL.FTZ R3, R60, R3 ;  /* 0x000000033c037220 */ /* 0x000fe20000410000 */
[----:B------:R-:W-:Y:S01]  /*4b70*/  FMUL.FTZ R2, R57, R2 ;  /* 0x0000000239027220 */ /* 0x000fe20000410000 */
[----:B------:R-:W-:Y:S01]  /*4b80*/  FMUL.FTZ R5, R106, R5 ;  /* 0x000000056a057220 */ /* 0x000fe20000410000 */
[----:B------:R-:W-:Y:S01]  /*4b90*/  FMUL.FTZ R9, R105, R7 ;  /* 0x0000000769097220 */ /* 0x000fe20000410000 */
[C---:B------:R-:W-:Y:S01]  /*4ba0*/  FADD.FTZ R13, -R0.reuse, R14 ;  /* 0x0000000e000d7221 */ /* 0x040fe20000010100 */
[C---:B------:R-:W-:Y:S01]  /*4bb0*/  FADD.FTZ R11, -R0.reuse, R15 ;  /* 0x0000000f000b7221 */ /* 0x040fe20000010100 */
[C---:B------:R-:W-:Y:S01]  /*4bc0*/  FADD.FTZ R17, -R0.reuse, R10 ;  /* 0x0000000a00117221 */ /* 0x040fe20000010100 */
[C---:B------:R-:W-:Y:S01]  /*4bd0*/  FADD.FTZ R15, -R0.reuse, R18 ;  /* 0x00000012000f7221 */ /* 0x040fe20000010100 */
[----:B------:R-:W-:Y:S01]  /*4be0*/  FADD.FTZ R14, -R0, R19 ;  /* 0x00000013000e7221 */ /* 0x000fe20000010100 */
[----:B------:R-:W-:Y:S01]  /*4bf0*/  F2FP.BF16.F32.PACK_AB R8, R8, R4 ;  /* 0x000000040808723e */ /* 0x000fe200000010ff */
[----:B------:R-:W-:Y:S01]  /*4c00*/  FMUL.FTZ R17, R104, R17 ;  /* 0x0000001168117220 */ /* 0x000fe20000410000 */
[----:B------:R-:W-:Y:S01]  /*4c10*/  F2FP.BF16.F32.PACK_AB R10, R2, R3 ;  /* 0x00000003020a723e */ /* 0x000fe200000010ff */
[----:B------:R-:W-:Y:S01]  /*4c20*/  FMUL.FTZ R13, R100, R13 ;  /* 0x0000000d640d7220 */ /* 0x000fe20000410000 */
[----:B------:R-:W-:Y:S01]  /*4c30*/  F2FP.BF16.F32.PACK_AB R9, R9, R5 ;  /* 0x000000050909723e */ /* 0x000fe200000010ff */
[----:B------:R-:W-:Y:S01]  /*4c40*/  FMUL.FTZ R11, R66, R11 ;  /* 0x0000000b420b7220 */ /* 0x000fe20000410000 */
[----:B------:R-:W-:Y:S01]  /*4c50*/  FMUL.FTZ R15, R64, R15 ;  /* 0x0000000f400f7220 */ /* 0x000fe20000410000 */
[----:B------:R-:W-:Y:S01]  /*4c60*/  FMUL.FTZ R14, R62, R14 ;  /* 0x0000000e3e0e7220 */ /* 0x000fe20000410000 */
[----:B------:R-:W-:Y:S06]  /*4c70*/  @!P5 BRA `(.L_x_34) ;  /* 0x0000000000e0d947 */ /* 0x000fec0003800000 */
[----:B------:R-:W1:Y:S01]  /*4c80*/  LDC R7, c[0x0][0x240] ;  /* 0x00009000ff077b82 */ /* 0x000e620000000800 */
[----:B------:R-:W-:Y:S02]  /*4c90*/  ISETP.GE.AND P2, PT, R212, UR4, PT ;  /* 0x00000004d4007c0c */ /* 0x000fe4000bf46270 */
[----:B------:R-:W-:Y:S02]  /*4ca0*/  ISETP.GE.AND P1, PT, R225, UR4, PT ;  /* 0x00000004e1007c0c */ /* 0x000fe4000bf26270 */
[----:B------:R-:W-:Y:S03]  /*4cb0*/  LOP3.LUT R0, R204, 0x1, RZ, 0xc0, !PT ;  /* 0x00000001cc007812 */ /* 0x000fe600078ec0ff */
[----:B------:R-:W2:Y:S01]  /*4cc0*/  LDC R18, c[0x0][0x244] ;  /* 0x00009100ff127b82 */ /* 0x000ea20000000800 */
[----:B------:R-:W-:Y:S01]  /*4cd0*/  ISETP.NE.U32.AND P0, PT, R0, 0x1, PT ;  /* 0x000000010000780c */ /* 0x000fe20003f05070 */
[----:B------:R-:W-:Y:S05]  /*4ce0*/  IMAD.MOV.U32 R0, RZ, RZ, -0x4000 ;  /* 0xffffc000ff007424 */ /* 0x000fea00078e00ff */
[----:B------:R-:W-:Y:S05]  /*4cf0*/  SEL R0, R0, 0x4000, !P0 ;  /* 0x0000400000007807 */ /* 0x000fea0004000000 */
[--C-:B------:R-:W-:Y:S02]  /*4d00*/  IMAD.IADD R202, R202, 0x1, R0.reuse ;  /* 0x00000001caca7824 */ /* 0x100fe400078e0200 */
[--C-:B------:R-:W-:Y:S02]  /*4d10*/  IMAD.IADD R205, R205, 0x1, R0.reuse ;  /* 0x00000001cdcd7824 */ /* 0x100fe400078e0200 */
[----:B------:R-:W-:Y:S01]  /*4d20*/  IMAD.IADD R187, R187, 0x1, R0 ;  /* 0x00000001bbbb7824 */ /* 0x000fe200078e0200 */
[----:B------:R3:W-:Y:S04]  /*4d30*/  @P2 STS [R202], RZ ;  /* 0x000000ffca002388 */ /* 0x0007e80000000800 */
[----:B------:R3:W-:Y:S04]  /*4d40*/  @P2 STS [R202+0x4], RZ ;  /* 0x000004ffca002388 */ /* 0x0007e80000000800 */
[----:B------:R3:W-:Y:S01]  /*4d50*/  @P2 STS [R202+0x8], RZ ;  /* 0x000008ffca002388 */ /* 0x0007e20000000800 */
[----:B-1----:R-:W-:Y:S03]  /*4d60*/  IMAD.U32 R3, R7, -0x40, RZ ;  /* 0xffffffc007037824 */ /* 0x002fe600078e00ff */
[----:B------:R3:W-:Y:S02]  /*4d70*/  @P2 STS [R202+0xc], RZ ;  /* 0x00000cffca002388 */ /* 0x0007e40000000800 */
[-C--:B------:R-:W-:Y:S02]  /*4d80*/  LEA R2, P0, R3, R206.reuse, 0x1 ;  /* 0x000000ce03027211 */ /* 0x080fe400078008ff */
[----:B------:R-:W-:Y:S02]  /*4d90*/  LEA R5, P4, R7, R3, 0x5 ;  /* 0x0000000307057211 */ /* 0x000fe400078828ff */
[----:B------:R-:W-:Y:S02]  /*4da0*/  SHF.R.S32.HI R6, RZ, 0x1f, R3 ;  /* 0x0000001fff067819 */ /* 0x000fe40000011403 */
[-C--:B------:R-:W-:Y:S02]  /*4db0*/  LEA.HI.X.SX32 R3, R3, R207.reuse, 0x1, P0 ;  /* 0x000000cf03037211 */ /* 0x080fe400000f0eff */
[----:B------:R-:W-:Y:S01]  /*4dc0*/  @!P1 LEA R4, P3, R5, R206, 0x1 ;  /* 0x000000ce05049211 */ /* 0x000fe200078608ff */
[----:B------:R-:W-:Y:S01]  /*4dd0*/  IMAD.MOV.U32 R206, RZ, RZ, R2 ;  /* 0x000000ffffce7224 */ /* 0x000fe200078e0002 */
[----:B--2---:R-:W-:Y:S01]  /*4de0*/  LEA.HI.X R6, R7, R6, R18, 0x5, P4 ;  /* 0x0000000607067211 */ /* 0x004fe200020f2c12 */
[----:B------:R-:W-:Y:S01]  /*4df0*/  @!PT LDS RZ, [RZ] ;  /* 0x00000000fffff984 */ /* 0x000fe20000000800 */
[----:B------:R-:W-:Y:S01]  /*4e00*/  @!PT LDS RZ, [RZ] ;  /* 0x00000000fffff984 */ /* 0x000fe20000000800 */
[----:B------:R-:W-:Y:S01]  /*4e10*/  @!PT LDS RZ, [RZ] ;  /* 0x00000000fffff984 */ /* 0x000fe20000000800 */
[----:B------:R3:W-:Y:S03]  /*4e20*/  @!P2 LDGSTS.E.BYPASS.LTC128B.128 [R205], desc[UR16][R2.64] ;  /* 0x0000000002cdafae */ /* 0x0007e6000b901d50 */
[----:B------:R-:W-:Y:S01]  /*4e30*/  @!P1 LEA.HI.X R5, R5, R207, R6, 0x1, P3 ;  /* 0x000000cf05059211 */ /* 0x000fe200018f0c06 */
[----:B------:R3:W-:Y:S01]  /*4e40*/  @P1 STS [R202+0x2000], RZ ;  /* 0x002000ffca001388 */ /* 0x0007e20000000800 */
[C---:B------:R-:W-:Y:S01]  /*4e50*/  @!P2 LEA R6, P0, R7.reuse, R2, 0x6 ;  /* 0x000000020706a211 */ /* 0x040fe200078030ff */
[----:B------:R-:W-:Y:S02]  /*4e60*/  IMAD.MOV.U32 R207, RZ, RZ, R3 ;  /* 0x000000ffffcf7224 */ /* 0x000fe400078e0003 */
[----:B------:R3:W-:Y:S01]  /*4e70*/  @P1 STS [R202+0x2004], RZ ;  /* 0x002004ffca001388 */ /* 0x0007e20000000800 */
[----:B------:R-:W-:Y:S03]  /*4e80*/  @!P2 LEA.HI.X R7, R7, R3, R18, 0x6, P0 ;  /* 0x000000030707a211 */ /* 0x000fe600000f3412 */
[----:B------:R3:W-:Y:S04]  /*4e90*/  @P1 STS [R202+0x2008], RZ ;  /* 0x002008ffca001388 */ /* 0x0007e80000000800 */
[----:B------:R3:W-:Y:S04]  /*4ea0*/  @P1 STS [R202+0x200c], RZ ;  /* 0x00200cffca001388 */ /* 0x0007e80000000800 */
[----:B------:R-:W-:Y:S01]  /*4eb0*/  @!PT LDS RZ, [RZ] ;  /* 0x00000000fffff984 */ /* 0x000fe20000000800 */
[----:B------:R-:W-:Y:S01]  /*4ec0*/  @!PT LDS RZ, [RZ] ;  /* 0x00000000fffff984 */ /* 0x000fe20000000800 */
[----:B------:R-:W-:Y:S01]  /*4ed0*/  @!PT LDS RZ, [RZ] ;  /* 0x00000000fffff984 */ /* 0x000fe20000000800 */
[----:B------:R3:W-:Y:S04]  /*4ee0*/  @!P1 LDGSTS.E.BYPASS.LTC128B.128 [R205+0x2000], desc[UR16][R2.64+0x80] ;  /* 0x0200008002cd9fae */ /* 0x0007e8000b901d50 */
[----:B------:R3:W-:Y:S04]  /*4ef0*/  @P2 STS [R202+0x1000], RZ ;  /* 0x001000ffca002388 */ /* 0x0007e80000000800 */
[----:B------:R3:W-:Y:S04]  /*4f00*/  @P2 STS [R202+0x1004], RZ ;  /* 0x001004ffca002388 */ /* 0x0007e80000000800 */
        /* <DEDUP_REMOVED lines=14> */
[----:B------:R-:W0:Y:S02]  /*4ff0*/  LDGDEPBAR ;  /* 0x00000000000079af */ /* 0x000e240000000000 */
.L_x_34:
[----:B---3--:R-:W-:Y:S01]  /*5000*/  F2FP.BF16.F32.PACK_AB R2, R16, R17 ;  /* 0x000000111002723e */ /* 0x008fe200000010ff */
[----:B------:R-:W-:Y:S01]  /*5010*/  STS [R219+0x10000], R52 ;  /* 0x01000034db007388 */ /* 0x000fe20000000800 */
[----:B------:R-:W-:Y:S01]  /*5020*/  F2FP.BF16.F32.PACK_AB R0, R11, R13 ;  /* 0x0000000d0b00723e */ /* 0x000fe200000010ff */
[----:B------:R-:W1:Y:S01]  /*5030*/  LDC R100, c[0x0][0x270] ;  /* 0x00009c00ff647b82 */ /* 0x000e620000000800 */
[----:B------:R-:W-:Y:S01]  /*5040*/  F2FP.BF16.F32.PACK_AB R3, R14, R15 ;  /* 0x0000000f0e03723e */ /* 0x000fe200000010ff */
[----:B------:R-:W-:Y:S04]  /*5050*/  STS [R219+0x10400], R9 ;  /* 0x01040009db007388 */ /* 0x000fe80000000800 */
[----:B------:R-:W-:Y:S04]  /*5060*/  STS [R222+0x10000], R12 ;  /* 0x0100000cde007388 */ /* 0x000fe80000000800 */
[----:B------:R1:W-:Y:S04]  /*5070*/  STS [R222+0x10400], R2 ;  /* 0x01040002de007388 */ /* 0x0003e80000000800 */
[----:B------:R-:W-:Y:S04]  /*5080*/  STS [R218+0x10000], R8 ;  /* 0x01000008da007388 */ /* 0x000fe80000000800 */
[----:B------:R2:W-:Y:S04]  /*5090*/  STS [R218+0x10400], R0 ;  /* 0x01040000da007388 */ /* 0x0005e80000000800 */
[----:B------:R-:W-:Y:S04]  /*50a0*/  STS [R220+0x10000], R10 ;  /* 0x0100000adc007388 */ /* 0x000fe80000000800 */
[----:B------:R-:W-:Y:S01]  /*50b0*/  STS [R220+0x10400], R3 ;  /* 0x01040003dc007388 */ /* 0x000fe20000000800 */
[----:B------:R-:W-:Y:S01]  /*50c0*/  BAR.SYNC.DEFER_BLOCKING 0x0 ;  /* 0x0000000000007b1d */ /* 0x000fe20000010000 */
[----:B-1----:R-:W-:Y:S04]  /*50d0*/  IMAD R2, R100, UR6, RZ ;  /* 0x0000000664027c24 */ /* 0x002fe8000f8e02ff */
[----:B------:R-:W-:Y:S01]  /*50e0*/  IMAD.U32 R2, R2, -0x40, RZ ;  /* 0xffffffc002027824 */ /* 0x000fe200078e00ff */
[----:B--2---:R-:W-:Y:S04]  /*50f0*/  LEA R0, R198, UR5, 0x1 ;  /* 0x00000005c6007c11 */ /* 0x004fe8000f8e08ff */
[C---:B------:R-:W-:Y:S04]  /*5100*/  LEA R200, P0, R2.reuse, R200, 0x2 ;  /* 0x000000c802c87211 */ /* 0x040fe800078010ff */
[----:B------:R-:W-:Y:S01]  /*5110*/  LEA.HI.X.SX32 R201, R2, R201, 0x2, P0 ;  /* 0x000000c902c97211 */ /* 0x000fe200000f16ff */
[----:B------:R-:W-:Y:S04]  /*5120*/  LDSM.16.MT88.4 R4, [R186+0x12000] ;  /* 0x01200000ba04783b */ /* 0x000fe80000004200 */
[----:B------:R-:W1:Y:S04]  /*5130*/  LDSM.16.MT88.4 R8, [R0+0x8000] ;  /* 0x008000000008783b */ /* 0x000e680000004200 */
[----:B------:R-:W2:Y:S04]  /*5140*/  LDSM.16.MT88.4 R12, [R185+0x12000] ;  /* 0x01200000b90c783b */ /* 0x000ea80000004200 */
[----:B------:R-:W3:Y:S04]  /*5150*/  LDSM.16.MT88.4 R16, [R0+0xa000] ;  /* 0x00a000000010783b */ /* 0x000ee80000004200 */
[----:B------:R-:W-:Y:S04]  /*5160*/  LDSM.16.MT88.4 R52, [R186+0x12800] ;  /* 0x01280000ba34783b */ /* 0x000fe80000004200 */
[----:B------:R-:W4:Y:S04]  /*5170*/  LDSM.16.MT88.4 R56, [R0+0x8800] ;  /* 0x008800000038783b */ /* 0x000f280000004200 */
[----:B------:R-:W5:Y:S04]  /*5180*/  LDSM.16.MT88.4 R60, [R185+0x12800] ;  /* 0x01280000b93c783b */ /* 0x000f680000004200 */
[----:B------:R-:W5:Y:S01]  /*5190*/  LDSM.16.MT88.4 R64, [R0+0xa800] ;  /* 0x00a800000040783b */ /* 0x000f620000004200 */
[-C--:B-1----:R-:W-:Y:S06]  /*51a0*/  HMMA.16816.F32.BF16 R20, R4, R8.reuse, R20 ;  /* 0x000000080414723c */ /* 0x082fec0000041814 */
[C---:B--2---:R-:W-:Y:S06]  /*51b0*/  HMMA.16816.F32.BF16 R24, R12.reuse, R8, R24 ;  /* 0x000000080c18723c */ /* 0x044fec0000041818 */
[-C--:B------:R-:W-:Y:S06]  /*51c0*/  HMMA.16816.F32.BF16 R28, R12, R10.reuse, R28 ;  /* 0x0000000a0c1c723c */ /* 0x080fec000004181c */
[C---:B------:R-:W-:Y:S01]  /*51d0*/  HMMA.16816.F32.BF16 R32, R4.reuse, R10, R32 ;  /* 0x0000000a0420723c */ /* 0x040fe20000041820 */
[----:B------:R-:W-:Y:S05]  /*51e0*/  LDSM.16.MT88.4 R8, [R0+0x9000] ;  /* 0x009000000008783b */ /* 0x000fea0000004200 */
[-C--:B---3--:R-:W-:Y:S06]  /*51f0*/  HMMA.16816.F32.BF16 R36, R4, R16.reuse, R36 ;  /* 0x000000100424723c */ /* 0x088fec0000041824 */
[C---:B------:R-:W-:Y:S06]  /*5200*/  HMMA.16816.F32.BF16 R40, R12.reuse, R16, R40 ;  /* 0x000000100c28723c */ /* 0x040fec0000041828 */
[-C--:B------:R-:W-:Y:S01]  /*5210*/  HMMA.16816.F32.BF16 R44, R12, R18.reuse, R44 ;  /* 0x000000120c2c723c */ /* 0x080fe2000004182c */
[----:B------:R-:W-:Y:S05]  /*5220*/  LDSM.16.MT88.4 R12, [R185+0x13000] ;  /* 0x01300000b90c783b */ /* 0x000fea0000004200 */
[----:B------:R-:W-:Y:S01]  /*5230*/  HMMA.16816.F32.BF16 R48, R4, R18, R48 ;  /* 0x000000120430723c */ /* 0x000fe20000041830 */
[----:B------:R-:W1:Y:S04]  /*5240*/  LDSM.16.MT88.4 R4, [R186+0x13000] ;  /* 0x01300000ba04783b */ /* 0x000e680000004200 */
[----:B------:R-:W2:Y:S01]  /*5250*/  LDSM.16.MT88.4 R16, [R0+0xb000] ;  /* 0x00b000000010783b */ /* 0x000ea20000004200 */
[-C--:B----4-:R-:W-:Y:S06]  /*5260*/  HMMA.16816.F32.BF16 R20, R52, R56.reuse, R20 ;  /* 0x000000383414723c */ /* 0x090fec0000041814 */
[C---:B-----5:R-:W-:Y:S06]  /*5270*/  HMMA.16816.F32.BF16 R24, R60.reuse, R56, R24 ;  /* 0x000000383c18723c */ /* 0x060fec0000041818 */
[-C--:B------:R-:W-:Y:S06]  /*5280*/  HMMA.16816.F32.BF16 R28, R60, R58.reuse, R28 ;  /* 0x0000003a3c1c723c */ /* 0x080fec000004181c */
[C---:B------:R-:W-:Y:S01]  /*5290*/  HMMA.16816.F32.BF16 R32, R52.reuse, R58, R32 ;  /* 0x0000003a3420723c */ /* 0x040fe20000041820 */
[----:B------:R-:W-:Y:S05]  /*52a0*/  LDSM.16.MT88.4 R56, [R0+0x9800] ;  /* 0x009800000038783b */ /* 0x000fea0000004200 */
[-C--:B------:R-:W-:Y:S06]  /*52b0*/  HMMA.16816.F32.BF16 R36, R52, R64.reuse, R36 ;  /* 0x000000403424723c */ /* 0x080fec0000041824 */
[C---:B------:R-:W-:Y:S06]  /*52c0*/  HMMA.16816.F32.BF16 R40, R60.reuse, R64, R40 ;  /* 0x000000403c28723c */ /* 0x040fec0000041828 */
[-C--:B------:R-:W-:Y:S01]  /*52d0*/  HMMA.16816.F32.BF16 R44, R60, R66.reuse, R44 ;  /* 0x000000423c2c723c */ /* 0x080fe2000004182c */
[----:B------:R-:W-:Y:S05]  /*52e0*/  LDSM.16.MT88.4 R60, [R185+0x13800] ;  /* 0x01380000b93c783b */ /* 0x000fea0000004200 */
[----:B------:R-:W-:Y:S01]  /*52f0*/  HMMA.16816.F32.BF16 R48, R52, R66, R48 ;  /* 0x000000423430723c */ /* 0x000fe20000041830 */
[----:B------:R-:W3:Y:S04]  /*5300*/  LDSM.16.MT88.4 R52, [R186+0x13800] ;  /* 0x01380000ba34783b */ /* 0x000ee80000004200 */
[----:B------:R-:W4:Y:S01]  /*5310*/  LDSM.16.MT88.4 R64, [R0+0xb800] ;  /* 0x00b800000040783b */ /* 0x000f220000004200 */
[-C--:B-1----:R-:W-:Y:S01]  /*5320*/  HMMA.16816.F32.BF16 R20, R4, R8.reuse, R20 ;  /* 0x000000080414723c */ /* 0x082fe20000041814 */
[----:B------:R-:W-:Y:S05]  /*5330*/  BAR.SYNC.DEFER_BLOCKING 0x0 ;  /* 0x0000000000007b1d */ /* 0x000fea0000010000 */
[C---:B------:R-:W-:Y:S06]  /*5340*/  HMMA.16816.F32.BF16 R24, R12.reuse, R8, R24 ;  /* 0x000000080c18723c */ /* 0x040fec0000041818 */
[-C--:B------:R-:W-:Y:S06]  /*5350*/  HMMA.16816.F32.BF16 R28, R12, R10.reuse, R28 ;  /* 0x0000000a0c1c723c */ /* 0x080fec000004181c */
[C---:B------:R-:W-:Y:S06]  /*5360*/  HMMA.16816.F32.BF16 R32, R4.reuse, R10, R32 ;  /* 0x0000000a0420723c */ /* 0x040fec0000041820 */
[-C--:B--2---:R-:W-:Y:S06]  /*5370*/  HMMA.16816.F32.BF16 R36, R4, R16.reuse, R36 ;  /* 0x000000100424723c */ /* 0x084fec0000041824 */
[C---:B------:R-:W-:Y:S06]  /*5380*/  HMMA.16816.F32.BF16 R40, R12.reuse, R16, R40 ;  /* 0x000000100c28723c */ /* 0x040fec0000041828 */
[-C--:B------:R-:W-:Y:S06]  /*5390*/  HMMA.16816.F32.BF16 R44, R12, R18.reuse, R44 ;  /* 0x000000120c2c723c */ /* 0x080fec000004182c */
[----:B------:R-:W-:Y:S06]  /*53a0*/  HMMA.16816.F32.BF16 R48, R4, R18, R48 ;  /* 0x000000120430723c */ /* 0x000fec0000041830 */
[-C--:B---3--:R-:W-:Y:S06]  /*53b0*/  HMMA.16816.F32.BF16 R20, R52, R56.reuse, R20 ;  /* 0x000000383414723c */ /* 0x088fec0000041814 */
[C---:B------:R-:W-:Y:S06]  /*53c0*/  HMMA.16816.F32.BF16 R24, R60.reuse, R56, R24 ;  /* 0x000000383c18723c */ /* 0x040fec0000041818 */
[-C--:B------:R-:W-:Y:S06]  /*53d0*/  HMMA.16816.F32.BF16 R28, R60, R58.reuse, R28 ;  /* 0x0000003a3c1c723c */ /* 0x080fec000004181c */
[C---:B------:R-:W-:Y:S06]  /*53e0*/  HMMA.16816.F32.BF16 R32, R52.reuse, R58, R32 ;  /* 0x0000003a3420723c */ /* 0x040fec0000041820 */
[-C--:B----4-:R-:W-:Y:S06]  /*53f0*/  HMMA.16816.F32.BF16 R36, R52, R64.reuse, R36 ;  /* 0x000000403424723c */ /* 0x090fec0000041824 */
[C---:B------:R-:W-:Y:S06]  /*5400*/  HMMA.16816.F32.BF16 R40, R60.reuse, R64, R40 ;  /* 0x000000403c28723c */ /* 0x040fec0000041828 */
[-C--:B------:R-:W-:Y:S06]  /*5410*/  HMMA.16816.F32.BF16 R44, R60, R66.reuse, R44 ;  /* 0x000000423c2c723c */ /* 0x080fec000004182c */
[----:B------:R-:W-:Y:S01]  /*5420*/  HMMA.16816.F32.BF16 R48, R52, R66, R48 ;  /* 0x000000423430723c */ /* 0x000fe20000041830 */
[----:B------:R-:W-:Y:S11]  /*5430*/  @!UPT UIADD3 URZ, URZ, URZ, URZ ;  /* 0x0000003f3f3ff290 */ /* 0x000ff6000fffe03f */
[----:B------:R-:W-:Y:S01]  /*5440*/  @!UPT UIADD3 URZ, URZ, URZ, URZ ;  /* 0x0000003f3f3ff290 */ /* 0x000fe2000fffe03f */
[----:B------:R-:W-:Y:S11]  /*5450*/  @!P5 BRA `(.L_x_35) ;  /* 0x000000000098d947 */ /* 0x000ff60003800000 */
[----:B------:R-:W1:Y:S01]  /*5460*/  LDC R9, c[0x0][0x420] ;  /* 0x00010800ff097b82 */ /* 0x000e620000000800 */
[----:B------:R-:W-:Y:S02]  /*5470*/  ISETP.GE.AND P1, PT, R225, UR4, PT ;  /* 0x00000004e1007c0c */ /* 0x000fe4000bf26270 */
[----:B------:R-:W-:Y:S11]  /*5480*/  ISETP.GE.AND P2, PT, R212, UR4, PT ;  /* 0x00000004d4007c0c */ /* 0x000ff6000bf46270 */
[----:B------:R-:W2:Y:S02]  /*5490*/  @!P1 LDC R7, c[0x0][0x424] ;  /* 0x00010900ff079b82 */ /* 0x000ea40000000800 */
[----:B------:R3:W-:Y:S06]  /*54a0*/  @P2 STS.128 [R203+0x8000], RZ ;  /* 0x008000ffcb002388 */ /* 0x0007ec0000000c00 */
[----:B------:R-:W4:Y:S01]  /*54b0*/  @!P2 LDC R8, c[0x0][0x424] ;  /* 0x00010900ff08ab82 */ /* 0x000f220000000800 */
[----:B-1----:R-:W-:Y:S05]  /*54c0*/  IMAD.U32 R3, R9, -0x40, RZ ;  /* 0xffffffc009037824 */ /* 0x002fea00078e00ff */
[----:B------:R-:W-:Y:S02]  /*54d0*/  LEA R2, P0, R3, R208, 0x1 ;  /* 0x000000d003027211 */ /* 0x000fe400078008ff */
[----:B------:R-:W-:Y:S02]  /*54e0*/  SHF.R.S32.HI R4, RZ, 0x1f, R3 ;  /* 0x0000001fff047819 */ /* 0x000fe40000011403 */
[----:B------:R-:W-:Y:S02]  /*54f0*/  @!P1 LEA R5, P3, R9, R3, 0x5 ;  /* 0x0000000309059211 */ /* 0x000fe400078628ff */
[-C--:B------:R-:W-:Y:S02]  /*5500*/  LEA.HI.X.SX32 R3, R3, R209.reuse, 0x1, P0 ;  /* 0x000000d103037211 */ /* 0x080fe400000f0eff */
[----:B--2---:R-:W-:Y:S03]  /*5510*/  @!P1 LEA.HI.X R7, R9, R4, R7, 0x5, P3 ;  /* 0x0000000409079211 */ /* 0x004fe600018f2c07 */
[----:B------:R-:W-:Y:S01]  /*5520*/  @!PT LDS RZ, [RZ] ;  /* 0x00000000fffff984 */ /* 0x000fe20000000800 */
[----:B------:R-:W-:Y:S01]  /*5530*/  @!PT LDS RZ, [RZ] ;  /* 0x00000000fffff984 */ /* 0x000fe20000000800 */
[----:B------:R-:W-:Y:S01]  /*5540*/  @!PT LDS RZ, [RZ] ;  /* 0x00000000fffff984 */ /* 0x000fe20000000800 */
[----:B------:R3:W-:Y:S01]  /*5550*/  @!P2 LDGSTS.E.BYPASS.LTC128B.128 [R203+0x8000], desc[UR16][R2.64] ;  /* 0x0800000002cbafae */ /* 0x0007e2000b901d50 */
[----:B------:R-:W-:Y:S01]  /*5560*/  @!P1 LEA R4, P0, R5, R208, 0x1 ;  /* 0x000000d005049211 */ /* 0x000fe200078008ff */
[----:B------:R-:W-:Y:S01]  /*5570*/  IMAD.MOV.U32 R208, RZ, RZ, R2 ;  /* 0x000000ffffd07224 */ /* 0x000fe200078e0002 */
[----:B------:R-:W-:Y:S01]  /*5580*/  @!P2 LEA R6, P3, R9, R2, 0x6 ;  /* 0x000000020906a211 */ /* 0x000fe200078630ff */
[----:B------:R3:W-:Y:S01]  /*5590*/  @P1 STS.128 [R203+0xa000], RZ ;  /* 0x00a000ffcb001388 */ /* 0x0007e20000000c00 */
[----:B------:R-:W-:Y:S01]  /*55a0*/  @!P1 LEA.HI.X R5, R5, R209, R7, 0x1, P0 ;  /* 0x000000d105059211 */ /* 0x000fe200000f0c07 */
[----:B------:R-:W-:Y:S01]  /*55b0*/  IMAD.MOV.U32 R209, RZ, RZ, R3 ;  /* 0x000000ffffd17224 */ /* 0x000fe200078e0003 */
[----:B----4-:R-:W-:Y:S01]  /*55c0*/  @!P2 LEA.HI.X R7, R9, R3, R8, 0x6, P3 ;  /* 0x000000030907a211 */ /* 0x010fe200018f3408 */
[----:B------:R-:W-:Y:S01]  /*55d0*/  @!PT LDS RZ, [RZ] ;  /* 0x00000000fffff984 */ /* 0x000fe20000000800 */
[----:B------:R-:W-:Y:S01]  /*55e0*/  @!PT LDS RZ, [RZ] ;  /* 0x00000000fffff984 */ /* 0x000fe20000000800 */
[----:B------:R-:W-:Y:S01]  /*55f0*/  @!PT LDS RZ, [RZ] ;  /* 0x00000000fffff984 */ /* 0x000fe20000000800 */
[----:B------:R3:W-:Y:S04]  /*5600*/  @!P1 LDGSTS.E.BYPASS.LTC128B.128 [R203+0xa000], desc[UR16][R2.64+0x80] ;  /* 0x0a00008002cb9fae */ /* 0x0007e8000b901d50 */
[----:B------:R3:W-:Y:S04]  /*5610*/  @P2 STS.128 [R203+0x9000], RZ ;  /* 0x009000ffcb002388 */ /* 0x0007e80000000c00 */
        /* <DEDUP_REMOVED lines=9> */
[----:B------:R-:W0:Y:S02]  /*56b0*/  LDGDEPBAR ;  /* 0x00000000000079af */ /* 0x000e240000000000 */
.L_x_35:
[----:B------:R-:W-:Y:S01]  /*56c0*/  LDSM.16.M88.4 R64, [R194] ;  /* 0x00000000c240783b */ /* 0x000fe20000000200 */
[CC--:B---3--:R-:W-:Y:S03]  /*56d0*/  LEA R2, P1, R210.reuse, R200.reuse, 0x2 ;  /* 0x000000c8d2027211 */ /* 0x0c8fe600078210ff */
[----:B------:R-:W1:Y:S01]  /*56e0*/  LDSM.16.MT88.4 R16, [R0+0xc000] ;  /* 0x00c000000010783b */ /* 0x000e620000004200 */
[----:B------:R-:W-:Y:S03]  /*56f0*/  LEA.HI.X.SX32 R3, R210, R201, 0x2, P1 ;  /* 0x000000c9d2037211 */ /* 0x000fe600008f16ff */
[----:B------:R-:W2:Y:S04]  /*5700*/  LDSM.16.M88.4 R60, [R194+0x1000] ;  /* 0x00100000c23c783b */ /* 0x000ea80000000200 */
[----:B------:R-:W3:Y:S04]  /*5710*/  LDSM.16.MT88.4 R100, [R0+0xe000] ;  /* 0x00e000000064783b */ /* 0x000ee80000004200 */
[----:B------:R-:W-:Y:S04]  /*5720*/  LDSM.16.M88.4 R104, [R193] ;  /* 0x00000000c168783b */ /* 0x000fe80000000200 */
[----:B------:R-:W4:Y:S04]  /*5730*/  LDSM.16.MT88.4 R172, [R0+0xc800] ;  /* 0x00c8000000ac783b */ /* 0x000f280000004200 */
[----:B------:R-:W4:Y:S04]  /*5740*/  LDSM.16.M88.4 R176, [R193+0x1000] ;  /* 0x00100000c1b0783b */ /* 0x000f280000000200 */
[----:B------:R-:W4:Y:S01]  /*5750*/  LDSM.16.MT88.4 R180, [R0+0xe800] ;  /* 0x00e8000000b4783b */ /* 0x000f220000004200 */
[-C--:B-1----:R-:W-:Y:S06]  /*5760*/  HMMA.16816.F32.BF16 R4, R64, R16.reuse, RZ ;  /* 0x000000104004723c */ /* 0x082fec00000418ff */
[C---:B--2---:R-:W-:Y:S06]  /*5770*/  HMMA.16816.F32.BF16 R8, R60.reuse, R16, RZ ;  /* 0x000000103c08723c */ /* 0x044fec00000418ff */
[-C--:B------:R-:W-:Y:S06]  /*5780*/  HMMA.16816.F32.BF16 R12, R60, R18.reuse, RZ ;  /* 0x000000123c0c723c */ /* 0x080fec00000418ff */
[C---:B------:R-:W-:Y:S06]  /*5790*/  HMMA.16816.F32.BF16 R16, R64.reuse, R18, RZ ;  /* 0x000000124010723c */ /* 0x040fec00000418ff */
[-C--:B---3--:R-:W-:Y:S06]  /*57a0*/  HMMA.16816.F32.BF16 R52, R64, R100.reuse, RZ ;  /* 0x000000644034723c */ /* 0x088fec00000418ff */
[C---:B------:R-:W-:Y:S06]  /*57b0*/  HMMA.16816.F32.BF16 R56, R60.reuse, R100, RZ ;  /* 0x000000643c38723c */ /* 0x040fec00000418ff */
[-C--:B------:R-:W-:Y:S06]  /*57c0*/  HMMA.16816.F32.BF16 R60, R60, R102.reuse, RZ ;  /* 0x000000663c3c723c */ /* 0x080fec00000418ff */
[----:B------:R-:W-:Y:S01]  /*57d0*/  HMMA.16816.F32.BF16 R64, R64, R102, RZ ;  /* 0x000000664040723c */ /* 0x000fe200000418ff */
[----:B------:R-:W-:Y:S05]  /*57e0*/  LDSM.16.M88.4 R100, [R195] ;  /* 0x00000000c364783b */ /* 0x000fea0000000200 */
[-C--:B----4-:R-:W-:Y:S06]  /*57f0*/  HMMA.16816.F32.BF16 R4, R104, R172.reuse, R4 ;  /* 0x000000ac6804723c */ /* 0x090fec0000041804 */
[C---:B------:R-:W-:Y:S06]  /*5800*/  HMMA.16816.F32.BF16 R8, R176.reuse, R172, R8 ;  /* 0x000000acb008723c */ /* 0x040fec0000041808 */
[-C--:B------:R-:W-:Y:S06]  /*5810*/  HMMA.16816.F32.BF16 R12, R176, R174.reuse, R12 ;  /* 0x000000aeb00c723c */ /* 0x080fec000004180c */
[C---:B------:R-:W-:Y:S01]  /*5820*/  HMMA.16816.F32.BF16 R16, R104.reuse, R174, R16 ;  /* 0x000000ae6810723c */ /* 0x040fe20000041810 */
[----:B------:R-:W1:Y:S05]  /*5830*/  LDSM.16.MT88.4 R172, [R0+0xd000] ;  /* 0x00d0000000ac783b */ /* 0x000e6a0000004200 */
[-C--:B------:R-:W-:Y:S06]  /*5840*/  HMMA.16816.F32.BF16 R52, R104, R180.reuse, R52 ;  /* 0x000000b46834723c */ /* 0x080fec0000041834 */
[C---:B------:R-:W-:Y:S06]  /*5850*/  HMMA.16816.F32.BF16 R56, R176.reuse, R180, R56 ;  /* 0x000000b4b038723c */ /* 0x040fec0000041838 */
[-C--:B------:R-:W-:Y:S01]  /*5860*/  HMMA.16816.F32.BF16 R60, R176, R182.reuse, R60 ;  /* 0x000000b6b03c723c */ /* 0x080fe2000004183c */
[----:B------:R-:W2:Y:S05]  /*5870*/  LDSM.16.M88.4 R176, [R195+0x1000] ;  /* 0x00100000c3b0783b */ /* 0x000eaa0000000200 */
[----:B------:R-:W-:Y:S01]  /*5880*/  HMMA.16816.F32.BF16 R64, R104, R182, R64 ;  /* 0x000000b66840723c */ /* 0x000fe20000041840 */
[----:B------:R-:W3:Y:S04]  /*5890*/  LDSM.16.MT88.4 R104, [R0+0xf000] ;  /* 0x00f000000068783b */ /* 0x000ee80000004200 */
[----:B------:R-:W-:Y:S01]  /*58a0*/  LDSM.16.MT88.4 R180, [R0+0xd800] ;  /* 0x00d8000000b4783b */ /* 0x000fe20000004200 */
[-C--:B-1----:R-:W-:Y:S06]  /*58b0*/  HMMA.16816.F32.BF16 R4, R100, R172.reuse, R4 ;  /* 0x000000ac6404723c */ /* 0x082fec0000041804 */
[C---:B--2---:R-:W-:Y:S06]  /*58c0*/  HMMA.16816.F32.BF16 R8, R176.reuse, R172, R8 ;  /* 0x000000acb008723c */ /* 0x044fec0000041808 */
[-C--:B------:R-:W-:Y:S06]  /*58d0*/  HMMA.16816.F32.BF16 R12, R176, R174.reuse, R12 ;  /* 0x000000aeb00c723c */ /* 0x080fec000004180c */
[C---:B------:R-:W-:Y:S01]  /*58e0*/  HMMA.16816.F32.BF16 R16, R100.reuse, R174, R16 ;  /* 0x000000ae6410723c */ /* 0x040fe20000041810 */
[----:B------:R-:W1:Y:S05]  /*58f0*/  LDSM.16.M88.4 R172, [R196] ;  /* 0x00000000c4ac783b */ /* 0x000e6a0000000200 */
[-C--:B---3--:R-:W-:Y:S06]  /*5900*/  HMMA.16816.F32.BF16 R52, R100, R104.reuse, R52 ;  /* 0x000000686434723c */ /* 0x088fec0000041834 */
[C---:B------:R-:W-:Y:S06]  /*5910*/  HMMA.16816.F32.BF16 R56, R176.reuse, R104, R56 ;  /* 0x00000068b038723c */ /* 0x040fec0000041838 */
[-C--:B------:R-:W-:Y:S01]  /*5920*/  HMMA.16816.F32.BF16 R60, R176, R106.reuse, R60 ;  /* 0x0000006ab03c723c */ /* 0x080fe2000004183c */
[----:B------:R-:W2:Y:S04]  /*5930*/  LDSM.16.M88.4 R176, [R196+0x1000] ;  /* 0x00100000c4b0783b */ /* 0x000ea80000000200 */
[----:B------:R-:W-:Y:S01]  /*5940*/  @P5 IADD3 R104, P0, R244, R217, RZ ;  /* 0x000000d9f4685210 */ /* 0x000fe20007f1e0ff */
[----:B------:R-:W-:Y:S01]  /*5950*/  HMMA.16816.F32.BF16 R64, R100, R106, R64 ;  /* 0x0000006a6440723c */ /* 0x000fe20000041840 */
[----:B------:R3:W4:Y:S04]  /*5960*/  LDSM.16.MT88.4 R100, [R0+0xf800] ;  /* 0x00f800000064783b */ /* 0x0007280000004200 */
[----:B------:R-:W-:Y:S02]  /*5970*/  @P5 IMAD.X R105, R238, 0x1, R216, P0 ;  /* 0x00000001ee695824 */ /* 0x000fe400000e06d8 */
[C---:B------:R-:W-:Y:S03]  /*5980*/  IMAD.IADD R107, R210.reuse, 0x1, R250 ;  /* 0x00000001d26b7824 */ /* 0x040fe600078e02fa */
[----:B------:R-:W5:Y:S04]  /*5990*/  @P5 LDG.E R211, desc[UR16][R104.64+-0x100] ;  /* 0xffff001068d35981 */ /* 0x000f68000c1e1900 */
[----:B------:R4:W5:Y:S01]  /*59a0*/  @P5 LDG.E R214, desc[UR16][R104.64+-0xe0] ;  /* 0xffff201068d65981 */ /* 0x000962000c1e1900 */
[-C--:B-1----:R-:W-:Y:S05]  /*59b0*/  HMMA.16816.F32.BF16 R4, R172, R180.reuse, R4 ;  /* 0x000000b4ac04723c */ /* 0x082fea0000041804 */
[----:B---3--:R-:W-:Y:S01]  /*59c0*/  IMAD.IADD R0, R210, 0x1, R251 ;  /* 0x00000001d2007824 */ /* 0x008fe200078e02fb */
[C---:B--2---:R-:W-:Y:S05]  /*59d0*/  HMMA.16816.F32.BF16 R8, R176.reuse, R180, R8 ;  /* 0x000000b4b008723c */ /* 0x044fea0000041808 */
[CC--:B----4-:R-:W-:Y:S11]  /*59e0*/  LEA R104, P1, R243.reuse, R200.reuse, 0x2 ;  /* 0x000000c8f3687211 */ /* 0x0d0ff600078210ff */
[----:B------:R-:W-:Y:S01]  /*59f0*/  @!UPT UIADD3 URZ, URZ, URZ, URZ ;  /* 0x0000003f3f3ff290 */ /* 0x000fe2000fffe03f */
[----:B------:R1:W-:Y:S01]  /*5a00*/  REDG.E.ADD.F32.FTZ.RN.STRONG.GPU desc[UR16][R200.64], R4 ;  /* 0x00000004c80079a6 */ /* 0x0003e2000c10f390 */
[-C--:B------:R-:W-:Y:S03]  /*5a10*/  HMMA.16816.F32.BF16 R12, R176, R182.reuse, R12 ;  /* 0x000000b6b00c723c */ /* 0x080fe6000004180c */
[----:B------:R2:W-:Y:S01]  /*5a20*/  REDG.E.ADD.F32.FTZ.RN.STRONG.GPU desc[UR16][R2.64], R5 ;  /* 0x00000005020079a6 */ /* 0x0005e2000c10f390 */
[-C--:B------:R-:W-:Y:S02]  /*5a30*/  LEA.HI.X.SX32 R105, R243, R201.reuse, 0x2, P1 ;  /* 0x000000c9f3697211 */ /* 0x080fe400008f16ff */
[C---:B------:R-:W-:Y:S06]  /*5a40*/  HMMA.16816.F32.BF16 R16, R172.reuse, R182, R16 ;  /* 0x000000b6ac10723c */ /* 0x040fec0000041810 */
[-C--:B------:R-:W-:Y:S06]  /*5a50*/  HMMA.16816.F32.BF16 R52, R172, R100.reuse, R52 ;  /* 0x00000064ac34723c */ /* 0x080fec0000041834 */
[C---:B------:R-:W-:Y:S06]  /*5a60*/  HMMA.16816.F32.BF16 R56, R176.reuse, R100, R56 ;  /* 0x00000064b038723c */ /* 0x040fec0000041838 */
[-C--:B------:R-:W-:Y:S05]  /*5a70*/  HMMA.16816.F32.BF16 R60, R176, R102.reuse, R60 ;  /* 0x00000066b03c723c */ /* 0x080fea000004183c */
[CC--:B------:R-:W-:Y:S01]  /*5a80*/  LEA R100, P0, R215.reuse, R200.reuse, 0x2 ;  /* 0x000000c8d7647211 */ /* 0x0c0fe200078010ff */
[----:B------:R-:W-:Y:S05]  /*5a90*/  HMMA.16816.F32.BF16 R64, R172, R102, R64 ;  /* 0x00000066ac40723c */ /* 0x000fea0000041840 */
[-C--:B------:R-:W-:Y:S02]  /*5aa0*/  LEA.HI.X.SX32 R101, R215, R201.reuse, 0x2, P0 ;  /* 0x000000c9d7657211 */ /* 0x080fe400000f16ff */
[CC--:B------:R-:W-:Y:S03]  /*5ab0*/  LEA R102, P0, R242.reuse, R200.reuse, 0x2 ;  /* 0x000000c8f2667211 */ /* 0x0c0fe600078010ff */
[----:B------:R3:W-:Y:S01]  /*5ac0*/  REDG.E.ADD.F32.FTZ.RN.STRONG.GPU desc[UR16][R100.64], R6 ;  /* 0x00000006640079a6 */ /* 0x0007e2000c10f390 */
[-C--:B------:R-:W-:Y:S02]  /*5ad0*/  LEA.HI.X.SX32 R103, R242, R201.reuse, 0x2, P0 ;  /* 0x000000c9f2677211 */ /* 0x080fe400000f16ff */
[CC--:B-1----:R-:W-:Y:S01]  /*5ae0*/  LEA R4, P1, R240.reuse, R200.reuse, 0x2 ;  /* 0x000000c8f0047211 */ /* 0x0c2fe200078210ff */
[----:B------:R1:W-:Y:S03]  /*5af0*/  REDG.E.ADD.F32.FTZ.RN.STRONG.GPU desc[UR16][R104.64], R7 ;  /* 0x00000007680079a6 */ /* 0x0003e6000c10f390 */
[-C--:B--2---:R-:W-:Y:S01]  /*5b00*/  LEA.HI.X.SX32 R5, R240, R201.reuse, 0x2, P1 ;  /* 0x000000c9f0057211 */ /* 0x084fe200008f16ff */
[----:B------:R2:W-:Y:S01]  /*5b10*/  REDG.E.ADD.F32.FTZ.RN.STRONG.GPU desc[UR16][R102.64], R8 ;  /* 0x00000008660079a6 */ /* 0x0005e2000c10f390 */
[-C--:B---3--:R-:W-:Y:S02]  /*5b20*/  LEA R100, P2, R241, R200.reuse, 0x2 ;  /* 0x000000c8f1647211 */ /* 0x088fe400078410ff */
[-C--:B------:R-:W-:Y:S02]  /*5b30*/  LEA R6, P0, R239, R200.reuse, 0x2 ;  /* 0x000000c8ef067211 */ /* 0x080fe400078010ff */
[-C--:B------:R-:W-:Y:S02]  /*5b40*/  LEA.HI.X.SX32 R101, R241, R201.reuse, 0x2, P2 ;  /* 0x000000c9f1657211 */ /* 0x080fe400010f16ff */
[-C--:B-1----:R-:W-:Y:S02]  /*5b50*/  LEA.HI.X.SX32 R7, R239, R201.reuse, 0x2, P0 ;  /* 0x000000c9ef077211 */ /* 0x082fe400000f16ff */
[CC--:B--2---:R-:W-:Y:S01]  /*5b60*/  LEA R8, P2, R227.reuse, R200.reuse, 0x2 ;  /* 0x000000c8e3087211 */ /* 0x0c4fe200078410ff */
[----:B------:R1:W-:Y:S04]  /*5b70*/  REDG.E.ADD.F32.FTZ.RN.STRONG.GPU desc[UR16][R100.64], R9 ;  /* 0x00000009640079a6 */ /* 0x0003e8000c10f390 */
[----:B------:R2:W-:Y:S04]  /*5b80*/  REDG.E.ADD.F32.FTZ.RN.STRONG.GPU desc[UR16][R4.64], R10 ;  /* 0x0000000a040079a6 */ /* 0x0005e8000c10f390 */
[----:B------:R3:W-:Y:S04]  /*5b90*/  REDG.E.ADD.F32.FTZ.RN.STRONG.GPU desc[UR16][R6.64], R11 ;  /* 0x0000000b060079a6 */ /* 0x0007e8000c10f390 */
[----:B------:R-:W-:Y:S04]  /*5ba0*/  REDG.E.ADD.F32.FTZ.RN.STRONG.GPU desc[UR16][R200.64+0x80], R16 ;  /* 0x00008010c80079a6 */ /* 0x000fe8000c10f390 */
[----:B------:R-:W-:Y:S04]  /*5bb0*/  REDG.E.ADD.F32.FTZ.RN.STRONG.GPU desc[UR16][R2.64+0x80], R17 ;  /* 0x00008011020079a6 */ /* 0x000fe8000c10f390 */
[----:B------:R-:W-:Y:S01]  /*5bc0*/  LDSM.16.MT88.4 R100, [R184+0x2800] ;  /* 0x00280000b864783b */ /* 0x000fe20000004200 */
[-C--:B-1----:R-:W-:Y:S02]  /*5bd0*/  LEA.HI.X.SX32 R9, R227, R201.reuse, 0x2, P2 ;  /* 0x000000c9e3097211 */ /* 0x082fe400010f16ff */
[CC--:B--2---:R-:W-:Y:S04]  /*5be0*/  LEA R4, P0, R250.reuse, R200.reuse, 0x2 ;  /* 0x000000c8fa047211 */ /* 0x0c4fe800078010ff */
[-C--:B------:R-:W-:Y:S02]  /*5bf0*/  LEA.HI.X.SX32 R5, R250, R201.reuse, 0x2, P0 ;  /* 0x000000c9fa057211 */ /* 0x080fe400000f16ff */
[CC--:B---3--:R-:W-:Y:S02]  /*5c00*/  LEA R6, P1, R107.reuse, R200.reuse, 0x2 ;  /* 0x000000c86b067211 */ /* 0x0c8fe400078210ff */
[-C--:B------:R-:W-:Y:S01]  /*5c10*/  LEA R10, P0, R228, R200.reuse, 0x2 ;  /* 0x000000c8e40a7211 */ /* 0x080fe200078010ff */
[----:B------:R1:W-:Y:S01]  /*5c20*/  REDG.E.ADD.F32.FTZ.RN.STRONG.GPU desc[UR16][R4.64], R18 ;  /* 0x00000012040079a6 */ /* 0x0003e2000c10f390 */
[-C--:B------:R-:W-:Y:S01]  /*5c30*/  LEA.HI.X.SX32 R7, R107, R201.reuse, 0x2, P1 ;  /* 0x000000c96b077211 */ /* 0x080fe200008f16ff */
[----:B------:R-:W-:Y:S01]  /*5c40*/  IMAD.IADD R107, R210, 0x1, R252 ;  /* 0x00000001d26b7824 */ /* 0x000fe200078e02fc */
[-C--:B------:R-:W-:Y:S03]  /*5c50*/  LEA.HI.X.SX32 R11, R228, R201.reuse, 0x2, P0 ;  /* 0x000000c9e40b7211 */ /* 0x080fe600000f16ff */
[----:B------:R2:W-:Y:S04]  /*5c60*/  REDG.E.ADD.F32.FTZ.RN.STRONG.GPU desc[UR16][R6.64], R19 ;  /* 0x00000013060079a6 */ /* 0x0005e8000c10f390 */
[----:B------:R-:W-:Y:S04]  /*5c70*/  REDG.E.ADD.F32.FTZ.RN.STRONG.GPU desc[UR16][R10.64], R12 ;  /* 0x0000000c0a0079a6 */ /* 0x000fe8000c10f390 */
[----:B------:R3:W-:Y:S04]  /*5c80*/  REDG.E.ADD.F32.FTZ.RN.STRONG.GPU desc[UR16][R8.64], R13 ;  /* 0x0000000d080079a6 */ /* 0x0007e8000c10f390 */
[----:B------:R-:W-:Y:S01]  /*5c90*/  LDSM.16.MT88.4 R16, [R184+0x2000] ;  /* 0x00200000b810783b */ /* 0x000fe20000004200 */
[CC--:B-1----:R-:W-:Y:S04]  /*5ca0*/  LEA R4, P1, R226.reuse, R200.reuse, 0x2 ;  /* 0x000000c8e2047211 */ /* 0x0c2fe800078210ff */
[-C--:B------:R-:W-:Y:S02]  /*5cb0*/  LEA.HI.X.SX32 R5, R226, R201.reuse, 0x2, P1 ;  /* 0x000000c9e2057211 */ /* 0x080fe400008f16ff */
[CC--:B--2---:R-:W-:Y:S03]  /*5cc0*/  LEA R6, P0, R235.reuse, R200.reuse, 0x2 ;  /* 0x000000c8eb067211 */ /* 0x0c4fe600078010ff */
[----:B------:R1:W-:Y:S01]  /*5cd0*/  REDG.E.ADD.F32.FTZ.RN.STRONG.GPU desc[UR16][R4.64], R14 ;  /* 0x0000000e040079a6 */ /* 0x0003e2000c10f390 */
[-C--:B------:R-:W-:Y:S02]  /*5ce0*/  LEA.HI.X.SX32 R7, R235, R201.reuse, 0x2, P0 ;  /* 0x000000c9eb077211 */ /* 0x080fe400000f16ff */
[CC--:B---3--:R-:W-:Y:S03]  /*5cf0*/  LEA R8, P2, R233.reuse, R200.reuse, 0x2 ;  /* 0x000000c8e9087211 */ /* 0x0c8fe600078410ff */
[----:B------:R2:W-:Y:S01]  /*5d00*/  REDG.E.ADD.F32.FTZ.RN.STRONG.GPU desc[UR16][R6.64], R15 ;  /* 0x0000000f060079a6 */ /* 0x0005e2000c10f390 */
[-C--:B------:R-:W-:Y:S03]  /*5d10*/  LEA.HI.X.SX32 R9, R233, R201.reuse, 0x2, P2 ;  /* 0x000000c9e9097211 */ /* 0x080fe600010f16ff */
[----:B------:R-:W-:Y:S04]  /*5d20*/  REDG.E.ADD.F32.FTZ.RN.STRONG.GPU desc[UR16][R200.64+0x100], R52 ;  /* 0x00010034c80079a6 */ /* 0x000fe8000c10f390 */
[----:B------:R-:W-:Y:S04]  /*5d30*/  REDG.E.ADD.F32.FTZ.RN.STRONG.GPU desc[UR16][R2.64+0x100], R53 ;  /* 0x00010035020079a6 */ /* 0x000fe8000c10f390 */
[----:B------:R-:W-:Y:S01]  /*5d40*/  LDSM.16.MT88.4 R12, [R185+0x10000] ;  /* 0x01000000b90c783b */ /* 0x000fe20000004200 */
[CC--:B-1----:R-:W-:Y:S04]  /*5d50*/  LEA R4, P0, R252.reuse, R200.reuse, 0x2 ;  /* 0x000000c8fc047211 */ /* 0x0c2fe800078010ff */
[-C--:B------:R-:W-:Y:S02]  /*5d60*/  LEA.HI.X.SX32 R5, R252, R201.reuse, 0x2, P0 ;  /* 0x000000c9fc057211 */ /* 0x080fe400000f16ff */
[CC--:B--2---:R-:W-:Y:S02]  /*5d70*/  LEA R6, P1, R107.reuse, R200.reuse, 0x2 ;  /* 0x000000c86b067211 */ /* 0x0c4fe400078210ff */
[CC--:B------:R-:W-:Y:S01]  /*5d80*/  LEA R10, P0, R234.reuse, R200.reuse, 0x2 ;  /* 0x000000c8ea0a7211 */ /* 0x0c0fe200078010ff */
[----:B------:R1:W-:Y:S01]  /*5d90*/  REDG.E.ADD.F32.FTZ.RN.STRONG.GPU desc[UR16][R4.64], R54 ;  /* 0x00000036040079a6 */ /* 0x0003e2000c10f390 */
[-C--:B------:R-:W-:Y:S02]  /*5da0*/  LEA.HI.X.SX32 R7, R107, R201.reuse, 0x2, P1 ;  /* 0x000000c96b077211 */ /* 0x080fe400008f16ff */
[-C--:B------:R-:W-:Y:S03]  /*5db0*/  LEA.HI.X.SX32 R11, R234, R201.reuse, 0x2, P0 ;  /* 0x000000c9ea0b7211 */ /* 0x080fe600000f16ff */
[----:B------:R2:W-:Y:S04]  /*5dc0*/  REDG.E.ADD.F32.FTZ.RN.STRONG.GPU desc[UR16][R6.64], R55 ;  /* 0x00000037060079a6 */ /* 0x0005e8000c10f390 */
[----:B------:R3:W-:Y:S04]  /*5dd0*/  REDG.E.ADD.F32.FTZ.RN.STRONG.GPU desc[UR16][R10.64], R56 ;  /* 0x000000380a0079a6 */ /* 0x0007e8000c10f390 */
[----:B------:R4:W-:Y:S04]  /*5de0*/  REDG.E.ADD.F32.FTZ.RN.STRONG.GPU desc[UR16][R8.64], R57 ;  /* 0x00000039080079a6 */ /* 0x0009e8000c10f390 */
[----:B------:R-:W-:Y:S01]  /*5df0*/  LDSM.16.MT88.4 R52, [R186+0x10800] ;  /* 0x01080000ba34783b */ /* 0x000fe20000004200 */
[CC--:B-1----:R-:W-:Y:S04]  /*5e00*/  LEA R4, P1, R232.reuse, R200.reuse, 0x2 ;  /* 0x000000c8e8047211 */ /* 0x0c2fe800078210ff */
[-C--:B------:R-:W-:Y:S02]  /*5e10*/  LEA.HI.X.SX32 R5, R232, R201.reuse, 0x2, P1 ;  /* 0x000000c9e8057211 */ /* 0x080fe400008f16ff */
[CC--:B--2---:R-:W-:Y:S03]  /*5e20*/  LEA R6, P0, R237.reuse, R200.reuse, 0x2 ;  /* 0x000000c8ed067211 */ /* 0x0c4fe600078010ff */
[----:B------:R1:W-:Y:S01]  /*5e30*/  REDG.E.ADD.F32.FTZ.RN.STRONG.GPU desc[UR16][R4.64], R58 ;  /* 0x0000003a040079a6 */ /* 0x0003e2000c10f390 */
[-C--:B------:R-:W-:Y:S02]  /*5e40*/  LEA.HI.X.SX32 R7, R237, R201.reuse, 0x2, P0 ;  /* 0x000000c9ed077211 */ /* 0x080fe400000f16ff */
[CC--:B---3--:R-:W-:Y:S02]  /*5e50*/  LEA R10, P0, R0.reuse, R200.reuse, 0x2 ;  /* 0x000000c8000a7211 */ /* 0x0c8fe400078010ff */
[CC--:B----4-:R-:W-:Y:S01]  /*5e60*/  LEA R8, P3, R231.reuse, R200.reuse, 0x2 ;  /* 0x000000c8e7087211 */ /* 0x0d0fe200078610ff */
[----:B------:R2:W-:Y:S01]  /*5e70*/  REDG.E.ADD.F32.FTZ.RN.STRONG.GPU desc[UR16][R6.64], R59 ;  /* 0x0000003b060079a6 */ /* 0x0005e2000c10f390 */
[-C--:B------:R-:W-:Y:S02]  /*5e80*/  LEA.HI.X.SX32 R11, R0, R201.reuse, 0x2, P0 ;  /* 0x000000c9000b7211 */ /* 0x080fe400000f16ff */
[-C--:B------:R-:W-:Y:S01]  /*5e90*/  LEA.HI.X.SX32 R9, R231, R201.reuse, 0x2, P3 ;  /* 0x000000c9e7097211 */ /* 0x080fe200018f16ff */
[----:B------:R-:W-:Y:S01]  /*5ea0*/  REDG.E.ADD.F32.FTZ.RN.STRONG.GPU desc[UR16][R200.64+0x180], R64 ;  /* 0x00018040c80079a6 */ /* 0x000fe2000c10f390 */
[----:B------:R-:W-:Y:S03]  /*5eb0*/  LOP3.LUT R0, R204, 0x1, RZ, 0xc0, !PT ;  /* 0x00000001cc007812 */ /* 0x000fe600078ec0ff */
[----:B------:R3:W-:Y:S04]  /*5ec0*/  REDG.E.ADD.F32.FTZ.RN.STRONG.GPU desc[UR16][R2.64+0x180], R65 ;  /* 0x00018041020079a6 */ /* 0x0007e8000c10f390 */
[----:B------:R-:W-:Y:S01]  /*5ed0*/  LDSM.16.MT88.4 R56, [R184+0x800] ;  /* 0x00080000b838783b */ /* 0x000fe20000004200 */
[CC--:B-1----:R-:W-:Y:S04]  /*5ee0*/  LEA R4, P1, R251.reuse, R200.reuse, 0x2 ;  /* 0x000000c8fb047211 */ /* 0x0c2fe800078210ff */
[-C--:B------:R-:W-:Y:S02]  /*5ef0*/  LEA.HI.X.SX32 R5, R251, R201.reuse, 0x2, P1 ;  /* 0x000000c9fb057211 */ /* 0x080fe400008f16ff */
[CC--:B--2---:R-:W-:Y:S03]  /*5f00*/  LEA R6, P2, R230.reuse, R200.reuse, 0x2 ;  /* 0x000000c8e6067211 */ /* 0x0c4fe600078410ff */
[----:B------:R1:W-:Y:S01]  /*5f10*/  REDG.E.ADD.F32.FTZ.RN.STRONG.GPU desc[UR16][R4.64], R66 ;  /* 0x00000042040079a6 */ /* 0x0003e2000c10f390 */
[-C--:B------:R-:W-:Y:S03]  /*5f20*/  LEA.HI.X.SX32 R7, R230, R201.reuse, 0x2, P2 ;  /* 0x000000c9e6077211 */ /* 0x080fe600010f16ff */
[----:B------:R-:W-:Y:S01]  /*5f30*/  REDG.E.ADD.F32.FTZ.RN.STRONG.GPU desc[UR16][R10.64], R67 ;  /* 0x000000430a0079a6 */ /* 0x000fe2000c10f390 */
[CC--:B---3--:R-:W-:Y:S03]  /*5f40*/  LEA R2, P0, R236.reuse, R200.reuse, 0x2 ;  /* 0x000000c8ec027211 */ /* 0x0c8fe600078010ff */
[----:B------:R-:W-:Y:S01]  /*5f50*/  REDG.E.ADD.F32.FTZ.RN.STRONG.GPU desc[UR16][R8.64], R60 ;  /* 0x0000003c080079a6 */ /* 0x000fe2000c10f390 */
[-C--:B------:R-:W-:Y:S02]  /*5f60*/  LEA.HI.X.SX32 R3, R236, R201.reuse, 0x2, P0 ;  /* 0x000000c9ec037211 */ /* 0x080fe400000f16ff */
[----:B------:R-:W-:Y:S01]  /*5f70*/  ISETP.NE.U32.AND P0, PT, R0, 0x1, PT ;  /* 0x000000010000780c */ /* 0x000fe20003f05070 */
[----:B------:R-:W-:Y:S01]  /*5f80*/  REDG.E.ADD.F32.FTZ.RN.STRONG.GPU desc[UR16][R6.64], R61 ;  /* 0x0000003d060079a6 */ /* 0x000fe2000c10f390 */
[----:B------:R-:W-:Y:S03]  /*5f90*/  @P5 IADD3 R0, P2, R217, -0x100, RZ ;  /* 0xffffff00d9005810 */ /* 0x000fe60007f5e0ff */
[----:B------:R-:W-:Y:S02]  /*5fa0*/  LDSM.16.MT88.4 R8, [R184] ;  /* 0x00000000b808783b */ /* 0x000fe40000004200 */
[----:B------:R-:W-:Y:S02]  /*5fb0*/  @P5 IMAD.MOV.U32 R217, RZ, RZ, R0 ;  /* 0x000000ffffd95224 */ /* 0x000fe400078e0000 */
[----:B------:R-:W-:Y:S01]  /*5fc0*/  LDSM.16.MT88.4 R64, [R185+0x10800] ;  /* 0x01080000b940783b */ /* 0x000fe20000004200 */
[C---:B------:R-:W-:Y:S03]  /*5fd0*/  VIADD R0, R184.reuse, 0xffffc000 ;  /* 0xffffc000b8007836 */ /* 0x040fe60000000000 */
[----:B------:R-:W-:Y:S01]  /*5fe0*/  @P0 VIADD R0, R184, 0x4000 ;  /* 0x00004000b8000836 */ /* 0x000fe20000000000 */
[C---:B-1----:R-:W-:Y:S04]  /*5ff0*/  LEA R4, P1, R229.reuse, R200, 0x2 ;  /* 0x000000c8e5047211 */ /* 0x042fe800078210ff */
[----:B------:R-:W-:Y:S02]  /*6000*/  LEA.HI.X.SX32 R5, R229, R201, 0x2, P1 ;  /* 0x000000c9e5057211 */ /* 0x000fe400008f16ff */
[----:B------:R-:W-:Y:S03]  /*6010*/  @P5 IADD3 R223, P1, R223, -0x100, RZ ;  /* 0xffffff00dfdf5810 */ /* 0x000fe60007f3e0ff */
[----:B------:R-:W-:Y:S01]  /*6020*/  REDG.E.ADD.F32.FTZ.RN.STRONG.GPU desc[UR16][R4.64], R62 ;  /* 0x0000003e040079a6 */ /* 0x000fe2000c10f390 */
[----:B------:R-:W-:Y:S03]  /*6030*/  @P5 IADD3.X R221, R221, -0x1, RZ, P1, !PT ;  /* 0xffffffffdddd5810 */ /* 0x000fe60000ffe4ff */
[----:B------:R1:W-:Y:S04]  /*6040*/  REDG.E.ADD.F32.FTZ.RN.STRONG.GPU desc[UR16][R2.64], R63 ;  /* 0x0000003f020079a6 */ /* 0x0003e8000c10f390 */
[----:B------:R-:W2:Y:S04]  /*6050*/  LDSM.16.MT88.4 R4, [R186+0x10000] ;  /* 0x01000000ba04783b */ /* 0x000ea80000004200 */
[----:B------:R-:W-:Y:S01]  /*6060*/  LDSM.16.MT88.4 R60, [R185+0x11000] ;  /* 0x01100000b93c783b */ /* 0x000fe20000004200 */
[----:B-1----:R-:W-:Y:S01]  /*6070*/  @P5 IADD3.X R2, R216, -0x1, RZ, P2, !PT ;  /* 0xffffffffd8025810 */ /* 0x002fe200017fe4ff */
[C---:B------:R-:W-:Y:S01]  /*6080*/  VIADD R3, R204.reuse, 0xffffffff ;  /* 0xffffffffcc037836 */ /* 0x040fe20000000000 */
[----:B------:R-:W-:Y:S03]  /*6090*/  ISETP.GT.AND P2, PT, R204, R246, PT ;  /* 0x000000f6cc00720c */ /* 0x000fe60003f44270 */
[----:B------:R-:W-:Y:S02]  /*60a0*/  @P5 IMAD.MOV.U32 R216, RZ, RZ, R2 ;  /* 0x000000ffffd85224 */ /* 0x000fe400078e0002 */
[----:B------:R-:W-:Y:S01]  /*60b0*/  IMAD.MOV.U32 R204, RZ, RZ, R3 ;  /* 0x000000ffffcc7224 */ /* 0x000fe200078e0003 */
[-C--:B--2---:R-:W-:Y:S06]  /*60c0*/  HMMA.16816.F32.BF16 R68, R4, R8.reuse, R68 ;  /* 0x000000080444723c */ /* 0x084fec0000041844 */
[C---:B------:R-:W-:Y:S06]  /*60d0*/  HMMA.16816.F32.BF16 R72, R12.reuse, R8, R72 ;  /* 0x000000080c48723c */ /* 0x040fec0000041848 */
[-C--:B------:R-:W-:Y:S06]  /*60e0*/  HMMA.16816.F32.BF16 R76, R12, R10.reuse, R76 ;  /* 0x0000000a0c4c723c */ /* 0x080fec000004184c */
[C---:B------:R-:W-:Y:S01]  /*60f0*/  HMMA.16816.F32.BF16 R80, R4.reuse, R10, R80 ;  /* 0x0000000a0450723c */ /* 0x040fe20000041850 */
[----:B------:R-:W-:Y:S05]  /*6100*/  LDSM.16.MT88.4 R8, [R186+0x11000] ;  /* 0x01100000ba08783b */ /* 0x000fea0000004200 */
[-C--:B------:R-:W-:Y:S06]  /*6110*/  HMMA.16816.F32.BF16 R84, R4, R16.reuse, R84 ;  /* 0x000000100454723c */ /* 0x080fec0000041854 */
[C---:B------:R-:W-:Y:S06]  /*6120*/  HMMA.16816.F32.BF16 R88, R12.reuse, R16, R88 ;  /* 0x000000100c58723c */ /* 0x040fec0000041858 */
[-C--:B------:R-:W-:Y:S01]  /*6130*/  HMMA.16816.F32.BF16 R92, R12, R18.reuse, R92 ;  /* 0x000000120c5c723c */ /* 0x080fe2000004185c */
[----:B------:R-:W1:Y:S05]  /*6140*/  LDSM.16.MT88.4 R12, [R184+0x1000] ;  /* 0x00100000b80c783b */ /* 0x000e6a0000004200 */
[----:B------:R-:W-:Y:S01]  /*6150*/  HMMA.16816.F32.BF16 R96, R4, R18, R96 ;  /* 0x000000120460723c */ /* 0x000fe20000041860 */
[----:B------:R-:W2:Y:S04]  /*6160*/  LDSM.16.MT88.4 R4, [R184+0x3000] ;  /* 0x00300000b804783b */ /* 0x000ea80000004200 */
[----:B------:R-:W-:Y:S01]  /*6170*/  LDSM.16.MT88.4 R16, [R186+0x11800] ;  /* 0x01180000ba10783b */ /* 0x000fe20000004200 */
[-C--:B------:R-:W-:Y:S06]  /*6180*/  HMMA.16816.F32.BF16 R68, R52, R56.reuse, R68 ;  /* 0x000000383444723c */ /* 0x080fec0000041844 */
[C---:B------:R-:W-:Y:S06]  /*6190*/  HMMA.16816.F32.BF16 R72, R64.reuse, R56, R72 ;  /* 0x000000384048723c */ /* 0x040fec0000041848 */
[-C--:B------:R-:W-:Y:S06]  /*61a0*/  HMMA.16816.F32.BF16 R76, R64, R58.reuse, R76 ;  /* 0x0000003a404c723c */ /* 0x080fec000004184c */
[C---:B------:R-:W-:Y:S01]  /*61b0*/  HMMA.16816.F32.BF16 R80, R52.reuse, R58, R80 ;  /* 0x0000003a3450723c */ /* 0x040fe20000041850 */
[----:B------:R-:W3:Y:S05]  /*61c0*/  LDSM.16.MT88.4 R56, [R184+0x1800] ;  /* 0x00180000b838783b */ /* 0x000eea0000004200 */
[-C--:B------:R-:W-:Y:S06]  /*61d0*/  HMMA.16816.F32.BF16 R84, R52, R100.reuse, R84 ;  /* 0x000000643454723c */ /* 0x080fec0000041854 */
[C---:B------:R-:W-:Y:S06]  /*61e0*/  HMMA.16816.F32.BF16 R88, R64.reuse, R100, R88 ;  /* 0x000000644058723c */ /* 0x040fec0000041858 */
[-C--:B------:R-:W-:Y:S01]  /*61f0*/  HMMA.16816.F32.BF16 R92, R64, R102.reuse, R92 ;  /* 0x00000066405c723c */ /* 0x080fe2000004185c */
[----:B------:R-:W4:Y:S05]  /*6200*/  LDSM.16.MT88.4 R64, [R185+0x11800] ;  /* 0x01180000b940783b */ /* 0x000f2a0000004200 */
[----:B------:R-:W-:Y:S01]  /*6210*/  HMMA.16816.F32.BF16 R96, R52, R102, R96 ;  /* 0x000000663460723c */ /* 0x000fe20000041860 */
[----:B------:R2:W4:Y:S05]  /*6220*/  LDSM.16.MT88.4 R52, [R184+0x3800] ;  /* 0x00380000b834783b */ /* 0x00052a0000004200 */
[-C--:B-1----:R-:W-:Y:S06]  /*6230*/  HMMA.16816.F32.BF16 R68, R8, R12.reuse, R68 ;  /* 0x0000000c0844723c */ /* 0x082fec0000041844 */
[C---:B------:R-:W-:Y:S06]  /*6240*/  HMMA.16816.F32.BF16 R72, R60.reuse, R12, R72 ;  /* 0x0000000c3c48723c */ /* 0x040fec0000041848 */
[-C--:B------:R-:W-:Y:S06]  /*6250*/  HMMA.16816.F32.BF16 R76, R60, R14.reuse, R76 ;  /* 0x0000000e3c4c723c */ /* 0x080fec000004184c */
[C---:B------:R-:W-:Y:S05]  /*6260*/  HMMA.16816.F32.BF16 R80, R8.reuse, R14, R80 ;  /* 0x0000000e0850723c */ /* 0x040fea0000041850 */
[----:B--2---:R-:W-:Y:S01]  /*6270*/  IMAD.MOV.U32 R184, RZ, RZ, R0 ;  /* 0x000000ffffb87224 */ /* 0x004fe200078e0000 */
[-C--:B------:R-:W-:Y:S06]  /*6280*/  HMMA.16816.F32.BF16 R84, R8, R4.reuse, R84 ;  /* 0x000000040854723c */ /* 0x080fec0000041854 */
[C---:B------:R-:W-:Y:S06]  /*6290*/  HMMA.16816.F32.BF16 R88, R60.reuse, R4, R88 ;  /* 0x000000043c58723c */ /* 0x040fec0000041858 */
[-C--:B------:R-:W-:Y:S06]  /*62a0*/  HMMA.16816.F32.BF16 R92, R60, R6.reuse, R92 ;  /* 0x000000063c5c723c */ /* 0x080fec000004185c */
[----:B------:R-:W-:Y:S06]  /*62b0*/  HMMA.16816.F32.BF16 R96, R8, R6, R96 ;  /* 0x000000060860723c */ /* 0x000fec0000041860 */
[-C--:B---3--:R-:W-:Y:S06]  /*62c0*/  HMMA.16816.F32.BF16 R68, R16, R56.reuse, R68 ;  /* 0x000000381044723c */ /* 0x088fec0000041844 */
[C---:B----4-:R-:W-:Y:S06]  /*62d0*/  HMMA.16816.F32.BF16 R72, R64.reuse, R56, R72 ;  /* 0x000000384048723c */ /* 0x050fec0000041848 */
[-C--:B------:R-:W-:Y:S06]  /*62e0*/  HMMA.16816.F32.BF16 R76, R64, R58.reuse, R76 ;  /* 0x0000003a404c723c */ /* 0x080fec000004184c */
[C---:B------:R-:W-:Y:S06]  /*62f0*/  HMMA.16816.F32.BF16 R80, R16.reuse, R58, R80 ;  /* 0x0000003a1050723c */ /* 0x040fec0000041850 */
[-C--:B------:R-:W-:Y:S06]  /*6300*/  HMMA.16816.F32.BF16 R84, R16, R52.reuse, R84 ;  /* 0x000000341054723c */ /* 0x080fec0000041854 */
[C---:B------:R-:W-:Y:S06]  /*6310*/  HMMA.16816.F32.BF16 R88, R64.reuse, R52, R88 ;  /* 0x000000344058723c */ /* 0x040fec0000041858 */
[-C--:B------:R-:W-:Y:S06]  /*6320*/  HMMA.16816.F32.BF16 R92, R64, R54.reuse, R92 ;  /* 0x00000036405c723c */ /* 0x080fec000004185c */
[----:B------:R-:W-:Y:S01]  /*6330*/  HMMA.16816.F32.BF16 R96, R16, R54, R96 ;  /* 0x000000361060723c */ /* 0x000fe20000041860 */
[----:B------:R-:W-:Y:S11]  /*6340*/  @!UPT UIADD3 URZ, URZ, URZ, URZ ;  /* 0x0000003f3f3ff290 */ /* 0x000ff6000fffe03f */
[----:B------:R-:W-:Y:S01]  /*6350*/  @!UPT UIADD3 URZ, URZ, URZ, URZ ;  /* 0x0000003f3f3ff290 */ /* 0x000fe2000fffe03f */
[----:B------:R-:W-:Y:S11]  /*6360*/  @P2 BRA `(.L_x_36) ;  /* 0xffffffd8004c2947 */ /* 0x000ff6000383ffff */
[----:B------:R-:W2:Y:S01]  /*6370*/  LDL R107, [R1] ;  /* 0x00000000016b7983 */ /* 0x000ea20000100800 */
[----:B------:R-:W-:-:S03]  /*6380*/  ULDC UR4, c[0x0][0x390] ;  /* 0x0000e40000047ab9 */ /* 0x000fc60000000800 */
[----:B------:R-:W3:Y:S04]  /*6390*/  LDL R106, [R1+0x4] ;  /* 0x00000400016a7983 */ /* 0x000ee80000100800 */
[----:B------:R-:W4:Y:S04]  /*63a0*/  LDL.LU R104, [R1+0xc] ;  /* 0x00000c0001687983 */ /* 0x000f280000300800 */
[----:B------:R-:W4:Y:S01]  /*63b0*/  LDL R105, [R1+0x14] ;  /* 0x0000140001697983 */ /* 0x000f220000100800 */
[----:B------:R-:W-:Y:S01]  /*63c0*/  FMUL.FTZ R68, R68, UR4 ;  /* 0x0000000444447c20 */ /* 0x000fe20008410000 */
        /* <DEDUP_REMOVED lines=11> */
[----:B------:R-:W-:Y:S01]  /*6480*/  F2FP.BF16.F32.PACK_AB R16, R16, R68 ;  /* 0x000000441010723e */ /* 0x000fe200000010ff */
[----:B------:R-:W-:Y:S01]  /*6490*/  BAR.SYNC.DEFER_BLOCKING 0x0 ;  /* 0x0000000000007b1d */ /* 0x000fe20000010000 */
[----:B------:R-:W-:Y:S01]  /*64a0*/  FMUL.FTZ R76, R76, UR4 ;  /* 0x000000044c4c7c20 */ /* 0x000fe20008410000 */
[----:B------:R-:W-:Y:S01]  /*64b0*/  FMUL.FTZ R10, R77, UR4 ;  /* 0x000000044d0a7c20 */ /* 0x000fe20008410000 */
[----:B------:R-:W-:Y:S01]  /*64c0*/  F2FP.BF16.F32.PACK_AB R15, R15, R70 ;  /* 0x000000460f0f723e */ /* 0x000fe200000010ff */
        /* <DEDUP_REMOVED lines=26> */
[----:B------:R-:W-:-:S02]  /*6670*/  F2FP.BF16.F32.PACK_AB R4, R4, R96 ;  /* 0x000000600404723e */ /* 0x000fc400000010ff */
[----:B------:R-:W-:Y:S02]  /*6680*/  F2FP.BF16.F32.PACK_AB R3, R3, R98 ;  /* 0x000000620303723e */ /* 0x000fe400000010ff */
[----:B------:R-:W-:Y:S02]  /*6690*/  F2FP.BF16.F32.PACK_AB R6, R6, R88 ;  /* 0x000000580606723e */ /* 0x000fe400000010ff */
[----:B------:R-:W-:Y:S02]  /*66a0*/  F2FP.BF16.F32.PACK_AB R5, R5, R90 ;  /* 0x0000005a0505723e */ /* 0x000fe400000010ff */
[----:B------:R-:W-:Y:S02]  /*66b0*/  F2FP.BF16.F32.PACK_AB R2, R2, R92 ;  /* 0x0000005c0202723e */ /* 0x000fe400000010ff */
[----:B------:R-:W-:Y:S02]  /*66c0*/  F2FP.BF16.F32.PACK_AB R0, R0, R94 ;  /* 0x0000005e0000723e */ /* 0x000fe400000010ff */
        /* <DEDUP_REMOVED lines=15> */
[----:B------:R-:W-:Y:S01]  /*67c0*/  F2FP.BF16.F32.PACK_AB R46, R47, R46 ;  /* 0x0000002e2f2e723e */ /* 0x000fe200000010ff */
[----:B--2---:R1:W-:Y:S04]  /*67d0*/  STS [R107], R16 ;  /* 0x000000106b007388 */ /* 0x0043e80000000800 */
[----:B------:R-:W-:Y:S04]  /*67e0*/  STS [R107+0x400], R15 ;  /* 0x0004000f6b007388 */ /* 0x000fe80000000800 */
[----:B---3--:R-:W-:Y:S01]  /*67f0*/  STS [R106], R12 ;  /* 0x0000000c6a007388 */ /* 0x008fe20000000800 */
[----:B----4-:R-:W-:-:S03]  /*6800*/  ISETP.NE.AND P0, PT, R104, -0x1, PT ;  /* 0xffffffff6800780c */ /* 0x010fc60003f05270 */
[----:B------:R-:W-:Y:S04]  /*6810*/  STS [R106+0x400], R11 ;  /* 0x0004000b6a007388 */ /* 0x000fe80000000800 */
[----:B------:R-:W-:Y:S04]  /*6820*/  STS [R107+0x1000], R14 ;  /* 0x0010000e6b007388 */ /* 0x000fe80000000800 */
[----:B------:R-:W-:Y:S04]  /*6830*/  STS [R107+0x1400], R13 ;  /* 0x0014000d6b007388 */ /* 0x000fe80000000800 */
[----:B------:R-:W-:Y:S01]  /*6840*/  STS [R106+0x1000], R10 ;  /* 0x0010000a6a007388 */ /* 0x000fe20000000800 */
[----:B-1----:R-:W1:Y:S03]  /*6850*/  @P0 LDC.64 R16, c[0x0][0x458] ;  /* 0x00011600ff100b82 */ /* 0x002e660000000a00 */
[----:B------:R-:W-:Y:S04]  /*6860*/  STS [R106+0x1400], R9 ;  /* 0x001400096a007388 */ /* 0x000fe80000000800 */
[----:B------:R-:W-:Y:S04]  /*6870*/  STS [R107+0x2000], R8 ;  /* 0x002000086b007388 */ /* 0x000fe80000000800 */
[----:B------:R-:W-:Y:S04]  /*6880*/  STS [R107+0x2400], R7 ;  /* 0x002400076b007388 */ /* 0x000fe80000000800 */
[----:B------:R2:W-:Y:S04]  /*6890*/  STS [R106+0x2000], R4 ;  /* 0x002000046a007388 */ /* 0x0005e80000000800 */
[----:B------:R-:W-:Y:S04]  /*68a0*/  STS [R106+0x2400], R3 ;  /* 0x002400036a007388 */ /* 0x000fe80000000800 */
[----:B------:R-:W-:Y:S04]  /*68b0*/  STS [R107+0x3000], R6 ;  /* 0x003000066b007388 */ /* 0x000fe80000000800 */
[----:B------:R-:W-:Y:S04]  /*68c0*/  STS [R107+0x3400], R5 ;  /* 0x003400056b007388 */ /* 0x000fe80000000800 */
[----:B------:R3:W-:Y:S04]  /*68d0*/  STS [R106+0x3000], R2 ;  /* 0x003000026a007388 */ /* 0x0007e80000000800 */
[----:B------:R4:W-:Y:S04]  /*68e0*/  STS [R106+0x3400], R0 ;  /* 0x003400006a007388 */ /* 0x0009e80000000800 */
[----:B------:R-:W-:Y:S01]  /*68f0*/  STS [R107+0x4000], R20 ;  /* 0x004000146b007388 */ /* 0x000fe20000000800 */
[----:B--2---:R-:W-:-:S03]  /*6900*/  @P0 IADD3 R4, R247, R104, RZ ;  /* 0x00000068f7040210 */ /* 0x004fc60007ffe0ff */
[----:B------:R-:W-:Y:S04]  /*6910*/  STS [R107+0x4400], R22 ;  /* 0x004400166b007388 */ /* 0x000fe80000000800 */
[----:B------:R2:W-:Y:S04]  /*6920*/  STS [R106+0x4000], R32 ;  /* 0x004000206a007388 */ /* 0x0005e80000000800 */
[----:B------:R1:W-:Y:S04]  /*6930*/  STS [R106+0x4400], R34 ;  /* 0x004400226a007388 */ /* 0x0003e80000000800 */
[----:B------:R1:W-:Y:S01]  /*6940*/  STS [R107+0x5000], R24 ;  /* 0x005000186b007388 */ /* 0x0003e20000000800 */
[----:B---3--:R-:W3:Y:S03]  /*6950*/  @P0 LDC.64 R2, c[0x0][0x450] ;  /* 0x00011400ff020b82 */ /* 0x008ee60000000a00 */
[----:B------:R1:W-:Y:S01]  /*6960*/  STS [R107+0x5400], R26 ;  /* 0x0054001a6b007388 */ /* 0x0003e20000000800 */
[----:B----4-:R-:W-:-:S02]  /*6970*/  @P0 IADD3 R0, R247, R104, RZ ;  /* 0x00000068f7000210 */ /* 0x010fc40007ffe0ff */
[----:B------:R-:W4:Y:S01]  /*6980*/  S2R R104, SR_CTAID.Y ;  /* 0x0000000000687919 */ /* 0x000f220000002600 */
[----:B------:R1:W-:Y:S04]  /*6990*/  STS [R106+0x5000], R28 ;  /* 0x0050001c6a007388 */ /* 0x0003e80000000800 */
[----:B------:R1:W-:Y:S04]  /*69a0*/  STS [R106+0x5400], R30 ;  /* 0x0054001e6a007388 */ /* 0x0003e80000000800 */
[----:B------:R1:W-:Y:S04]  /*69b0*/  STS [R107+0x6000], R36 ;  /* 0x006000246b007388 */ /* 0x0003e80000000800 */
[----:B------:R1:W-:Y:S01]  /*69c0*/  STS [R107+0x6400], R38 ;  /* 0x006400266b007388 */ /* 0x0003e20000000800 */
[----:B---3--:R-:W-:-:S02]  /*69d0*/  @P0 IMAD R8, R0, R3, RZ ;  /* 0x0000000300080224 */ /* 0x008fc400078e02ff */
[----:B------:R-:W-:Y:S01]  /*69e0*/  @P0 IMAD.WIDE.U32 R6, R0, R2, RZ ;  /* 0x0000000200060225 */ /* 0x000fe200078e00ff */
[----:B------:R3:W-:Y:S03]  /*69f0*/  STS [R106+0x6000], R48 ;  /* 0x006000306a007388 */ /* 0x0007e60000000800 */
[C---:B-1----:R-:W-:Y:S01]  /*6a00*/  @P0 IMAD R0, R4.reuse, R17, RZ ;  /* 0x0000001104000224 */ /* 0x042fe200078e02ff */
[----:B------:R3:W-:Y:S01]  /*6a10*/  STS [R106+0x6400], R50 ;  /* 0x006400326a007388 */ /* 0x0007e20000000800 */
[----:B------:R-:W-:Y:S01]  /*6a20*/  @P0 IMAD.WIDE.U32 R4, R4, R16, RZ ;  /* 0x0000001004040225 */ /* 0x000fe200078e00ff */
[----:B------:R-:W-:Y:S02]  /*6a30*/  @P0 IADD3 R12, R7, R8, RZ ;  /* 0x00000008070c0210 */ /* 0x000fe40007ffe0ff */
[----:B------:R3:W-:Y:S01]  /*6a40*/  STS [R107+0x7000], R40 ;  /* 0x007000286b007388 */ /* 0x0007e20000000800 */
[----:B------:R-:W-:Y:S01]  /*6a50*/  @P0 IMAD.MOV.U32 R19, RZ, RZ, R4 ;  /* 0x000000ffff130224 */ /* 0x000fe200078e0004 */
[----:B--2---:R-:W-:Y:S01]  /*6a60*/  @P0 IADD3 R32, R5, R0, RZ ;  /* 0x0000000005200210 */ /* 0x004fe20007ffe0ff */
[----:B------:R-:W-:Y:S01]  /*6a70*/  @P0 IMAD.MOV.U32 R11, RZ, RZ, R6 ;  /* 0x000000ffff0b0224 */ /* 0x000fe200078e0006 */
[----:B------:R3:W-:Y:S01]  /*6a80*/  STS [R107+0x7400], R42 ;  /* 0x0074002a6b007388 */ /* 0x0007e20000000800 */
[----:B------:R-:W-:-:S02]  /*6a90*/  LEA R4, R105, UR5, 0x1 ;  /* 0x0000000569047c11 */ /* 0x000fc4000f8e08ff */
[----:B----4-:R-:W-:Y:S01]  /*6aa0*/  SHF.R.S32.HI R10, RZ, 0x1f, R104 ;  /* 0x0000001fff0a7819 */ /* 0x010fe20000011468 */
[----:B------:R3:W-:Y:S01]  /*6ab0*/  STS [R106+0x7000], R44 ;  /* 0x0070002c6a007388 */ /* 0x0007e20000000800 */
[----:B------:R-:W1:Y:S03]  /*6ac0*/  S2R R13, SR_TID.X ;  /* 0x00000000000d7919 */ /* 0x000e660000002100 */
[----:B------:R3:W-:Y:S01]  /*6ad0*/  STS [R106+0x7400], R46 ;  /* 0x0074002e6a007388 */ /* 0x0007e20000000800 */
[----:B------:R-:W-:Y:S05]  /*6ae0*/  @P0 BRA `(.L_x_37) ;  /* 0x0000000000300947 */ /* 0x000fea0003800000 */
[----:B------:R-:W2:Y:S01]  /*6af0*/  LDC.64 R2, c[0x0][0x450] ;  /* 0x00011400ff027b82 */ /* 0x000ea20000000a00 */
[----:B------:R-:W-:-:S07]  /*6b00*/  SHF.R.S32.HI R0, RZ, 0x1f, R247 ;  /* 0x0000001fff007819 */ /* 0x000fce00000114f7 */
[----:B------:R-:W4:Y:S01]  /*6b10*/  LDC.64 R8, c[0x0][0x438] ;  /* 0x00010e00ff087b82 */ /* 0x000f220000000a00 */
[-C--:B--2---:R-:W-:Y:S02]  /*6b20*/  IMAD R0, R0, R2.reuse, RZ ;  /* 0x0000000200007224 */ /* 0x084fe400078e02ff */
[----:B------:R-:W-:-:S04]  /*6b30*/  IMAD.WIDE.U32 R6, R247, R2, RZ ;  /* 0x00000002f7067225 */ /* 0x000fc800078e00ff */
[----:B------:R-:W-:Y:S02]  /*6b40*/  IMAD R0, R247, R3, R0 ;  /* 0x00000003f7007224 */ /* 0x000fe400078e0200 */
[----:B----4-:R-:W-:-:S03]  /*6b50*/  IMAD R5, R10, R8, RZ ;  /* 0x000000080a057224 */ /* 0x010fc600078e02ff */
[----:B------:R-:W-:Y:S01]  /*6b60*/  IADD3 R7, R7, R0, RZ ;  /* 0x0000000007077210 */ /* 0x000fe20007ffe0ff */
[C---:B------:R-:W-:Y:S02]  /*6b70*/  IMAD R9, R104.reuse, R9, R5 ;  /* 0x0000000968097224 */ /* 0x040fe400078e0205 */
[----:B------:R-:W-:-:S05]  /*6b80*/  IMAD.WIDE.U32 R6, R104, R8, R6 ;  /* 0x0000000868067225 */ /* 0x000fca00078e0006 */
[----:B------:R-:W-:Y:S02]  /*6b90*/  IADD3 R12, R7, R9, RZ ;  /* 0x00000009070c7210 */ /* 0x000fe40007ffe0ff */
[----:B------:R-:W-:Y:S02]  /*6ba0*/  MOV R11, R6 ;  /* 0x00000006000b7202 */ /* 0x000fe40000000f00 */
.L_x_37:
        /* <DEDUP_REMOVED lines=12> */
[----:B------:R-:W-:-:S07]  /*6c70*/  MOV R19, R6 ;  /* 0x0000000600137202 */ /* 0x000fce0000000f00 */
.L_x_38:
[----:B------:R-:W-:Y:S01]  /*6c80*/  BAR.SYNC.DEFER_BLOCKING 0x0 ;  /* 0x0000000000007b1d */ /* 0x000fe20000010000 */
[----:B------:R-:W-:Y:S01]  /*6c90*/  IMAD.SHL.U32 R5, R245, 0x40, RZ ;  /* 0x00000040f5057824 */ /* 0x000fe200078e00ff */
[--C-:B------:R-:W-:Y:S01]  /*6ca0*/  SHF.R.S32.HI R7, RZ, 0x1f, R212.reuse ;  /* 0x0000001fff077819 */ /* 0x100fe200000114d4 */
[----:B------:R-:W-:Y:S01]  /*6cb0*/  IMAD.MOV.U32 R6, RZ, RZ, R212 ;  /* 0x000000ffff067224 */ /* 0x000fe200078e00d4 */
[----:B-1----:R-:W-:Y:S02]  /*6cc0*/  SHF.R.S32.HI R10, RZ, 0x1f, R13 ;  /* 0x0000001fff0a7819 */ /* 0x002fe4000001140d */
[----:B------:R-:W-:Y:S01]  /*6cd0*/  SHF.R.S32.HI R18, RZ, 0x1f, R5 ;  /* 0x0000001fff127819 */ /* 0x000fe20000011405 */
[-C--:B------:R-:W-:Y:S01]  /*6ce0*/  IMAD.WIDE.U32 R8, R5, R2.reuse, R6 ;  /* 0x0000000205087225 */ /* 0x080fe200078e0006 */
[----:B------:R-:W1:Y:S01]  /*6cf0*/  S2R R35, SR_CTAID.Z ;  /* 0x0000000000237919 */ /* 0x000e620000002700 */
[----:B------:R-:W-:Y:S01]  /*6d00*/  LEA.HI R13, R10, R13, RZ, 0x3 ;  /* 0x0000000d0a0d7211 */ /* 0x000fe200078f18ff */
[----:B------:R-:W-:Y:S01]  /*6d10*/  ULDC.64 UR6, c[0x0][0x468] ;  /* 0x00011a0000067ab9 */ /* 0x000fe20000000a00 */
[----:B------:R-:W-:Y:S01]  /*6d20*/  IMAD R0, R18, R2, RZ ;  /* 0x0000000212007224 */ /* 0x000fe200078e02ff */
[----:B------:R-:W-:Y:S01]  /*6d30*/  IADD3 R8, P0, R11, R8, RZ ;  /* 0x000000080b087210 */ /* 0x000fe20007f1e0ff */
[----:B------:R-:W-:Y:S02]  /*6d40*/  BSSY B0, `(.L_x_39) ;  /* 0x0000024000007945 */ /* 0x000fe40003800000 */
[----:B------:R-:W-:Y:S01]  /*6d50*/  IMAD R10, R5, R3, R0 ;  /* 0x00000003050a7224 */ /* 0x000fe200078e0200 */
[----:B------:R-:W-:-:S04]  /*6d60*/  SHF.R.S32.HI R0, RZ, 0x3, R13 ;  /* 0x00000003ff007819 */ /* 0x000fc8000001140d */
[----:B------:R-:W-:Y:S01]  /*6d70*/  IADD3.X R9, R12, R9, R10, P0, !PT ;  /* 0x000000090c097210 */ /* 0x000fe200007fe40a */
[----:B------:R-:W-:Y:S01]  /*6d80*/  IMAD R10, R245, -0x40, R224 ;  /* 0xffffffc0f50a7824 */ /* 0x000fe200078e02e0 */
[----:B------:R-:W-:Y:S01]  /*6d90*/  SHF.R.S32.HI R33, RZ, 0x1f, R0 ;  /* 0x0000001fff217819 */ /* 0x000fe20000011400 */
[C---:B------:R-:W-:Y:S01]  /*6da0*/  VIADD R12, R0.reuse, 0x20 ;  /* 0x00000020000c7836 */ /* 0x040fe20000000000 */
[----:B------:R2:W4:Y:S02]  /*6db0*/  LDS.128 R28, [R4+0xd000] ;  /* 0x00d00000041c7984 */ /* 0x0005240000000c00 */
[-C--:B------:R-:W-:Y:S02]  /*6dc0*/  ISETP.GE.AND P3, PT, R0, R10.reuse, PT ;  /* 0x0000000a0000720c */ /* 0x080fe40003f66270 */
[----:B---3--:R2:W3:Y:S01]  /*6dd0*/  LDS.128 R40, [R4+0x10000] ;  /* 0x0100000004287984 */ /* 0x0084e20000000c00 */
[----:B------:R-:W-:-:S03]  /*6de0*/  ISETP.GE.AND P2, PT, R12, R10, PT ;  /* 0x0000000a0c00720c */ /* 0x000fc60003f46270 */
[----:B------:R2:W2:Y:S04]  /*6df0*/  LDS.128 R48, [R4+0x11000] ;  /* 0x0110000004307984 */ /* 0x0004a80000000c00 */
[----:B------:R2:W2:Y:S04]  /*6e00*/  LDS.128 R36, [R4+0x12000] ;  /* 0x0120000004247984 */ /* 0x0004a80000000c00 */
[----:B------:R2:W2:Y:S01]  /*6e10*/  LDS.128 R44, [R4+0x13000] ;  /* 0x01300000042c7984 */ /* 0x0004a20000000c00 */
[----:B-1----:R-:W-:Y:S01]  /*6e20*/  SHF.R.S32.HI R34, RZ, 0x1f, R35 ;  /* 0x0000001fff227819 */ /* 0x002fe20000011423 */
[----:B------:R-:W-:-:S04]  /*6e30*/  IMAD.WIDE.U32 R8, R35, UR6, R8 ;  /* 0x0000000623087c25 */ /* 0x000fc8000f8e0008 */
[----:B------:R-:W-:-:S04]  /*6e40*/  IMAD R11, R34, UR6, RZ ;  /* 0x00000006220b7c24 */ /* 0x000fc8000f8e02ff */
[----:B------:R-:W-:-:S04]  /*6e50*/  IMAD R10, R35, UR7, R11 ;  /* 0x00000007230a7c24 */ /* 0x000fc8000f8e020b */
[----:B------:R-:W-:Y:S01]  /*6e60*/  IMAD.IADD R14, R10, 0x1, R9 ;  /* 0x000000010a0e7824 */ /* 0x000fe200078e0209 */
[----:B------:R-:W-:Y:S06]  /*6e70*/  @P3 BRA `(.L_x_40) ;  /* 0x0000000000403947 */ /* 0x000fec0003800000 */
[----:B------:R-:W-:Y:S01]  /*6e80*/  ULDC UR4, c[0x0][0x2d0] ;  /* 0x0000b40000047ab9 */ /* 0x000fe20000000800 */
[----:B------:R-:W1:Y:S01]  /*6e90*/  LDS.128 R24, [R4+0xe000] ;  /* 0x00e0000004187984 */ /* 0x000e620000000c00 */
[----:B------:R-:W-:Y:S01]  /*6ea0*/  ISETP.GE.AND P1, PT, R212, UR4, PT ;  /* 0x00000004d4007c0c */ /* 0x000fe2000bf26270 */
[----:B------:R-:W-:Y:S01]  /*6eb0*/  IMAD.MOV.U32 R10, RZ, RZ, R8 ;  /* 0x000000ffff0a7224 */ /* 0x000fe200078e0008 */
[----:B------:R-:W-:Y:S01]  /*6ec0*/  MOV R11, R14 ;  /* 0x0000000e000b7202 */ /* 0x000fe20000000f00 */
[-C--:B------:R-:W-:Y:S01]  /*6ed0*/  IMAD R15, R33, R2.reuse, RZ ;  /* 0x00000002210f7224 */ /* 0x080fe200078e02ff */
[----:B------:R-:W-:Y:S01]  /*6ee0*/  ISETP.GE.AND P0, PT, R225, UR4, PT ;  /* 0x00000004e1007c0c */ /* 0x000fe2000bf06270 */
[----:B------:R-:W-:Y:S01]  /*6ef0*/  ULDC.64 UR6, c[0x0][0x3f0] ;  /* 0x0000fc0000067ab9 */ /* 0x000fe20000000a00 */
[----:B------:R-:W-:-:S04]  /*6f00*/  IMAD.WIDE.U32 R12, R0, R2, R10 ;  /* 0x00000002000c7225 */ /* 0x000fc800078e000a */
[----:B------:R-:W-:-:S03]  /*6f10*/  IMAD R10, R0, R3, R15 ;  /* 0x00000003000a7224 */ /* 0x000fc600078e020f */
[----:B------:R-:W4:Y:S01]  /*6f20*/  @!P1 LDS.128 R20, [R4+0xc000] ;  /* 0x00c0000004149984 */ /* 0x000f220000000c00 */
[----:B------:R-:W-:Y:S01]  /*6f30*/  IMAD.IADD R11, R10, 0x1, R13 ;  /* 0x000000010a0b7824 */ /* 0x000fe200078e020d */
[----:B------:R-:W-:-:S04]  /*6f40*/  LEA R10, P4, R12, UR6, 0x1 ;  /* 0x000000060c0a7c11 */ /* 0x000fc8000f8808ff */
[----:B------:R-:W-:-:S05]  /*6f50*/  LEA.HI.X R11, R12, UR7, R11, 0x1, P4 ;  /* 0x000000070c0b7c11 */ /* 0x000fca000a0f0c0b */
[----:B-1----:R1:W-:Y:S04]  /*6f60*/  @!P0 STG.E.128 desc[UR16][R10.64+0x80], R24 ;  /* 0x000080180a008986 */ /* 0x0023e8000c101d10 */
[----:B----4-:R1:W-:Y:S02]  /*6f70*/  @!P1 STG.E.128 desc[UR16][R10.64], R20 ;  /* 0x000000140a009986 */ /* 0x0103e4000c101d10 */
.L_x_40:
[----:B------:R-:W-:Y:S05]  /*6f80*/  BSYNC B0 ;  /* 0x0000000000007941 */ /* 0x000fea0003800000 */
.L_x_39:
[----:B-1----:R1:W1:Y:S01]  /*6f90*/  LDS.128 R20, [R4+0xf000] ;  /* 0x00f0000004147984 */ /* 0x0022620000000c00 */
[----:B------:R-:W-:Y:S04]  /*6fa0*/  BSSY B0, `(.L_x_41) ;  /* 0x0000011000007945 */ /* 0x000fe80003800000 */
[----:B------:R-:W-:Y:S05]  /*6fb0*/  @P2 BRA `(.L_x_42) ;  /* 0x00000000003c2947 */ /* 0x000fea0003800000 */
[----:B-12---:R-:W-:Y:S01]  /*6fc0*/  IADD3 R4, P0, R0, 0x20, RZ ;  /* 0x0000002000047810 */ /* 0x006fe20007f1e0ff */
[----:B------:R-:W-:Y:S01]  /*6fd0*/  ULDC UR4, c[0x0][0x2d0] ;  /* 0x0000b40000047ab9 */ /* 0x000fe20000000800 */
[----:B------:R-:W-:Y:S01]  /*6fe0*/  ULDC.64 UR6, c[0x0][0x3f0] ;  /* 0x0000fc0000067ab9 */ /* 0x000fe20000000a00 */
[----:B------:R-:W-:Y:S02]  /*6ff0*/  ISETP.GE.AND P1, PT, R212, UR4, PT ;  /* 0x00000004d4007c0c */ /* 0x000fe4000bf26270 */
[----:B------:R-:W-:Y:S01]  /*7000*/  IMAD.X R9, RZ, RZ, R33, P0 ;  /* 0x000000ffff097224 */ /* 0x000fe200000e0621 */
[----:B------:R-:W-:-:S03]  /*7010*/  ISETP.GE.AND P0, PT, R225, UR4, PT ;  /* 0x00000004e1007c0c */ /* 0x000fc6000bf06270 */
[----:B------:R-:W-:Y:S01]  /*7020*/  IMAD R10, R9, R2, RZ ;  /* 0x00000002090a7224 */ /* 0x000fe200078e02ff */
[----:B------:R-:W-:-:S03]  /*7030*/  MOV R9, R14 ;  /* 0x0000000e00097202 */ /* 0x000fc60000000f00 */
[C---:B------:R-:W-:Y:S02]  /*7040*/  IMAD R3, R4.reuse, R3, R10 ;  /* 0x0000000304037224 */ /* 0x040fe400078e020a */
[----:B------:R-:W-:-:S04]  /*7050*/  IMAD.WIDE.U32 R8, R4, R2, R8 ;  /* 0x0000000204087225 */ /* 0x000fc800078e0008 */
[----:B------:R-:W-:Y:S01]  /*7060*/  IMAD.IADD R3, R3, 0x1, R9 ;  /* 0x0000000103037824 */ /* 0x000fe200078e0209 */
[----:B------:R-:W-:-:S04]  /*7070*/  LEA R2, P4, R8, UR6, 0x1 ;  /* 0x0000000608027c11 */ /* 0x000fc8000f8808ff */
[----:B------:R-:W-:-:S05]  /*7080*/  LEA.HI.X R3, R8, UR7, R3, 0x1, P4 ;  /* 0x0000000708037c11 */ /* 0x000fca000a0f0c03 */
[----:B----4-:R1:W-:Y:S04]  /*7090*/  @!P1 STG.E.128 desc[UR16][R2.64], R28 ;  /* 0x0000001c02009986 */ /* 0x0103e8000c101d10 */
[----:B------:R1:W-:Y:S02]  /*70a0*/  @!P0 STG.E.128 desc[UR16][R2.64+0x80], R20 ;  /* 0x0000801402008986 */ /* 0x0003e4000c101d10 */
.L_x_42:
[----:B------:R-:W-:Y:S05]  /*70b0*/  BSYNC B0 ;  /* 0x0000000000007941 */ /* 0x000fea0003800000 */
.L_x_41:
[-C--:B-1----:R-:W-:Y:S01]  /*70c0*/  IMAD.WIDE.U32 R2, R5, R16.reuse, R6 ;  /* 0x0000001005027225 */ /* 0x082fe200078e0006 */
[----:B------:R-:W-:Y:S01]  /*70d0*/  ULDC.64 UR6, c[0x0][0x470] ;  /* 0x00011c0000067ab9 */ /* 0x000fe20000000a00 */
[----:B------:R-:W-:Y:S02]  /*70e0*/  BSSY B0, `(.L_x_43) ;  /* 0x0000018000007945 */ /* 0x000fe40003800000 */
[----:B--2---:R-:W-:Y:S01]  /*70f0*/  IMAD R4, R18, R16, RZ ;  /* 0x0000001012047224 */ /* 0x004fe200078e02ff */
[----:B------:R-:W-:-:S03]  /*7100*/  IADD3 R2, P0, R19, R2, RZ ;  /* 0x0000000213027210 */ /* 0x000fc60007f1e0ff */
[----:B------:R-:W-:-:S05]  /*7110*/  IMAD R4, R5, R17, R4 ;  /* 0x0000001105047224 */ /* 0x000fca00078e0204 */
[----:B------:R-:W-:Y:S01]  /*7120*/  IADD3.X R3, R32, R3, R4, P0, !PT ;  /* 0x0000000320037210 */ /* 0x000fe200007fe404 */
[----:B------:R-:W-:-:S04]  /*7130*/  IMAD R4, R34, UR6, RZ ;  /* 0x0000000622047c24 */ /* 0x000fc8000f8e02ff */
[C---:B------:R-:W-:Y:S02]  /*7140*/  IMAD R4, R35.reuse, UR7, R4 ;  /* 0x0000000723047c24 */ /* 0x040fe4000f8e0204 */
[----:B------:R-:W-:-:S05]  /*7150*/  IMAD.WIDE.U32 R2, R35, UR6, R2 ;  /* 0x0000000623027c25 */ /* 0x000fca000f8e0002 */
[----:B------:R-:W-:Y:S01]  /*7160*/  IADD3 R8, R4, R3, RZ ;  /* 0x0000000304087210 */ /* 0x000fe20007ffe0ff */
[----:B------:R-:W-:Y:S06]  /*7170*/  @P3 BRA `(.L_x_44) ;  /* 0x0000000000383947 */ /* 0x000fec0003800000 */
[----:B------:R-:W-:Y:S01]  /*7180*/  MOV R5, R8 ;  /* 0x0000000800057202 */ /* 0x000fe20000000f00 */
[----:B------:R-:W-:Y:S01]  /*7190*/  IMAD.MOV.U32 R4, RZ, RZ, R2 ;  /* 0x000000ffff047224 */ /* 0x000fe200078e0002 */
[----:B------:R-:W-:Y:S01]  /*71a0*/  ULDC UR4, c[0x0][0x2d0] ;  /* 0x0000b40000047ab9 */ /* 0x000fe20000000800 */
[-C--:B------:R-:W-:Y:S01]  /*71b0*/  IMAD R9, R33, R16.reuse, RZ ;  /* 0x0000001021097224 */ /* 0x080fe200078e02ff */
[----:B------:R-:W-:Y:S01]  /*71c0*/  ISETP.GE.AND P1, PT, R212, UR4, PT ;  /* 0x00000004d4007c0c */ /* 0x000fe2000bf26270 */
[C---:B------:R-:W-:Y:S01]  /*71d0*/  IMAD.WIDE.U32 R6, R0.reuse, R16, R4 ;  /* 0x0000001000067225 */ /* 0x040fe200078e0004 */
[----:B------:R-:W-:Y:S01]  /*71e0*/  ISETP.GE.AND P0, PT, R225, UR4, PT ;  /* 0x00000004e1007c0c */ /* 0x000fe2000bf06270 */
[----:B------:R-:W-:Y:S02]  /*71f0*/  ULDC.64 UR6, c[0x0][0x3f8] ;  /* 0x0000fe0000067ab9 */ /* 0x000fe40000000a00 */
[----:B------:R-:W-:-:S04]  /*7200*/  IMAD R4, R0, R17, R9 ;  /* 0x0000001100047224 */ /* 0x000fc800078e0209 */
[----:B------:R-:W-:Y:S01]  /*7210*/  IMAD.IADD R5, R4, 0x1, R7 ;  /* 0x0000000104057824 */ /* 0x000fe200078e0207 */
[----:B------:R-:W-:-:S04]  /*7220*/  LEA R4, P3, R6, UR6, 0x1 ;  /* 0x0000000606047c11 */ /* 0x000fc8000f8608ff */
[----:B------:R-:W-:-:S05]  /*7230*/  LEA.HI.X R5, R6, UR7, R5, 0x1, P3 ;  /* 0x0000000706057c11 */ /* 0x000fca00098f0c05 */
[----:B---3--:R1:W-:Y:S04]  /*7240*/  @!P1 STG.E.128 desc[UR16][R4.64], R40 ;  /* 0x0000002804009986 */ /* 0x0083e8000c101d10 */
[----:B------:R1:W-:Y:S02]  /*7250*/  @!P0 STG.E.128 desc[UR16][R4.64+0x80], R36 ;  /* 0x0000802404008986 */ /* 0x0003e4000c101d10 */
.L_x_44:
[----:B------:R-:W-:Y:S05]  /*7260*/  BSYNC B0 ;  /* 0x0000000000007941 */ /* 0x000fea0003800000 */
.L_x_43:
[----:B------:R-:W-:Y:S05]  /*7270*/  @P2 BRA `(.L_x_15) ;  /* 0x00000000003c2947 */ /* 0x000fea0003800000 */
[----:B------:R-:W-:Y:S01]  /*7280*/  IADD3 R0, P0, R0, 0x20, RZ ;  /* 0x0000002000007810 */ /* 0x000fe20007f1e0ff */
[----:B------:R-:W-:Y:S01]  /*7290*/  ULDC UR4, c[0x0][0x2d0] ;  /* 0x0000b40000047ab9 */ /* 0x000fe20000000800 */
[----:B------:R-:W-:Y:S01]  /*72a0*/  ULDC.64 UR6, c[0x0][0x3f8] ;  /* 0x0000fe0000067ab9 */ /* 0x000fe20000000a00 */
[----:B------:R-:W-:Y:S02]  /*72b0*/  ISETP.GE.AND P1, PT, R212, UR4, PT ;  /* 0x00000004d4007c0c */ /* 0x000fe4000bf26270 */
[----:B------:R-:W-:Y:S01]  /*72c0*/  IMAD.X R3, RZ, RZ, R33, P0 ;  /* 0x000000ffff037224 */ /* 0x000fe200000e0621 */
[----:B------:R-:W-:-:S03]  /*72d0*/  ISETP.GE.AND P0, PT, R225, UR4, PT ;  /* 0x00000004e1007c0c */ /* 0x000fc6000bf06270 */
[----:B------:R-:W-:Y:S01]  /*72e0*/  IMAD R6, R3, R16, RZ ;  /* 0x0000001003067224 */ /* 0x000fe200078e02ff */
[----:B------:R-:W-:-:S03]  /*72f0*/  MOV R3, R8 ;  /* 0x0000000800037202 */ /* 0x000fc60000000f00 */
[----:B-1----:R-:W-:-:S04]  /*7300*/  IMAD.WIDE.U32 R4, R0, R16, R2 ;  /* 0x0000001000047225 */ /* 0x002fc800078e0002 */
[----:B------:R-:W-:Y:S01]  /*7310*/  IMAD R0, R0, R17, R6 ;  /* 0x0000001100007224 */ /* 0x000fe200078e0206 */
[----:B------:R-:W-:-:S03]  /*7320*/  LEA R2, P2, R4, UR6, 0x1 ;  /* 0x0000000604027c11 */ /* 0x000fc6000f8408ff */
[----:B------:R-:W-:-:S05]  /*7330*/  IMAD.IADD R0, R0, 0x1, R5 ;  /* 0x0000000100007824 */ /* 0x000fca00078e0205 */
[----:B------:R-:W-:-:S05]  /*7340*/  LEA.HI.X R3, R4, UR7, R0, 0x1, P2 ;  /* 0x0000000704037c11 */ /* 0x000fca00090f0c00 */
[----:B------:R2:W-:Y:S04]  /*7350*/  @!P1 STG.E.128 desc[UR16][R2.64], R48 ;  /* 0x0000003002009986 */ /* 0x0005e8000c101d10 */
[----:B------:R2:W-:Y:S02]  /*7360*/  @!P0 STG.E.128 desc[UR16][R2.64+0x80], R44 ;  /* 0x0000802c02008986 */ /* 0x0005e4000c101d10 */
.L_x_15:
[----:B------:R-:W-:Y:S05]  /*7370*/  BSYNC B1 ;  /* 0x0000000000017941 */ /* 0x000fea0003800000 */
.L_x_1:
[----:B------:R-:W3:Y:S02]  /*7380*/  LDC R0, c[0x0][0xc] ;  /* 0x00000300ff007b82 */ /* 0x000ee40000000800 */
[----:B---3--:R-:W-:-:S04]  /*7390*/  IADD3 R245, R0, R245, RZ ;  /* 0x000000f500f57210 */ /* 0x008fc80007ffe0ff */
[----:B------:R-:W-:-:S13]  /*73a0*/  ISETP.GE.AND P0, PT, R245, UR14, PT ;  /* 0x0000000ef5007c0c */ /* 0x000fda000bf06270 */
[----:B------:R-:W-:Y:S05]  /*73b0*/  @P0 BRA `(.L_x_45) ;  /* 0x0000000000040947 */ /* 0x000fea0003800000 */
[----:B------:R-:W-:Y:S05]  /*73c0*/  BRA `(.L_x_46) ;  /* 0xffffff9400547947 */ /* 0x000fea000383ffff */
.L_x_45:
[----:B------:R-:W-:Y:S05]  /*73d0*/  EXIT ;  /* 0x000000000000794d */ /* 0x000fea0003800000 */
.L_x_47:
[----:B------:R-:W-:-:S00]  /*73e0*/  BRA `(.L_x_47) ;  /* 0xfffffffc00fc7947 */ /* 0x000fc0000383ffff */
[----:B------:R-:W-:-:S00]  /*73f0*/  NOP ;  /* 0x0000000000007918 */ /* 0x000fc00000000000 */
        /* <DEDUP_REMOVED lines=8> */
.L_x_1066:


//--------------------- .text._ZN5flash44flash_bwd_dq_dk_dv_loop_seqk_parallel_kernelI23Flash_bwd_kernel_traitsILi128ELi64ELi64ELi8ELi4ELi2ELi2ELb1ELb0EN7cutlass10bfloat16_tE19Flash_kernel_traitsILi128ELi64ELi64ELi8ES3_EELb0ELb1ELb0ELb0ELb1ELb1ELb0EEEvNS_16Flash_bwd_paramsE --------------------------
	.section	.text._ZN5flash44flash_bwd_dq_dk_dv_loop_seqk_parallel_kernelI23Flash_bwd_kernel_traitsILi128ELi64ELi64ELi8ELi4ELi2ELi2ELb1ELb0EN7cutlass10bfloat16_tE19Flash_kernel_traitsILi128ELi64ELi64ELi8ES3_EELb0ELb1ELb0ELb0ELb1ELb1ELb0EEEvNS_16Flash_bwd_paramsE,"ax",@progbits
	.align	128
        .global         _ZN5flash44flash_bwd_dq_dk_dv_loop_seqk_parallel_kernelI23Flash_bwd_kernel_traitsILi128ELi64ELi64ELi8ELi4ELi2ELi2ELb1ELb0EN7cutlass10bfloat16_tE19Flash_kernel_traitsILi128ELi64ELi64ELi8ES3_EELb0ELb1ELb0ELb0ELb1ELb1ELb0EEEvNS_16Flash_bwd_paramsE
        .type           _ZN5flash44flash_bwd_dq_dk_dv_loop_seqk_parallel_kernelI23Flash_bwd_kernel_traitsILi128ELi64ELi64ELi8ELi4ELi2ELi2ELb1ELb0EN7cutlass10bfloat16_tE19Flash_kernel_traitsILi128ELi64ELi64ELi8ES3_EELb0ELb1ELb0ELb0ELb1ELb1ELb0EEEvNS_16Flash_bwd_paramsE,@function
        .size           _ZN5flash44flash_bwd_dq_dk_dv_loop_seqk_parallel_kernelI23Flash_bwd_kernel_traitsILi128ELi64ELi64ELi8ELi4ELi2ELi2ELb1ELb0EN7cutlass10bfloat16_tE19Flash_kernel_traitsILi128ELi64ELi64ELi8ES3_EELb0ELb1ELb0ELb0ELb1ELb1ELb0EEEvNS_16Flash_bwd_paramsE,(.L_x_1067 - _ZN5flash44flash_bwd_dq_dk_dv_loop_seqk_parallel_kernelI23Flash_bwd_kernel_traitsILi128ELi64ELi64ELi8ELi4ELi2ELi2ELb1ELb0EN7cutlass10bfloat16_tE19Flash_kernel_traitsILi128ELi64ELi64ELi8ES3_EELb0ELb1ELb0ELb0ELb1ELb1ELb0EEEvNS_16Flash_bwd_paramsE)
        .other          _ZN5flash44flash_bwd_dq_dk_dv_loop_seqk_parallel_kernelI23Flash_bwd_kernel_traitsILi128ELi64ELi64ELi8ELi4ELi2ELi2ELb1ELb0EN7cutlass10bfloat16_tE19Flash_kernel_traitsILi128ELi64ELi64ELi8ES3_EELb0ELb1ELb0ELb0ELb1ELb1ELb0EEEvNS_16Flash_bwd_paramsE,@"STO_CUDA_ENTRY STV_DEFAULT"
_ZN5flash44flash_bwd_dq_dk_dv_loop_seqk_parallel_kernelI23Flash_bwd_kernel_traitsILi128ELi64ELi64ELi8ELi4ELi2ELi2ELb1ELb0EN7cutlass10bfloat16_tE19Flash_kernel_traitsILi128ELi64ELi64ELi8ES3_EELb0ELb1ELb0ELb0ELb1ELb1ELb0EEEvNS_16Flash_bwd_paramsE:
.text._ZN5flash44flash_bwd_dq_dk_dv_loop_seqk_parallel_kernelI23Flash_bwd_kernel_traitsILi128ELi64ELi64ELi8ELi4ELi2ELi2ELb1ELb0EN7cutlass10bfloat16_tE19Flash_kernel_traitsILi128ELi64ELi64ELi8ES3_EELb0ELb1ELb0ELb0ELb1ELb1ELb0EEEvNS_16Flash_bwd_paramsE:
[----:B------:R-:W-:Y:S08]  /*0000*/  LDC R1, c[0x0][0x28] ;  /* 0x00000a00ff017b82 */ /* 0x000ff00000000800 */
[----:B------:R-:W1:Y:S01]  /*0010*/  S2UR UR9, SR_CTAID.X ;  /* 0x00000000000979c3 */ /* 0x000e620000002500 */
[----:B------:R-:W-:Y:S02]  /*0020*/  ULDC UR5, c[0x0][0x2c8] ;  /* 0x0000b20000057ab9 */ /* 0x000fe40000000800 */
[----:B------:R-:W-:-:S04]  /*0030*/  UIADD3 UR5, UR5, 0x3f, URZ ;  /* 0x0000003f05057890 */ /* 0x000fc8000fffe03f */
[----:B------:R-:W-:-:S04]  /*0040*/  USHF.R.S32.HI UR4, URZ, 0x1f, UR5 ;  /* 0x0000001f3f047899 */ /* 0x000fc80008011405 */
[----:B------:R-:W-:-:S04]  /*0050*/  ULEA.HI UR4, UR4, UR5, URZ, 0x6 ;  /* 0x0000000504047291 */ /* 0x000fc8000f8f303f */
[----:B------:R-:W-:-:S04]  /*0060*/  USHF.R.S32.HI UR4, URZ, 0x6, UR4 ;  /* 0x000000063f047899 */ /* 0x000fc80008011404 */
[----:B-1----:R-:W-:-:S06]  /*0070*/  UISETP.GE.AND UP0, UPT, UR9, UR4, UPT ;  /* 0x000000040900728c */ /* 0x002fcc000bf06270 */
[----:B------:R-:W-:-:S13]  /*0080*/  PLOP3.LUT P0, PT, PT, PT, UP0, 0x80, 0x0 ;  /* 0x000000000000781c */ /* 0x000fda0003f0f008 */
[----:B------:R-:W-:Y:S05]  /*0090*/  @P0 EXIT ;  /* 0x000000000000094d */ /* 0x000fea0003800000 */
[----:B------:R-:W1:Y:S01]  /*00a0*/  S2R R218, SR_TID.X ;  /* 0x0000000000da7919 */ /* 0x000e620000002100 */
[----:B------:R-:W2:Y:S01]  /*00b0*/  S2UR UR5, SR_CgaCtaId ;  /* 0x00000000000579c3 */ /* 0x000ea20000008800 */
[----:B------:R-:W-:Y:S01]  /*00c0*/  UMOV UR4, 0x400 ;  /* 0x0000040000047882 */ /* 0x000fe20000000000 */
[----:B------:R-:W-:Y:S01]  /*00d0*/  IMAD.MOV.U32 R229, RZ, RZ, -0x10 ;  /* 0xfffffff0ffe57424 */ /* 0x000fe200078e00ff */
[----:B------:R-:W-:Y:S01]  /*00e0*/  ULDC.64 UR52, c[0x0][0x208] ;  /* 0x0000820000347ab9 */ /* 0x000fe20000000a00 */
[----:B------:R-:W-:-:S04]  /*00f0*/  UMOV UR26, 0xffffc000 ;  /* 0xffffc000001a7882 */ /* 0x000fc80000000000 */
[----:B------:R-:W3:Y:S08]  /*0100*/  LDC R221, c[0x0][0x2c4] ;  /* 0x0000b100ffdd7b82 */ /* 0x000ef00000000800 */
[----:B------:R-:W4:Y:S08]  /*0110*/  S2UR UR8, SR_CTAID.Z ;  /* 0x00000000000879c3 */ /* 0x000f300000002700 */
[----:B------:R-:W5:Y:S01]  /*0120*/  S2UR UR7, SR_CTAID.Y ;  /* 0x00000000000779c3 */ /* 0x000f620000002600 */
[----:B--2---:R-:W-:-:S04]  /*0130*/  ULEA UR5, UR5, UR4, 0x18 ;  /* 0x0000000405057291 */ /* 0x004fc8000f8ec03f */
[----:B------:R-:W-:Y:S01]  /*0140*/  UIADD3 UR13, UR5, 0xc000, URZ ;  /* 0x0000c000050d7890 */ /* 0x000fe2000fffe03f */
[----:B-1----:R-:W-:Y:S02]  /*0150*/  SHF.R.S32.HI R11, RZ, 0x1f, R218 ;  /* 0x0000001fff0b7819 */ /* 0x002fe400000114da */
[----:B------:R-:W1:Y:S01]  /*0160*/  S2UR UR6, SR_CTAID.Z ;  /* 0x00000000000679c3 */ /* 0x000e620000002700 */
[----:B------:R-:W-:Y:S01]  /*0170*/  UIADD3 UR4, UR5, 0x10000, URZ ;  /* 0x0001000005047890 */ /* 0x000fe2000fffe03f */
[CC--:B------:R-:W-:Y:S02]  /*0180*/  LEA.HI R7, R11.reuse, R218.reuse, RZ, 0x4 ;  /* 0x000000da0b077211 */ /* 0x0c0fe400078f20ff */
[----:B------:R-:W-:Y:S02]  /*0190*/  LEA.HI R13, R11, R218, RZ, 0x5 ;  /* 0x000000da0b0d7211 */ /* 0x000fe400078f28ff */
[----:B------:R-:W-:Y:S02]  /*01a0*/  SHF.R.S32.HI R0, RZ, 0x4, R7 ;  /* 0x00000004ff007819 */ /* 0x000fe40000011407 */
[----:B------:R-:W2:Y:S01]  /*01b0*/  S2UR UR10, SR_CTAID.Y ;  /* 0x00000000000a79c3 */ /* 0x000ea20000002600 */
[--C-:B------:R-:W-:Y:S01]  /*01c0*/  SHF.R.S32.HI R2, RZ, 0x5, R13.reuse ;  /* 0x00000005ff027819 */ /* 0x100fe2000001140d */
[----:B----4-:R-:W-:Y:S01]  /*01d0*/  USHF.R.S32.HI UR12, URZ, 0x1f, UR8 ;  /* 0x0000001f3f0c7899 */ /* 0x010fe20008011408 */
[----:B------:R-:W-:-:S02]  /*01e0*/  SHF.R.S32.HI R5, RZ, 0x1f, R13 ;  /* 0x0000001fff057819 */ /* 0x000fc4000001140d */
[CC--:B------:R-:W-:Y:S02]  /*01f0*/  LEA.HI R214, R11.reuse, R218.reuse, RZ, 0x3 ;  /* 0x000000da0bd67211 */ /* 0x0c0fe400078f18ff */
[----:B------:R-:W-:Y:S01]  /*0200*/  LEA.HI R15, R11, R218, RZ, 0x2 ;  /* 0x000000da0b0f7211 */ /* 0x000fe200078f10ff */
[----:B-----5:R-:W-:Y:S01]  /*0210*/  USHF.R.S32.HI UR11, URZ, 0x1f, UR7 ;  /* 0x0000001f3f0b7899 */ /* 0x020fe20008011407 */
[----:B------:R-:W-:Y:S02]  /*0220*/  LEA.HI R6, R7, R0, RZ, 0x1 ;  /* 0x0000000007067211 */ /* 0x000fe400078f08ff */
[-C--:B------:R-:W-:Y:S02]  /*0230*/  LEA.HI R5, R5, R2.reuse, RZ, 0x2 ;  /* 0x0000000205057211 */ /* 0x080fe400078f10ff */
[----:B------:R-:W-:Y:S02]  /*0240*/  LEA.HI R3, R13, R2, RZ, 0x1 ;  /* 0x000000020d037211 */ /* 0x000fe400078f08ff */
[----:B------:R-:W-:-:S02]  /*0250*/  LOP3.LUT R7, R7, 0xfffffff0, RZ, 0xc0, !PT ;  /* 0xfffffff007077812 */ /* 0x000fc400078ec0ff */
[----:B------:R-:W-:Y:S02]  /*0260*/  SHF.R.S32.HI R220, RZ, 0x3, R214 ;  /* 0x00000003ffdc7819 */ /* 0x000fe400000114d6 */
[----:B------:R-:W-:Y:S01]  /*0270*/  LOP3.LUT R19, R214, 0xfffffff8, RZ, 0xc0, !PT ;  /* 0xfffffff8d6137812 */ /* 0x000fe200078ec0ff */
[----:B------:R-:W-:Y:S01]  /*0280*/  IMAD.IADD R7, R218, 0x1, -R7 ;  /* 0x00000001da077824 */ /* 0x000fe200078e0a07 */
[--C-:B------:R-:W-:Y:S01]  /*0290*/  SHF.R.S32.HI R17, RZ, 0x2, R15.reuse ;  /* 0x00000002ff117819 */ /* 0x100fe2000001140f */
[----:B------:R-:W-:Y:S01]  /*02a0*/  IMAD.SHL.U32 R9, R220, 0x40, RZ ;  /* 0x00000040dc097824 */ /* 0x000fe200078e00ff */
[----:B------:R-:W-:Y:S01]  /*02b0*/  SHF.R.S32.HI R224, RZ, 0x1f, R15 ;  /* 0x0000001fffe07819 */ /* 0x000fe2000001140f */
[----:B------:R-:W-:Y:S01]  /*02c0*/  IMAD.IADD R4, R218, 0x1, -R19 ;  /* 0x00000001da047824 */ /* 0x000fe200078e0a13 */
[----:B------:R-:W-:Y:S02]  /*02d0*/  LOP3.LUT R5, R5, 0xfffffffc, RZ, 0xc0, !PT ;  /* 0xfffffffc05057812 */ /* 0x000fe400078ec0ff */
[----:B------:R-:W-:Y:S01]  /*02e0*/  LOP3.LUT R3, R3, 0xfffffffe, RZ, 0xc0, !PT ;  /* 0xfffffffe03037812 */ /* 0x000fe200078ec0ff */
[----:B------:R-:W-:Y:S01]  /*02f0*/  IMAD.SHL.U32 R222, R4, 0x8, RZ ;  /* 0x0000000804de7824 */ /* 0x000fe200078e00ff */
[----:B------:R-:W-:Y:S01]  /*0300*/  LOP3.LUT R13, R13, 0xffffffe0, RZ, 0xc0, !PT ;  /* 0xffffffe00d0d7812 */ /* 0x000fe200078ec0ff */
[----:B------:R-:W-:Y:S01]  /*0310*/  IMAD.IADD R5, R2, 0x1, -R5 ;  /* 0x0000000102057824 */ /* 0x000fe200078e0a05 */
[----:B------:R-:W-:Y:S01]  /*0320*/  LEA.HI R224, R224, R17, RZ, 0x3 ;  /* 0x00000011e0e07211 */ /* 0x000fe200078f18ff */
[----:B------:R-:W-:Y:S01]  /*0330*/  IMAD.IADD R3, R2, 0x1, -R3 ;  /* 0x0000000102037824 */ /* 0x000fe200078e0a03 */
[----:B------:R-:W-:Y:S01]  /*0340*/  LOP3.LUT R6, R6, 0xfffffffe, RZ, 0xc0, !PT ;  /* 0xfffffffe06067812 */ /* 0x000fe200078ec0ff */
[----:B------:R-:W-:Y:S01]  /*0350*/  IMAD.IADD R13, R218, 0x1, -R13 ;  /* 0x00000001da0d7824 */ /* 0x000fe200078e0a0d */
[----:B------:R-:W-:-:S02]  /*0360*/  LOP3.LUT R9, R9, 0x1c0, RZ, 0xc0, !PT ;  /* 0x000001c009097812 */ /* 0x000fc400078ec0ff */
[----:B------:R-:W-:Y:S01]  /*0370*/  LOP3.LUT R224, R224, 0xfffffff8, RZ, 0xc0, !PT ;  /* 0xfffffff8e0e07812 */ /* 0x000fe200078ec0ff */
[----:B------:R-:W-:Y:S01]  /*0380*/  IMAD.IADD R6, R0, 0x1, -R6 ;  /* 0x0000000100067824 */ /* 0x000fe200078e0a06 */
[----:B------:R-:W-:Y:S02]  /*0390*/  SHF.R.S32.HI R2, RZ, 0x1f, R7 ;  /* 0x0000001fff027819 */ /* 0x000fe40000011407 */
[----:B------:R-:W-:Y:S01]  /*03a0*/  SHF.R.U32.HI R8, RZ, 0x3, R9 ;  /* 0x00000003ff087819 */ /* 0x000fe20000011609 */
[----:B------:R-:W-:Y:S01]  /*03b0*/  IMAD.IADD R224, R17, 0x1, -R224 ;  /* 0x0000000111e07824 */ /* 0x000fe200078e0ae0 */
[----:B------:R-:W-:Y:S01]  /*03c0*/  LEA.HI R2, R2, R7, RZ, 0x3 ;  /* 0x0000000702027211 */ /* 0x000fe200078f18ff */
[----:B------:R-:W-:Y:S01]  /*03d0*/  IMAD.SHL.U32 R12, R6, 0x200, RZ ;  /* 0x00000200060c7824 */ /* 0x000fe200078e00ff */
[----:B------:R-:W-:Y:S02]  /*03e0*/  SHF.R.S32.HI R0, RZ, 0x1f, R13 ;  /* 0x0000001fff007819 */ /* 0x000fe4000001140d */
[----:B------:R-:W-:-:S02]  /*03f0*/  LOP3.LUT R9, R9, 0x38, R222, 0xf8, !PT ;  /* 0x0000003809097812 */ /* 0x000fc400078ef8de */
[C---:B------:R-:W-:Y:S01]  /*0400*/  LOP3.LUT R10, R2.reuse, 0xfffffff8, RZ, 0xc0, !PT ;  /* 0xfffffff8020a7812 */ /* 0x040fe200078ec0ff */
[----:B------:R-:W-:Y:S01]  /*0410*/  IMAD.SHL.U32 R2, R2, 0x40, RZ ;  /* 0x0000004002027824 */ /* 0x000fe200078e00ff */
[----:B------:R-:W-:Y:S01]  /*0420*/  LEA.HI R0, R0, R13, RZ, 0x2 ;  /* 0x0000000d00007211 */ /* 0x000fe200078f10ff */
[----:B------:R-:W-:Y:S01]  /*0430*/  IMAD.SHL.U32 R13, R4, 0x40, RZ ;  /* 0x00000040040d7824 */ /* 0x000fe200078e00ff */
[----:B------:R-:W-:Y:S01]  /*0440*/  LOP3.LUT R8, R9, R8, RZ, 0x3c, !PT ;  /* 0x0000000809087212 */ /* 0x000fe200078e3cff */
[----:B------:R-:W-:Y:S01]  /*0450*/  IMAD.IADD R7, R7, 0x1, -R10 ;  /* 0x0000000107077824 */ /* 0x000fe200078e0a0a */
[----:B------:R-:W-:Y:S01]  /*0460*/  LOP3.LUT R9, R224, 0x1, RZ, 0xc0, !PT ;  /* 0x00000001e0097812 */ /* 0x000fe200078ec0ff */
[----:B------:R-:W-:Y:S01]  /*0470*/  IMAD.SHL.U32 R10, R3, 0x10, RZ ;  /* 0x00000010030a7824 */ /* 0x000fe200078e00ff */
[----:B------:R-:W-:Y:S01]  /*0480*/  LOP3.LUT R15, R15, 0x7ffffffc, RZ, 0xc0, !PT ;  /* 0x7ffffffc0f0f7812 */ /* 0x000fe200078ec0ff */
[----:B------:R-:W-:Y:S01]  /*0490*/  IMAD.SHL.U32 R7, R7, 0x40, RZ ;  /* 0x0000004007077824 */ /* 0x000fe200078e00ff */
[----:B------:R-:W-:-:S02]  /*04a0*/  ISETP.NE.U32.AND P0, PT, R9, 0x1, PT ;  /* 0x000000010900780c */ /* 0x000fc40003f05070 */
[----:B------:R-:W-:Y:S02]  /*04b0*/  LOP3.LUT R13, R13, 0x1c0, RZ, 0xc0, !PT ;  /* 0x000001c00d0d7812 */ /* 0x000fe400078ec0ff */
[CC--:B------:R-:W-:Y:S02]  /*04c0*/  LEA.HI R9, R11.reuse, R218.reuse, RZ, 0x7 ;  /* 0x000000da0b097211 */ /* 0x0c0fe400078f38ff */
[----:B------:R-:W-:Y:S02]  /*04d0*/  LEA.HI R11, R11, R218, RZ, 0x6 ;  /* 0x000000da0b0b7211 */ /* 0x000fe400078f30ff */
[C---:B------:R-:W-:Y:S02]  /*04e0*/  LOP3.LUT P4, RZ, R4.reuse, 0x2, RZ, 0xc0, !PT ;  /* 0x0000000204ff7812 */ /* 0x040fe4000788c0ff */
[----:B------:R-:W-:Y:S01]  /*04f0*/  LOP3.LUT P3, RZ, R4, 0x4, RZ, 0xc0, !PT ;  /* 0x0000000404ff7812 */ /* 0x000fe2000786c0ff */
[C---:B------:R-:W-:Y:S01]  /*0500*/  IMAD.IADD R4, R218.reuse, 0x1, -R15 ;  /* 0x00000001da047824 */ /* 0x040fe200078e0a0f */
[----:B------:R-:W-:Y:S01]  /*0510*/  LOP3.LUT R15, R13, 0x10, R10, 0xf8, !PT ;  /* 0x000000100d0f7812 */ /* 0x000fe200078ef80a */
[----:B------:R-:W-:Y:S01]  /*0520*/  IMAD.SHL.U32 R218, R218, 0x2, RZ ;  /* 0x00000002dada7824 */ /* 0x000fe200078e00ff */
[----:B------:R-:W-:Y:S01]  /*0530*/  SHF.R.S32.HI R9, RZ, 0x7, R9 ;  /* 0x00000007ff097819 */ /* 0x000fe20000011409 */
[----:B------:R-:W-:Y:S01]  /*0540*/  IMAD.SHL.U32 R4, R4, 0x2, RZ ;  /* 0x0000000204047824 */ /* 0x000fe200078e00ff */
[----:B------:R-:W-:Y:S01]  /*0550*/  SHF.R.S32.HI R11, RZ, 0x6, R11 ;  /* 0x00000006ff0b7819 */ /* 0x000fe2000001140b */
[----:B------:R-:W-:Y:S01]  /*0560*/  IMAD.SHL.U32 R10, R6, 0x20, RZ ;  /* 0x00000020060a7824 */ /* 0x000fe200078e00ff */
[C---:B------:R-:W-:Y:S01]  /*0570*/  R2P PR, R224.reuse, 0x6 ;  /* 0x00000006e0007804 */ /* 0x040fe20000000000 */
[----:B------:R-:W-:Y:S01]  /*0580*/  IMAD.SHL.U32 R224, R224, 0x40, RZ ;  /* 0x00000040e0e07824 */ /* 0x000fe200078e00ff */
[----:B------:R-:W-:Y:S01]  /*0590*/  LOP3.LUT R212, R15, 0x8, R214, 0xf8, !PT ;  /* 0x000000080fd47812 */ /* 0x000fe200078ef8d6 */
[----:B------:R-:W-:Y:S01]  /*05a0*/  IMAD R15, R9, 0x800, R12 ;  /* 0x00000800090f7824 */ /* 0x000fe200078e020c */
[----:B------:R-:W-:Y:S01]  /*05b0*/  LOP3.LUT R7, R7, 0x1c0, RZ, 0xc0, !PT ;  /* 0x000001c007077812 */ /* 0x000fe200078ec0ff */
[----:B------:R-:W-:Y:S01]  /*05c0*/  IMAD R219, R11, 0x200, R8 ;  /* 0x000002000bdb7824 */ /* 0x000fe200078e0208 */
[----:B------:R-:W-:Y:S01]  /*05d0*/  LOP3.LUT R224, R224, 0x1c0, RZ, 0xc0, !PT ;  /* 0x000001c0e0e07812 */ /* 0x000fe200078ec0ff */
[----:B------:R-:W-:Y:S01]  /*05e0*/  IMAD.SHL.U32 R9, R9, 0x20, RZ ;  /* 0x0000002009097824 */ /* 0x000fe200078e00ff */
[----:B------:R-:W-:Y:S01]  /*05f0*/  LOP3.LUT R214, R13, 0x8, R214, 0xf8, !PT ;  /* 0x000000080dd67812 */ /* 0x000fe200078ef8d6 */
[----:B------:R-:W-:Y:S01]  /*0600*/  IMAD.SHL.U32 R11, R11, 0x8, RZ ;  /* 0x000000080b0b7824 */ /* 0x000fe200078e00ff */
[----:B------:R-:W-:-:S02]  /*0610*/  SHF.R.U32.HI R8, RZ, 0x3, R224 ;  /* 0x00000003ff087819 */ /* 0x000fc400000116e0 */
[----:B------:R-:W-:Y:S02]  /*0620*/  LOP3.LUT R218, R9, 0x6, R218, 0xf8, !PT ;  /* 0x0000000609da7812 */ /* 0x000fe400078ef8da */
[----:B------:R-:W-:Y:S02]  /*0630*/  LOP3.LUT R11, R11, 0x18, RZ, 0xc0, !PT ;  /* 0x000000180b0b7812 */ /* 0x000fe400078ec0ff */
[----:B------:R-:W-:Y:S02]  /*0640*/  LOP3.LUT R9, R224, 0x20, R9, 0xf8, !PT ;  /* 0x00000020e0097812 */ /* 0x000fe400078ef809 */
[----:B------:R-:W-:Y:S02]  /*0650*/  LOP3.LUT R224, R8, R224, R11, 0x1e, !PT ;  /* 0x000000e008e07212 */ /* 0x000fe400078e1e0b */
[----:B------:R-:W-:Y:S01]  /*0660*/  LOP3.LUT R9, R9, R8, RZ, 0x3c, !PT ;  /* 0x0000000809097212 */ /* 0x000fe200078e3cff */
[----:B------:R-:W-:Y:S01]  /*0670*/  IMAD R8, R5, 0x400, R4 ;  /* 0x0000040005087824 */ /* 0x000fe200078e0204 */
[----:B------:R-:W-:-:S02]  /*0680*/  SHF.R.U32.HI R13, RZ, 0x3, R13 ;  /* 0x00000003ff0d7819 */ /* 0x000fc4000001160d */
[----:B------:R-:W-:Y:S01]  /*0690*/  LOP3.LUT R215, R11, 0x20, R10, 0xf8, !PT ;  /* 0x000000200bd77812 */ /* 0x000fe200078ef80a */
[----:B------:R-:W-:Y:S01]  /*06a0*/  IMAD.SHL.U32 R10, R6, 0x8, RZ ;  /* 0x00000008060a7824 */ /* 0x000fe200078e00ff */
[----:B------:R-:W-:Y:S01]  /*06b0*/  SHF.R.U32.HI R6, RZ, 0x3, R7 ;  /* 0x00000003ff067819 */ /* 0x000fe20000011607 */
[----:B------:R-:W-:Y:S01]  /*06c0*/  IMAD.IADD R225, R8, 0x1, R9 ;  /* 0x0000000108e17824 */ /* 0x000fe200078e0209 */
[----:B------:R-:W-:Y:S02]  /*06d0*/  SHF.R.S32.HI R8, RZ, 0x2, R0 ;  /* 0x00000002ff087819 */ /* 0x000fe40000011400 */
[----:B------:R-:W-:Y:S02]  /*06e0*/  LOP3.LUT R0, R2, 0xfffffe00, RZ, 0xc0, !PT ;  /* 0xfffffe0002007812 */ /* 0x000fe400078ec0ff */
[----:B------:R-:W-:Y:S01]  /*06f0*/  LOP3.LUT R214, R214, R13, RZ, 0x3c, !PT ;  /* 0x0000000dd6d67212 */ /* 0x000fe200078e3cff */
[----:B------:R-:W-:Y:S01]  /*0700*/  IMAD R2, R5, 0x10, R8 ;  /* 0x0000001005027824 */ /* 0x000fe200078e0208 */
[----:B------:R-:W-:Y:S01]  /*0710*/  LOP3.LUT R211, R7, 0x8, R10, 0xf8, !PT ;  /* 0x0000000807d37812 */ /* 0x000fe200078ef80a */
[----:B------:R-:W-:Y:S01]  /*0720*/  IMAD R216, R5, 0x400, R0 ;  /* 0x0000040005d87824 */ /* 0x000fe200078e0200 */
[----:B------:R-:W-:Y:S01]  /*0730*/  LOP3.LUT R215, R6, R215, R7, 0x1e, !PT ;  /* 0x000000d706d77212 */ /* 0x000fe200078e1e07 */
[----:B------:R-:W-:Y:S01]  /*0740*/  IMAD R7, R3, 0x400, R4 ;  /* 0x0000040003077824 */ /* 0x000fe200078e0204 */
[----:B------:R-:W-:Y:S01]  /*0750*/  LOP3.LUT R211, R211, R6, RZ, 0x3c, !PT ;  /* 0x00000006d3d37212 */ /* 0x000fe200078e3cff */
[----:B------:R-:W-:Y:S01]  /*0760*/  IMAD R4, R3, 0x400, R0 ;  /* 0x0000040003047824 */ /* 0x000fe200078e0200 */
[----:B------:R-:W-:Y:S01]  /*0770*/  LEA R225, R225, UR5, 0x1 ;  /* 0x00000005e1e17c11 */ /* 0x000fe2000f8e08ff */
[----:B------:R-:W-:Y:S01]  /*0780*/  IMAD.IADD R214, R15, 0x1, R214 ;  /* 0x000000010fd67824 */ /* 0x000fe200078e02d6 */
[----:B------:R-:W-:Y:S01]  /*0790*/  LOP3.LUT R212, R12, R212, R13, 0xf6, !PT ;  /* 0x000000d40cd47212 */ /* 0x000fe200078ef60d */
[----:B------:R-:W-:Y:S01]  /*07a0*/  IMAD.MOV.U32 R3, RZ, RZ, 0x20 ;  /* 0x00000020ff037424 */ /* 0x000fe200078e00ff */
[----:B------:R-:W-:Y:S01]  /*07b0*/  LOP3.LUT R215, R215, R0, RZ, 0xfc, !PT ;  /* 0x00000000d7d77212 */ /* 0x000fe200078efcff */
[----:B------:R-:W-:Y:S01]  /*07c0*/  IMAD.IADD R224, R7, 0x1, R224 ;  /* 0x0000000107e07824 */ /* 0x000fe200078e02e0 */
[----:B---3--:R-:W-:Y:S01]  /*07d0*/  IADD3 R221, R2, 0x1, -R221 ;  /* 0x0000000102dd7810 */ /* 0x008fe20007ffe8dd */
[----:B------:R-:W-:Y:S01]  /*07e0*/  IMAD.MOV.U32 R5, RZ, RZ, 0x40 ;  /* 0x00000040ff057424 */ /* 0x000fe200078e00ff */
[----:B------:R-:W-:Y:S01]  /*07f0*/  SEL R3, R3, 0xffffffe0, !P4 ;  /* 0xffffffe003037807 */ /* 0x000fe20006000000 */
[----:B------:R-:W-:Y:S01]  /*0800*/  IMAD.SHL.U32 R214, R214, 0x2, RZ ;  /* 0x00000002d6d67824 */ /* 0x000fe200078e00ff */
[----:B------:R-:W-:Y:S01]  /*0810*/  SEL R229, R229, 0x10, !P0 ;  /* 0x00000010e5e57807 */ /* 0x000fe20004000000 */
[----:B------:R-:W-:Y:S01]  /*0820*/  IMAD.IADD R216, R216, 0x1, R211 ;  /* 0x00000001d8d87824 */ /* 0x000fe200078e02d3 */
[----:B------:R-:W-:Y:S01]  /*0830*/  SEL R5, R5, 0xffffffc0, !P3 ;  /* 0xffffffc005057807 */ /* 0x000fe20005800000 */
[----:B------:R-:W-:Y:S01]  /*0840*/  IMAD.IADD R211, R211, 0x1, R4 ;  /* 0x00000001d3d37824 */ /* 0x000fe200078e0204 */
[----:B------:R-:W-:Y:S01]  /*0850*/  IADD3 R0, R3, UR13, R214 ;  /* 0x0000000d03007c10 */ /* 0x000fe2000fffe0d6 */
[----:B------:R-:W-:Y:S01]  /*0860*/  VIADD R2, R214, UR5 ;  /* 0x00000005d6027c36 */ /* 0x000fe20008000000 */
[----:B------:R-:W-:Y:S01]  /*0870*/  LEA R224, R224, UR13, 0x1 ;  /* 0x0000000de0e07c11 */ /* 0x000fe2000f8e08ff */
[C---:B------:R-:W-:Y:S01]  /*0880*/  VIADD R226, R225.reuse, 0x20 ;  /* 0x00000020e1e27836 */ /* 0x040fe20000000000 */
[----:B------:R-:W-:Y:S01]  /*0890*/  LEA R212, R212, UR5, 0x1 ;  /* 0x00000005d4d47c11 */ /* 0x000fe2000f8e08ff */
[----:B------:R-:W-:Y:S01]  /*08a0*/  @P1 VIADD R226, R225, 0xffffffe0 ;  /* 0xffffffe0e1e21836 */ /* 0x000fe20000000000 */
[----:B------:R-:W-:Y:S01]  /*08b0*/  LEA R211, R211, UR4, 0x1 ;  /* 0x00000004d3d37c11 */ /* 0x000fe2000f8e08ff */
[----:B------:R-:W-:-:S02]  /*08c0*/  IMAD.IADD R3, R3, 0x1, R2 ;  /* 0x0000000103037824 */ /* 0x000fc400078e0202 */
[----:B------:R-:W-:Y:S02]  /*08d0*/  IMAD.IADD R213, R5, 0x1, R0 ;  /* 0x0000000105d57824 */ /* 0x000fe400078e0200 */
[C---:B------:R-:W-:Y:S02]  /*08e0*/  VIADD R227, R224.reuse, 0x40 ;  /* 0x00000040e0e37836 */ /* 0x040fe40000000000 */
[----:B------:R-:W-:Y:S02]  /*08f0*/  IMAD.IADD R228, R225, 0x1, R229 ;  /* 0x00000001e1e47824 */ /* 0x000fe400078e02e5 */
[C---:B------:R-:W-:Y:S02]  /*0900*/  IMAD.IADD R2, R5.reuse, 0x1, R2 ;  /* 0x0000000105027824 */ /* 0x040fe400078e0202 */
[----:B------:R-:W-:Y:S02]  /*0910*/  IMAD.IADD R0, R5, 0x1, R212 ;  /* 0x0000000105007824 */ /* 0x000fe400078e02d4 */
[----:B------:R-:W-:-:S02]  /*0920*/  @P2 VIADD R227, R224, 0xffffffc0 ;  /* 0xffffffc0e0e32836 */ /* 0x000fc40000000000 */
[----:B-12---:R-:W-:-:S07]  /*0930*/  IMAD.IADD R229, R229, 0x1, R226 ;  /* 0x00000001e5e57824 */ /* 0x006fce00078e02e2 */
.L_x_56:
[----:B------:R-:W-:Y:S02]  /*0940*/  ULDC.64 UR14, c[0x0][0x308] ;  /* 0x0000c200000e7ab9 */ /* 0x000fe40000000a00 */
[----:B------:R-:W-:-:S04]  /*0950*/  UISETP.NE.U32.AND UP1, UPT, UR14, URZ, UPT ;  /* 0x0000003f0e00728c */ /* 0x000fc8000bf25070 */
[----:B------:R-:W-:-:S03]  /*0960*/  UISETP.NE.AND.EX UP1, UPT, UR15, URZ, UPT, UP1 ;  /* 0x0000003f0f00728c */ /* 0x000fc6000bf25310 */
[----:B------:R-:W-:Y:S02]  /*0970*/  ULDC.64 UR14, c[0x0][0x300] ;  /* 0x0000c000000e7ab9 */ /* 0x000fe40000000a00 */
[----:B------:R-:W-:Y:S02]  /*0980*/  ISETP.NE.U32.AND P1, PT, RZ, UR14, PT ;  /* 0x0000000eff007c0c */ /* 0x000fe4000bf25070 */
[----:B------:R-:W-:Y:S02]  /*0990*/  PLOP3.LUT P0, PT, PT, PT, UP1, 0x80, 0x0 ;  /* 0x000000000000781c */ /* 0x000fe40003f0f018 */
[----:B------:R-:W-:Y:S02]  /*09a0*/  ISETP.NE.AND.EX P1, PT, RZ, UR15, PT, P1 ;  /* 0x0000000fff007c0c */ /* 0x000fe4000bf25310 */
[----:B------:R-:W-:-:S09]  /*09b0*/  @UP1 ULDC.64 UR14, c[0x0][0x308] ;  /* 0x0000c200000e1ab9 */ /* 0x000fd20000000a00 */
[----:B-1----:R-:W1:Y:S02]  /*09c0*/  @P0 S2R R4, SR_CTAID.Y ;  /* 0x0000000000040919 */ /* 0x002e640000002600 */
[----:B------:R-:W2:Y:S01]  /*09d0*/  @P1 LDC.64 R6, c[0x0][0x300] ;  /* 0x0000c000ff061b82 */ /* 0x000ea20000000a00 */
[----:B------:R-:W2:Y:S01]  /*09e0*/  @P1 S2R R5, SR_CTAID.Y ;  /* 0x0000000000051919 */ /* 0x000ea20000002600 */
[----:B-1----:R-:W-:Y:S01]  /*09f0*/  @P0 R2UR UR4, R4 ;  /* 0x00000000040402ca */ /* 0x002fe200000e0000 */
[----:B--2---:R-:W-:-:S05]  /*0a00*/  @P1 IMAD.WIDE R8, R5, 0x4, R6 ;  /* 0x0000000405081825 */ /* 0x004fca00078e0206 */
[----:B------:R-:W2:Y:S07]  /*0a10*/  @P1 LDG.E R5, desc[UR52][R8.64] ;  /* 0x0000003408051981 */ /* 0x000eae000c1e1900 */
[----:B------:R-:W-:-:S06]  /*0a20*/  @UP1 UIMAD.WIDE UR14, UR4, 0x4, UR14 ;  /* 0x00000004040e18a5 */ /* 0x000fcc000f8e020e */
[----:B------:R-:W-:Y:S02]  /*0a30*/  IMAD.U32 R6, RZ, RZ, UR14 ;  /* 0x0000000eff067e24 */ /* 0x000fe4000f8e00ff */
[----:B------:R-:W-:Y:S01]  /*0a40*/  IMAD.U32 R7, RZ, RZ, UR15 ;  /* 0x0000000fff077e24 */ /* 0x000fe2000f8e00ff */
[----:B------:R-:W-:Y:S01]  /*0a50*/  UMOV UR24, URZ ;  /* 0x0000003f00187c82 */ /* 0x000fe20008000000 */
[----:B------:R-:W-:-:S03]  /*0a60*/  @!UP1 ULDC.64 UR14, c[0x0][0x318] ;  /* 0x0000c600000e9ab9 */ /* 0x000fc60000000a00 */
[----:B------:R-:W3:Y:S01]  /*0a70*/  @P0 LDG.E R4, desc[UR52][R6.64] ;  /* 0x0000003406040981 */ /* 0x000ee2000c1e1900 */
[----:B------:R-:W-:-:S04]  /*0a80*/  @!UP1 UISETP.NE.U32.AND UP0, UPT, UR14, URZ, UPT ;  /* 0x0000003f0e00928c */ /* 0x000fc8000bf05070 */
[----:B------:R-:W-:-:S03]  /*0a90*/  @!UP1 UISETP.NE.AND.EX UP0, UPT, UR15, URZ, UPT, UP0 ;  /* 0x0000003f0f00928c */ /* 0x000fc6000bf05300 */
[----:B------:R-:W-:Y:S02]  /*0aa0*/  @!UP1 ULDC.64 UR14, c[0x0][0x2c8] ;  /* 0x0000b200000e9ab9 */ /* 0x000fe40000000a00 */
[----:B------:R-:W-:Y:S02]  /*0ab0*/  @!UP1 USEL UR15, UR15, URZ, UP0 ;  /* 0x0000003f0f0f9287 */ /* 0x000fe40008000000 */
[----:B------:R-:W-:Y:S01]  /*0ac0*/  USHF.L.U32 UR13, UR9, 0x6, URZ ;  /* 0x00000006090d7899 */ /* 0x000fe2000800063f */
[----:B--2---:R-:W-:Y:S02]  /*0ad0*/  @P1 R2UR UR24, R5 ;  /* 0x00000000051812ca */ /* 0x004fe400000e0000 */
[----:B---3--:R-:W-:-:S13]  /*0ae0*/  @P0 R2UR UR51, R4 ;  /* 0x00000000043302ca */ /* 0x008fda00000e0000 */
[----:B------:R-:W-:Y:S02]  /*0af0*/  @UP1 UIADD3 UR51, UR51, -UR24, URZ ;  /* 0x8000001833331290 */ /* 0x000fe4000fffe03f */
[----:B------:R-:W-:-:S04]  /*0b00*/  @!UP1 UIADD3 UR51, UR15, UR14, -UR24 ;  /* 0x0000000e0f339290 */ /* 0x000fc8000fffe818 */
[----:B------:R-:W-:-:S06]  /*0b10*/  UISETP.GE.AND UP0, UPT, UR13, UR51, UPT ;  /* 0x000000330d00728c */ /* 0x000fcc000bf06270 */
[----:B------:R-:W-:-:S13]  /*0b20*/  PLOP3.LUT P0, PT, PT, PT, UP0, 0x80, 0x0 ;  /* 0x000000000000781c */ /* 0x000fda0003f0f008 */
[----:B-----5:R-:W-:Y:S05]  /*0b30*/  @P0 BRA `(.L_x_48) ;  /* 0x0000004800240947 */ /* 0x020fea0003800000 */
[----:B------:R-:W-:Y:S01]  /*0b40*/  ULDC.U8 UR4, c[0x0][0x3d8] ;  /* 0x0000f60000047ab9 */ /* 0x000fe20000000000 */
[----:B------:R-:W-:Y:S01]  /*0b50*/  ULDC UR27, c[0x0][0x270] ;  /* 0x00009c00001b7ab9 */ /* 0x000fe20000000800 */
[----:B------:R-:W-:Y:S02]  /*0b60*/  UISETP.NE.AND UP0, UPT, UR4, URZ, UPT ;  /* 0x0000003f0400728c */ /* 0x000fe4000bf05270 */
[----:B------:R-:W-:Y:S01]  /*0b70*/  USHF.R.S32.HI UR30, URZ, 0x1f, UR27 ;  /* 0x0000001f3f1e7899 */ /* 0x000fe2000801141b */
[----:B------:R-:W-:Y:S01]  /*0b80*/  ULDC UR4, c[0x0][0x2c4] ;  /* 0x0000b10000047ab9 */ /* 0x000fe20000000800 */
[----:B------:R-:W-:Y:S01]  /*0b90*/  ULDC.U8 UR29, c[0x0][0x480] ;  /* 0x00012000001d7ab9 */ /* 0x000fe20000000000 */
[----:B------:R-:W-:Y:S01]  /*0ba0*/  UIADD3 UR15, UR4, 0x3f, URZ ;  /* 0x0000003f040f7890 */ /* 0x000fe2000fffe03f */
[----:B------:R-:W-:-:S03]  /*0bb0*/  PLOP3.LUT P0, PT, PT, PT, UP0, 0x80, 0x0 ;  /* 0x000000000000781c */ /* 0x000fc60003f0f008 */
[----:B------:R-:W-:Y:S02]  /*0bc0*/  USHF.R.S32.HI UR21, URZ, 0x1f, UR15 ;  /* 0x0000001f3f157899 */ /* 0x000fe4000801140f */
[----:B------:R-:W-:Y:S01]  /*0bd0*/  @UP0 UMOV UR22, UR10 ;  /* 0x0000000a00160c82 */ /* 0x000fe20008000000 */
[----:B------:R-:W-:Y:S01]  /*0be0*/  @UP0 UMOV UR31, UR6 ;  /* 0x00000006001f0c82 */ /* 0x000fe20008000000 */
[----:B------:R-:W-:Y:S01]  /*0bf0*/  @UP0 UIMAD UR14, UR22, UR4, URZ ;  /* 0x00000004160e02a4 */ /* 0x000fe2000f8e023f */
[----:B------:R-:W-:Y:S02]  /*0c00*/  @UP0 ULDC UR28, c[0x0][0x2e4] ;  /* 0x0000b900001c0ab9 */ /* 0x000fe40000000800 */
[----:B------:R-:W-:Y:S01]  /*0c10*/  @!UP0 UMOV UR22, UR10 ;  /* 0x0000000a00168c82 */ /* 0x000fe20008000000 */
[----:B------:R-:W-:Y:S02]  /*0c20*/  @UP0 UIMAD UR28, UR31, UR28, UR14 ;  /* 0x0000001c1f1c02a4 */ /* 0x000fe4000f8e020e */
[----:B------:R-:W-:Y:S01]  /*0c30*/  ULEA.HI UR21, UR21, UR15, URZ, 0x6 ;  /* 0x0000000f15157291 */ /* 0x000fe2000f8f303f */
[----:B------:R-:W-:-:S02]  /*0c40*/  @!UP0 UMOV UR31, UR6 ;  /* 0x00000006001f8c82 */ /* 0x000fc40008000000 */
[----:B------:R-:W-:Y:S02]  /*0c50*/  @!UP0 UIMAD UR14, UR22, UR27, UR31 ;  /* 0x0000001b160e82a4 */ /* 0x000fe4000f8e021f */
[----:B------:R-:W-:Y:S02]  /*0c60*/  USHF.R.S32.HI UR21, URZ, 0x6, UR21 ;  /* 0x000000063f157899 */ /* 0x000fe40008011415 */
[----:B------:R-:W-:Y:S01]  /*0c70*/  @!UP0 UIMAD UR28, UR14, UR4, URZ ;  /* 0x000000040e1c82a4 */ /* 0x000fe2000f8e023f */
[----:B------:R-:W-:Y:S11]  /*0c80*/  @!P0 BRA `(.L_x_49) ;  /* 0x0000000000208947 */ /* 0x000ff60003800000 */
[----:B------:R-:W-:Y:S01]  /*0c90*/  ULDC UR25, c[0x0][0x2d4] ;  /* 0x0000b50000197ab9 */ /* 0x000fe20000000800 */
[----:B------:R-:W-:Y:S01]  /*0ca0*/  ULDC UR15, c[0x0][0x2c0] ;  /* 0x0000b000000f7ab9 */ /* 0x000fe20000000800 */
[----:B------:R-:W-:Y:S01]  /*0cb0*/  UIADD3 UR16, UR25, 0x80, URZ ;  /* 0x0000008019107890 */ /* 0x000fe2000fffe03f */
[----:B------:R-:W-:Y:S02]  /*0cc0*/  ULDC UR14, c[0x0][0x2e4] ;  /* 0x0000b900000e7ab9 */ /* 0x000fe40000000800 */
[----:B------:R-:W-:Y:S02]  /*0cd0*/  ULEA UR14, UR15, UR14, 0x7 ;  /* 0x0000000e0f0e7291 */ /* 0x000fe4000f8e383f */
[----:B------:R-:W-:-:S04]  /*0ce0*/  UIMAD UR16, UR16, UR22, URZ ;  /* 0x00000016101072a4 */ /* 0x000fc8000f8e023f */
[----:B------:R-:W-:Y:S01]  /*0cf0*/  UIMAD UR20, UR14, UR31, UR16 ;  /* 0x0000001f0e1472a4 */ /* 0x000fe2000f8e0210 */
[----:B------:R-:W-:Y:S11]  /*0d00*/  BRA `(.L_x_50) ;  /* 0x00000000000c7947 */ /* 0x000ff60003800000 */
.L_x_49:
[----:B------:R-:W-:Y:S01]  /*0d10*/  UIMAD UR20, UR22, UR27, UR31 ;  /* 0x0000001b161472a4 */ /* 0x000fe2000f8e021f */
[----:B------:R-:W-:-:S03]  /*0d20*/  ULDC UR25, c[0x0][0x2d4] ;  /* 0x0000b50000197ab9 */ /* 0x000fc60000000800 */
[----:B------:R-:W-:-:S12]  /*0d30*/  UIMAD UR20, UR20, UR25, URZ ;  /* 0x00000019141472a4 */ /* 0x000fd8000f8e023f */
.L_x_50:
[----:B------:R-:W1:Y:S01]  /*0d40*/  LDC R16, c[0x0][0x278] ;  /* 0x00009e00ff107b82 */ /* 0x000e620000000800 */
[----:B------:R-:W2:Y:S01]  /*0d50*/  S2R R6, SR_TID.X ;  /* 0x0000000000067919 */ /* 0x000ea20000002100 */
[----:B------:R-:W-:Y:S01]  /*0d60*/  ULEA UR32, UR21, 0xffffffc0, 0x6 ;  /* 0xffffffc015207891 */ /* 0x000fe2000f8e303f */
[----:B------:R-:W-:Y:S01]  /*0d70*/  IMAD.U32 R7, RZ, RZ, UR31 ;  /* 0x0000001fff077e24 */ /* 0x000fe2000f8e00ff */
[----:B------:R-:W-:Y:S01]  /*0d80*/  SHF.R.S32.HI R17, RZ, 0x1f, R220 ;  /* 0x0000001fff117819 */ /* 0x000fe200000114dc */
[----:B------:R-:W-:Y:S01]  /*0d90*/  USHF.R.S32.HI UR34, URZ, 0x1f, UR22 ;  /* 0x0000001f3f227899 */ /* 0x000fe20008011416 */
[--C-:B------:R-:W-:Y:S01]  /*0da0*/  SHF.R.S32.HI R223, RZ, 0x1f, R222.reuse ;  /* 0x0000001fffdf7819 */ /* 0x100fe200000114de */
[----:B------:R-:W-:Y:S01]  /*0db0*/  USHF.R.S32.HI UR33, URZ, 0x1f, UR32 ;  /* 0x0000001f3f217899 */ /* 0x000fe20008011420 */
[----:B------:R-:W3:Y:S01]  /*0dc0*/  LDC.64 R14, c[0x0][0x240] ;  /* 0x00009000ff0e7b82 */ /* 0x000ee20000000a00 */
[----:B------:R-:W-:Y:S01]  /*0dd0*/  IABS R7, R7 ;  /* 0x0000000700077213 */ /* 0x000fe20000000000 */
[----:B------:R-:W-:Y:S01]  /*0de0*/  ULDC.64 UR14, c[0x0][0x418] ;  /* 0x00010600000e7ab9 */ /* 0x000fe20000000a00 */
[----:B------:R-:W-:Y:S01]  /*0df0*/  IADD3 R31, P0, R220, UR32, RZ ;  /* 0x00000020dc1f7c10 */ /* 0x000fe2000ff1e0ff */
[----:B------:R-:W-:Y:S01]  /*0e00*/  UIMAD UR16, UR34, UR14, URZ ;  /* 0x0000000e221072a4 */ /* 0x000fe2000f8e023f */
[----:B------:R-:W-:Y:S01]  /*0e10*/  IMAD.U32 R23, RZ, RZ, UR14 ;  /* 0x0000000eff177e24 */ /* 0x000fe2000f8e00ff */
[----:B------:R-:W-:Y:S01]  /*0e20*/  USHF.R.S32.HI UR23, URZ, 0x1f, UR24 ;  /* 0x0000001f3f177899 */ /* 0x000fe20008011418 */
[----:B------:R-:W-:Y:S01]  /*0e30*/  IADD3.X R21, R17, UR33, RZ, P0, !PT ;  /* 0x0000002111157c10 */ /* 0x000fe200087fe4ff */
[----:B------:R-:W-:Y:S01]  /*0e40*/  UIMAD UR15, UR22, UR15, UR16 ;  /* 0x0000000f160f72a4 */ /* 0x000fe2000f8e0210 */
[----:B------:R-:W-:Y:S01]  /*0e50*/  IMAD.WIDE.U32 R22, R23, UR22, R222 ;  /* 0x0000001617167c25 */ /* 0x000fe2000f8e00de */
[----:B------:R-:W-:Y:S01]  /*0e60*/  UIADD3 UR24, UP0, UR13, UR24, URZ ;  /* 0x000000180d187290 */ /* 0x000fe2000ff1e03f */
[----:B------:R-:W-:Y:S01]  /*0e70*/  ISETP.NE.AND P3, PT, RZ, UR29, PT ;  /* 0x0000001dff007c0c */ /* 0x000fe2000bf65270 */
[----:B------:R-:W-:Y:S01]  /*0e80*/  USHF.R.S32.HI UR18, URZ, 0x1f, UR31 ;  /* 0x0000001f3f127899 */ /* 0x000fe2000801141f */
[----:B------:R-:W-:Y:S01]  /*0e90*/  LEA R232, R219, UR5, 0x1 ;  /* 0x00000005dbe87c11 */ /* 0x000fe2000f8e08ff */
[----:B------:R-:W-:Y:S01]  /*0ea0*/  VIADD R23, R23, UR15 ;  /* 0x0000000f17177c36 */ /* 0x000fe20008000000 */
[----:B------:R-:W-:Y:S01]  /*0eb0*/  ULDC.64 UR14, c[0x0][0x228] ;  /* 0x00008a00000e7ab9 */ /* 0x000fe20000000a00 */
[----:B-1----:R-:W-:Y:S01]  /*0ec0*/  IABS R9, R16 ;  /* 0x0000001000097213 */ /* 0x002fe20000000000 */
[----:B------:R-:W-:Y:S01]  /*0ed0*/  UIMAD UR16, UR34, UR14, URZ ;  /* 0x0000000e221072a4 */ /* 0x000fe2000f8e023f */
[----:B------:R-:W-:Y:S01]  /*0ee0*/  IMAD.U32 R32, RZ, RZ, UR14 ;  /* 0x0000000eff207e24 */ /* 0x000fe2000f8e00ff */
[----:B------:R-:W-:Y:S01]  /*0ef0*/  USHF.R.S32.HI UR14, URZ, 0x1f, UR13 ;  /* 0x0000001f3f0e7899 */ /* 0x000fe2000801140d */
[----:B------:R-:W1:Y:S01]  /*0f00*/  I2F.RP R5, R9 ;  /* 0x0000000900057306 */ /* 0x000e620000209400 */
[----:B------:R-:W-:-:S02]  /*0f10*/  UIMAD UR15, UR22, UR15, UR16 ;  /* 0x0000000f160f72a4 */ /* 0x000fc4000f8e0210 */
[----:B------:R-:W-:Y:S01]  /*0f20*/  UIADD3.X UR23, UR23, UR14, URZ, UP0, !UPT ;  /* 0x0000000e17177290 */ /* 0x000fe200087fe43f */
[----:B---3--:R-:W-:Y:S01]  /*0f30*/  IMAD.WIDE.U32 R24, R31, R14, R222 ;  /* 0x0000000e1f187225 */ /* 0x008fe200078e00de */
[----:B------:R-:W-:Y:S01]  /*0f40*/  ULDC.64 UR16, c[0x0][0x258] ;  /* 0x0000960000107ab9 */ /* 0x000fe20000000a00 */
[----:B------:R-:W-:Y:S02]  /*0f50*/  UIADD3 UR28, UR32, UR28, URZ ;  /* 0x0000001c201c7290 */ /* 0x000fe4000fffe03f */
[----:B------:R-:W-:Y:S01]  /*0f60*/  IMAD.U32 R28, RZ, RZ, UR16 ;  /* 0x00000010ff1c7e24 */ /* 0x000fe2000f8e00ff */
[----:B-1----:R-:W1:Y:S02]  /*0f70*/  MUFU.RCP R10, R5 ;  /* 0x00000005000a7308 */ /* 0x002e640000001000 */
[----:B-1----:R-:W-:Y:S01]  /*0f80*/  VIADD R10, R10, 0xffffffe ;  /* 0x0ffffffe0a0a7836 */ /* 0x002fe20000000000 */
[----:B--2---:R-:W-:-:S05]  /*0f90*/  SHF.R.S32.HI R5, RZ, 0x1f, R6 ;  /* 0x0000001fff057819 */ /* 0x004fca0000011406 */
[----:B------:R-:W1:Y:S01]  /*0fa0*/  F2I.FTZ.U32.TRUNC.NTZ R11, R10 ;  /* 0x0000000a000b7305 */ /* 0x000e62000021f000 */
[----:B------:R-:W-:-:S04]  /*0fb0*/  LEA.HI R8, R5, R6, RZ, 0x5 ;  /* 0x0000000605087211 */ /* 0x000fc800078f28ff */
[----:B------:R-:W-:Y:S01]  /*0fc0*/  LOP3.LUT R13, R8, 0xffffffe0, RZ, 0xc0, !PT ;  /* 0xffffffe0080d7812 */ /* 0x000fe200078ec0ff */
[----:B-1----:R-:W-:Y:S02]  /*0fd0*/  IMAD.MOV R4, RZ, RZ, -R11 ;  /* 0x000000ffff047224 */ /* 0x002fe400078e0a0b */
[----:B------:R-:W-:Y:S02]  /*0fe0*/  IMAD.MOV.U32 R10, RZ, RZ, RZ ;  /* 0x000000ffff0a7224 */ /* 0x000fe400078e00ff */
[----:B------:R-:W-:-:S04]  /*0ff0*/  IMAD R4, R4, R9, RZ ;  /* 0x0000000904047224 */ /* 0x000fc800078e02ff */
[----:B------:R-:W-:Y:S02]  /*1000*/  IMAD.HI.U32 R4, R11, R4, R10 ;  /* 0x000000040b047227 */ /* 0x000fe400078e000a */
[----:B------:R-:W1:Y:S04]  /*1010*/  LDC.64 R10, c[0x0][0x250] ;  /* 0x00009400ff0a7b82 */ /* 0x000e680000000a00 */
[----:B------:R-:W-:-:S04]  /*1020*/  IMAD.HI.U32 R19, R4, R7, RZ ;  /* 0x0000000704137227 */ /* 0x000fc800078e00ff */
[----:B------:R-:W-:Y:S02]  /*1030*/  IMAD.MOV R12, RZ, RZ, -R19 ;  /* 0x000000ffff0c7224 */ /* 0x000fe400078e0a13 */
[----:B------:R-:W-:Y:S02]  /*1040*/  IMAD R4, R21, R14, RZ ;  /* 0x0000000e15047224 */ /* 0x000fe400078e02ff */
[----:B------:R-:W-:Y:S02]  /*1050*/  IMAD R12, R9, R12, R7 ;  /* 0x0000000c090c7224 */ /* 0x000fe400078e0207 */
[----:B------:R-:W-:Y:S02]  /*1060*/  IMAD R7, R31, R15, R4 ;  /* 0x0000000f1f077224 */ /* 0x000fe400078e0204 */
[----:B------:R-:W-:Y:S01]  /*1070*/  IMAD.IADD R4, R6, 0x1, -R13 ;  /* 0x0000000106047824 */ /* 0x000fe200078e0a0d */
[----:B------:R-:W-:Y:S01]  /*1080*/  ISETP.GT.U32.AND P1, PT, R9, R12, PT ;  /* 0x0000000c0900720c */ /* 0x000fe20003f24070 */
[----:B------:R-:W-:Y:S01]  /*1090*/  IMAD.IADD R25, R25, 0x1, R7 ;  /* 0x0000000119197824 */ /* 0x000fe200078e0207 */
[----:B------:R-:W-:-:S02]  /*10a0*/  SHF.R.S32.HI R7, RZ, 0x5, R8 ;  /* 0x00000005ff077819 */ /* 0x000fc40000011408 */
[----:B------:R-:W-:Y:S01]  /*10b0*/  SHF.R.S32.HI R8, RZ, 0x1f, R8 ;  /* 0x0000001fff087819 */ /* 0x000fe20000011408 */
[----:B------:R-:W-:Y:S01]  /*10c0*/  IMAD.WIDE.U32 R32, R32, UR22, R24 ;  /* 0x0000001620207c25 */ /* 0x000fe2000f8e0018 */
[----:B------:R-:W-:Y:S02]  /*10d0*/  SHF.R.S32.HI R231, RZ, 0x1f, R4 ;  /* 0x0000001fffe77819 */ /* 0x000fe40000011404 */
[----:B------:R-:W-:Y:S01]  /*10e0*/  LEA.HI R8, R8, R7, RZ, 0x2 ;  /* 0x0000000708087211 */ /* 0x000fe200078f10ff */
[----:B-1----:R-:W-:Y:S01]  /*10f0*/  IMAD R18, R10, UR23, RZ ;  /* 0x000000170a127c24 */ /* 0x002fe2000f8e02ff */
[----:B------:R-:W-:Y:S01]  /*1100*/  LEA.HI R231, R231, R4, RZ, 0x2 ;  /* 0x00000004e7e77211 */ /* 0x000fe200078f10ff */
[----:B------:R-:W-:Y:S01]  /*1110*/  VIADD R33, R33, UR15 ;  /* 0x0000000f21217c36 */ /* 0x000fe20008000000 */
[----:B------:R-:W-:Y:S01]  /*1120*/  LOP3.LUT R8, R8, 0xfffffffc, RZ, 0xc0, !PT ;  /* 0xfffffffc08087812 */ /* 0x000fe200078ec0ff */
[----:B------:R-:W-:Y:S01]  /*1130*/  @!P1 IMAD.IADD R12, R12, 0x1, -R9 ;  /* 0x000000010c0c9824 */ /* 0x000fe200078e0a09 */
[----:B------:R-:W-:Y:S01]  /*1140*/  SHF.R.S32.HI R231, RZ, 0x2, R231 ;  /* 0x00000002ffe77819 */ /* 0x000fe200000114e7 */
[----:B------:R-:W-:Y:S01]  /*1150*/  @!P1 VIADD R19, R19, 0x1 ;  /* 0x0000000113139836 */ /* 0x000fe20000000000 */
[----:B------:R-:W-:Y:S01]  /*1160*/  ISETP.NE.AND P1, PT, R16, RZ, PT ;  /* 0x000000ff1000720c */ /* 0x000fe20003f25270 */
[----:B------:R-:W-:Y:S01]  /*1170*/  IMAD.IADD R8, R7, 0x1, -R8 ;  /* 0x0000000107087824 */ /* 0x000fe200078e0a08 */
[----:B------:R-:W-:Y:S01]  /*1180*/  ISETP.GE.U32.AND P2, PT, R12, R9, PT ;  /* 0x000000090c00720c */ /* 0x000fe20003f46070 */
[----:B------:R-:W-:Y:S01]  /*1190*/  IMAD.WIDE.U32 R26, R10, UR24, R222 ;  /* 0x000000180a1a7c25 */ /* 0x000fe2000f8e00de */
[----:B------:R-:W1:Y:S01]  /*11a0*/  LDC.64 R12, c[0x0][0x420] ;  /* 0x00010800ff0c7b82 */ /* 0x000e620000000a00 */
[----:B------:R-:W-:-:S02]  /*11b0*/  ULDC.64 UR14, c[0x0][0x238] ;  /* 0x00008e00000e7ab9 */ /* 0x000fc40000000a00 */
[----:B------:R-:W-:Y:S01]  /*11c0*/  IMAD R231, R8, 0x10, R231 ;  /* 0x0000001008e77824 */ /* 0x000fe200078e02e7 */
[----:B------:R-:W-:Y:S01]  /*11d0*/  LOP3.LUT R8, R16, UR31, RZ, 0x3c, !PT ;  /* 0x0000001f10087c12 */ /* 0x000fe2000f8e3cff */
[----:B------:R-:W-:Y:S01]  /*11e0*/  IMAD R18, R11, UR24, R18 ;  /* 0x000000180b127c24 */ /* 0x000fe2000f8e0212 */
[----:B------:R-:W-:Y:S01]  /*11f0*/  UIMAD UR19, UR34, UR14, URZ ;  /* 0x0000000e221372a4 */ /* 0x000fe2000f8e023f */
[----:B------:R-:W-:Y:S01]  /*1200*/  IMAD.U32 R24, RZ, RZ, UR14 ;  /* 0x0000000eff187e24 */ /* 0x000fe2000f8e00ff */
[----:B------:R-:W-:Y:S01]  /*1210*/  ISETP.GE.AND P0, PT, R8, RZ, PT ;  /* 0x000000ff0800720c */ /* 0x000fe20003f06270 */
[----:B------:R-:W-:Y:S01]  /*1220*/  IMAD.IADD R27, R27, 0x1, R18 ;  /* 0x000000011b1b7824 */ /* 0x000fe200078e0212 */
[----:B------:R-:W2:Y:S01]  /*1230*/  LDC.64 R8, c[0x0][0x248] ;  /* 0x00009200ff087b82 */ /* 0x000ea20000000a00 */
[----:B------:R-:W-:Y:S01]  /*1240*/  @P2 VIADD R19, R19, 0x1 ;  /* 0x0000000113132836 */ /* 0x000fe20000000000 */
[----:B------:R-:W-:Y:S01]  /*1250*/  UIMAD UR19, UR22, UR15, UR19 ;  /* 0x0000000f161372a4 */ /* 0x000fe2000f8e0213 */
[----:B------:R-:W-:Y:S01]  /*1260*/  IMAD.WIDE.U32 R24, R24, UR22, R26 ;  /* 0x0000001618187c25 */ /* 0x000fe2000f8e001a */
[----:B------:R-:W-:Y:S01]  /*1270*/  SHF.R.S32.HI R230, RZ, 0x1f, R231 ;  /* 0x0000001fffe67819 */ /* 0x000fe200000114e7 */
[----:B------:R-:W-:-:S02]  /*1280*/  ULDC.64 UR14, c[0x0][0x268] ;  /* 0x00009a00000e7ab9 */ /* 0x000fc40000000a00 */
[----:B------:R-:W-:Y:S01]  /*1290*/  IMAD.WIDE.U32 R28, R28, UR31, R32 ;  /* 0x0000001f1c1c7c25 */ /* 0x000fe2000f8e0020 */
[----:B------:R-:W-:-:S03]  /*12a0*/  SHF.L.U64.HI R230, R231, 0x2, R230 ;  /* 0x00000002e7e67819 */ /* 0x000fc600000102e6 */
[----:B------:R-:W-:Y:S01]  /*12b0*/  @!P0 IMAD.MOV R19, RZ, RZ, -R19 ;  /* 0x000000ffff138224 */ /* 0x000fe200078e0a13 */
[----:B------:R-:W-:Y:S01]  /*12c0*/  @!P1 LOP3.LUT R19, RZ, R16, RZ, 0x33, !PT ;  /* 0x00000010ff139212 */ /* 0x000fe200078e33ff */
[----:B------:R-:W-:Y:S01]  /*12d0*/  VIADD R25, R25, UR19 ;  /* 0x0000001319197c36 */ /* 0x000fe20008000000 */
[----:B------:R-:W-:Y:S01]  /*12e0*/  UIMAD UR19, UR18, UR16, URZ ;  /* 0x00000010121372a4 */ /* 0x000fe2000f8e023f */
[----:B-1----:R-:W-:Y:S01]  /*12f0*/  IMAD R20, R21, R12, RZ ;  /* 0x0000000c15147224 */ /* 0x002fe200078e02ff */
[----:B------:R-:W-:Y:S01]  /*1300*/  SHF.R.S32.HI R18, RZ, 0x1f, R19 ;  /* 0x0000001fff127819 */ /* 0x000fe20000011413 */
[----:B------:R-:W-:Y:S01]  /*1310*/  IMAD.WIDE.U32 R24, R19, UR14, R24 ;  /* 0x0000000e13187c25 */ /* 0x000fe2000f8e0018 */
[----:B------:R-:W-:-:S03]  /*1320*/  UIMAD UR19, UR31, UR17, UR19 ;  /* 0x000000111f1372a4 */ /* 0x000fc6000f8e0213 */
[----:B------:R-:W-:Y:S01]  /*1330*/  IMAD R16, R18, UR14, RZ ;  /* 0x0000000e12107c24 */ /* 0x000fe2000f8e02ff */
[----:B------:R-:W-:Y:S01]  /*1340*/  ULDC.64 UR16, c[0x0][0x210] ;  /* 0x0000840000107ab9 */ /* 0x000fe20000000a00 */
[----:B------:R-:W-:Y:S01]  /*1350*/  IMAD R20, R31, R13, R20 ;  /* 0x0000000d1f147224 */ /* 0x000fe200078e0214 */
[C---:B------:R-:W-:Y:S01]  /*1360*/  LEA R240, P0, R28.reuse, UR16, 0x1 ;  /* 0x000000101cf07c11 */ /* 0x040fe2000f8008ff */
[----:B------:R-:W-:Y:S02]  /*1370*/  VIADD R21, R29, UR19 ;  /* 0x000000131d157c36 */ /* 0x000fe40008000000 */
[----:B------:R-:W-:Y:S01]  /*1380*/  IMAD R16, R19, UR15, R16 ;  /* 0x0000000f13107c24 */ /* 0x000fe2000f8e0210 */
[----:B------:R-:W-:Y:S01]  /*1390*/  ULDC.64 UR14, c[0x0][0x428] ;  /* 0x00010a00000e7ab9 */ /* 0x000fe20000000a00 */
[----:B------:R-:W-:Y:S01]  /*13a0*/  IMAD.WIDE.U32 R30, R31, R12, R22 ;  /* 0x0000000c1f1e7225 */ /* 0x000fe200078e0016 */
[----:B------:R-:W-:Y:S01]  /*13b0*/  UIMAD UR35, UR18, UR14, URZ ;  /* 0x0000000e122372a4 */ /* 0x000fe2000f8e023f */
[----:B------:R-:W-:Y:S01]  /*13c0*/  LEA.HI.X R241, R28, UR17, R21, 0x1, P0 ;  /* 0x000000111cf17c11 */ /* 0x000fe200080f0c15 */
[----:B------:R-:W-:Y:S01]  /*13d0*/  ULDC.64 UR16, c[0x0][0x220] ;  /* 0x0000880000107ab9 */ /* 0x000fe20000000a00 */
[----:B--2---:R-:W-:Y:S01]  /*13e0*/  IMAD R26, R8, UR23, RZ ;  /* 0x00000017081a7c24 */ /* 0x004fe2000f8e02ff */
[----:B------:R-:W-:Y:S01]  /*13f0*/  UIMAD UR35, UR31, UR15, UR35 ;  /* 0x0000000f1f2372a4 */ /* 0x000fe2000f8e0223 */
[----:B------:R-:W-:Y:S01]  /*1400*/  IMAD.IADD R31, R31, 0x1, R20 ;  /* 0x000000011f1f7824 */ /* 0x000fe200078e0214 */
[----:B------:R-:W-:Y:S01]  /*1410*/  ULDC.64 UR18, c[0x0][0x3e0] ;  /* 0x0000f80000127ab9 */ /* 0x000fe20000000a00 */
[----:B------:R-:W-:Y:S01]  /*1420*/  IMAD.U32 R28, RZ, RZ, UR14 ;  /* 0x0000000eff1c7e24 */ /* 0x000fe2000f8e00ff */
[----:B------:R-:W-:Y:S01]  /*1430*/  ULDC.64 UR14, c[0x0][0x230] ;  /* 0x00008c00000e7ab9 */ /* 0x000fe20000000a00 */
[----:B------:R-:W-:Y:S01]  /*1440*/  IMAD.IADD R25, R25, 0x1, R16 ;  /* 0x0000000119197824 */ /* 0x000fe200078e0210 */
[----:B------:R-:W-:Y:S01]  /*1450*/  UIMAD UR34, UR34, UR14, URZ ;  /* 0x0000000e222272a4 */ /* 0x000fe2000f8e023f */
[----:B------:R-:W-:-:S02]  /*1460*/  IMAD R21, R17, R10, RZ ;  /* 0x0000000a11157224 */ /* 0x000fc400078e02ff */
[----:B------:R-:W-:Y:S01]  /*1470*/  IMAD.WIDE.U32 R22, R8, UR24, R222 ;  /* 0x0000001808167c25 */ /* 0x000fe2000f8e00de */
[----:B------:R-:W-:-:S03]  /*1480*/  UIMAD UR34, UR22, UR15, UR34 ;  /* 0x0000000f162272a4 */ /* 0x000fc6000f8e0222 */
[----:B------:R-:W-:Y:S02]  /*1490*/  IMAD R26, R9, UR24, R26 ;  /* 0x00000018091a7c24 */ /* 0x000fe4000f8e021a */
[----:B------:R-:W-:-:S04]  /*14a0*/  IMAD.WIDE.U32 R28, R28, UR31, R30 ;  /* 0x0000001f1c1c7c25 */ /* 0x000fc8000f8e001e */
[----:B------:R-:W-:Y:S01]  /*14b0*/  IMAD R21, R220, R11, R21 ;  /* 0x0000000bdc157224 */ /* 0x000fe200078e0215 */
[----:B------:R-:W-:Y:S01]  /*14c0*/  LEA R238, P1, R28, UR18, 0x1 ;  /* 0x000000121cee7c11 */ /* 0x000fe2000f8208ff */
[----:B------:R-:W-:-:S04]  /*14d0*/  IMAD.WIDE.U32 R24, R220, R10, R24 ;  /* 0x0000000adc187225 */ /* 0x000fc800078e0018 */
[----:B------:R-:W-:Y:S02]  /*14e0*/  IMAD.IADD R27, R23, 0x1, R26 ;  /* 0x00000001171b7824 */ /* 0x000fe400078e021a */
[----:B------:R-:W-:Y:S01]  /*14f0*/  IMAD.MOV.U32 R26, RZ, RZ, R22 ;  /* 0x000000ffff1a7224 */ /* 0x000fe200078e0016 */
[----:B------:R-:W-:Y:S01]  /*1500*/  LEA R22, P0, R24, UR16, 0x1 ;  /* 0x0000001018167c11 */ /* 0x000fe2000f8008ff */
[----:B------:R-:W-:Y:S01]  /*1510*/  IMAD.U32 R16, RZ, RZ, UR14 ;  /* 0x0000000eff107e24 */ /* 0x000fe2000f8e00ff */
[----:B------:R-:W-:Y:S01]  /*1520*/  ULDC.64 UR14, c[0x0][0x260] ;  /* 0x00009800000e7ab9 */ /* 0x000fe20000000a00 */
[----:B------:R-:W-:Y:S02]  /*1530*/  VIADD R20, R29, UR35 ;  /* 0x000000231d147c36 */ /* 0x000fe40008000000 */
[----:B------:R-:W-:Y:S02]  /*1540*/  IMAD.IADD R21, R25, 0x1, R21 ;  /* 0x0000000119157824 */ /* 0x000fe400078e0215 */
[----:B------:R-:W-:Y:S01]  /*1550*/  IMAD.WIDE.U32 R26, R16, UR22, R26 ;  /* 0x00000016101a7c25 */ /* 0x000fe2000f8e001a */
[----:B------:R-:W-:-:S02]  /*1560*/  LEA.HI.X R239, R28, UR19, R20, 0x1, P1 ;  /* 0x000000131cef7c11 */ /* 0x000fc400088f0c14 */
[----:B------:R-:W-:Y:S01]  /*1570*/  LEA.HI.X R23, R24, UR17, R21, 0x1, P0 ;  /* 0x0000001118177c11 */ /* 0x000fe200080f0c15 */
[----:B------:R-:W-:Y:S01]  /*1580*/  VIADD R27, R27, UR34 ;  /* 0x000000221b1b7c36 */ /* 0x000fe20008000000 */
[----:B------:R-:W-:Y:S01]  /*1590*/  LEA R24, P1, R12, R238, 0x6 ;  /* 0x000000ee0c187211 */ /* 0x000fe200078230ff */
[----:B------:R-:W-:Y:S01]  /*15a0*/  UIADD3 UR34, UR21, -0x1, URZ ;  /* 0xffffffff15227890 */ /* 0x000fe2000fffe03f */
[----:B------:R-:W-:Y:S01]  /*15b0*/  IMAD R18, R18, UR14, RZ ;  /* 0x0000000e12127c24 */ /* 0x000fe2000f8e02ff */
[----:B------:R-:W-:Y:S01]  /*15c0*/  LEA R28, P2, R10, R22, 0x6 ;  /* 0x000000160a1c7211 */ /* 0x000fe200078430ff */
[----:B------:R-:W-:Y:S01]  /*15d0*/  @P3 BAR.SYNC.DEFER_BLOCKING 0x0 ;  /* 0x0000000000003b1d */ /* 0x000fe20000010000 */
[----:B------:R-:W-:Y:S01]  /*15e0*/  LEA.HI.X R25, R12, R239, R13, 0x6, P1 ;  /* 0x000000ef0c197211 */ /* 0x000fe200008f340d */
[----:B------:R-:W-:Y:S01]  /*15f0*/  IMAD.WIDE.U32 R12, R19, UR14, R26 ;  /* 0x0000000e130c7c25 */ /* 0x000fe2000f8e001a */
[----:B------:R-:W-:Y:S01]  /*1600*/  ULEA.HI UR14, UR34, UR34, URZ, 0x1 ;  /* 0x00000022220e7291 */ /* 0x000fe2000f8f083f */
[----:B------:R-:W-:-:S02]  /*1610*/  LEA R20, P0, R14, R240, 0x6 ;  /* 0x000000f00e147211 */ /* 0x000fc400078030ff */
[----:B------:R-:W-:Y:S01]  /*1620*/  IMAD R18, R19, UR15, R18 ;  /* 0x0000000f13127c24 */ /* 0x000fe2000f8e0212 */
[----:B------:R-:W-:Y:S01]  /*1630*/  ULOP3.LUT UR14, UR14, 0xfffffffe, URZ, 0xc0, !UPT ;  /* 0xfffffffe0e0e7892 */ /* 0x000fe2000f8ec03f */
[----:B------:R-:W-:Y:S01]  /*1640*/  LEA.HI.X R29, R10, R23, R11, 0x6, P2 ;  /* 0x000000170a1d7211 */ /* 0x000fe200010f340b */
[-C--:B------:R-:W-:Y:S01]  /*1650*/  IMAD R11, R17, R8.reuse, RZ ;  /* 0x00000008110b7224 */ /* 0x080fe200078e02ff */
[----:B------:R-:W-:Y:S01]  /*1660*/  LEA.HI.X R21, R14, R241, R15, 0x6, P0 ;  /* 0x000000f10e157211 */ /* 0x000fe200000f340f */
[----:B------:R-:W-:Y:S01]  /*1670*/  UIADD3 UR14, UR34, -UR14, URZ ;  /* 0x8000000e220e7290 */ /* 0x000fe2000fffe03f */
[----:B------:R-:W-:Y:S01]  /*1680*/  IMAD.IADD R13, R13, 0x1, R18 ;  /* 0x000000010d0d7824 */ /* 0x000fe200078e0212 */
[----:B------:R-:W-:Y:S01]  /*1690*/  ULDC.64 UR16, c[0x0][0x2b0] ;  /* 0x0000ac0000107ab9 */ /* 0x000fe20000000a00 */
[----:B------:R-:W-:Y:S01]  /*16a0*/  VIADD R10, R219, 0x2000 ;  /* 0x00002000db0a7836 */ /* 0x000fe20000000000 */
[----:B------:R-:W-:Y:S01]  /*16b0*/  UISETP.NE.AND UP0, UPT, UR14, 0x1, UPT ;  /* 0x000000010e00788c */ /* 0x000fe2000bf05270 */
[C---:B------:R-:W-:Y:S01]  /*16c0*/  IMAD R11, R220.reuse, R9, R11 ;  /* 0x00000009dc0b7224 */ /* 0x040fe200078e020b */
[----:B------:R-:W-:Y:S01]  /*16d0*/  UIMAD.WIDE UR28, UR28, 0x4, UR16 ;  /* 0x000000041c1c78a5 */ /* 0x000fe2000f8e0210 */
[----:B------:R-:W-:Y:S01]  /*16e0*/  IMAD.WIDE.U32 R12, R220, R8, R12 ;  /* 0x00000008dc0c7225 */ /* 0x000fe200078e000c */
[----:B------:R-:W-:-:S02]  /*16f0*/  ULDC.64 UR14, c[0x0][0x218] ;  /* 0x00008600000e7ab9 */ /* 0x000fc40000000a00 */
[----:B------:R-:W-:Y:S01]  /*1700*/  PLOP3.LUT P0, PT, PT, PT, UP0, 0x80, 0x0 ;  /* 0x000000000000781c */ /* 0x000fe20003f0f008 */
[----:B------:R-:W-:Y:S01]  /*1710*/  IMAD.IADD R11, R13, 0x1, R11 ;  /* 0x000000010d0b7824 */ /* 0x000fe200078e020b */
[----:B------:R-:W-:Y:S01]  /*1720*/  LEA R14, P1, R12, UR14, 0x1 ;  /* 0x0000000e0c0e7c11 */ /* 0x000fe2000f8208ff */
[----:B------:R-:W-:Y:S01]  /*1730*/  @!PT LDS RZ, [RZ] ;  /* 0x00000000fffff984 */ /* 0x000fe20000000800 */
[----:B------:R-:W-:Y:S01]  /*1740*/  @!PT LDS RZ, [RZ] ;  /* 0x00000000fffff984 */ /* 0x000fe20000000800 */
[----:B------:R-:W-:Y:S01]  /*1750*/  @!PT LDS RZ, [RZ] ;  /* 0x00000000fffff984 */ /* 0x000fe20000000800 */
[----:B------:R-:W-:Y:S01]  /*1760*/  LDGSTS.E.BYPASS.LTC128B.128 [R232+0x10000], desc[UR52][R22.64] ;  /* 0x1000000016e87fae */ /* 0x000fe2000b901d74 */
[----:B------:R-:W-:Y:S01]  /*1770*/  SEL R10, R10, R219, !P0 ;  /* 0x000000db0a0a7207 */ /* 0x000fe20004000000 */
[----:B------:R-:W-:Y:S01]  /*1780*/  IMAD.SHL.U32 R231, R231, 0x4, RZ ;  /* 0x00000004e7e77824 */ /* 0x000fe200078e00ff */
[----:B------:R-:W-:Y:S01]  /*1790*/  LEA.HI.X R15, R12, UR15, R11, 0x1, P1 ;  /* 0x0000000f0c0f7c11 */ /* 0x000fe200088f0c0b */
[----:B------:R-:W-:Y:S01]  /*17a0*/  LDGSTS.E.BYPASS.LTC128B.128 [R232+0x12000], desc[UR52][R22.64+0x80] ;  /* 0x1200008016e87fae */ /* 0x000fe2000b901d74 */
[----:B------:R-:W-:Y:S01]  /*17b0*/  LEA R237, R10, UR5, 0x1 ;  /* 0x000000050aed7c11 */ /* 0x000fe2000f8e08ff */
[----:B------:R-:W-:Y:S01]  /*17c0*/  ULDC.64 UR14, c[0x0][0x2f0] ;  /* 0x0000bc00000e7ab9 */ /* 0x000fe20000000a00 */
[----:B------:R-:W-:Y:S01]  /*17d0*/  LEA R12, P1, R8, R14, 0x6 ;  /* 0x0000000e080c7211 */ /* 0x000fe200078230ff */
[----:B------:R-:W1:Y:S01]  /*17e0*/  S2R R10, SR_CTAID.X ;  /* 0x00000000000a7919 */ /* 0x000e620000002500 */
[----:B------:R-:W-:-:S02]  /*17f0*/  IADD3 R16, P2, R231, UR28, RZ ;  /* 0x0000001ce7107c10 */ /* 0x000fc4000ff5e0ff */
[----:B------:R-:W-:Y:S01]  /*1800*/  LEA.HI.X R13, R8, R15, R9, 0x6, P1 ;  /* 0x0000000f080d7211 */ /* 0x000fe200008f3409 */
[----:B------:R-:W-:Y:S01]  /*1810*/  LDGSTS.E.BYPASS.LTC128B.128 [R232+0x11000], desc[UR52][R28.64] ;  /* 0x110000001ce87fae */ /* 0x000fe2000b901d74 */
[----:B------:R-:W1:Y:S01]  /*1820*/  LDC.64 R8, c[0x0][0x488] ;  /* 0x00012200ff087b82 */ /* 0x000e620000000a00 */
[----:B------:R-:W-:Y:S01]  /*1830*/  UISETP.NE.U32.AND UP0, UPT, UR14, URZ, UPT ;  /* 0x0000003f0e00728c */ /* 0x000fe2000bf05070 */
[----:B------:R-:W-:Y:S01]  /*1840*/  IADD3.X R17, R230, UR29, RZ, P2, !PT ;  /* 0x0000001de6117c10 */ /* 0x000fe200097fe4ff */
[----:B------:R-:W-:Y:S01]  /*1850*/  LDGSTS.E.BYPASS.LTC128B.128 [R232+0x13000], desc[UR52][R28.64+0x80] ;  /* 0x130000801ce87fae */ /* 0x000fe2000b901d74 */
[----:B------:R-:W-:-:S03]  /*1860*/  ULDC UR14, c[0x0][0x2dc] ;  /* 0x0000b700000e7ab9 */ /* 0x000fc60000000800 */
[----:B------:R-:W0:Y:S04]  /*1870*/  LDGDEPBAR ;  /* 0x00000000000079af */ /* 0x000e280000000000 */
[----:B------:R-:W-:Y:S04]  /*1880*/  LDGSTS.E.BYPASS.LTC128B.128 [R232+0x8000], desc[UR52][R238.64] ;  /* 0x08000000eee87fae */ /* 0x000fe8000b901d74 */
[----:B------:R-:W-:Y:S04]  /*1890*/  LDGSTS.E.BYPASS.LTC128B.128 [R232+0xa000], desc[UR52][R238.64+0x80] ;  /* 0x0a000080eee87fae */ /* 0x000fe8000b901d74 */
[----:B------:R-:W-:Y:S04]  /*18a0*/  LDGSTS.E.BYPASS.LTC128B.128 [R232+0x9000], desc[UR52][R24.64] ;  /* 0x0900000018e87fae */ /* 0x000fe8000b901d74 */
[----:B------:R-:W-:Y:S04]  /*18b0*/  LDGSTS.E.BYPASS.LTC128B.128 [R232+0xb000], desc[UR52][R24.64+0x80] ;  /* 0x0b00008018e87fae */ /* 0x000fe8000b901d74 */
[----:B------:R-:W-:Y:S04]  /*18c0*/  LDGSTS.E.BYPASS.LTC128B.128 [R237], desc[UR52][R240.64] ;  /* 0x00000000f0ed7fae */ /* 0x000fe8000b901d74 */
[----:B------:R-:W-:Y:S04]  /*18d0*/  LDGSTS.E.BYPASS.LTC128B.128 [R237+0x2000], desc[UR52][R240.64+0x80] ;  /* 0x02000080f0ed7fae */ /* 0x000fe8000b901d74 */
[----:B------:R-:W-:Y:S04]  /*18e0*/  LDGSTS.E.BYPASS.LTC128B.128 [R237+0x1000], desc[UR52][R20.64] ;  /* 0x0100000014ed7fae */ /* 0x000fe8000b901d74 */
[----:B------:R-:W-:Y:S01]  /*18f0*/  LDGSTS.E.BYPASS.LTC128B.128 [R237+0x3000], desc[UR52][R20.64+0x80] ;  /* 0x0300008014ed7fae */ /* 0x000fe2000b901d74 */
[----:B------:R-:W-:-:S03]  /*1900*/  UIMAD UR44, UR27, UR14, URZ ;  /* 0x0000000e1b2c72a4 */ /* 0x000fc6000f8e023f */
[----:B------:R-:W-:Y:S01]  /*1910*/  LDGSTS.E.BYPASS.LTC128B.128 [R232+0xc000], desc[UR52][R14.64] ;  /* 0x0c0000000ee87fae */ /* 0x000fe2000b901d74 */
[----:B------:R-:W-:-:S03]  /*1920*/  UIMAD UR17, UR31, UR14, URZ ;  /* 0x0000000e1f1172a4 */ /* 0x000fc6000f8e023f */
[----:B------:R-:W-:Y:S04]  /*1930*/  LDGSTS.E.BYPASS.LTC128B.128 [R232+0xe000], desc[UR52][R14.64+0x80] ;  /* 0x0e0000800ee87fae */ /* 0x000fe8000b901d74 */
[----:B------:R-:W-:Y:S04]  /*1940*/  LDGSTS.E.BYPASS.LTC128B.128 [R232+0xd000], desc[UR52][R12.64] ;  /* 0x0d0000000ce87fae */ /* 0x000fe8000b901d74 */
[----:B------:R1:W-:Y:S01]  /*1950*/  LDGSTS.E.BYPASS.LTC128B.128 [R232+0xf000], desc[UR52][R12.64+0x80] ;  /* 0x0f0000800ce87fae */ /* 0x0003e2000b901d74 */
[----:B------:R-:W-:Y:S01]  /*1960*/  USHF.R.S32.HI UR16, URZ, 0x1f, UR17 ;  /* 0x0000001f3f107899 */ /* 0x000fe20008011411 */
[----:B------:R-:W-:Y:S01]  /*1970*/  IMAD R4, R7, UR44, R4 ;  /* 0x0000002c07047c24 */ /* 0x000fe2000f8e0204 */
[----:B------:R-:W-:Y:S01]  /*1980*/  USHF.L.U32 UR18, UR44, 0x6, URZ ;  /* 0x000000062c127899 */ /* 0x000fe2000800063f */
[----:B------:R-:W0:Y:S01]  /*1990*/  LDGDEPBAR ;  /* 0x00000000000079af */ /* 0x000e220000000000 */
[----:B------:R-:W-:-:S02]  /*19a0*/  UISETP.NE.AND.EX UP0, UPT, UR15, URZ, UPT, UP0 ;  /* 0x0000003f0f00728c */ /* 0x000fc4000bf05300 */
[----:B------:R-:W-:Y:S01]  /*19b0*/  USHF.R.S32.HI UR15, URZ, 0x1f, UR14 ;  /* 0x0000001f3f0f7899 */ /* 0x000fe2000801140e */
[----:B------:R-:W-:Y:S01]  /*19c0*/  IMAD.U32 R7, RZ, RZ, UR16 ;  /* 0x00000010ff077e24 */ /* 0x000fe2000f8e00ff */
[----:B------:R-:W-:Y:S01]  /*19d0*/  UIMAD.WIDE UR36, UR22, 0x80, URZ ;  /* 0x00000080162478a5 */ /* 0x000fe2000f8e023f */
[----:B------:R2:W5:Y:S01]  /*19e0*/  LDG.E R236, desc[UR52][R16.64] ;  /* 0x0000003410ec7981 */ /* 0x000562000c1e1900 */
[----:B------:R-:W-:Y:S02]  /*19f0*/  UIMAD UR15, UR15, UR27, URZ ;  /* 0x0000001b0f0f72a4 */ /* 0x000fe4000f8e023f */
[----:B------:R-:W-:Y:S01]  /*1a00*/  UIMAD.WIDE.U32 UR38, UR14, UR27, URZ ;  /* 0x0000001b0e2672a5 */ /* 0x000fe2000f8e003f */
[----:B------:R2:W5:Y:S01]  /*1a10*/  LDG.E R235, desc[UR52][R16.64+0x20] ;  /* 0x0000203410eb7981 */ /* 0x000562000c1e1900 */
[----:B------:R-:W-:Y:S01]  /*1a20*/  UIMAD UR15, UR30, UR14, UR15 ;  /* 0x0000000e1e0f72a4 */ /* 0x000fe2000f8e020f */
[----:B------:R-:W-:Y:S01]  /*1a30*/  CS2R R94, SRZ ;  /* 0x00000000005e7805 */ /* 0x000fe2000001ff00 */
[----:B------:R-:W-:Y:S01]  /*1a40*/  USEL UR14, UR36, URZ, UP0 ;  /* 0x0000003f240e7287 */ /* 0x000fe20008000000 */
[----:B------:R-:W-:Y:S01]  /*1a50*/  CS2R R92, SRZ ;  /* 0x00000000005c7805 */ /* 0x000fe2000001ff00 */
[----:B------:R-:W-:Y:S01]  /*1a60*/  USEL UR36, UR37, URZ, UP0 ;  /* 0x0000003f25247287 */ /* 0x000fe20008000000 */
[----:B------:R-:W-:Y:S01]  /*1a70*/  IMAD.U32 R11, RZ, RZ, UR39 ;  /* 0x00000027ff0b7e24 */ /* 0x000fe2000f8e00ff */
[----:B------:R-:W-:Y:S01]  /*1a80*/  UIADD3 UR15, UR39, UR15, URZ ;  /* 0x0000000f270f7290 */ /* 0x000fe2000fffe03f */
[----:B------:R-:W-:Y:S01]  /*1a90*/  CS2R R98, SRZ ;  /* 0x0000000000627805 */ /* 0x000fe2000001ff00 */
[----:B------:R-:W-:Y:S01]  /*1aa0*/  UIADD3 UR20, UR32, UR20, URZ ;  /* 0x0000001420147290 */ /* 0x000fe2000fffe03f */
[----:B------:R-:W-:-:S02]  /*1ab0*/  CS2R R96, SRZ ;  /* 0x0000000000607805 */ /* 0x000fc4000001ff00 */
[----:B------:R-:W-:Y:S02]  /*1ac0*/  CS2R R90, SRZ ;  /* 0x00000000005a7805 */ /* 0x000fe4000001ff00 */
[----:B------:R-:W-:Y:S01]  /*1ad0*/  CS2R R88, SRZ ;  /* 0x0000000000587805 */ /* 0x000fe2000001ff00 */
[----:B-1----:R-:W-:Y:S01]  /*1ae0*/  IMAD.WIDE.U32 R12, R10, R8, RZ ;  /* 0x000000080a0c7225 */ /* 0x002fe200078e00ff */
[----:B------:R-:W-:-:S04]  /*1af0*/  DEPBAR.LE SB0, 0x1 ;  /* 0x000080400000791a */ /* 0x000fc80000000000 */
[----:B------:R-:W-:Y:S01]  /*1b00*/  IMAD R10, R10, R9, R13 ;  /* 0x000000090a0a7224 */ /* 0x000fe200078e020d */
[----:B------:R-:W-:Y:S01]  /*1b10*/  SEL R12, R12, RZ, P3 ;  /* 0x000000ff0c0c7207 */ /* 0x000fe20001800000 */
[----:B------:R-:W-:Y:S01]  /*1b20*/  IMAD.U32 R9, RZ, RZ, UR17 ;  /* 0x00000011ff097e24 */ /* 0x000fe2000f8e00ff */
[----:B------:R-:W-:Y:S01]  /*1b30*/  USHF.R.S32.HI UR17, URZ, 0x1f, UR18 ;  /* 0x0000001f3f117899 */ /* 0x000fe20008011412 */
[----:B------:R-:W-:Y:S01]  /*1b40*/  BAR.SYNC.DEFER_BLOCKING 0x0 ;  /* 0x0000000000007b1d */ /* 0x000fe20000010000 */
[----:B------:R-:W-:Y:S02]  /*1b50*/  CS2R R86, SRZ ;  /* 0x0000000000567805 */ /* 0x000fe4000001ff00 */
[----:B------:R-:W-:Y:S02]  /*1b60*/  CS2R R84, SRZ ;  /* 0x0000000000547805 */ /* 0x000fe4000001ff00 */
[----:B------:R-:W-:Y:S01]  /*1b70*/  IADD3 R9, P2, P1, R4, UR18, R9 ;  /* 0x0000001204097c10 */ /* 0x000fe2000f95e009 */
[----:B------:R-:W-:Y:S01]  /*1b80*/  UIMAD.WIDE UR18, UR22, UR25, UR32 ;  /* 0x00000019161272a5 */ /* 0x000fe2000f8e0220 */
[----:B------:R-:W-:-:S02]  /*1b90*/  SHF.R.S32.HI R4, RZ, 0x1f, R4 ;  /* 0x0000001fff047819 */ /* 0x000fc40000011404 */
[----:B------:R-:W-:Y:S02]  /*1ba0*/  CS2R R78, SRZ ;  /* 0x00000000004e7805 */ /* 0x000fe4000001ff00 */
[----:B------:R-:W-:Y:S01]  /*1bb0*/  CS2R R76, SRZ ;  /* 0x00000000004c7805 */ /* 0x000fe2000001ff00 */
[----:B------:R-:W-:Y:S01]  /*1bc0*/  UIADD3 UR14, UP0, UR18, UR14, URZ ;  /* 0x0000000e120e7290 */ /* 0x000fe2000ff1e03f */
[----:B------:R-:W-:Y:S01]  /*1bd0*/  IADD3.X R4, R4, UR17, R7, P2, P1 ;  /* 0x0000001104047c10 */ /* 0x000fe200097e2407 */
[----:B------:R-:W-:Y:S01]  /*1be0*/  ULDC.64 UR16, c[0x0][0x478] ;  /* 0x00011e0000107ab9 */ /* 0x000fe20000000a00 */
[----:B------:R-:W-:Y:S01]  /*1bf0*/  IADD3 R8, P1, R12, R9, RZ ;  /* 0x000000090c087210 */ /* 0x000fe20007f3e0ff */
[----:B------:R-:W-:Y:S01]  /*1c00*/  UIADD3.X UR36, UR19, UR36, URZ, UP0, !UPT ;  /* 0x0000002413247290 */ /* 0x000fe200087fe43f */
[----:B------:R-:W-:Y:S01]  /*1c10*/  SEL R7, R10, RZ, P3 ;  /* 0x000000ff0a077207 */ /* 0x000fe20001800000 */
[----:B------:R-:W-:Y:S01]  /*1c20*/  UIMAD UR15, UR15, UR14, URZ ;  /* 0x0000000e0f0f72a4 */ /* 0x000fe2000f8e023f */
[----:B------:R-:W-:Y:S01]  /*1c30*/  IMAD.U32 R10, RZ, RZ, UR38 ;  /* 0x00000026ff0a7e24 */ /* 0x000fe2000f8e00ff */
[----:B------:R-:W-:Y:S01]  /*1c40*/  UIMAD.WIDE UR30, UR20, 0x4, UR16 ;  /* 0x00000004141e78a5 */ /* 0x000fe2000f8e0210 */
[----:B------:R-:W-:Y:S01]  /*1c50*/  CS2R R82, SRZ ;  /* 0x0000000000527805 */ /* 0x000fe2000001ff00 */
[----:B------:R-:W-:Y:S01]  /*1c60*/  IMAD.X R9, R7, 0x1, R4, P1 ;  /* 0x0000000107097824 */ /* 0x000fe200008e0604 */
[----:B------:R-:W-:Y:S01]  /*1c70*/  LEA.HI R7, R5, R6, RZ, 0x3 ;  /* 0x0000000605077211 */ /* 0x000fe200078f18ff */
[----:B------:R-:W-:Y:S01]  /*1c80*/  UIMAD UR36, UR36, UR38, UR15 ;  /* 0x00000026242472a4 */ /* 0x000fe2000f8e020f */
[----:B------:R-:W-:Y:S01]  /*1c90*/  CS2R R80, SRZ ;  /* 0x0000000000507805 */ /* 0x000fe2000001ff00 */
[----:B------:R-:W-:Y:S01]  /*1ca0*/  IMAD.WIDE.U32 R8, R10, UR14, R8 ;  /* 0x0000000e0a087c25 */ /* 0x000fe2000f8e0008 */
[----:B------:R-:W-:Y:S01]  /*1cb0*/  LOP3.LUT R7, R7, 0xfffffff8, RZ, 0xc0, !PT ;  /* 0xfffffff807077812 */ /* 0x000fe200078ec0ff */
[----:B------:R-:W-:Y:S01]  /*1cc0*/  ULDC.64 UR14, c[0x0][0x400] ;  /* 0x00010000000e7ab9 */ /* 0x000fe20000000a00 */
[----:B------:R2:W1:Y:S01]  /*1cd0*/  LDSM.16.M88.4 R116, [R214+UR5+0x10000] ;  /* 0x01000005d674783b */ /* 0x0004620008000200 */
[----:B------:R-:W-:-:S02]  /*1ce0*/  CS2R R74, SRZ ;  /* 0x00000000004a7805 */ /* 0x000fc4000001ff00 */
[----:B------:R-:W-:Y:S01]  /*1cf0*/  LEA R242, P2, R8, UR14, 0x2 ;  /* 0x0000000e08f27c11 */ /* 0x000fe2000f8410ff */
[----:B------:R-:W-:Y:S01]  /*1d00*/  IMAD.IADD R4, R6, 0x1, -R7 ;  /* 0x0000000106047824 */ /* 0x000fe200078e0a07 */
[----:B------:R-:W-:Y:S01]  /*1d10*/  UIADD3 UR14, -UR51, UR4, UR13 ;  /* 0x00000004330e7290 */ /* 0x000fe2000fffe10d */
[----:B------:R-:W-:Y:S01]  /*1d20*/  VIADD R7, R9, UR36 ;  /* 0x0000002409077c36 */ /* 0x000fe20008000000 */
[----:B------:R2:W3:Y:S01]  /*1d30*/  LDSM.16.M88.4 R120, [R214+UR5+0x10800] ;  /* 0x01080005d678783b */ /* 0x0004e20008000200 */
[----:B------:R-:W-:Y:S02]  /*1d40*/  CS2R R72, SRZ ;  /* 0x0000000000487805 */ /* 0x000fe4000001ff00 */
[----:B------:R-:W-:Y:S02]  /*1d50*/  LOP3.LUT P1, RZ, R4, 0x2, RZ, 0xc0, !PT ;  /* 0x0000000204ff7812 */ /* 0x000fe4000782c0ff */
[----:B------:R-:W-:Y:S02]  /*1d60*/  CS2R R70, SRZ ;  /* 0x0000000000467805 */ /* 0x000fe4000001ff00 */
[----:B------:R-:W-:Y:S01]  /*1d70*/  LEA.HI.X R243, R8, UR15, R7, 0x2, P2 ;  /* 0x0000000f08f37c11 */ /* 0x000fe200090f1407 */
[----:B------:R-:W-:Y:S01]  /*1d80*/  ULDC UR15, c[0x0][0x398] ;  /* 0x0000e600000f7ab9 */ /* 0x000fe20000000800 */
[----:B------:R-:W-:Y:S01]  /*1d90*/  IMAD.MOV.U32 R7, RZ, RZ, 0x20 ;  /* 0x00000020ff077424 */ /* 0x000fe200078e00ff */
[----:B------:R-:W-:Y:S01]  /*1da0*/  UIADD3 UR15, UR14, -UR15, URZ ;  /* 0x8000000f0e0f7290 */ /* 0x000fe2000fffe03f */
[----:B------:R2:W4:Y:S01]  /*1db0*/  LDSM.16.M88.4 R124, [R3+0x10000] ;  /* 0x01000000037c783b */ /* 0x0005220000000200 */
[----:B------:R-:W-:-:S02]  /*1dc0*/  CS2R R68, SRZ ;  /* 0x0000000000447805 */ /* 0x000fc4000001ff00 */
[----:B------:R-:W-:Y:S01]  /*1dd0*/  CS2R R46, SRZ ;  /* 0x00000000002e7805 */ /* 0x000fe2000001ff00 */
[----:B------:R-:W-:Y:S01]  /*1de0*/  USHF.R.S32.HI UR14, URZ, 0x1f, UR15 ;  /* 0x0000001f3f0e7899 */ /* 0x000fe2000801140f */
[----:B------:R-:W-:Y:S01]  /*1df0*/  SEL R7, R7, 0xffffffe0, !P1 ;  /* 0xffffffe007077807 */ /* 0x000fe20004800000 */
[----:B------:R2:W1:Y:S01]  /*1e00*/  LDSM.16.M88.4 R128, [R3+0x10800] ;  /* 0x010800000380783b */ /* 0x0004620000000200 */
[----:B------:R-:W-:Y:S01]  /*1e10*/  CS2R R44, SRZ ;  /* 0x00000000002c7805 */ /* 0x000fe2000001ff00 */
[----:B------:R-:W-:Y:S01]  /*1e20*/  ULEA.HI UR14, UR14, UR15, URZ, 0x6 ;  /* 0x0000000f0e0e7291 */ /* 0x000fe2000f8f303f */
[----:B------:R-:W-:Y:S01]  /*1e30*/  CS2R R50, SRZ ;  /* 0x0000000000327805 */ /* 0x000fe2000001ff00 */
[----:B------:R-:W-:Y:S01]  /*1e40*/  IMAD.IADD R4, R7, 0x1, R2 ;  /* 0x0000000107047824 */ /* 0x000fe200078e0202 */
[----:B------:R2:W1:Y:S01]  /*1e50*/  LDSM.16.M88.4 R132, [R2+0x10000] ;  /* 0x010000000284783b */ /* 0x0004620000000200 */
[----:B------:R-:W-:Y:S01]  /*1e60*/  USHF.R.S32.HI UR25, URZ, 0x6, UR14 ;  /* 0x000000063f197899 */ /* 0x000fe2000801140e */
[----:B------:R-:W-:-:S02]  /*1e70*/  CS2R R48, SRZ ;  /* 0x0000000000307805 */ /* 0x000fc4000001ff00 */
[----:B------:R-:W-:Y:S01]  /*1e80*/  CS2R R42, SRZ ;  /* 0x00000000002a7805 */ /* 0x000fe2000001ff00 */
[----:B------:R2:W1:Y:S01]  /*1e90*/  LDSM.16.M88.4 R140, [R4+0x10000] ;  /* 0x01000000048c783b */ /* 0x0004620000000200 */
[----:B------:R-:W-:Y:S01]  /*1ea0*/  UISETP.LT.AND UP0, UPT, URZ, UR25, UPT ;  /* 0x000000193f00728c */ /* 0x000fe2000bf01270 */
[----:B------:R-:W-:Y:S02]  /*1eb0*/  CS2R R40, SRZ ;  /* 0x0000000000287805 */ /* 0x000fe4000001ff00 */
[----:B------:R-:W-:Y:S01]  /*1ec0*/  CS2R R38, SRZ ;  /* 0x0000000000267805 */ /* 0x000fe2000001ff00 */
[----:B------:R2:W1:Y:S01]  /*1ed0*/  LDSM.16.M88.4 R144, [R4+0x10800] ;  /* 0x010800000490783b */ /* 0x0004620000000200 */
[----:B------:R-:W-:Y:S01]  /*1ee0*/  USEL UR25, URZ, UR25, !UP0 ;  /* 0x000000193f197287 */ /* 0x000fe2000c000000 */
[----:B------:R-:W-:Y:S02]  /*1ef0*/  CS2R R36, SRZ ;  /* 0x0000000000247805 */ /* 0x000fe4000001ff00 */
[----:B------:R-:W-:Y:S01]  /*1f00*/  CS2R R30, SRZ ;  /* 0x00000000001e7805 */ /* 0x000fe2000001ff00 */
[----:B------:R2:W1:Y:S01]  /*1f10*/  LDSM.16.M88.4 R172, [R4+0x12000] ;  /* 0x0120000004ac783b */ /* 0x0004620000000200 */
[----:B------:R-:W-:Y:S01]  /*1f20*/  UISETP.GT.AND UP0, UPT, UR21, UR25, UPT ;  /* 0x000000191500728c */ /* 0x000fe2000bf04270 */
[----:B------:R-:W-:-:S02]  /*1f30*/  CS2R R28, SRZ ;  /* 0x00000000001c7805 */ /* 0x000fc4000001ff00 */
[----:B------:R-:W-:Y:S01]  /*1f40*/  CS2R R34, SRZ ;  /* 0x0000000000227805 */ /* 0x000fe2000001ff00 */
[----:B------:R2:W1:Y:S01]  /*1f50*/  LDSM.16.M88.4 R176, [R4+0x12800] ;  /* 0x0128000004b0783b */ /* 0x0004620000000200 */
[----:B------:R-:W-:Y:S02]  /*1f60*/  CS2R R32, SRZ ;  /* 0x0000000000207805 */ /* 0x000fe4000001ff00 */
[----:B------:R-:W-:Y:S02]  /*1f70*/  CS2R R26, SRZ ;  /* 0x00000000001a7805 */ /* 0x000fe4000001ff00 */
[----:B------:R-:W-:Y:S01]  /*1f80*/  PLOP3.LUT P1, PT, PT, PT, UP0, 0x80, 0x0 ;  /* 0x000000000000781c */ /* 0x000fe20003f2f008 */
[----:B------:R2:W1:Y:S01]  /*1f90*/  LDSM.16.M88.4 R136, [R2+0x10800] ;  /* 0x010800000288783b */ /* 0x0004620000000200 */
[----:B------:R-:W-:Y:S02]  /*1fa0*/  CS2R R24, SRZ ;  /* 0x0000000000187805 */ /* 0x000fe4000001ff00 */
[----:B------:R-:W-:-:S02]  /*1fb0*/  CS2R R22, SRZ ;  /* 0x0000000000167805 */ /* 0x000fc4000001ff00 */
[----:B------:R-:W-:Y:S01]  /*1fc0*/  CS2R R20, SRZ ;  /* 0x0000000000147805 */ /* 0x000fe2000001ff00 */
[----:B------:R2:W1:Y:S04]  /*1fd0*/  LDSM.16.M88.4 R148, [R214+UR5+0x12000] ;  /* 0x01200005d694783b */ /* 0x0004680008000200 */
[----:B------:R2:W1:Y:S04]  /*1fe0*/  LDSM.16.M88.4 R152, [R214+UR5+0x12800] ;  /* 0x01280005d698783b */ /* 0x0004680008000200 */
[----:B------:R2:W1:Y:S04]  /*1ff0*/  LDSM.16.M88.4 R156, [R3+0x12000] ;  /* 0x01200000039c783b */ /* 0x0004680000000200 */
[----:B------:R2:W1:Y:S04]  /*2000*/  LDSM.16.M88.4 R160, [R3+0x12800] ;  /* 0x0128000003a0783b */ /* 0x0004680000000200 */
[----:B------:R2:W1:Y:S04]  /*2010*/  LDSM.16.M88.4 R164, [R2+0x12000] ;  /* 0x0120000002a4783b */ /* 0x0004680000000200 */
[----:B------:R2:W1:Y:S01]  /*2020*/  LDSM.16.M88.4 R168, [R2+0x12800] ;  /* 0x0128000002a8783b */ /* 0x0004620000000200 */
[----:B---34-:R-:W-:Y:S05]  /*2030*/  @!P1 BRA `(.L_x_51) ;  /* 0x0000002800489947 */ /* 0x018fea0003800000 */
[----:B------:R-:W-:Y:S01]  /*2040*/  LEA.HI R5, R5, R6, RZ, 0x4 ;  /* 0x0000000605057211 */ /* 0x000fe200078f20ff */
[----:B------:R-:W-:Y:S01]  /*2050*/  USHF.L.U32 UR49, UR44, 0x4, URZ ;  /* 0x000000042c317899 */ /* 0x000fe2000800063f */
[----:B------:R-:W3:Y:S01]  /*2060*/  LDC R234, c[0x0][0x2dc] ;  /* 0x0000b700ffea7b82 */ /* 0x000ee20000000800 */
[----:B------:R-:W-:Y:S01]  /*2070*/  USHF.L.U32 UR50, UR44, 0x3, URZ ;  /* 0x000000032c327899 */ /* 0x000fe2000800063f */
[----:B------:R-:W-:Y:S01]  /*2080*/  LOP3.LUT R5, R5, 0xfffffff0, RZ, 0xc0, !PT ;  /* 0xfffffff005057812 */ /* 0x000fe200078ec0ff */
[----:B------:R-:W-:Y:S01]  /*2090*/  UIADD3 UR43, UR49, 0x40, URZ ;  /* 0x00000040312b7890 */ /* 0x000fe2000fffe03f */
[----:B------:R-:W-:Y:S01]  /*20a0*/  IMAD.MOV.U32 R208, RZ, RZ, 0x20 ;  /* 0x00000020ffd07424 */ /* 0x000fe200078e00ff */
[----:B------:R-:W-:Y:S01]  /*20b0*/  UIADD3 UR40, UR49, 0x60, URZ ;  /* 0x0000006031287890 */ /* 0x000fe2000fffe03f */
[----:B------:R-:W-:Y:S01]  /*20c0*/  VIADD R210, R215, 0x2000 ;  /* 0x00002000d7d27836 */ /* 0x000fe20000000000 */
[----:B------:R-:W-:Y:S01]  /*20d0*/  UIADD3 UR19, UR49, 0x20, URZ ;  /* 0x0000002031137890 */ /* 0x000fe2000fffe03f */
[----:B------:R-:W-:Y:S01]  /*20e0*/  IMAD.IADD R5, R6, 0x1, -R5 ;  /* 0x0000000106057824 */ /* 0x000fe200078e0a05 */
[----:B------:R-:W-:Y:S01]  /*20f0*/  UIADD3 UR42, UR50, UR43, URZ ;  /* 0x0000002b322a7290 */ /* 0x000fe2000fffe03f */
[----:B------:R-:W-:Y:S01]  /*2100*/  VIADD R209, R216, 0x2000 ;  /* 0x00002000d8d17836 */ /* 0x000fe20000000000 */
[----:B------:R-:W-:Y:S01]  /*2110*/  UIADD3 UR39, UR50, UR40, URZ ;  /* 0x0000002832277290 */ /* 0x000fe2000fffe03f */
[----:B------:R-:W-:Y:S01]  /*2120*/  IMAD.MOV.U32 R207, RZ, RZ, 0x40 ;  /* 0x00000040ffcf7424 */ /* 0x000fe200078e00ff */
[----:B--2---:R-:W-:Y:S01]  /*2130*/  SHF.R.S32.HI R4, RZ, 0x1f, R5 ;  /* 0x0000001fff047819 */ /* 0x004fe20000011405 */
[----:B------:R-:W-:Y:S01]  /*2140*/  UIADD3 UR18, UR50, UR19, URZ ;  /* 0x0000001332127290 */ /* 0x000fe2000fffe03f */
[----:B------:R-:W-:Y:S01]  /*2150*/  SEL R210, R210, R215, !P0 ;  /* 0x000000d7d2d27207 */ /* 0x000fe20004000000 */
[----:B------:R-:W-:Y:S01]  /*2160*/  UIADD3 UR41, UR50, UR42, URZ ;  /* 0x0000002a32297290 */ /* 0x000fe2000fffe03f */
[----:B------:R-:W-:Y:S01]  /*2170*/  LEA.HI R4, R4, R5, RZ, 0x3 ;  /* 0x0000000504047211 */ /* 0x000fe200078f18ff */
[----:B------:R-:W-:Y:S01]  /*2180*/  UIADD3 UR38, UR50, UR39, URZ ;  /* 0x0000002732267290 */ /* 0x000fe2000fffe03f */
[----:B------:R-:W-:Y:S01]  /*2190*/  SEL R209, R209, R216, !P0 ;  /* 0x000000d8d1d17207 */ /* 0x000fe20004000000 */
[----:B------:R-:W-:Y:S01]  /*21a0*/  UIADD3 UR17, UR50, UR18, URZ ;  /* 0x0000001232117290 */ /* 0x000fe2000fffe03f */
[----:B------:R-:W-:Y:S01]  /*21b0*/  LOP3.LUT R4, R4, 0xfffffff8, RZ, 0xc0, !PT ;  /* 0xfffffff804047812 */ /* 0x000fe200078ec0ff */
[----:B------:R-:W-:Y:S01]  /*21c0*/  UIADD3 UR37, UR50, UR38, URZ ;  /* 0x0000002632257290 */ /* 0x000fe2000fffe03f */
[----:B------:R-:W-:Y:S01]  /*21d0*/  IMAD.MOV.U32 R233, RZ, RZ, 0x8 ;  /* 0x00000008ffe97424 */ /* 0x000fe200078e00ff */
[----:B------:R-:W-:Y:S01]  /*21e0*/  UIADD3 UR20, UR50, UR41, URZ ;  /* 0x0000002932147290 */ /* 0x000fe2000fffe03f */
[----:B------:R-:W-:Y:S01]  /*21f0*/  IMAD.MOV.U32 R95, RZ, RZ, RZ ;  /* 0x000000ffff5f7224 */ /* 0x000fe200078e00ff */
[----:B------:R-:W-:Y:S01]  /*2200*/  UIADD3 UR16, UR50, UR17, URZ ;  /* 0x0000001132107290 */ /* 0x000fe2000fffe03f */
[----:B------:R-:W-:Y:S01]  /*2210*/  IMAD.IADD R4, R5, 0x1, -R4 ;  /* 0x0000000105047824 */ /* 0x000fe200078e0a04 */
[----:B------:R-:W-:Y:S01]  /*2220*/  UIADD3 UR22, UR13, UR4, URZ ;  /* 0x000000040d167290 */ /* 0x000fe2000fffe03f */
[----:B------:R-:W-:Y:S01]  /*2230*/  LEA R210, R210, UR5, 0x1 ;  /* 0x00000005d2d27c11 */ /* 0x000fe2000f8e08ff */
[----:B------:R-:W-:Y:S01]  /*2240*/  UIADD3 UR36, UR50, UR37, URZ ;  /* 0x0000002532247290 */ /* 0x000fe2000fffe03f */
[----:B------:R-:W-:Y:S01]  /*2250*/  LEA R209, R209, UR5, 0x1 ;  /* 0x00000005d1d17c11 */ /* 0x000fe2000f8e08ff */
[----:B------:R-:W-:Y:S01]  /*2260*/  UIADD3 UR15, UR50, UR16, URZ ;  /* 0x00000010320f7290 */ /* 0x000fe2000fffe03f */
[----:B------:R-:W-:Y:S01]  /*2270*/  R2P PR, R4, 0x6 ;  /* 0x0000000604007804 */ /* 0x000fe20000000000 */
[----:B------:R-:W-:-:S02]  /*2280*/  UIADD3 UR13, UR50, UR20, URZ ;  /* 0x00000014320d7290 */ /* 0x000fc4000fffe03f */
[----:B------:R-:W-:Y:S02]  /*2290*/  UIMAD UR48, UR44, 0x18, URZ ;  /* 0x000000182c3078a4 */ /* 0x000fe4000f8e023f */
[----:B------:R-:W-:Y:S01]  /*22a0*/  SEL R208, R208, 0xffffffe0, !P1 ;  /* 0xffffffe0d0d07807 */ /* 0x000fe20004800000 */
[----:B------:R-:W-:Y:S01]  /*22b0*/  USHF.L.U32 UR47, UR44, 0x5, URZ ;  /* 0x000000052c2f7899 */ /* 0x000fe2000800063f */
[----:B------:R-:W-:Y:S01]  /*22c0*/  SEL R207, R207, 0xffffffc0, !P2 ;  /* 0xffffffc0cfcf7807 */ /* 0x000fe20005000000 */
[----:B------:R-:W-:Y:S02]  /*22d0*/  UIMAD UR46, UR44, 0x28, URZ ;  /* 0x000000282c2e78a4 */ /* 0x000fe4000f8e023f */
[----:B------:R-:W-:Y:S01]  /*22e0*/  IMAD.IADD R206, R211, 0x1, R208 ;  /* 0x00000001d3ce7824 */ /* 0x000fe200078e02d0 */
[----:B------:R-:W-:Y:S02]  /*22f0*/  UIMAD UR45, UR44, 0x30, URZ ;  /* 0x000000302c2d78a4 */ /* 0x000fe4000f8e023f */
[----:B------:R-:W-:-:S02]  /*2300*/  UIMAD UR44, UR44, 0x38, URZ ;  /* 0x000000382c2c78a4 */ /* 0x000fc4000f8e023f */
[----:B------:R-:W-:Y:S02]  /*2310*/  UIADD3 UR22, -UR51, 0x40, UR22 ;  /* 0x0000004033167890 */ /* 0x000fe4000fffe116 */
[----:B------:R-:W-:Y:S02]  /*2320*/  UIADD3 UR35, UR50, UR36, URZ ;  /* 0x0000002432237290 */ /* 0x000fe4000fffe03f */
[----:B------:R-:W-:Y:S02]  /*2330*/  UIADD3 UR14, UR50, UR15, URZ ;  /* 0x0000000f320e7290 */ /* 0x000fe4000fffe03f */
[----:B------:R-:W-:Y:S01]  /*2340*/  UIADD3 UR4, UR50, UR13, URZ ;  /* 0x0000000d32047290 */ /* 0x000fe2000fffe03f */
[----:B------:R-:W-:Y:S01]  /*2350*/  IADD3 R204, R211, R207, RZ ;  /* 0x000000cfd3cc7210 */ /* 0x000fe20007ffe0ff */
[----:B------:R-:W-:Y:S01]  /*2360*/  ULDC UR21, c[0x0][0x270] ;  /* 0x00009c0000157ab9 */ /* 0x000fe20000000800 */
[----:B------:R-:W-:Y:S01]  /*2370*/  IADD3 R205, R207, R206, RZ ;  /* 0x000000cecfcd7210 */ /* 0x000fe20007ffe0ff */
[----:B---3--:R-:W-:-:S08]  /*2380*/  ULDC UR27, c[0x0][0x2ec] ;  /* 0x0000bb00001b7ab9 */ /* 0x008fd00000000800 */
.L_x_54:
[----:B------:R-:W0:Y:S01]  /*2390*/  LDGDEPBAR ;  /* 0x00000000000079af */ /* 0x000e220000000000 */
[C---:B------:R-:W-:Y:S01]  /*23a0*/  IMAD.IADD R182, R209.reuse, 0x1, R208 ;  /* 0x00000001d1b67824 */ /* 0x040fe200078e02d0 */
[----:B------:R-:W-:Y:S01]  /*23b0*/  USHF.L.U32 UR32, UR34, 0x6, URZ ;  /* 0x0000000622207899 */ /* 0x000fe2000800063f */
[----:B------:R-:W-:Y:S02]  /*23c0*/  IMAD.IADD R181, R209, 0x1, R207 ;  /* 0x00000001d1b57824 */ /* 0x000fe400078e02cf */
[----:B-----5:R-:W-:Y:S01]  /*23d0*/  FMUL.FTZ R198, R236, 1.4426950216293334961 ;  /* 0x3fb8aa3becc67820 */ /* 0x020fe20000410000 */
[----:B------:R-:W-:Y:S01]  /*23e0*/  IMAD.U32 R195, RZ, RZ, UR9 ;  /* 0x00000009ffc37e24 */ /* 0x000fe2000f8e00ff */
[----:B------:R-:W-:Y:S01]  /*23f0*/  IADD3 R180, R182, R207, RZ ;  /* 0x000000cfb6b47210 */ /* 0x000fe20007ffe0ff */
[----:B------:R-:W-:Y:S01]  /*2400*/  UISETP.GE.AND UP0, UPT, UR32, UR22, UPT ;  /* 0x000000162000728c */ /* 0x000fe2000bf06270 */
[----:B------:R-:W-:Y:S01]  /*2410*/  IMAD.U32 R202, RZ, RZ, UR32 ;  /* 0x00000020ffca7e24 */ /* 0x000fe2000f8e00ff */
[----:B------:R-:W-:Y:S01]  /*2420*/  FSETP.NEU.FTZ.AND P1, PT, R236, -INF , PT ;  /* 0xff800000ec00780b */ /* 0x000fe20003f3d000 */
[----:B------:R-:W-:Y:S01]  /*2430*/  FMUL.FTZ R200, R235, 1.4426950216293334961 ;  /* 0x3fb8aa3bebc87820 */ /* 0x000fe20000410000 */
[----:B------:R-:W-:Y:S02]  /*2440*/  UISETP.GT.AND UP3, UPT, UR34, UR25, UPT ;  /* 0x000000192200728c */ /* 0x000fe4000bf64270 */
[----:B------:R-:W-:Y:S02]  /*2450*/  PLOP3.LUT P0, PT, PT, PT, UP0, 0x80, 0x0 ;  /* 0x000000000000781c */ /* 0x000fe40003f0f008 */
[----:B------:R-:W-:Y:S01]  /*2460*/  FSEL R198, R198, RZ, P1 ;  /* 0x000000ffc6c67208 */ /* 0x000fe20000800000 */
[----:B------:R-:W-:Y:S04]  /*2470*/  DEPBAR.LE SB0, 0x0 ;  /* 0x000080000000791a */ /* 0x000fe80000000000 */
[----:B------:R-:W-:Y:S06]  /*2480*/  BAR.SYNC.DEFER_BLOCKING 0x0 ;  /* 0x0000000000007b1d */ /* 0x000fec0000010000 */
[----:B------:R-:W-:Y:S02]  /*2490*/  @!P0 LEA R195, R195, R218, 0x6 ;  /* 0x000000dac3c38211 */ /* 0x000fe400078e30ff */
[----:B------:R-:W-:Y:S02]  /*24a0*/  @!P0 IADD3 R202, R202, UR51, R221 ;  /* 0x00000033caca8c10 */ /* 0x000fe4000fffe0dd */
[C---:B------:R-:W-:Y:S01]  /*24b0*/  @!P0 IADD3 R191, R195.reuse, 0x9, RZ ;  /* 0x00000009c3bf8810 */ /* 0x040fe20007ffe0ff */
[C---:B------:R-:W-:Y:S01]  /*24c0*/  @!P0 VIADD R185, R195.reuse, 0x1 ;  /* 0x00000001c3b98836 */ /* 0x040fe20000000000 */
[C---:B------:R-:W-:Y:S01]  /*24d0*/  @!P0 VIMNMX R196, R202.reuse, UR51, PT ;  /* 0x00000033cac48c48 */ /* 0x040fe2000bfe0100 */
[C---:B------:R-:W-:Y:S01]  /*24e0*/  @!P0 VIADD R189, R195.reuse, 0x8 ;  /* 0x00000008c3bd8836 */ /* 0x040fe20000000000 */
[C---:B------:R-:W-:Y:S01]  /*24f0*/  @!P0 IADD3 R199, R195.reuse, 0x18, RZ ;  /* 0x00000018c3c78810 */ /* 0x040fe20007ffe0ff */
[C---:B------:R-:W-:Y:S01]  /*2500*/  @!P0 VIADD R197, R195.reuse, 0x11 ;  /* 0x00000011c3c58836 */ /* 0x040fe20000000000 */
[CC--:B------:R-:W-:Y:S01]  /*2510*/  @!P0 ISETP.GE.AND P2, PT, R195.reuse, R196.reuse, PT ;  /* 0x000000c4c300820c */ /* 0x0c0fe20003f46270 */
[----:B------:R-:W-:Y:S01]  /*2520*/  @!P0 VIADD R201, R195, 0x19 ;  /* 0x00000019c3c98836 */ /* 0x000fe20000000000 */
[----:B------:R-:W-:Y:S02]  /*2530*/  @!P0 VIADDMNMX R202, R202, R233, UR51, PT ;  /* 0x00000033caca8e46 */ /* 0x000fe4000b8001e9 */
[----:B------:R-:W-:Y:S01]  /*2540*/  @!P0 ISETP.GE.AND P1, PT, R185, R196, PT ;  /* 0x000000c4b900820c */ /* 0x000fe20003f26270 */
[----:B------:R-:W-:Y:S06]  /*2550*/  LDSM.16.M88.4 R52, [R209] ;  /* 0x00000000d134783b */ /* 0x000fec0000000200 */
[----:B------:R-:W2:Y:S06]  /*2560*/  LDSM.16.M88.4 R56, [R214+UR5+0xc000] ;  /* 0x00c00005d638783b */ /* 0x000eac0008000200 */
[----:B------:R-:W3:Y:S06]  /*2570*/  LDSM.16.M88.4 R60, [R214+UR5+0xc800] ;  /* 0x00c80005d63c783b */ /* 0x000eec0008000200 */
[----:B------:R-:W-:Y:S06]  /*2580*/  LDSM.16.M88.4 R64, [R182] ;  /* 0x00000000b640783b */ /* 0x000fec0000000200 */
[----:B------:R-:W4:Y:S06]  /*2590*/  LDSM.16.M88.4 R100, [R3+0xc000] ;  /* 0x00c000000364783b */ /* 0x000f2c0000000200 */
[----:B------:R-:W1:Y:S06]  /*25a0*/  LDSM.16.M88.4 R104, [R3+0xc800] ;  /* 0x00c800000368783b */ /* 0x000e6c0000000200 */
[----:B------:R-:W-:Y:S06]  /*25b0*/  LDSM.16.M88.4 R108, [R181] ;  /* 0x00000000b56c783b */ /* 0x000fec0000000200 */
[----:B------:R-:W1:Y:S01]  /*25c0*/  LDSM.16.M88.4 R112, [R2+0xc000] ;  /* 0x00c000000270783b */ /* 0x000e620000000200 */
[C---:B--2---:R-:W-:Y:S06]  /*25d0*/  HMMA.16816.F32.BF16 R4, R52.reuse, R56, RZ ;  /* 0x000000383404723c */ /* 0x044fec00000418ff */
[C---:B------:R-:W-:Y:S01]  /*25e0*/  HMMA.16816.F32.BF16 R8, R52.reuse, R58, RZ ;  /* 0x0000003a3408723c */ /* 0x040fe200000418ff */
[----:B------:R-:W-:Y:S05]  /*25f0*/  LDSM.16.M88.4 R56, [R180] ;  /* 0x00000000b438783b */ /* 0x000fea0000000200 */
[C---:B---3--:R-:W-:Y:S06]  /*2600*/  HMMA.16816.F32.BF16 R12, R52.reuse, R60, RZ ;  /* 0x0000003c340c723c */ /* 0x048fec00000418ff */
[----:B------:R-:W-:Y:S01]  /*2610*/  HMMA.16816.F32.BF16 R16, R52, R62, RZ ;  /* 0x0000003e3410723c */ /* 0x000fe200000418ff */
[----:B------:R-:W2:Y:S05]  /*2620*/  LDSM.16.M88.4 R52, [R2+0xc800] ;  /* 0x00c800000234783b */ /* 0x000eaa0000000200 */
[C---:B----4-:R-:W-:Y:S01]  /*2630*/  HMMA.16816.F32.BF16 R4, R64.reuse, R100, R4 ;  /* 0x000000644004723c */ /* 0x050fe20000041804 */
[----:B------:R-:W3:Y:S05]  /*2640*/  LDSM.16.M88.4 R60, [R213] ;  /* 0x00000000d53c783b */ /* 0x000eea0000000200 */
[C---:B------:R-:W-:Y:S01]  /*2650*/  HMMA.16816.F32.BF16 R8, R64.reuse, R102, R8 ;  /* 0x000000664008723c */ /* 0x040fe20000041808 */
[----:B------:R-:W-:Y:S05]  /*2660*/  LDSM.16.M88.4 R100, [R209+0x2000] ;  /* 0x00200000d164783b */ /* 0x000fea0000000200 */
[C---:B-1----:R-:W-:Y:S06]  /*2670*/  HMMA.16816.F32.BF16 R12, R64.reuse, R104, R12 ;  /* 0x00000068400c723c */ /* 0x042fec000004180c */
[----:B------:R-:W-:Y:S01]  /*2680*/  HMMA.16816.F32.BF16 R16, R64, R106, R16 ;  /* 0x0000006a4010723c */ /* 0x000fe20000041810 */
[----:B------:R-:W1:Y:S05]  /*2690*/  LDSM.16.M88.4 R64, [R213+0x800] ;  /* 0x00080000d540783b */ /* 0x000e6a0000000200 */
[C---:B------:R-:W-:Y:S01]  /*26a0*/  HMMA.16816.F32.BF16 R4, R108.reuse, R112, R4 ;  /* 0x000000706c04723c */ /* 0x040fe20000041804 */
[----:B------:R-:W4:Y:S05]  /*26b0*/  LDSM.16.M88.4 R104, [R214+UR5+0xe000] ;  /* 0x00e00005d668783b */ /* 0x000f2a0008000200 */
[C---:B------:R-:W-:Y:S01]  /*26c0*/  HMMA.16816.F32.BF16 R8, R108.reuse, R114, R8 ;  /* 0x000000726c08723c */ /* 0x040fe20000041808 */
[----:B------:R-:W-:Y:S05]  /*26d0*/  LDSM.16.M88.4 R112, [R3+0xe000] ;  /* 0x00e000000370783b */ /* 0x000fea0000000200 */
[C---:B--2---:R-:W-:Y:S06]  /*26e0*/  HMMA.16816.F32.BF16 R12, R108.reuse, R52, R12 ;  /* 0x000000346c0c723c */ /* 0x044fec000004180c */
[----:B------:R-:W-:Y:S01]  /*26f0*/  HMMA.16816.F32.BF16 R16, R108, R54, R16 ;  /* 0x000000366c10723c */ /* 0x000fe20000041810 */
[----:B------:R-:W2:Y:S05]  /*2700*/  LDSM.16.M88.4 R52, [R214+UR5+0xe800] ;  /* 0x00e80005d634783b */ /* 0x000eaa0008000200 */
[C---:B---3--:R-:W-:Y:S01]  /*2710*/  HMMA.16816.F32.BF16 R4, R56.reuse, R60, R4 ;  /* 0x0000003c3804723c */ /* 0x048fe20000041804 */
[----:B------:R-:W3:Y:S05]  /*2720*/  LDSM.16.M88.4 R108, [R182+0x2000] ;  /* 0x00200000b66c783b */ /* 0x000eea0000000200 */
[C---:B------:R-:W-:Y:S01]  /*2730*/  HMMA.16816.F32.BF16 R8, R56.reuse, R62, R8 ;  /* 0x0000003e3808723c */ /* 0x040fe20000041808 */
[----:B------:R-:W-:Y:S05]  /*2740*/  LDSM.16.M88.4 R60, [R181+0x2000] ;  /* 0x00200000b53c783b */ /* 0x000fea0000000200 */
[C---:B-1----:R-:W-:Y:S06]  /*2750*/  HMMA.16816.F32.BF16 R12, R56.reuse, R64, R12 ;  /* 0x00000040380c723c */ /* 0x042fec000004180c */
[----:B------:R-:W-:Y:S01]  /*2760*/  HMMA.16816.F32.BF16 R16, R56, R66, R16 ;  /* 0x000000423810723c */ /* 0x000fe20000041810 */
[----:B------:R-:W1:Y:S05]  /*2770*/  LDSM.16.M88.4 R56, [R3+0xe800] ;  /* 0x00e800000338783b */ /* 0x000e6a0000000200 */
[C---:B----4-:R-:W-:Y:S01]  /*2780*/  HMMA.16816.F32.BF16 R4, R100.reuse, R104, R4 ;  /* 0x000000686404723c */ /* 0x050fe20000041804 */
[----:B------:R-:W4:Y:S05]  /*2790*/  LDSM.16.M88.4 R64, [R2+0xe000] ;  /* 0x00e000000240783b */ /* 0x000f2a0000000200 */
[C---:B------:R-:W-:Y:S01]  /*27a0*/  HMMA.16816.F32.BF16 R8, R100.reuse, R106, R8 ;  /* 0x0000006a6408723c */ /* 0x040fe20000041808 */
[----:B------:R-:W-:Y:S05]  /*27b0*/  LDSM.16.M88.4 R104, [R213+0x2000] ;  /* 0x00200000d568783b */ /* 0x000fea0000000200 */
[C---:B--2---:R-:W-:Y:S06]  /*27c0*/  HMMA.16816.F32.BF16 R12, R100.reuse, R52, R12 ;  /* 0x00000034640c723c */ /* 0x044fec000004180c */
[----:B------:R-:W-:Y:S01]  /*27d0*/  HMMA.16816.F32.BF16 R16, R100, R54, R16 ;  /* 0x000000366410723c */ /* 0x000fe20000041810 */
[----:B------:R-:W2:Y:S05]  /*27e0*/  LDSM.16.M88.4 R52, [R2+0xe800] ;  /* 0x00e800000234783b */ /* 0x000eaa0000000200 */
[C---:B---3--:R-:W-:Y:S01]  /*27f0*/  HMMA.16816.F32.BF16 R4, R108.reuse, R112, R4 ;  /* 0x000000706c04723c */ /* 0x048fe20000041804 */
[----:B------:R-:W3:Y:S05]  /*2800*/  LDSM.16.M88.4 R100, [R180+0x2000] ;  /* 0x00200000b464783b */ /* 0x000eea0000000200 */
[C---:B------:R-:W-:Y:S06]  /*2810*/  HMMA.16816.F32.BF16 R8, R108.reuse, R114, R8 ;  /* 0x000000726c08723c */ /* 0x040fec0000041808 */
[C---:B-1----:R-:W-:Y:S06]  /*2820*/  HMMA.16816.F32.BF16 R12, R108.reuse, R56, R12 ;  /* 0x000000386c0c723c */ /* 0x042fec000004180c */
[----:B------:R-:W-:Y:S06]  /*2830*/  HMMA.16816.F32.BF16 R16, R108, R58, R16 ;  /* 0x0000003a6c10723c */ /* 0x000fec0000041810 */
[C---:B----4-:R-:W-:Y:S06]  /*2840*/  HMMA.16816.F32.BF16 R4, R60.reuse, R64, R4 ;  /* 0x000000403c04723c */ /* 0x050fec0000041804 */
[C---:B------:R-:W-:Y:S06]  /*2850*/  HMMA.16816.F32.BF16 R8, R60.reuse, R66, R8 ;  /* 0x000000423c08723c */ /* 0x040fec0000041808 */
[C---:B--2---:R-:W-:Y:S05]  /*2860*/  HMMA.16816.F32.BF16 R12, R60.reuse, R52, R12 ;  /* 0x000000343c0c723c */ /* 0x044fea000004180c */
[----:B------:R-:W-:Y:S01]  /*2870*/  LEA R67, R216, UR5, 0x1 ;  /* 0x00000005d8437c11 */ /* 0x000fe2000f8e08ff */
[----:B------:R-:W-:Y:S01]  /*2880*/  HMMA.16816.F32.BF16 R16, R60, R54, R16 ;  /* 0x000000363c10723c */ /* 0x000fe20000041810 */
[----:B------:R-:W1:Y:S04]  /*2890*/  LDSM.16.M88.4 R52, [R213+0x2800] ;  /* 0x00280000d534783b */ /* 0x000e680000000200 */
[C---:B------:R-:W-:Y:S01]  /*28a0*/  IMAD.IADD R65, R207.reuse, 0x1, R67 ;  /* 0x00000001cf417824 */ /* 0x040fe200078e0243 */
[C---:B---3--:R-:W-:Y:S05]  /*28b0*/  HMMA.16816.F32.BF16 R4, R100.reuse, R104, R4 ;  /* 0x000000686404723c */ /* 0x048fea0000041804 */
[----:B------:R-:W-:Y:S01]  /*28c0*/  IADD3 R66, R208, R67, RZ ;  /* 0x00000043d0427210 */ /* 0x000fe20007ffe0ff */
[C---:B------:R-:W-:Y:S05]  /*28d0*/  HMMA.16816.F32.BF16 R8, R100.reuse, R106, R8 ;  /* 0x0000006a6408723c */ /* 0x040fea0000041808 */
[----:B------:R-:W-:Y:S11]  /*28e0*/  IADD3 R64, R207, R66, RZ ;  /* 0x00000042cf407210 */ /* 0x000ff60007ffe0ff */
[----:B------:R-:W-:Y:S02]  /*28f0*/  @!UPT UIADD3 URZ, URZ, URZ, URZ ;  /* 0x0000003f3f3ff290 */ /* 0x000fe4000fffe03f */
[----:B------:R-:W-:Y:S02]  /*2900*/  @!P0 FSEL R5, R5, -INF , !P1 ;  /* 0xff80000005058808 */ /* 0x000fe40004800000 */
[----:B------:R-:W-:Y:S02]  /*2910*/  FSETP.NEU.FTZ.AND P1, PT, R235, -INF , PT ;  /* 0xff800000eb00780b */ /* 0x000fe40003f3d000 */
[----:B------:R-:W-:Y:S01]  /*2920*/  @!P0 FSEL R4, R4, -INF , !P2 ;  /* 0xff80000004048808 */ /* 0x000fe20005000000 */
[--C-:B------:R-:W-:Y:S01]  /*2930*/  FFMA.FTZ R184, R5, UR27, -R198.reuse ;  /* 0x0000001b05b87c23 */ /* 0x100fe200080108c6 */
[----:B------:R-:W-:Y:S02]  /*2940*/  FSEL R200, R200, RZ, P1 ;  /* 0x000000ffc8c87208 */ /* 0x000fe40000800000 */
[-C--:B------:R-:W-:Y:S01]  /*2950*/  @!P0 ISETP.GE.AND P1, PT, R185, R202.reuse, PT ;  /* 0x000000cab900820c */ /* 0x080fe20003f26270 */
[----:B------:R-:W-:Y:S01]  /*2960*/  FFMA.FTZ R183, R4, UR27, -R198 ;  /* 0x0000001b04b77c23 */ /* 0x000fe200080108c6 */
[----:B------:R-:W-:Y:S01]  /*2970*/  @!P0 ISETP.GE.AND P2, PT, R195, R202, PT ;  /* 0x000000cac300820c */ /* 0x000fe20003f46270 */
[C---:B-1----:R-:W-:Y:S01]  /*2980*/  HMMA.16816.F32.BF16 R12, R100.reuse, R52, R12 ;  /* 0x00000034640c723c */ /* 0x042fe2000004180c */
[----:B------:R-:W-:Y:S02]  /*2990*/  MUFU.EX2 R184, R184 ;  /* 0x000000b800b87308 */ /* 0x000fe40000000800 */
[----:B------:R-:W-:Y:S02]  /*29a0*/  @!P0 FSEL R7, R7, -INF , !P1 ;  /* 0xff80000007078808 */ /* 0x000fe40004800000 */
[-C--:B------:R-:W-:Y:S01]  /*29b0*/  @!P0 ISETP.GE.AND P1, PT, R189, R196.reuse, PT ;  /* 0x000000c4bd00820c */ /* 0x080fe20003f26270 */
[----:B------:R-:W-:Y:S05]  /*29c0*/  HMMA.16816.F32.BF16 R16, R100, R54, R16 ;  /* 0x000000366410723c */ /* 0x000fea0000041810 */
[----:B------:R-:W1:Y:S01]  /*29d0*/  MUFU.EX2 R183, R183 ;  /* 0x000000b700b77308 */ /* 0x000e620000000800 */
[----:B------:R-:W-:Y:S01]  /*29e0*/  @!P0 FSEL R8, R8, -INF , !P1 ;  /* 0xff80000008088808 */ /* 0x000fe20004800000 */
[----:B------:R-:W-:Y:S01]  /*29f0*/  FFMA.FTZ R186, R7, UR27, -R200 ;  /* 0x0000001b07ba7c23 */ /* 0x000fe200080108c8 */
[----:B------:R-:W-:Y:S04]  /*2a00*/  @!P0 ISETP.GE.AND P1, PT, R191, R196, PT ;  /* 0x000000c4bf00820c */ /* 0x000fe80003f26270 */
[----:B------:R-:W-:Y:S01]  /*2a10*/  @!P0 FSEL R9, R9, -INF , !P1 ;  /* 0xff80000009098808 */ /* 0x000fe20004800000 */
[--C-:B------:R-:W-:Y:S01]  /*2a20*/  FFMA.FTZ R187, R8, UR27, -R198.reuse ;  /* 0x0000001b08bb7c23 */ /* 0x100fe200080108c6 */
[-C--:B------:R-:W-:Y:S01]  /*2a30*/  @!P0 ISETP.GE.AND P1, PT, R189, R202.reuse, PT ;  /* 0x000000cabd00820c */ /* 0x080fe20003f26270 */
[----:B------:R-:W-:Y:S01]  /*2a40*/  MUFU.EX2 R186, R186 ;  /* 0x000000ba00ba7308 */ /* 0x000fe20000000800 */
[----:B------:R-:W-:Y:S01]  /*2a50*/  @!P0 FSEL R6, R6, -INF , !P2 ;  /* 0xff80000006068808 */ /* 0x000fe20005000000 */
[----:B------:R-:W-:Y:S01]  /*2a60*/  FFMA.FTZ R188, R9, UR27, -R198 ;  /* 0x0000001b09bc7c23 */ /* 0x000fe200080108c6 */
[----:B------:R-:W-:Y:S02]  /*2a70*/  @!P0 FSEL R10, R10, -INF , !P1 ;  /* 0xff8000000a0a8808 */ /* 0x000fe40004800000 */
[----:B------:R-:W-:Y:S01]  /*2a80*/  @!P0 ISETP.GE.AND P1, PT, R191, R202, PT ;  /* 0x000000cabf00820c */ /* 0x000fe20003f26270 */
[----:B------:R-:W-:Y:S01]  /*2a90*/  @!P0 VIADD R191, R195, 0x10 ;  /* 0x00000010c3bf8836 */ /* 0x000fe20000000000 */
[-C--:B------:R-:W-:Y:S01]  /*2aa0*/  @!P0 ISETP.GE.AND P2, PT, R197, R196.reuse, PT ;  /* 0x000000c4c500820c */ /* 0x080fe20003f46270 */
[--C-:B------:R-:W-:Y:S01]  /*2ab0*/  FFMA.FTZ R185, R6, UR27, -R200.reuse ;  /* 0x0000001b06b97c23 */ /* 0x100fe200080108c8 */
[----:B------:R-:W-:Y:S01]  /*2ac0*/  @!P0 FSEL R11, R11, -INF , !P1 ;  /* 0xff8000000b0b8808 */ /* 0x000fe20004800000 */
[--C-:B------:R-:W-:Y:S01]  /*2ad0*/  FFMA.FTZ R189, R10, UR27, -R200.reuse ;  /* 0x0000001b0abd7c23 */ /* 0x100fe200080108c8 */
[----:B------:R-:W-:Y:S01]  /*2ae0*/  @!P0 ISETP.GE.AND P1, PT, R191, R196, PT ;  /* 0x000000c4bf00820c */ /* 0x000fe20003f26270 */
[----:B------:R-:W-:Y:S01]  /*2af0*/  MUFU.EX2 R187, R187 ;  /* 0x000000bb00bb7308 */ /* 0x000fe20000000800 */
[----:B------:R-:W-:Y:S01]  /*2b00*/  @!P0 FSEL R13, R13, -INF , !P2 ;  /* 0xff8000000d0d8808 */ /* 0x000fe20005000000 */
[----:B------:R-:W-:Y:S01]  /*2b10*/  FFMA.FTZ R190, R11, UR27, -R200 ;  /* 0x0000001b0bbe7c23 */ /* 0x000fe200080108c8 */
[----:B------:R-:W-:Y:S02]  /*2b20*/  @!P0 FSEL R12, R12, -INF , !P1 ;  /* 0xff8000000c0c8808 */ /* 0x000fe40004800000 */
[----:B------:R-:W-:Y:S01]  /*2b30*/  IADD3 R244, P1, R231, UR30, RZ ;  /* 0x0000001ee7f47c10 */ /* 0x000fe2000ff3e0ff */
[--C-:B------:R-:W-:Y:S01]  /*2b40*/  FFMA.FTZ R193, R13, UR27, -R198.reuse ;  /* 0x0000001b0dc17c23 */ /* 0x100fe200080108c6 */
[-C--:B------:R-:W-:Y:S03]  /*2b50*/  @!P0 ISETP.GE.AND P2, PT, R199, R202.reuse, PT ;  /* 0x000000cac700820c */ /* 0x080fe60003f46270 */
[----:B------:R-:W-:Y:S01]  /*2b60*/  MUFU.EX2 R185, R185 ;  /* 0x000000b900b97308 */ /* 0x000fe20000000800 */
[----:B------:R-:W-:Y:S01]  /*2b70*/  IADD3.X R245, R230, UR31, RZ, P1, !PT ;  /* 0x0000001fe6f57c10 */ /* 0x000fe20008ffe4ff */
[----:B------:R-:W-:Y:S01]  /*2b80*/  FFMA.FTZ R192, R12, UR27, -R198 ;  /* 0x0000001b0cc07c23 */ /* 0x000fe200080108c6 */
[-C--:B------:R-:W-:Y:S02]  /*2b90*/  @!P0 ISETP.GE.AND P1, PT, R191, R202.reuse, PT ;  /* 0x000000cabf00820c */ /* 0x080fe40003f26270 */
[----:B------:R-:W-:Y:S01]  /*2ba0*/  @!P0 FSEL R18, R18, -INF , !P2 ;  /* 0xff80000012128808 */ /* 0x000fe20005000000 */
[----:B------:R-:W2:Y:S01]  /*2bb0*/  LDG.E R191, desc[UR52][R244.64] ;  /* 0x00000034f4bf7981 */ /* 0x000ea2000c1e1900 */
[----:B------:R-:W-:Y:S03]  /*2bc0*/  @!P0 FSEL R14, R14, -INF , !P1 ;  /* 0xff8000000e0e8808 */ /* 0x000fe60004800000 */
[----:B------:R-:W3:Y:S01]  /*2bd0*/  MUFU.EX2 R188, R188 ;  /* 0x000000bc00bc7308 */ /* 0x000ee20000000800 */
[----:B------:R-:W-:Y:S01]  /*2be0*/  @!P0 ISETP.GE.AND P1, PT, R197, R202, PT ;  /* 0x000000cac500820c */ /* 0x000fe20003f26270 */
[----:B------:R4:W2:Y:S01]  /*2bf0*/  LDG.E R195, desc[UR52][R244.64+0x20] ;  /* 0x00002034f4c37981 */ /* 0x0008a2000c1e1900 */
[----:B-1----:R-:W-:Y:S01]  /*2c00*/  F2FP.BF16.F32.PACK_AB R246, R184, R183 ;  /* 0x000000b7b8f6723e */ /* 0x002fe200000010ff */
[--C-:B------:R-:W-:Y:S01]  /*2c10*/  FFMA.FTZ R194, R14, UR27, -R200.reuse ;  /* 0x0000001b0ec27c23 */ /* 0x100fe200080108c8 */
[----:B------:R-:W-:Y:S02]  /*2c20*/  @!P0 FSEL R15, R15, -INF , !P1 ;  /* 0xff8000000f0f8808 */ /* 0x000fe40004800000 */
[-C--:B------:R-:W-:Y:S03]  /*2c30*/  @!P0 ISETP.GE.AND P1, PT, R199, R196.reuse, PT ;  /* 0x000000c4c700820c */ /* 0x080fe60003f26270 */
[----:B------:R-:W-:Y:S01]  /*2c40*/  MUFU.EX2 R189, R189 ;  /* 0x000000bd00bd7308 */ /* 0x000fe20000000800 */
[----:B------:R-:W-:Y:S01]  /*2c50*/  STS [R225+0x12000], R246 ;  /* 0x012000f6e1007388 */ /* 0x000fe20000000800 */
[----:B------:R-:W-:Y:S01]  /*2c60*/  FFMA.FTZ R197, R15, UR27, -R200 ;  /* 0x0000001b0fc57c23 */ /* 0x000fe200080108c8 */
[----:B------:R-:W-:Y:S02]  /*2c70*/  @!P0 FSEL R16, R16, -INF , !P1 ;  /* 0xff80000010108808 */ /* 0x000fe40004800000 */
[----:B------:R-:W-:Y:S05]  /*2c80*/  @!P0 ISETP.GE.AND P1, PT, R201, R196, PT ;  /* 0x000000c4c900820c */ /* 0x000fea0003f26270 */
[----:B------:R-:W1:Y:S01]  /*2c90*/  MUFU.EX2 R190, R190 ;  /* 0x000000be00be7308 */ /* 0x000e620000000800 */
[----:B------:R-:W-:Y:S01]  /*2ca0*/  @!P0 FSEL R17, R17, -INF , !P1 ;  /* 0xff80000011118808 */ /* 0x000fe20004800000 */
[----:B------:R-:W-:Y:S01]  /*2cb0*/  FFMA.FTZ R196, R16, UR27, -R198 ;  /* 0x0000001b10c47c23 */ /* 0x000fe200080108c6 */
[----:B------:R-:W-:Y:S01]  /*2cc0*/  @!P0 ISETP.GE.AND P1, PT, R201, R202, PT ;  /* 0x000000cac900820c */ /* 0x000fe20003f26270 */
[----:B------:R-:W-:Y:S01]  /*2cd0*/  FFMA.FTZ R202, R18, UR27, -R200 ;  /* 0x0000001b12ca7c23 */ /* 0x000fe200080108c8 */
[----:B---3--:R-:W-:Y:S01]  /*2ce0*/  F2FP.BF16.F32.PACK_AB R247, R188, R187 ;  /* 0x000000bbbcf7723e */ /* 0x008fe200000010ff */
[----:B------:R-:W-:Y:S01]  /*2cf0*/  FFMA.FTZ R198, R17, UR27, -R198 ;  /* 0x0000001b11c67c23 */ /* 0x000fe200080108c6 */
[----:B------:R-:W-:Y:S03]  /*2d00*/  @!P0 FSEL R19, R19, -INF , !P1 ;  /* 0xff80000013138808 */ /* 0x000fe60004800000 */
[----:B------:R-:W-:Y:S01]  /*2d10*/  MUFU.EX2 R192, R192 ;  /* 0x000000c000c07308 */ /* 0x000fe20000000800 */
[----:B------:R-:W-:Y:S02]  /*2d20*/  PLOP3.LUT P1, PT, PT, PT, UP3, 0x80, 0x0 ;  /* 0x000000000000781c */ /* 0x000fe40003f2f038 */
[----:B----4-:R-:W-:Y:S01]  /*2d30*/  F2FP.BF16.F32.PACK_AB R244, R186, R185 ;  /* 0x000000b9baf4723e */ /* 0x010fe200000010ff */
[----:B------:R-:W-:Y:S06]  /*2d40*/  FFMA.FTZ R200, R19, UR27, -R200 ;  /* 0x0000001b13c87c23 */ /* 0x000fec00080108c8 */
[----:B------:R-:W3:Y:S01]  /*2d50*/  MUFU.EX2 R193, R193 ;  /* 0x000000c100c17308 */ /* 0x000ee20000000800 */
[----:B-1----:R-:W-:Y:S01]  /*2d60*/  F2FP.BF16.F32.PACK_AB R245, R190, R189 ;  /* 0x000000bdbef5723e */ /* 0x002fe200000010ff */
[----:B------:R-:W-:Y:S06]  /*2d70*/  STS [R225+0x12400], R244 ;  /* 0x012400f4e1007388 */ /* 0x000fec0000000800 */
[----:B------:R-:W-:Y:S02]  /*2d80*/  STS [R228+0x12000], R247 ;  /* 0x012000f7e4007388 */ /* 0x000fe40000000800 */
[----:B------:R-:W-:Y:S04]  /*2d90*/  MUFU.EX2 R194, R194 ;  /* 0x000000c200c27308 */ /* 0x000fe80000000800 */
[----:B------:R-:W-:Y:S06]  /*2da0*/  STS [R228+0x12400], R245 ;  /* 0x012400f5e4007388 */ /* 0x000fec0000000800 */
[----:B------:R-:W1:Y:S01]  /*2db0*/  MUFU.EX2 R197, R197 ;  /* 0x000000c500c57308 */ /* 0x000e620000000800 */
[----:B---3--:R-:W-:Y:S05]  /*2dc0*/  F2FP.BF16.F32.PACK_AB R217, R193, R192 ;  /* 0x000000c0c1d9723e */ /* 0x008fea00000010ff */
[----:B------:R-:W-:Y:S04]  /*2dd0*/  STS [R226+0x12000], R217 ;  /* 0x012000d9e2007388 */ /* 0x000fe80000000800 */
[----:B------:R-:W-:Y:S10]  /*2de0*/  MUFU.EX2 R199, R198 ;  /* 0x000000c600c77308 */ /* 0x000ff40000000800 */
[----:B------:R-:W3:Y:S01]  /*2df0*/  MUFU.EX2 R196, R196 ;  /* 0x000000c400c47308 */ /* 0x000ee20000000800 */
[----:B-1----:R-:W-:Y:S05]  /*2e00*/  F2FP.BF16.F32.PACK_AB R203, R197, R194 ;  /* 0x000000c2c5cb723e */ /* 0x002fea00000010ff */
[----:B------:R-:W-:Y:S04]  /*2e10*/  STS [R226+0x12400], R203 ;  /* 0x012400cbe2007388 */ /* 0x000fe80000000800 */
[----:B------:R3:W-:Y:S10]  /*2e20*/  MUFU.EX2 R198, R202 ;  /* 0x000000ca00c67308 */ /* 0x0007f40000000800 */
[----:B------:R-:W1:Y:S01]  /*2e30*/  MUFU.EX2 R201, R200 ;  /* 0x000000c800c97308 */ /* 0x000e620000000800 */
[----:B---3--:R-:W-:Y:S05]  /*2e40*/  F2FP.BF16.F32.PACK_AB R202, R199, R196 ;  /* 0x000000c4c7ca723e */ /* 0x008fea00000010ff */
[----:B------:R-:W-:Y:S01]  /*2e50*/  STS [R229+0x12000], R202 ;  /* 0x012000cae5007388 */ /* 0x000fe20000000800 */
[----:B-1----:R-:W-:Y:S05]  /*2e60*/  F2FP.BF16.F32.PACK_AB R200, R201, R198 ;  /* 0x000000c6c9c8723e */ /* 0x002fea00000010ff */
[----:B------:R-:W-:Y:S06]  /*2e70*/  STS [R229+0x12400], R200 ;  /* 0x012400c8e5007388 */ /* 0x000fec0000000800 */
[----:B------:R-:W1:Y:S06]  /*2e80*/  LDSM.16.M88.4 R52, [R67+0x8000] ;  /* 0x008000004334783b */ /* 0x000e6c0000000200 */
[----:B------:R-:W3:Y:S06]  /*2e90*/  LDSM.16.M88.4 R56, [R66+0x8000] ;  /* 0x008000004238783b */ /* 0x000eec0000000200 */
[----:B------:R-:W4:Y:S01]  /*2ea0*/  LDSM.16.M88.4 R60, [R65+0x8000] ;  /* 0x00800000413c783b */ /* 0x000f220000000200 */
[C---:B-1----:R-:W-:Y:S06]  /*2eb0*/  HMMA.16816.F32.BF16 R4, R52.reuse, R116, RZ ;  /* 0x000000743404723c */ /* 0x042fec00000418ff */
[C---:B------:R-:W-:Y:S06]  /*2ec0*/  HMMA.16816.F32.BF16 R8, R52.reuse, R118, RZ ;  /* 0x000000763408723c */ /* 0x040fec00000418ff */
[C---:B------:R-:W-:Y:S06]  /*2ed0*/  HMMA.16816.F32.BF16 R12, R52.reuse, R120, RZ ;  /* 0x00000078340c723c */ /* 0x040fec00000418ff */
[----:B------:R-:W-:Y:S01]  /*2ee0*/  HMMA.16816.F32.BF16 R16, R52, R122, RZ ;  /* 0x0000007a3410723c */ /* 0x000fe200000418ff */
[----:B------:R-:W1:Y:S05]  /*2ef0*/  LDSM.16.M88.4 R52, [R64+0x8000] ;  /* 0x008000004034783b */ /* 0x000e6a0000000200 */
[C---:B---3--:R-:W-:Y:S06]  /*2f00*/  HMMA.16816.F32.BF16 R4, R56.reuse, R124, R4 ;  /* 0x0000007c3804723c */ /* 0x048fec0000041804 */
[C---:B------:R-:W-:Y:S06]  /*2f10*/  HMMA.16816.F32.BF16 R8, R56.reuse, R126, R8 ;  /* 0x0000007e3808723c */ /* 0x040fec0000041808 */
[C---:B------:R-:W-:Y:S06]  /*2f20*/  HMMA.16816.F32.BF16 R12, R56.reuse, R128, R12 ;  /* 0x00000080380c723c */ /* 0x040fec000004180c */
[----:B------:R-:W-:Y:S01]  /*2f30*/  HMMA.16816.F32.BF16 R16, R56, R130, R16 ;  /* 0x000000823810723c */ /* 0x000fe20000041810 */
[----:B------:R-:W3:Y:S05]  /*2f40*/  LDSM.16.M88.4 R56, [R67+0xa000] ;  /* 0x00a000004338783b */ /* 0x000eea0000000200 */
[C---:B----4-:R-:W-:Y:S06]  /*2f50*/  HMMA.16816.F32.BF16 R4, R60.reuse, R132, R4 ;  /* 0x000000843c04723c */ /* 0x050fec0000041804 */
[C---:B------:R-:W-:Y:S06]  /*2f60*/  HMMA.16816.F32.BF16 R8, R60.reuse, R134, R8 ;  /* 0x000000863c08723c */ /* 0x040fec0000041808 */
[C---:B------:R-:W-:Y:S06]  /*2f70*/  HMMA.16816.F32.BF16 R12, R60.reuse, R136, R12 ;  /* 0x000000883c0c723c */ /* 0x040fec000004180c */
[----:B------:R-:W-:Y:S01]  /*2f80*/  HMMA.16816.F32.BF16 R16, R60, R138, R16 ;  /* 0x0000008a3c10723c */ /* 0x000fe20000041810 */
[----:B------:R-:W4:Y:S05]  /*2f90*/  LDSM.16.M88.4 R60, [R66+0xa000] ;  /* 0x00a00000423c783b */ /* 0x000f2a0000000200 */
[C---:B-1----:R-:W-:Y:S06]  /*2fa0*/  HMMA.16816.F32.BF16 R4, R52.reuse, R140, R4 ;  /* 0x0000008c3404723c */ /* 0x042fec0000041804 */
[C---:B------:R-:W-:Y:S06]  /*2fb0*/  HMMA.16816.F32.BF16 R8, R52.reuse, R142, R8 ;  /* 0x0000008e3408723c */ /* 0x040fec0000041808 */
[C---:B------:R-:W-:Y:S06]  /*2fc0*/  HMMA.16816.F32.BF16 R12, R52.reuse, R144, R12 ;  /* 0x00000090340c723c */ /* 0x040fec000004180c */
[----:B------:R-:W-:Y:S01]  /*2fd0*/  HMMA.16816.F32.BF16 R16, R52, R146, R16 ;  /* 0x000000923410723c */ /* 0x000fe20000041810 */
        /* <DEDUP_REMOVED lines=9> */
[----:B------:R-:W-:Y:S06]  /*3070*/  HMMA.16816.F32.BF16 R16, R60, R162, R16 ;  /* 0x000000a23c10723c */ /* 0x000fec0000041810 */
[C---:B-1----:R-:W-:Y:S06]  /*3080*/  HMMA.16816.F32.BF16 R4, R52.reuse, R164, R4 ;  /* 0x000000a43404723c */ /* 0x042fec0000041804 */
[C---:B------:R-:W-:Y:S06]  /*3090*/  HMMA.16816.F32.BF16 R8, R52.reuse, R166, R8 ;  /* 0x000000a63408723c */ /* 0x040fec0000041808 */
[C---:B------:R-:W-:Y:S06]  /*30a0*/  HMMA.16816.F32.BF16 R12, R52.reuse, R168, R12 ;  /* 0x000000a8340c723c */ /* 0x040fec000004180c */
[----:B------:R-:W-:Y:S06]  /*30b0*/  HMMA.16816.F32.BF16 R16, R52, R170, R16 ;  /* 0x000000aa3410723c */ /* 0x000fec0000041810 */
[C---:B---3--:R-:W-:Y:S06]  /*30c0*/  HMMA.16816.F32.BF16 R4, R56.reuse, R172, R4 ;  /* 0x000000ac3804723c */ /* 0x048fec0000041804 */
[C---:B------:R-:W-:Y:S06]  /*30d0*/  HMMA.16816.F32.BF16 R8, R56.reuse, R174, R8 ;  /* 0x000000ae3808723c */ /* 0x040fec0000041808 */
[C---:B------:R-:W-:Y:S06]  /*30e0*/  HMMA.16816.F32.BF16 R12, R56.reuse, R176, R12 ;  /* 0x000000b0380c723c */ /* 0x040fec000004180c */
[----:B------:R-:W-:Y:S06]  /*30f0*/  HMMA.16816.F32.BF16 R16, R56, R178, R16 ;  /* 0x000000b23810723c */ /* 0x000fec0000041810 */
[C---:B--2---:R-:W-:Y:S01]  /*3100*/  FADD.FTZ R200, -R191.reuse, R4 ;  /* 0x00000004bfc87221 */ /* 0x044fe20000010100 */
[----:B------:R-:W-:Y:S04]  /*3110*/  FADD.FTZ R203, -R191, R5 ;  /* 0x00000005bfcb7221 */ /* 0x000fe80000010100 */
[----:B------:R-:W-:Y:S01]  /*3120*/  FMUL.FTZ R200, R183, R200 ;  /* 0x000000c8b7c87220 */ /* 0x000fe20000410000 */
[----:B------:R-:W-:Y:S01]  /*3130*/  FMUL.FTZ R203, R184, R203 ;  /* 0x000000cbb8cb7220 */ /* 0x000fe20000410000 */
[C---:B------:R-:W-:Y:S01]  /*3140*/  FADD.FTZ R184, -R191.reuse, R8 ;  /* 0x00000008bfb87221 */ /* 0x040fe20000010100 */
[----:B------:R-:W-:Y:S03]  /*3150*/  FADD.FTZ R183, -R191, R9 ;  /* 0x00000009bfb77221 */ /* 0x000fe60000010100 */
[----:B------:R-:W-:Y:S01]  /*3160*/  F2FP.BF16.F32.PACK_AB R200, R203, R200 ;  /* 0x000000c8cbc8723e */ /* 0x000fe200000010ff */
[----:B------:R-:W-:Y:S01]  /*3170*/  FMUL.FTZ R184, R187, R184 ;  /* 0x000000b8bbb87220 */ /* 0x000fe20000410000 */
[----:B------:R-:W-:Y:S01]  /*3180*/  FMUL.FTZ R183, R188, R183 ;  /* 0x000000b7bcb77220 */ /* 0x000fe20000410000 */
[C---:B------:R-:W-:Y:S01]  /*3190*/  FADD.FTZ R187, -R191.reuse, R12 ;  /* 0x0000000cbfbb7221 */ /* 0x040fe20000010100 */
[C---:B------:R-:W-:Y:S03]  /*31a0*/  FADD.FTZ R188, -R191.reuse, R13 ;  /* 0x0000000dbfbc7221 */ /* 0x040fe60000010100 */
[C---:B------:R-:W-:Y:S01]  /*31b0*/  FADD.FTZ R203, -R191.reuse, R16 ;  /* 0x00000010bfcb7221 */ /* 0x040fe20000010100 */
[----:B------:R-:W-:Y:S01]  /*31c0*/  FADD.FTZ R202, -R191, R17 ;  /* 0x00000011bfca7221 */ /* 0x000fe20000010100 */
[----:B------:R-:W-:Y:S01]  /*31d0*/  F2FP.BF16.F32.PACK_AB R183, R183, R184 ;  /* 0x000000b8b7b7723e */ /* 0x000fe200000010ff */
[C---:B------:R-:W-:Y:S01]  /*31e0*/  FADD.FTZ R184, -R195.reuse, R6 ;  /* 0x00000006c3b87221 */ /* 0x040fe20000010100 */
[----:B------:R-:W-:Y:S01]  /*31f0*/  FADD.FTZ R191, -R195, R7 ;  /* 0x00000007c3bf7221 */ /* 0x000fe20000010100 */
[----:B------:R-:W-:Y:S01]  /*3200*/  FMUL.FTZ R187, R192, R187 ;  /* 0x000000bbc0bb7220 */ /* 0x000fe20000410000 */
[----:B------:R-:W-:Y:S01]  /*3210*/  FMUL.FTZ R188, R193, R188 ;  /* 0x000000bcc1bc7220 */ /* 0x000fe20000410000 */
[----:B------:R-:W-:Y:S01]  /*3220*/  FMUL.FTZ R184, R185, R184 ;  /* 0x000000b8b9b87220 */ /* 0x000fe20000410000 */
[----:B------:R-:W-:Y:S01]  /*3230*/  FMUL.FTZ R191, R186, R191 ;  /* 0x000000bfbabf7220 */ /* 0x000fe20000410000 */
[C---:B------:R-:W-:Y:S01]  /*3240*/  FADD.FTZ R186, -R195.reuse, R10 ;  /* 0x0000000ac3ba7221 */ /* 0x040fe20000010100 */
[----:B------:R-:W-:Y:S01]  /*3250*/  FADD.FTZ R185, -R195, R11 ;  /* 0x0000000bc3b97221 */ /* 0x000fe20000010100 */
[----:B------:R-:W-:Y:S01]  /*3260*/  FMUL.FTZ R203, R196, R203 ;  /* 0x000000cbc4cb7220 */ /* 0x000fe20000410000 */
[----:B------:R-:W-:Y:S01]  /*3270*/  FMUL.FTZ R202, R199, R202 ;  /* 0x000000cac7ca7220 */ /* 0x000fe20000410000 */
[----:B------:R-:W-:Y:S01]  /*3280*/  F2FP.BF16.F32.PACK_AB R187, R188, R187 ;  /* 0x000000bbbcbb723e */ /* 0x000fe200000010ff */
[----:B------:R-:W-:Y:S01]  /*3290*/  FMUL.FTZ R186, R189, R186 ;  /* 0x000000babdba7220 */ /* 0x000fe20000410000 */
[----:B------:R-:W-:Y:S01]  /*32a0*/  FMUL.FTZ R185, R190, R185 ;  /* 0x000000b9beb97220 */ /* 0x000fe20000410000 */
[----:B------:R-:W-:Y:S01]  /*32b0*/  F2FP.BF16.F32.PACK_AB R184, R191, R184 ;  /* 0x000000b8bfb8723e */ /* 0x000fe200000010ff */
[C---:B------:R-:W-:Y:S01]  /*32c0*/  FADD.FTZ R189, -R195.reuse, R14 ;  /* 0x0000000ec3bd7221 */ /* 0x040fe20000010100 */
[C---:B------:R-:W-:Y:S01]  /*32d0*/  FADD.FTZ R188, -R195.reuse, R15 ;  /* 0x0000000fc3bc7221 */ /* 0x040fe20000010100 */
[C---:B------:R-:W-:Y:S01]  /*32e0*/  FADD.FTZ R191, -R195.reuse, R18 ;  /* 0x00000012c3bf7221 */ /* 0x040fe20000010100 */
[----:B------:R-:W-:Y:S01]  /*32f0*/  FADD.FTZ R190, -R195, R19 ;  /* 0x00000013c3be7221 */ /* 0x000fe20000010100 */
[----:B------:R-:W-:Y:S01]  /*3300*/  F2FP.BF16.F32.PACK_AB R202, R202, R203 ;  /* 0x000000cbcaca723e */ /* 0x000fe200000010ff */
[----:B------:R-:W-:Y:S01]  /*3310*/  FMUL.FTZ R189, R194, R189 ;  /* 0x000000bdc2bd7220 */ /* 0x000fe20000410000 */
[----:B------:R-:W-:Y:S01]  /*3320*/  FMUL.FTZ R188, R197, R188 ;  /* 0x000000bcc5bc7220 */ /* 0x000fe20000410000 */
[----:B------:R-:W-:Y:S01]  /*3330*/  FMUL.FTZ R191, R198, R191 ;  /* 0x000000bfc6bf7220 */ /* 0x000fe20000410000 */
[----:B------:R-:W-:Y:S01]  /*3340*/  FMUL.FTZ R190, R201, R190 ;  /* 0x000000bec9be7220 */ /* 0x000fe20000410000 */
[----:B------:R-:W-:Y:S06]  /*3350*/  @!P1 BRA `(.L_x_52) ;  /* 0x0000000000509947 */ /* 0x000fec0003800000 */
[----:B------:R-:W1:Y:S01]  /*3360*/  LDC R7, c[0x0][0x240] ;  /* 0x00009000ff077b82 */ /* 0x000e620000000800 */
[----:B------:R-:W-:Y:S04]  /*3370*/  ULOP3.LUT UR32, UR34, 0x1, URZ, 0xc0, !UPT ;  /* 0x0000000122207892 */ /* 0x000fe8000f8ec03f */
[----:B------:R-:W-:Y:S03]  /*3380*/  UISETP.NE.U32.AND UP0, UPT, UR32, 0x1, UPT ;  /* 0x000000012000788c */ /* 0x000fe6000bf05070 */
[----:B------:R-:W2:Y:S01]  /*3390*/  LDC R5, c[0x0][0x244] ;  /* 0x00009100ff057b82 */ /* 0x000ea20000000800 */
[----:B------:R-:W-:Y:S06]  /*33a0*/  USEL UR32, UR26, 0x4000, !UP0 ;  /* 0x000040001a207887 */ /* 0x000fec000c000000 */
[----:B------:R-:W-:Y:S02]  /*33b0*/  VIADD R237, R237, UR32 ;  /* 0x00000020eded7c36 */ /* 0x000fe40008000000 */
[----:B------:R-:W-:Y:S02]  /*33c0*/  VIADD R209, R209, UR32 ;  /* 0x00000020d1d17c36 */ /* 0x000fe40008000000 */
[----:B-1----:R-:W-:Y:S05]  /*33d0*/  IMAD.U32 R9, R7, -0x40, RZ ;  /* 0xffffffc007097824 */ /* 0x002fea00078e00ff */
[C---:B------:R-:W-:Y:S04]  /*33e0*/  LEA R240, P0, R9.reuse, R240, 0x1 ;  /* 0x000000f009f07211 */ /* 0x040fe800078008ff */
[----:B------:R-:W-:Y:S02]  /*33f0*/  LEA.HI.X.SX32 R241, R9, R241, 0x1, P0 ;  /* 0x000000f109f17211 */ /* 0x000fe400000f0eff */
[C---:B------:R-:W-:Y:S03]  /*3400*/  LEA R4, P0, R7.reuse, R240, 0x6 ;  /* 0x000000f007047211 */ /* 0x040fe600078030ff */
[----:B------:R-:W-:Y:S01]  /*3410*/  @!PT LDS RZ, [RZ] ;  /* 0x00000000fffff984 */ /* 0x000fe20000000800 */
[----:B------:R-:W-:Y:S01]  /*3420*/  @!PT LDS RZ, [RZ] ;  /* 0x00000000fffff984 */ /* 0x000fe20000000800 */
[----:B------:R-:W-:Y:S01]  /*3430*/  @!PT LDS RZ, [RZ] ;  /* 0x00000000fffff984 */ /* 0x000fe20000000800 */
[----:B------:R1:W-:Y:S01]  /*3440*/  LDGSTS.E.BYPASS.LTC128B.128 [R237], desc[UR52][R240.64] ;  /* 0x00000000f0ed7fae */ /* 0x0003e2000b901d74 */
[----:B--2---:R-:W-:Y:S03]  /*3450*/  LEA.HI.X R5, R7, R241, R5, 0x6, P0 ;  /* 0x000000f107057211 */ /* 0x004fe600000f3405 */
[----:B------:R1:W-:Y:S04]  /*3460*/  LDGSTS.E.BYPASS.LTC128B.128 [R237+0x2000], desc[UR52][R240.64+0x80] ;  /* 0x02000080f0ed7fae */ /* 0x0003e8000b901d74 */
[----:B------:R1:W-:Y:S04]  /*3470*/  LDGSTS.E.BYPASS.LTC128B.128 [R237+0x1000], desc[UR52][R4.64] ;  /* 0x0100000004ed7fae */ /* 0x0003e8000b901d74 */
[----:B------:R1:W-:Y:S04]  /*3480*/  LDGSTS.E.BYPASS.LTC128B.128 [R237+0x3000], desc[UR52][R4.64+0x80] ;  /* 0x0300008004ed7fae */ /* 0x0003e8000b901d74 */
[----:B------:R-:W0:Y:S02]  /*3490*/  LDGDEPBAR ;  /* 0x00000000000079af */ /* 0x000e240000000000 */
.L_x_52:
[----:B------:R-:W-:Y:S01]  /*34a0*/  F2FP.BF16.F32.PACK_AB R185, R185, R186 ;  /* 0x000000bab9b9723e */ /* 0x000fe200000010ff */
[----:B------:R-:W-:Y:S01]  /*34b0*/  STS [R225+0x10000], R200 ;  /* 0x010000c8e1007388 */ /* 0x000fe20000000800 */
[----:B------:R-:W-:Y:S02]  /*34c0*/  F2FP.BF16.F32.PACK_AB R189, R188, R189 ;  /* 0x000000bdbcbd723e */ /* 0x000fe400000010ff */
[----:B------:R-:W-:Y:S01]  /*34d0*/  F2FP.BF16.F32.PACK_AB R190, R190, R191 ;  /* 0x000000bfbebe723e */ /* 0x000fe200000010ff */
[----:B------:R-:W-:Y:S01]  /*34e0*/  STS [R225+0x10400], R184 ;  /* 0x010400b8e1007388 */ /* 0x000fe20000000800 */
[----:B------:R-:W-:Y:S03]  /*34f0*/  LEA R217, R215, UR5, 0x1 ;  /* 0x00000005d7d97c11 */ /* 0x000fe6000f8e08ff */
[----:B------:R-:W-:Y:S04]  /*3500*/  STS [R228+0x10000], R183 ;  /* 0x010000b7e4007388 */ /* 0x000fe80000000800 */
[----:B------:R-:W-:Y:S04]  /*3510*/  STS [R228+0x10400], R185 ;  /* 0x010400b9e4007388 */ /* 0x000fe80000000800 */
[----:B------:R-:W-:Y:S04]  /*3520*/  STS [R226+0x10000], R187 ;  /* 0x010000bbe2007388 */ /* 0x000fe80000000800 */
[----:B------:R-:W-:Y:S04]  /*3530*/  STS [R226+0x10400], R189 ;  /* 0x010400bde2007388 */ /* 0x000fe80000000800 */
[----:B------:R-:W-:Y:S04]  /*3540*/  STS [R229+0x10000], R202 ;  /* 0x010000cae5007388 */ /* 0x000fe80000000800 */
[----:B------:R-:W-:Y:S01]  /*3550*/  STS [R229+0x10400], R190 ;  /* 0x010400bee5007388 */ /* 0x000fe20000000800 */
[----:B------:R-:W-:Y:S06]  /*3560*/  BAR.SYNC.DEFER_BLOCKING 0x0 ;  /* 0x0000000000007b1d */ /* 0x000fec0000010000 */
[----:B-1----:R-:W-:Y:S04]  /*3570*/  LDSM.16.MT88.4 R4, [R212+0x12000] ;  /* 0x01200000d404783b */ /* 0x002fe80000004200 */
        /* <DEDUP_REMOVED lines=40> */
[-C--:B---3--:R-:W-:Y:S05]  /*3800*/  HMMA.16816.F32.BF16 R20, R52, R56.reuse, R20 ;  /* 0x000000383414723c */ /* 0x088fea0000041814 */
[----:B------:R-:W-:Y:S01]  /*3810*/  IMAD R5, R234, UR21, RZ ;  /* 0x00000015ea057c24 */ /* 0x000fe2000f8e02ff */
[C---:B------:R-:W-:Y:S05]  /*3820*/  HMMA.16816.F32.BF16 R24, R60.reuse, R56, R24 ;  /* 0x000000383c18723c */ /* 0x040fea0000041818 */
[----:B------:R-:W-:Y:S01]  /*3830*/  IMAD.U32 R5, R5, -0x40, RZ ;  /* 0xffffffc005057824 */ /* 0x000fe200078e00ff */
[-C--:B------:R-:W-:Y:S05]  /*3840*/  HMMA.16816.F32.BF16 R28, R60, R58.reuse, R28 ;  /* 0x0000003a3c1c723c */ /* 0x080fea000004181c */
[C---:B------:R-:W-:Y:S01]  /*3850*/  LEA R242, P0, R5.reuse, R242, 0x2 ;  /* 0x000000f205f27211 */ /* 0x040fe200078010ff */
[C---:B------:R-:W-:Y:S05]  /*3860*/  HMMA.16816.F32.BF16 R32, R52.reuse, R58, R32 ;  /* 0x0000003a3420723c */ /* 0x040fea0000041820 */
[----:B------:R-:W-:Y:S01]  /*3870*/  LEA.HI.X.SX32 R243, R5, R243, 0x2, P0 ;  /* 0x000000f305f37211 */ /* 0x000fe200000f16ff */
[-C--:B----4-:R-:W-:Y:S06]  /*3880*/  HMMA.16816.F32.BF16 R36, R52, R64.reuse, R36 ;  /* 0x000000403424723c */ /* 0x090fec0000041824 */
[C---:B------:R-:W-:Y:S06]  /*3890*/  HMMA.16816.F32.BF16 R40, R60.reuse, R64, R40 ;  /* 0x000000403c28723c */ /* 0x040fec0000041828 */
[-C--:B------:R-:W-:Y:S06]  /*38a0*/  HMMA.16816.F32.BF16 R44, R60, R66.reuse, R44 ;  /* 0x000000423c2c723c */ /* 0x080fec000004182c */
[----:B------:R-:W-:Y:S01]  /*38b0*/  HMMA.16816.F32.BF16 R48, R52, R66, R48 ;  /* 0x000000423430723c */ /* 0x000fe20000041830 */
[----:B------:R-:W-:Y:S11]  /*38c0*/  @!UPT UIADD3 URZ, URZ, URZ, URZ ;  /* 0x0000003f3f3ff290 */ /* 0x000ff6000fffe03f */
[----:B------:R-:W-:Y:S01]  /*38d0*/  @!UPT UIADD3 URZ, URZ, URZ, URZ ;  /* 0x0000003f3f3ff290 */ /* 0x000fe2000fffe03f */
[----:B------:R-:W-:Y:S11]  /*38e0*/  @!P1 BRA `(.L_x_53) ;  /* 0x00000000003c9947 */ /* 0x000ff60003800000 */
[----:B------:R-:W1:Y:S08]  /*38f0*/  LDC R7, c[0x0][0x420] ;  /* 0x00010800ff077b82 */ /* 0x000e700000000800 */
[----:B------:R-:W2:Y:S01]  /*3900*/  LDC R5, c[0x0][0x424] ;  /* 0x00010900ff057b82 */ /* 0x000ea20000000800 */
[----:B-1----:R-:W-:Y:S05]  /*3910*/  IMAD.U32 R9, R7, -0x40, RZ ;  /* 0xffffffc007097824 */ /* 0x002fea00078e00ff */
[C---:B------:R-:W-:Y:S04]  /*3920*/  LEA R238, P0, R9.reuse, R238, 0x1 ;  /* 0x000000ee09ee7211 */ /* 0x040fe800078008ff */
[----:B------:R-:W-:Y:S02]  /*3930*/  LEA.HI.X.SX32 R239, R9, R239, 0x1, P0 ;  /* 0x000000ef09ef7211 */ /* 0x000fe400000f0eff */
[C---:B------:R-:W-:Y:S03]  /*3940*/  LEA R10, P0, R7.reuse, R238, 0x6 ;  /* 0x000000ee070a7211 */ /* 0x040fe600078030ff */
[----:B------:R-:W-:Y:S01]  /*3950*/  @!PT LDS RZ, [RZ] ;  /* 0x00000000fffff984 */ /* 0x000fe20000000800 */
[----:B------:R-:W-:Y:S01]  /*3960*/  @!PT LDS RZ, [RZ] ;  /* 0x00000000fffff984 */ /* 0x000fe20000000800 */
[----:B------:R-:W-:Y:S01]  /*3970*/  @!PT LDS RZ, [RZ] ;  /* 0x00000000fffff984 */ /* 0x000fe20000000800 */
[----:B------:R1:W-:Y:S01]  /*3980*/  LDGSTS.E.BYPASS.LTC128B.128 [R232+0x8000], desc[UR52][R238.64] ;  /* 0x08000000eee87fae */ /* 0x0003e2000b901d74 */
[----:B--2---:R-:W-:Y:S03]  /*3990*/  LEA.HI.X R11, R7, R239, R5, 0x6, P0 ;  /* 0x000000ef070b7211 */ /* 0x004fe600000f3405 */
[----:B------:R1:W-:Y:S04]  /*39a0*/  LDGSTS.E.BYPASS.LTC128B.128 [R232+0xa000], desc[UR52][R238.64+0x80] ;  /* 0x0a000080eee87fae */ /* 0x0003e8000b901d74 */
[----:B------:R1:W-:Y:S04]  /*39b0*/  LDGSTS.E.BYPASS.LTC128B.128 [R232+0x9000], desc[UR52][R10.64] ;  /* 0x090000000ae87fae */ /* 0x0003e8000b901d74 */
[----:B------:R1:W-:Y:S04]  /*39c0*/  LDGSTS.E.BYPASS.LTC128B.128 [R232+0xb000], desc[UR52][R10.64+0x80] ;  /* 0x0b0000800ae87fae */ /* 0x0003e8000b901d74 */
[----:B------:R-:W0:Y:S02]  /*39d0*/  LDGDEPBAR ;  /* 0x00000000000079af */ /* 0x000e240000000000 */
.L_x_53:
[----:B------:R-:W-:Y:S01]  /*39e0*/  LDSM.16.M88.4 R100, [R211] ;  /* 0x00000000d364783b */ /* 0x000fe20000000200 */
[----:B------:R-:W-:Y:S02]  /*39f0*/  ULOP3.LUT UR32, UR34, 0x1, URZ, 0xc0, !UPT ;  /* 0x0000000122207892 */ /* 0x000fe4000f8ec03f */
[----:B------:R-:W-:Y:S01]  /*3a00*/  UISETP.GT.AND UP2, UPT, UR34, UR25, UPT ;  /* 0x000000192200728c */ /* 0x000fe2000bf44270 */
[----:B------:R-:W2:Y:S01]  /*3a10*/  LDSM.16.MT88.4 R16, [R217+0xc000] ;  /* 0x00c00000d910783b */ /* 0x000ea20000004200 */
[----:B------:R-:W-:Y:S02]  /*3a20*/  UISETP.NE.U32.AND UP0, UPT, UR32, 0x1, UPT ;  /* 0x000000012000788c */ /* 0x000fe4000bf05070 */
[----:B------:R-:W-:Y:S01]  /*3a30*/  @UP3 UIADD3 UR33, UP1, UR28, -0x100, URZ ;  /* 0xffffff001c213890 */ /* 0x000fe2000ff3e03f */
[----:B------:R-:W1:Y:S01]  /*3a40*/  LDSM.16.M88.4 R60, [R211+0x1000] ;  /* 0x00100000d33c783b */ /* 0x000e620000000200 */
[----:B------:R-:W-:Y:S02]  /*3a50*/  UIADD3 UR34, UR34, -0x1, URZ ;  /* 0xffffffff22227890 */ /* 0x000fe4000fffe03f */
[----:B------:R-:W-:Y:S01]  /*3a60*/  @UP3 UIADD3.X UR32, UR29, -0x1, URZ, UP1, !UPT ;  /* 0xffffffff1d203890 */ /* 0x000fe20008ffe43f */
[----:B------:R-:W3:Y:S04]  /*3a70*/  LDSM.16.MT88.4 R64, [R217+0xe000] ;  /* 0x00e00000d940783b */ /* 0x000ee80000004200 */
[----:B------:R-:W-:Y:S04]  /*3a80*/  LDSM.16.M88.4 R104, [R206] ;  /* 0x00000000ce68783b */ /* 0x000fe80000000200 */
[----:B------:R-:W4:Y:S04]  /*3a90*/  LDSM.16.MT88.4 R108, [R217+0xc800] ;  /* 0x00c80000d96c783b */ /* 0x000f280000004200 */
[----:B------:R-:W4:Y:S04]  /*3aa0*/  LDSM.16.M88.4 R112, [R206+0x1000] ;  /* 0x00100000ce70783b */ /* 0x000f280000000200 */
[----:B------:R-:W4:Y:S04]  /*3ab0*/  LDSM.16.MT88.4 R180, [R217+0xe800] ;  /* 0x00e80000d9b4783b */ /* 0x000f280000004200 */
[----:B------:R-:W-:Y:S04]  /*3ac0*/  LDSM.16.M88.4 R184, [R204] ;  /* 0x00000000ccb8783b */ /* 0x000fe80000000200 */
[----:B------:R-:W4:Y:S04]  /*3ad0*/  LDSM.16.MT88.4 R188, [R217+0xd000] ;  /* 0x00d00000d9bc783b */ /* 0x000f280000004200 */
[----:B------:R-:W4:Y:S01]  /*3ae0*/  LDSM.16.M88.4 R192, [R204+0x1000] ;  /* 0x00100000ccc0783b */ /* 0x000f220000000200 */
[-C--:B--2---:R-:W-:Y:S03]  /*3af0*/  HMMA.16816.F32.BF16 R4, R100, R16.reuse, RZ ;  /* 0x000000106404723c */ /* 0x084fe600000418ff */
[----:B------:R-:W-:Y:S04]  /*3b00*/  LDSM.16.M88.4 R196, [R205] ;  /* 0x00000000cdc4783b */ /* 0x000fe80000000200 */
[----:B------:R-:W-:Y:S01]  /*3b10*/  LDSM.16.MT88.4 R200, [R217+0xd800] ;  /* 0x00d80000d9c8783b */ /* 0x000fe20000004200 */
[C---:B-1----:R-:W-:Y:S06]  /*3b20*/  HMMA.16816.F32.BF16 R8, R60.reuse, R16, RZ ;  /* 0x000000103c08723c */ /* 0x042fec00000418ff */
[-C--:B------:R-:W-:Y:S06]  /*3b30*/  HMMA.16816.F32.BF16 R12, R60, R18.reuse, RZ ;  /* 0x000000123c0c723c */ /* 0x080fec00000418ff */
[C---:B------:R-:W-:Y:S06]  /*3b40*/  HMMA.16816.F32.BF16 R16, R100.reuse, R18, RZ ;  /* 0x000000126410723c */ /* 0x040fec00000418ff */
[-C--:B---3--:R-:W-:Y:S06]  /*3b50*/  HMMA.16816.F32.BF16 R52, R100, R64.reuse, RZ ;  /* 0x000000406434723c */ /* 0x088fec00000418ff */
[C---:B------:R-:W-:Y:S06]  /*3b60*/  HMMA.16816.F32.BF16 R56, R60.reuse, R64, RZ ;  /* 0x000000403c38723c */ /* 0x040fec00000418ff */
[-C--:B------:R-:W-:Y:S06]  /*3b70*/  HMMA.16816.F32.BF16 R60, R60, R66.reuse, RZ ;  /* 0x000000423c3c723c */ /* 0x080fec00000418ff */
[----:B------:R-:W-:Y:S01]  /*3b80*/  HMMA.16816.F32.BF16 R64, R100, R66, RZ ;  /* 0x000000426440723c */ /* 0x000fe200000418ff */
[----:B------:R-:W1:Y:S05]  /*3b90*/  LDSM.16.MT88.4 R100, [R217+0xf000] ;  /* 0x00f00000d964783b */ /* 0x000e6a0000004200 */
[-C--:B----4-:R-:W-:Y:S06]  /*3ba0*/  HMMA.16816.F32.BF16 R4, R104, R108.reuse, R4 ;  /* 0x0000006c6804723c */ /* 0x090fec0000041804 */
[C---:B------:R-:W-:Y:S06]  /*3bb0*/  HMMA.16816.F32.BF16 R8, R112.reuse, R108, R8 ;  /* 0x0000006c7008723c */ /* 0x040fec0000041808 */
[-C--:B------:R-:W-:Y:S06]  /*3bc0*/  HMMA.16816.F32.BF16 R12, R112, R110.reuse, R12 ;  /* 0x0000006e700c723c */ /* 0x080fec000004180c */
[C---:B------:R-:W-:Y:S01]  /*3bd0*/  HMMA.16816.F32.BF16 R16, R104.reuse, R110, R16 ;  /* 0x0000006e6810723c */ /* 0x040fe20000041810 */
[----:B------:R-:W2:Y:S05]  /*3be0*/  LDSM.16.M88.4 R108, [R205+0x1000] ;  /* 0x00100000cd6c783b */ /* 0x000eaa0000000200 */
[-C--:B------:R-:W-:Y:S06]  /*3bf0*/  HMMA.16816.F32.BF16 R52, R104, R180.reuse, R52 ;  /* 0x000000b46834723c */ /* 0x080fec0000041834 */
[C---:B------:R-:W-:Y:S06]  /*3c00*/  HMMA.16816.F32.BF16 R56, R112.reuse, R180, R56 ;  /* 0x000000b47038723c */ /* 0x040fec0000041838 */
[-C--:B------:R-:W-:Y:S01]  /*3c10*/  HMMA.16816.F32.BF16 R60, R112, R182.reuse, R60 ;  /* 0x000000b6703c723c */ /* 0x080fe2000004183c */
[----:B------:R-:W-:Y:S05]  /*3c20*/  IMAD.U32 R181, RZ, RZ, UR50 ;  /* 0x00000032ffb57e24 */ /* 0x000fea000f8e00ff */
[----:B------:R-:W-:Y:S01]  /*3c30*/  HMMA.16816.F32.BF16 R64, R104, R182, R64 ;  /* 0x000000b66840723c */ /* 0x000fe20000041840 */
[----:B------:R-:W3:Y:S01]  /*3c40*/  LDSM.16.MT88.4 R104, [R217+0xf800] ;  /* 0x00f80000d968783b */ /* 0x000ee20000004200 */
[----:B------:R-:W-:Y:S03]  /*3c50*/  IMAD.U32 R113, RZ, RZ, UR50 ;  /* 0x00000032ff717e24 */ /* 0x000fe6000f8e00ff */
[----:B------:R-:W-:Y:S01]  /*3c60*/  @P1 IADD3 R114, P0, R231, UR28, RZ ;  /* 0x0000001ce7721c10 */ /* 0x000fe2000ff1e0ff */
[-C--:B------:R-:W-:Y:S01]  /*3c70*/  HMMA.16816.F32.BF16 R4, R184, R188.reuse, R4 ;  /* 0x000000bcb804723c */ /* 0x080fe20000041804 */
[----:B------:R-:W-:Y:S01]  /*3c80*/  IMAD.U32 R183, RZ, RZ, UR48 ;  /* 0x00000030ffb77e24 */ /* 0x000fe2000f8e00ff */
[----:B------:R-:W-:Y:S03]  /*3c90*/  @UP3 UMOV UR28, UR33 ;  /* 0x00000021001c3c82 */ /* 0x000fe60008000000 */
[----:B------:R-:W-:Y:S01]  /*3ca0*/  @P1 IADD3.X R115, R230, UR29, RZ, P0, !PT ;  /* 0x0000001de6731c10 */ /* 0x000fe200087fe4ff */
[C---:B------:R-:W-:Y:S01]  /*3cb0*/  HMMA.16816.F32.BF16 R8, R192.reuse, R188, R8 ;  /* 0x000000bcc008723c */ /* 0x040fe20000041808 */
[----:B------:R-:W-:Y:S03]  /*3cc0*/  @UP3 UMOV UR29, UR32 ;  /* 0x00000020001d3c82 */ /* 0x000fe60008000000 */
[----:B------:R-:W5:Y:S01]  /*3cd0*/  @P1 LDG.E R236, desc[UR52][R114.64+-0x100] ;  /* 0xffff003472ec1981 */ /* 0x000f62000c1e1900 */
[-C--:B------:R-:W-:Y:S01]  /*3ce0*/  LEA R112, P0, R113, R242.reuse, 0x2 ;  /* 0x000000f271707211 */ /* 0x080fe200078010ff */
[-C--:B------:R-:W-:Y:S02]  /*3cf0*/  HMMA.16816.F32.BF16 R12, R192, R190.reuse, R12 ;  /* 0x000000bec00c723c */ /* 0x080fe4000004180c */
[----:B------:R4:W5:Y:S03]  /*3d00*/  @P1 LDG.E R235, desc[UR52][R114.64+-0xe0] ;  /* 0xffff203472eb1981 */ /* 0x000966000c1e1900 */
[-C--:B------:R-:W-:Y:S01]  /*3d10*/  LEA.HI.X.SX32 R113, R181, R243.reuse, 0x2, P0 ;  /* 0x000000f3b5717211 */ /* 0x080fe200000f16ff */
[C---:B------:R-:W-:Y:S01]  /*3d20*/  HMMA.16816.F32.BF16 R16, R184.reuse, R190, R16 ;  /* 0x000000beb810723c */ /* 0x040fe20000041810 */
[----:B------:R-:W-:Y:S05]  /*3d30*/  IMAD.U32 R181, RZ, RZ, UR48 ;  /* 0x00000030ffb57e24 */ /* 0x000fea000f8e00ff */
[-C--:B-1----:R-:W-:Y:S06]  /*3d40*/  HMMA.16816.F32.BF16 R52, R184, R100.reuse, R52 ;  /* 0x00000064b834723c */ /* 0x082fec0000041834 */
[C---:B------:R-:W-:Y:S06]  /*3d50*/  HMMA.16816.F32.BF16 R56, R192.reuse, R100, R56 ;  /* 0x00000064c038723c */ /* 0x040fec0000041838 */
[-C--:B------:R-:W-:Y:S06]  /*3d60*/  HMMA.16816.F32.BF16 R60, R192, R102.reuse, R60 ;  /* 0x00000066c03c723c */ /* 0x080fec000004183c */
[----:B------:R-:W-:Y:S01]  /*3d70*/  HMMA.16816.F32.BF16 R64, R184, R102, R64 ;  /* 0x00000066b840723c */ /* 0x000fe20000041840 */
[----:B------:R-:W-:Y:S05]  /*3d80*/  LDSM.16.MT88.4 R100, [R210+0x2800] ;  /* 0x00280000d264783b */ /* 0x000fea0000004200 */
[-C--:B------:R-:W-:Y:S01]  /*3d90*/  HMMA.16816.F32.BF16 R4, R196, R200.reuse, R4 ;  /* 0x000000c8c404723c */ /* 0x080fe20000041804 */
[----:B------:R-:W-:Y:S05]  /*3da0*/  IMAD.U32 R185, RZ, RZ, UR49 ;  /* 0x00000031ffb97e24 */ /* 0x000fea000f8e00ff */
[C---:B--2---:R-:W-:Y:S06]  /*3db0*/  HMMA.16816.F32.BF16 R8, R108.reuse, R200, R8 ;  /* 0x000000c86c08723c */ /* 0x044fec0000041808 */
[-C--:B------:R-:W-:Y:S06]  /*3dc0*/  HMMA.16816.F32.BF16 R12, R108, R202.reuse, R12 ;  /* 0x000000ca6c0c723c */ /* 0x080fec000004180c */
[C---:B------:R-:W-:Y:S05]  /*3dd0*/  HMMA.16816.F32.BF16 R16, R196.reuse, R202, R16 ;  /* 0x000000cac410723c */ /* 0x040fea0000041810 */
[----:B------:R-:W-:Y:S01]  /*3de0*/  REDG.E.ADD.F32.FTZ.RN.STRONG.GPU desc[UR52][R242.64], R4 ;  /* 0x00000004f20079a6 */ /* 0x000fe2000c10f3b4 */
[-C--:B---3--:R-:W-:Y:S03]  /*3df0*/  HMMA.16816.F32.BF16 R52, R196, R104.reuse, R52 ;  /* 0x00000068c434723c */ /* 0x088fe60000041834 */
[----:B------:R1:W-:Y:S03]  /*3e00*/  REDG.E.ADD.F32.FTZ.RN.STRONG.GPU desc[UR52][R112.64], R5 ;  /* 0x00000005700079a6 */ /* 0x0003e6000c10f3b4 */
[C---:B------:R-:W-:Y:S06]  /*3e10*/  HMMA.16816.F32.BF16 R56, R108.reuse, R104, R56 ;  /* 0x000000686c38723c */ /* 0x040fec0000041838 */
[-C--:B------:R-:W-:Y:S01]  /*3e20*/  HMMA.16816.F32.BF16 R60, R108, R106.reuse, R60 ;  /* 0x0000006a6c3c723c */ /* 0x080fe2000004183c */
[----:B------:R-:W-:Y:S05]  /*3e30*/  IMAD.U32 R105, RZ, RZ, UR49 ;  /* 0x00000031ff697e24 */ /* 0x000fea000f8e00ff */
[----:B------:R-:W-:Y:S01]  /*3e40*/  HMMA.16816.F32.BF16 R64, R196, R106, R64 ;  /* 0x0000006ac440723c */ /* 0x000fe20000041840 */
[----:B------:R-:W-:Y:S04]  /*3e50*/  IMAD.U32 R111, RZ, RZ, UR47 ;  /* 0x0000002fff6f7e24 */ /* 0x000fe8000f8e00ff */
[-C--:B------:R-:W-:Y:S01]  /*3e60*/  LEA R110, P0, R105, R242.reuse, 0x2 ;  /* 0x000000f2696e7211 */ /* 0x080fe200078010ff */
[----:B------:R-:W-:Y:S01]  /*3e70*/  IMAD.U32 R109, RZ, RZ, UR46 ;  /* 0x0000002eff6d7e24 */ /* 0x000fe2000f8e00ff */
[-C--:B------:R-:W-:Y:S01]  /*3e80*/  LEA R104, P1, R111, R242.reuse, 0x2 ;  /* 0x000000f26f687211 */ /* 0x080fe200078210ff */
[----:B------:R-:W-:Y:S03]  /*3e90*/  IMAD.U32 R105, RZ, RZ, UR47 ;  /* 0x0000002fff697e24 */ /* 0x000fe6000f8e00ff */
[-C--:B------:R-:W-:Y:S01]  /*3ea0*/  LEA.HI.X.SX32 R111, R185, R243.reuse, 0x2, P0 ;  /* 0x000000f3b96f7211 */ /* 0x080fe200000f16ff */
[----:B-1----:R-:W-:Y:S01]  /*3eb0*/  IMAD.U32 R5, RZ, RZ, UR46 ;  /* 0x0000002eff057e24 */ /* 0x002fe2000f8e00ff */
[-C--:B------:R-:W-:Y:S01]  /*3ec0*/  LEA R108, P2, R183, R242.reuse, 0x2 ;  /* 0x000000f2b76c7211 */ /* 0x080fe200078410ff */
[----:B------:R-:W-:Y:S01]  /*3ed0*/  IMAD.U32 R107, RZ, RZ, UR44 ;  /* 0x0000002cff6b7e24 */ /* 0x000fe2000f8e00ff */
[-C--:B----4-:R-:W-:Y:S01]  /*3ee0*/  LEA R114, P0, R109, R242.reuse, 0x2 ;  /* 0x000000f26d727211 */ /* 0x090fe200078010ff */
[----:B------:R1:W-:Y:S01]  /*3ef0*/  REDG.E.ADD.F32.FTZ.RN.STRONG.GPU desc[UR52][R110.64], R6 ;  /* 0x000000066e0079a6 */ /* 0x0003e2000c10f3b4 */
[-C--:B------:R-:W-:Y:S01]  /*3f00*/  LEA.HI.X.SX32 R109, R181, R243.reuse, 0x2, P2 ;  /* 0x000000f3b56d7211 */ /* 0x080fe200010f16ff */
[----:B------:R-:W-:Y:S01]  /*3f10*/  IMAD.U32 R181, RZ, RZ, UR45 ;  /* 0x0000002dffb57e24 */ /* 0x000fe2000f8e00ff */
[-C--:B------:R-:W-:Y:S02]  /*3f20*/  LEA.HI.X.SX32 R105, R105, R243.reuse, 0x2, P1 ;  /* 0x000000f369697211 */ /* 0x080fe400008f16ff */
[-C--:B------:R-:W-:Y:S01]  /*3f30*/  LEA.HI.X.SX32 R115, R5, R243.reuse, 0x2, P0 ;  /* 0x000000f305737211 */ /* 0x080fe200000f16ff */
[----:B------:R2:W-:Y:S01]  /*3f40*/  REDG.E.ADD.F32.FTZ.RN.STRONG.GPU desc[UR52][R108.64], R7 ;  /* 0x000000076c0079a6 */ /* 0x0005e2000c10f3b4 */
[----:B------:R-:W-:Y:S01]  /*3f50*/  IMAD.U32 R5, RZ, RZ, UR45 ;  /* 0x0000002dff057e24 */ /* 0x000fe2000f8e00ff */
[-C--:B------:R-:W-:Y:S02]  /*3f60*/  LEA R106, P0, R107, R242.reuse, 0x2 ;  /* 0x000000f26b6a7211 */ /* 0x080fe400078010ff */
[----:B------:R3:W-:Y:S02]  /*3f70*/  REDG.E.ADD.F32.FTZ.RN.STRONG.GPU desc[UR52][R104.64], R8 ;  /* 0x00000008680079a6 */ /* 0x0007e4000c10f3b4 */
[-C--:B------:R-:W-:Y:S01]  /*3f80*/  LEA R182, P1, R5, R242.reuse, 0x2 ;  /* 0x000000f205b67211 */ /* 0x080fe200078210ff */
[----:B------:R-:W-:Y:S01]  /*3f90*/  IMAD.U32 R5, RZ, RZ, UR19 ;  /* 0x00000013ff057e24 */ /* 0x000fe2000f8e00ff */
[----:B------:R4:W-:Y:S02]  /*3fa0*/  REDG.E.ADD.F32.FTZ.RN.STRONG.GPU desc[UR52][R114.64], R9 ;  /* 0x00000009720079a6 */ /* 0x0009e4000c10f3b4 */
[-C--:B------:R-:W-:Y:S05]  /*3fb0*/  LEA.HI.X.SX32 R183, R181, R243.reuse, 0x2, P1 ;  /* 0x000000f3b5b77211 */ /* 0x080fea00008f16ff */
[----:B------:R4:W-:Y:S01]  /*3fc0*/  REDG.E.ADD.F32.FTZ.RN.STRONG.GPU desc[UR52][R182.64], R10 ;  /* 0x0000000ab60079a6 */ /* 0x0009e2000c10f3b4 */
[----:B-1----:R-:W-:Y:S01]  /*3fd0*/  IMAD.U32 R111, RZ, RZ, UR44 ;  /* 0x0000002cff6f7e24 */ /* 0x002fe2000f8e00ff */
[-C--:B------:R-:W-:Y:S01]  /*3fe0*/  LEA R6, P1, R5, R242.reuse, 0x2 ;  /* 0x000000f205067211 */ /* 0x080fe200078210ff */
[----:B------:R-:W-:Y:S03]  /*3ff0*/  IMAD.U32 R5, RZ, RZ, UR18 ;  /* 0x00000012ff057e24 */ /* 0x000fe6000f8e00ff */
[-C--:B------:R-:W-:Y:S01]  /*4000*/  LEA.HI.X.SX32 R107, R111, R243.reuse, 0x2, P0 ;  /* 0x000000f36f6b7211 */ /* 0x080fe200000f16ff */
[----:B--2---:R-:W-:Y:S02]  /*4010*/  IMAD.U32 R7, RZ, RZ, UR18 ;  /* 0x00000012ff077e24 */ /* 0x004fe4000f8e00ff */
[----:B------:R-:W-:Y:S02]  /*4020*/  IMAD.U32 R109, RZ, RZ, UR16 ;  /* 0x00000010ff6d7e24 */ /* 0x000fe4000f8e00ff */
[----:B------:R1:W-:Y:S01]  /*4030*/  REDG.E.ADD.F32.FTZ.RN.STRONG.GPU desc[UR52][R106.64], R11 ;  /* 0x0000000b6a0079a6 */ /* 0x0003e2000c10f3b4 */
[----:B---3--:R-:W-:Y:S02]  /*4040*/  IMAD.U32 R105, RZ, RZ, UR19 ;  /* 0x00000013ff697e24 */ /* 0x008fe4000f8e00ff */
[----:B------:R-:W-:Y:S01]  /*4050*/  IMAD.U32 R111, RZ, RZ, UR17 ;  /* 0x00000011ff6f7e24 */ /* 0x000fe2000f8e00ff */
[----:B------:R-:W-:Y:S01]  /*4060*/  REDG.E.ADD.F32.FTZ.RN.STRONG.GPU desc[UR52][R242.64+0x80], R16 ;  /* 0x00008010f20079a6 */ /* 0x000fe2000c10f3b4 */
[-C--:B----4-:R-:W-:Y:S01]  /*4070*/  LEA R114, P0, R7, R242.reuse, 0x2 ;  /* 0x000000f207727211 */ /* 0x090fe200078010ff */
[----:B------:R-:W-:Y:S01]  /*4080*/  IMAD.U32 R9, RZ, RZ, UR14 ;  /* 0x0000000eff097e24 */ /* 0x000fe2000f8e00ff */
[-C--:B------:R-:W-:Y:S01]  /*4090*/  LEA.HI.X.SX32 R7, R105, R243.reuse, 0x2, P1 ;  /* 0x000000f369077211 */ /* 0x080fe200008f16ff */
[----:B------:R2:W-:Y:S01]  /*40a0*/  REDG.E.ADD.F32.FTZ.RN.STRONG.GPU desc[UR52][R112.64+0x80], R17 ;  /* 0x00008011700079a6 */ /* 0x0005e2000c10f3b4 */
[-C--:B------:R-:W-:Y:S01]  /*40b0*/  LEA.HI.X.SX32 R115, R5, R243.reuse, 0x2, P0 ;  /* 0x000000f305737211 */ /* 0x080fe200000f16ff */
[----:B------:R-:W-:Y:S01]  /*40c0*/  IMAD.U32 R5, RZ, RZ, UR17 ;  /* 0x00000011ff057e24 */ /* 0x000fe2000f8e00ff */
[-C--:B------:R-:W-:Y:S01]  /*40d0*/  LEA R8, P2, R109, R242.reuse, 0x2 ;  /* 0x000000f26d087211 */ /* 0x080fe200078410ff */
[----:B------:R3:W-:Y:S01]  /*40e0*/  REDG.E.ADD.F32.FTZ.RN.STRONG.GPU desc[UR52][R6.64], R18 ;  /* 0x00000012060079a6 */ /* 0x0007e2000c10f3b4 */
[----:B------:R-:W-:Y:S02]  /*40f0*/  IMAD.U32 R105, RZ, RZ, UR15 ;  /* 0x0000000fff697e24 */ /* 0x000fe4000f8e00ff */
[-C--:B------:R-:W-:Y:S01]  /*4100*/  LEA R104, P0, R5, R242.reuse, 0x2 ;  /* 0x000000f205687211 */ /* 0x080fe200078010ff */
[----:B------:R4:W-:Y:S01]  /*4110*/  REDG.E.ADD.F32.FTZ.RN.STRONG.GPU desc[UR52][R114.64], R19 ;  /* 0x00000013720079a6 */ /* 0x0009e2000c10f3b4 */
[----:B------:R-:W-:Y:S01]  /*4120*/  IMAD.U32 R5, RZ, RZ, UR15 ;  /* 0x0000000fff057e24 */ /* 0x000fe2000f8e00ff */
[-C--:B------:R-:W-:Y:S01]  /*4130*/  LEA R4, P1, R105, R242.reuse, 0x2 ;  /* 0x000000f269047211 */ /* 0x080fe200078210ff */
[----:B------:R-:W-:Y:S01]  /*4140*/  IMAD.U32 R109, RZ, RZ, UR43 ;  /* 0x0000002bff6d7e24 */ /* 0x000fe2000f8e00ff */
[-C--:B------:R-:W-:Y:S02]  /*4150*/  LEA.HI.X.SX32 R105, R111, R243.reuse, 0x2, P0 ;  /* 0x000000f36f697211 */ /* 0x080fe400000f16ff */
[-C--:B------:R-:W-:Y:S02]  /*4160*/  LEA R10, P0, R9, R242.reuse, 0x2 ;  /* 0x000000f2090a7211 */ /* 0x080fe400078010ff */
[-C--:B------:R-:W-:Y:S01]  /*4170*/  LEA.HI.X.SX32 R5, R5, R243.reuse, 0x2, P1 ;  /* 0x000000f305057211 */ /* 0x080fe200008f16ff */
[----:B------:R4:W-:Y:S01]  /*4180*/  REDG.E.ADD.F32.FTZ.RN.STRONG.GPU desc[UR52][R104.64], R12 ;  /* 0x0000000c680079a6 */ /* 0x0009e2000c10f3b4 */
[----:B-1----:R-:W-:Y:S02]  /*4190*/  IMAD.U32 R11, RZ, RZ, UR16 ;  /* 0x00000010ff0b7e24 */ /* 0x002fe4000f8e00ff */
[----:B------:R-:W-:Y:S03]  /*41a0*/  IMAD.U32 R107, RZ, RZ, UR42 ;  /* 0x0000002aff6b7e24 */ /* 0x000fe6000f8e00ff */
[-C--:B------:R-:W-:Y:S01]  /*41b0*/  LEA.HI.X.SX32 R9, R11, R243.reuse, 0x2, P2 ;  /* 0x000000f30b097211 */ /* 0x080fe200010f16ff */
[----:B--2---:R-:W-:Y:S04]  /*41c0*/  IMAD.U32 R17, RZ, RZ, UR41 ;  /* 0x00000029ff117e24 */ /* 0x004fe8000f8e00ff */
[----:B------:R1:W-:Y:S01]  /*41d0*/  REDG.E.ADD.F32.FTZ.RN.STRONG.GPU desc[UR52][R8.64], R13 ;  /* 0x0000000d080079a6 */ /* 0x0003e2000c10f3b4 */
[----:B---3--:R-:W-:Y:S01]  /*41e0*/  IMAD.U32 R7, RZ, RZ, UR14 ;  /* 0x0000000eff077e24 */ /* 0x008fe2000f8e00ff */
[-C--:B------:R-:W-:Y:S02]  /*41f0*/  LEA R18, P1, R107, R242.reuse, 0x2 ;  /* 0x000000f26b127211 */ /* 0x080fe400078210ff */
[----:B------:R2:W-:Y:S01]  /*4200*/  REDG.E.ADD.F32.FTZ.RN.STRONG.GPU desc[UR52][R4.64], R14 ;  /* 0x0000000e040079a6 */ /* 0x0005e2000c10f3b4 */
[----:B----4-:R-:W-:Y:S01]  /*4210*/  IMAD.U32 R19, RZ, RZ, UR42 ;  /* 0x0000002aff137e24 */ /* 0x010fe2000f8e00ff */
[-C--:B------:R-:W-:Y:S01]  /*4220*/  LEA.HI.X.SX32 R11, R7, R243.reuse, 0x2, P0 ;  /* 0x000000f3070b7211 */ /* 0x080fe200000f16ff */
[----:B------:R-:W-:Y:S01]  /*4230*/  IMAD.U32 R7, RZ, RZ, UR43 ;  /* 0x0000002bff077e24 */ /* 0x000fe2000f8e00ff */
[-C--:B------:R-:W-:Y:S02]  /*4240*/  LEA R6, P0, R17, R242.reuse, 0x2 ;  /* 0x000000f211067211 */ /* 0x080fe400078010ff */
[-C--:B------:R-:W-:Y:S01]  /*4250*/  LEA.HI.X.SX32 R19, R19, R243.reuse, 0x2, P1 ;  /* 0x000000f313137211 */ /* 0x080fe200008f16ff */
[----:B------:R3:W-:Y:S01]  /*4260*/  REDG.E.ADD.F32.FTZ.RN.STRONG.GPU desc[UR52][R10.64], R15 ;  /* 0x0000000f0a0079a6 */ /* 0x0007e2000c10f3b4 */
[-C--:B------:R-:W-:Y:S01]  /*4270*/  LEA R16, P2, R7, R242.reuse, 0x2 ;  /* 0x000000f207107211 */ /* 0x080fe200078410ff */
[----:B------:R-:W-:Y:S02]  /*4280*/  IMAD.U32 R7, RZ, RZ, UR41 ;  /* 0x00000029ff077e24 */ /* 0x000fe4000f8e00ff */
[----:B------:R-:W-:Y:S01]  /*4290*/  REDG.E.ADD.F32.FTZ.RN.STRONG.GPU desc[UR52][R242.64+0x100], R52 ;  /* 0x00010034f20079a6 */ /* 0x000fe2000c10f3b4 */
[-C--:B------:R-:W-:Y:S01]  /*42a0*/  LEA.HI.X.SX32 R17, R109, R243.reuse, 0x2, P2 ;  /* 0x000000f36d117211 */ /* 0x080fe200010f16ff */
[----:B------:R-:W-:Y:S01]  /*42b0*/  IMAD.U32 R105, RZ, RZ, UR20 ;  /* 0x00000014ff697e24 */ /* 0x000fe2000f8e00ff */
[-C--:B------:R-:W-:Y:S01]  /*42c0*/  LEA.HI.X.SX32 R7, R7, R243.reuse, 0x2, P0 ;  /* 0x000000f307077211 */ /* 0x080fe200000f16ff */
[----:B------:R4:W-:Y:S04]  /*42d0*/  REDG.E.ADD.F32.FTZ.RN.STRONG.GPU desc[UR52][R112.64+0x100], R53 ;  /* 0x00010035700079a6 */ /* 0x0009e8000c10f3b4 */
[----:B------:R4:W-:Y:S01]  /*42e0*/  REDG.E.ADD.F32.FTZ.RN.STRONG.GPU desc[UR52][R16.64], R54 ;  /* 0x00000036100079a6 */ /* 0x0009e2000c10f3b4 */
[----:B-1----:R-:W-:Y:S03]  /*42f0*/  IMAD.U32 R13, RZ, RZ, UR13 ;  /* 0x0000000dff0d7e24 */ /* 0x002fe6000f8e00ff */
[----:B------:R1:W-:Y:S01]  /*4300*/  REDG.E.ADD.F32.FTZ.RN.STRONG.GPU desc[UR52][R18.64], R55 ;  /* 0x00000037120079a6 */ /* 0x0003e2000c10f3b4 */
[----:B------:R-:W-:Y:S02]  /*4310*/  IMAD.U32 R9, RZ, RZ, UR40 ;  /* 0x00000028ff097e24 */ /* 0x000fe4000f8e00ff */
[----:B--2---:R-:W-:Y:S01]  /*4320*/  IMAD.U32 R5, RZ, RZ, UR20 ;  /* 0x00000014ff057e24 */ /* 0x004fe2000f8e00ff */
[----:B------:R2:W-:Y:S01]  /*4330*/  REDG.E.ADD.F32.FTZ.RN.STRONG.GPU desc[UR52][R6.64], R56 ;  /* 0x00000038060079a6 */ /* 0x0005e2000c10f3b4 */
[----:B---3--:R-:W-:Y:S03]  /*4340*/  IMAD.U32 R11, RZ, RZ, UR4 ;  /* 0x00000004ff0b7e24 */ /* 0x008fe6000f8e00ff */
[-C--:B------:R-:W-:Y:S01]  /*4350*/  LEA R10, P2, R5, R242.reuse, 0x2 ;  /* 0x000000f2050a7211 */ /* 0x080fe200078410ff */
[----:B------:R-:W-:Y:S02]  /*4360*/  IMAD.U32 R15, RZ, RZ, UR13 ;  /* 0x0000000dff0f7e24 */ /* 0x000fe4000f8e00ff */
[----:B------:R-:W-:Y:S01]  /*4370*/  IMAD.U32 R5, RZ, RZ, UR4 ;  /* 0x00000004ff057e24 */ /* 0x000fe2000f8e00ff */
[-C--:B------:R-:W-:Y:S02]  /*4380*/  LEA R4, P0, R11, R242.reuse, 0x2 ;  /* 0x000000f20b047211 */ /* 0x080fe400078010ff */
[-C--:B------:R-:W-:Y:S01]  /*4390*/  LEA R12, P1, R15, R242.reuse, 0x2 ;  /* 0x000000f20f0c7211 */ /* 0x080fe200078210ff */
[----:B------:R-:W-:Y:S01]  /*43a0*/  IMAD.U32 R15, RZ, RZ, UR38 ;  /* 0x00000026ff0f7e24 */ /* 0x000fe2000f8e00ff */
[-C--:B------:R-:W-:Y:S01]  /*43b0*/  LEA.HI.X.SX32 R11, R105, R243.reuse, 0x2, P2 ;  /* 0x000000f3690b7211 */ /* 0x080fe200010f16ff */
[----:B----4-:R-:W-:Y:S01]  /*43c0*/  IMAD.U32 R53, RZ, RZ, UR39 ;  /* 0x00000027ff357e24 */ /* 0x010fe2000f8e00ff */
[-C--:B------:R-:W-:Y:S01]  /*43d0*/  LEA.HI.X.SX32 R13, R13, R243.reuse, 0x2, P1 ;  /* 0x000000f30d0d7211 */ /* 0x080fe200008f16ff */
[----:B------:R-:W-:Y:S01]  /*43e0*/  IMAD.U32 R17, RZ, RZ, UR36 ;  /* 0x00000024ff117e24 */ /* 0x000fe2000f8e00ff */
[-C--:B------:R-:W-:Y:S01]  /*43f0*/  LEA.HI.X.SX32 R5, R5, R243.reuse, 0x2, P0 ;  /* 0x000000f305057211 */ /* 0x080fe200000f16ff */
[----:B------:R3:W-:Y:S01]  /*4400*/  REDG.E.ADD.F32.FTZ.RN.STRONG.GPU desc[UR52][R10.64], R57 ;  /* 0x000000390a0079a6 */ /* 0x0007e2000c10f3b4 */
[-C--:B------:R-:W-:Y:S01]  /*4410*/  LEA R104, P3, R15, R242.reuse, 0x2 ;  /* 0x000000f20f687211 */ /* 0x080fe200078610ff */
[----:B-1----:R-:W-:Y:S02]  /*4420*/  IMAD.U32 R19, RZ, RZ, UR37 ;  /* 0x00000025ff137e24 */ /* 0x002fe4000f8e00ff */
[----:B------:R1:W-:Y:S01]  /*4430*/  REDG.E.ADD.F32.FTZ.RN.STRONG.GPU desc[UR52][R12.64], R58 ;  /* 0x0000003a0c0079a6 */ /* 0x0003e2000c10f3b4 */
[----:B------:R-:W-:Y:S01]  /*4440*/  IMAD.U32 R55, RZ, RZ, UR36 ;  /* 0x00000024ff377e24 */ /* 0x000fe2000f8e00ff */
[-C--:B--2---:R-:W-:Y:S01]  /*4450*/  LEA R6, P1, R9, R242.reuse, 0x2 ;  /* 0x000000f209067211 */ /* 0x084fe200078210ff */
[----:B------:R-:W-:Y:S01]  /*4460*/  IMAD.U32 R7, RZ, RZ, UR40 ;  /* 0x00000028ff077e24 */ /* 0x000fe2000f8e00ff */
[----:B------:R2:W-:Y:S01]  /*4470*/  REDG.E.ADD.F32.FTZ.RN.STRONG.GPU desc[UR52][R4.64], R59 ;  /* 0x0000003b040079a6 */ /* 0x0005e2000c10f3b4 */
[----:B------:R-:W-:Y:S01]  /*4480*/  IMAD.U32 R9, RZ, RZ, UR39 ;  /* 0x00000027ff097e24 */ /* 0x000fe2000f8e00ff */
[-C--:B------:R-:W-:Y:S02]  /*4490*/  LEA R106, P2, R19, R242.reuse, 0x2 ;  /* 0x000000f2136a7211 */ /* 0x080fe400078410ff */
[----:B------:R-:W-:Y:S01]  /*44a0*/  REDG.E.ADD.F32.FTZ.RN.STRONG.GPU desc[UR52][R242.64+0x180], R64 ;  /* 0x00018040f20079a6 */ /* 0x000fe2000c10f3b4 */
[-C--:B------:R-:W-:Y:S02]  /*44b0*/  LEA.HI.X.SX32 R7, R7, R243.reuse, 0x2, P1 ;  /* 0x000000f307077211 */ /* 0x080fe400008f16ff */
[-C--:B------:R-:W-:Y:S01]  /*44c0*/  LEA R52, P0, R9, R242.reuse, 0x2 ;  /* 0x000000f209347211 */ /* 0x080fe200078010ff */
[----:B------:R-:W-:Y:S01]  /*44d0*/  REDG.E.ADD.F32.FTZ.RN.STRONG.GPU desc[UR52][R112.64+0x180], R65 ;  /* 0x00018041700079a6 */ /* 0x000fe2000c10f3b4 */
[-C--:B------:R-:W-:Y:S01]  /*44e0*/  LEA R108, P1, R17, R242.reuse, 0x2 ;  /* 0x000000f2116c7211 */ /* 0x080fe200078210ff */
[----:B------:R-:W-:Y:S01]  /*44f0*/  IMAD.U32 R9, RZ, RZ, UR35 ;  /* 0x00000023ff097e24 */ /* 0x000fe2000f8e00ff */
[-C--:B------:R-:W-:Y:S01]  /*4500*/  LEA.HI.X.SX32 R53, R53, R243.reuse, 0x2, P0 ;  /* 0x000000f335357211 */ /* 0x080fe200000f16ff */
[----:B------:R-:W-:Y:S01]  /*4510*/  REDG.E.ADD.F32.FTZ.RN.STRONG.GPU desc[UR52][R6.64], R66 ;  /* 0x00000042060079a6 */ /* 0x000fe2000c10f3b4 */
[-C--:B------:R-:W-:Y:S02]  /*4520*/  LEA.HI.X.SX32 R109, R55, R243.reuse, 0x2, P1 ;  /* 0x000000f3376d7211 */ /* 0x080fe400008f16ff */
[----:B------:R-:W-:Y:S01]  /*4530*/  PLOP3.LUT P1, PT, PT, PT, UP0, 0x80, 0x0 ;  /* 0x000000000000781c */ /* 0x000fe20003f2f008 */
[----:B------:R-:W-:Y:S01]  /*4540*/  REDG.E.ADD.F32.FTZ.RN.STRONG.GPU desc[UR52][R52.64], R67 ;  /* 0x00000043340079a6 */ /* 0x000fe2000c10f3b4 */
[----:B------:R-:W-:Y:S01]  /*4550*/  @UP3 UIADD3 UR30, UP0, UR30, -0x100, URZ ;  /* 0xffffff001e1e3890 */ /* 0x000fe2000ff1e03f */
[----:B---3--:R-:W-:Y:S02]  /*4560*/  IMAD.U32 R11, RZ, RZ, UR35 ;  /* 0x00000023ff0b7e24 */ /* 0x008fe4000f8e00ff */
[----:B------:R-:W-:Y:S01]  /*4570*/  LDSM.16.MT88.4 R16, [R210+0x2000] ;  /* 0x00200000d210783b */ /* 0x000fe20000004200 */
[----:B------:R-:W-:Y:S01]  /*4580*/  @UP3 UIADD3.X UR31, UR31, -0x1, URZ, UP0, !UPT ;  /* 0xffffffff1f1f3890 */ /* 0x000fe200087fe43f */
[----:B-1----:R-:W-:Y:S01]  /*4590*/  IMAD.U32 R13, RZ, RZ, UR38 ;  /* 0x00000026ff0d7e24 */ /* 0x002fe2000f8e00ff */
[----:B------:R-:W-:Y:S01]  /*45a0*/  LEA R110, P0, R11, R242, 0x2 ;  /* 0x000000f20b6e7211 */ /* 0x000fe200078010ff */
[----:B------:R-:W-:Y:S01]  /*45b0*/  LDSM.16.MT88.4 R52, [R212+0x10800] ;  /* 0x01080000d434783b */ /* 0x000fe20000004200 */
[----:B--2---:R-:W-:Y:S02]  /*45c0*/  IMAD.U32 R5, RZ, RZ, UR37 ;  /* 0x00000025ff057e24 */ /* 0x004fe4000f8e00ff */
[-C--:B------:R-:W-:Y:S01]  /*45d0*/  LEA.HI.X.SX32 R105, R13, R243.reuse, 0x2, P3 ;  /* 0x000000f30d697211 */ /* 0x080fe200018f16ff */
[----:B------:R-:W-:Y:S01]  /*45e0*/  LDSM.16.MT88.4 R56, [R210+0x800] ;  /* 0x00080000d238783b */ /* 0x000fe20000004200 */
[-C--:B------:R-:W-:Y:S02]  /*45f0*/  LEA.HI.X.SX32 R111, R9, R243.reuse, 0x2, P0 ;  /* 0x000000f3096f7211 */ /* 0x080fe400000f16ff */
[----:B------:R-:W-:Y:S01]  /*4600*/  LEA.HI.X.SX32 R107, R5, R243, 0x2, P2 ;  /* 0x000000f3056b7211 */ /* 0x000fe200010f16ff */
[----:B------:R-:W-:Y:S01]  /*4610*/  REDG.E.ADD.F32.FTZ.RN.STRONG.GPU desc[UR52][R104.64], R60 ;  /* 0x0000003c680079a6 */ /* 0x000fe2000c10f3b4 */
[----:B------:R-:W-:Y:S03]  /*4620*/  PLOP3.LUT P0, PT, PT, PT, UP2, 0x80, 0x0 ;  /* 0x000000000000781c */ /* 0x000fe60003f0f028 */
[----:B------:R-:W-:Y:S04]  /*4630*/  REDG.E.ADD.F32.FTZ.RN.STRONG.GPU desc[UR52][R106.64], R61 ;  /* 0x0000003d6a0079a6 */ /* 0x000fe8000c10f3b4 */
[----:B------:R-:W-:Y:S04]  /*4640*/  REDG.E.ADD.F32.FTZ.RN.STRONG.GPU desc[UR52][R108.64], R62 ;  /* 0x0000003e6c0079a6 */ /* 0x000fe8000c10f3b4 */
[----:B------:R-:W-:Y:S04]  /*4650*/  REDG.E.ADD.F32.FTZ.RN.STRONG.GPU desc[UR52][R110.64], R63 ;  /* 0x0000003f6e0079a6 */ /* 0x000fe8000c10f3b4 */
[----:B------:R-:W-:Y:S04]  /*4660*/  LDSM.16.MT88.4 R4, [R212+0x10000] ;  /* 0x01000000d404783b */ /* 0x000fe80000004200 */
[----:B------:R-:W1:Y:S04]  /*4670*/  LDSM.16.MT88.4 R8, [R210] ;  /* 0x00000000d208783b */ /* 0x000e680000004200 */
[----:B------:R-:W2:Y:S04]  /*4680*/  LDSM.16.MT88.4 R12, [R0+0x10000] ;  /* 0x01000000000c783b */ /* 0x000ea80000004200 */
[----:B------:R-:W3:Y:S04]  /*4690*/  LDSM.16.MT88.4 R64, [R0+0x10800] ;  /* 0x010800000040783b */ /* 0x000ee80000004200 */
[----:B------:R-:W-:Y:S04]  /*46a0*/  LDSM.16.MT88.4 R60, [R210+0x1000] ;  /* 0x00100000d23c783b */ /* 0x000fe80000004200 */
[----:B------:R-:W-:Y:S01]  /*46b0*/  LDSM.16.MT88.4 R104, [R0+0x11000] ;  /* 0x011000000068783b */ /* 0x000fe20000004200 */
[-C--:B-1----:R-:W-:Y:S06]  /*46c0*/  HMMA.16816.F32.BF16 R68, R4, R8.reuse, R68 ;  /* 0x000000080444723c */ /* 0x082fec0000041844 */
[C---:B--2---:R-:W-:Y:S06]  /*46d0*/  HMMA.16816.F32.BF16 R72, R12.reuse, R8, R72 ;  /* 0x000000080c48723c */ /* 0x044fec0000041848 */
[-C--:B------:R-:W-:Y:S06]  /*46e0*/  HMMA.16816.F32.BF16 R76, R12, R10.reuse, R76 ;  /* 0x0000000a0c4c723c */ /* 0x080fec000004184c */
[C---:B------:R-:W-:Y:S01]  /*46f0*/  HMMA.16816.F32.BF16 R80, R4.reuse, R10, R80 ;  /* 0x0000000a0450723c */ /* 0x040fe20000041850 */
[----:B------:R-:W1:Y:S05]  /*4700*/  LDSM.16.MT88.4 R8, [R212+0x11000] ;  /* 0x01100000d408783b */ /* 0x000e6a0000004200 */
[-C--:B------:R-:W-:Y:S06]  /*4710*/  HMMA.16816.F32.BF16 R84, R4, R16.reuse, R84 ;  /* 0x000000100454723c */ /* 0x080fec0000041854 */
[C---:B------:R-:W-:Y:S06]  /*4720*/  HMMA.16816.F32.BF16 R88, R12.reuse, R16, R88 ;  /* 0x000000100c58723c */ /* 0x040fec0000041858 */
[-C--:B------:R-:W-:Y:S01]  /*4730*/  HMMA.16816.F32.BF16 R92, R12, R18.reuse, R92 ;  /* 0x000000120c5c723c */ /* 0x080fe2000004185c */
[----:B------:R-:W2:Y:S05]  /*4740*/  LDSM.16.MT88.4 R12, [R210+0x3000] ;  /* 0x00300000d20c783b */ /* 0x000eaa0000004200 */
[----:B------:R-:W-:Y:S01]  /*4750*/  HMMA.16816.F32.BF16 R96, R4, R18, R96 ;  /* 0x000000120460723c */ /* 0x000fe20000041860 */
[----:B------:R-:W-:Y:S04]  /*4760*/  LDSM.16.MT88.4 R4, [R212+0x11800] ;  /* 0x01180000d404783b */ /* 0x000fe80000004200 */
[----:B------:R-:W4:Y:S01]  /*4770*/  LDSM.16.MT88.4 R16, [R210+0x1800] ;  /* 0x00180000d210783b */ /* 0x000f220000004200 */
[-C--:B------:R-:W-:Y:S06]  /*4780*/  HMMA.16816.F32.BF16 R68, R52, R56.reuse, R68 ;  /* 0x000000383444723c */ /* 0x080fec0000041844 */
[C---:B---3--:R-:W-:Y:S06]  /*4790*/  HMMA.16816.F32.BF16 R72, R64.reuse, R56, R72 ;  /* 0x000000384048723c */ /* 0x048fec0000041848 */
[-C--:B------:R-:W-:Y:S06]  /*47a0*/  HMMA.16816.F32.BF16 R76, R64, R58.reuse, R76 ;  /* 0x0000003a404c723c */ /* 0x080fec000004184c */
[C---:B------:R-:W-:Y:S01]  /*47b0*/  HMMA.16816.F32.BF16 R80, R52.reuse, R58, R80 ;  /* 0x0000003a3450723c */ /* 0x040fe20000041850 */
[----:B------:R-:W3:Y:S05]  /*47c0*/  LDSM.16.MT88.4 R56, [R0+0x11800] ;  /* 0x011800000038783b */ /* 0x000eea0000004200 */
[-C--:B------:R-:W-:Y:S06]  /*47d0*/  HMMA.16816.F32.BF16 R84, R52, R100.reuse, R84 ;  /* 0x000000643454723c */ /* 0x080fec0000041854 */
[C---:B------:R-:W-:Y:S06]  /*47e0*/  HMMA.16816.F32.BF16 R88, R64.reuse, R100, R88 ;  /* 0x000000644058723c */ /* 0x040fec0000041858 */
[-C--:B------:R-:W-:Y:S01]  /*47f0*/  HMMA.16816.F32.BF16 R92, R64, R102.reuse, R92 ;  /* 0x00000066405c723c */ /* 0x080fe2000004185c */
[----:B------:R-:W3:Y:S05]  /*4800*/  LDSM.16.MT88.4 R64, [R210+0x3800] ;  /* 0x00380000d240783b */ /* 0x000eea0000004200 */
[----:B------:R-:W-:Y:S06]  /*4810*/  HMMA.16816.F32.BF16 R96, R52, R102, R96 ;  /* 0x000000663460723c */ /* 0x000fec0000041860 */
[-C--:B-1----:R-:W-:Y:S06]  /*4820*/  HMMA.16816.F32.BF16 R68, R8, R60.reuse, R68 ;  /* 0x0000003c0844723c */ /* 0x082fec0000041844 */
[C---:B------:R-:W-:Y:S06]  /*4830*/  HMMA.16816.F32.BF16 R72, R104.reuse, R60, R72 ;  /* 0x0000003c6848723c */ /* 0x040fec0000041848 */
[-C--:B------:R-:W-:Y:S06]  /*4840*/  HMMA.16816.F32.BF16 R76, R104, R62.reuse, R76 ;  /* 0x0000003e684c723c */ /* 0x080fec000004184c */
[C---:B------:R-:W-:Y:S06]  /*4850*/  HMMA.16816.F32.BF16 R80, R8.reuse, R62, R80 ;  /* 0x0000003e0850723c */ /* 0x040fec0000041850 */
[-C--:B--2---:R-:W-:Y:S06]  /*4860*/  HMMA.16816.F32.BF16 R84, R8, R12.reuse, R84 ;  /* 0x0000000c0854723c */ /* 0x084fec0000041854 */
[C---:B------:R-:W-:Y:S06]  /*4870*/  HMMA.16816.F32.BF16 R88, R104.reuse, R12, R88 ;  /* 0x0000000c6858723c */ /* 0x040fec0000041858 */
[-C--:B------:R-:W-:Y:S06]  /*4880*/  HMMA.16816.F32.BF16 R92, R104, R14.reuse, R92 ;  /* 0x0000000e685c723c */ /* 0x080fec000004185c */
[----:B------:R-:W-:Y:S06]  /*4890*/  HMMA.16816.F32.BF16 R96, R8, R14, R96 ;  /* 0x0000000e0860723c */ /* 0x000fec0000041860 */
[-C--:B----4-:R-:W-:Y:S06]  /*48a0*/  HMMA.16816.F32.BF16 R68, R4, R16.reuse, R68 ;  /* 0x000000100444723c */ /* 0x090fec0000041844 */
[C---:B---3--:R-:W-:Y:S06]  /*48b0*/  HMMA.16816.F32.BF16 R72, R56.reuse, R16, R72 ;  /* 0x000000103848723c */ /* 0x048fec0000041848 */
[-C--:B------:R-:W-:Y:S06]  /*48c0*/  HMMA.16816.F32.BF16 R76, R56, R18.reuse, R76 ;  /* 0x00000012384c723c */ /* 0x080fec000004184c */
[C---:B------:R-:W-:Y:S06]  /*48d0*/  HMMA.16816.F32.BF16 R80, R4.reuse, R18, R80 ;  /* 0x000000120450723c */ /* 0x040fec0000041850 */
[-C--:B------:R-:W-:Y:S06]  /*48e0*/  HMMA.16816.F32.BF16 R84, R4, R64.reuse, R84 ;  /* 0x000000400454723c */ /* 0x080fec0000041854 */
[C---:B------:R-:W-:Y:S06]  /*48f0*/  HMMA.16816.F32.BF16 R88, R56.reuse, R64, R88 ;  /* 0x000000403858723c */ /* 0x040fec0000041858 */
[-C--:B------:R-:W-:Y:S06]  /*4900*/  HMMA.16816.F32.BF16 R92, R56, R66.reuse, R92 ;  /* 0x00000042385c723c */ /* 0x080fec000004185c */
[----:B------:R-:W-:Y:S07]  /*4910*/  HMMA.16816.F32.BF16 R96, R4, R66, R96 ;  /* 0x000000420460723c */ /* 0x000fee0000041860 */
[C---:B------:R-:W-:Y:S04]  /*4920*/  VIADD R4, R210.reuse, 0xffffc000 ;  /* 0xffffc000d2047836 */ /* 0x040fe80000000000 */
[----:B------:R-:W-:Y:S04]  /*4930*/  @P1 VIADD R4, R210, 0x4000 ;  /* 0x00004000d2041836 */ /* 0x000fe80000000000 */
[----:B------:R-:W-:Y:S01]  /*4940*/  IMAD.MOV.U32 R210, RZ, RZ, R4 ;  /* 0x000000ffffd27224 */ /* 0x000fe200078e0004 */
[----:B------:R-:W-:Y:S08]  /*4950*/  @P0 BRA `(.L_x_54) ;  /* 0xffffffd8008c0947 */ /* 0x000ff0000383ffff */
.L_x_51:
[----:B------:R-:W-:Y:S01]  /*4960*/  BAR.SYNC.DEFER_BLOCKING 0x0 ;  /* 0x0000000000007b1d */ /* 0x000fe20000010000 */
[----:B------:R-:W-:Y:S02]  /*4970*/  F2FP.BF16.F32.PACK_AB R21, R21, R20 ;  /* 0x000000141515723e */ /* 0x000fe400000010ff */
[----:B------:R-:W-:Y:S02]  /*4980*/  F2FP.BF16.F32.PACK_AB R23, R23, R22 ;  /* 0x000000161717723e */ /* 0x000fe400000010ff */
[----:B------:R-:W-:Y:S01]  /*4990*/  F2FP.BF16.F32.PACK_AB R32, R33, R32 ;  /* 0x000000202120723e */ /* 0x000fe200000010ff */
[----:B------:R-:W-:Y:S02]  /*49a0*/  ULDC UR4, c[0x0][0x390] ;  /* 0x0000e40000047ab9 */ /* 0x000fe40000000800 */
[----:B------:R-:W3:Y:S01]  /*49b0*/  LDC.64 R6, c[0x0][0x450] ;  /* 0x00011400ff067b82 */ /* 0x000ee20000000a00 */
        /* <DEDUP_REMOVED lines=25> */
[----:B------:R-:W-:Y:S01]  /*4b50*/  FMUL.FTZ R88, R88, UR4 ;  /* 0x0000000458587c20 */ /* 0x000fe20008410000 */
[----:B------:R-:W-:Y:S01]  /*4b60*/  F2FP.BF16.F32.PACK_AB R71, R71, R70 ;  /* 0x000000464747723e */ /* 0x000fe200000010ff */
        /* <DEDUP_REMOVED lines=10> */
[----:B--2---:R-:W2:Y:S01]  /*4c10*/  LDC.64 R4, c[0x0][0x458] ;  /* 0x00011600ff047b82 */ /* 0x004ea20000000a00 */
[----:B------:R-:W-:Y:S01]  /*4c20*/  F2FP.BF16.F32.PACK_AB R75, R75, R74 ;  /* 0x0000004a4b4b723e */ /* 0x000fe200000010ff */
[----:B------:R-:W-:Y:S01]  /*4c30*/  STS [R224], R69 ;  /* 0x00000045e0007388 */ /* 0x000fe20000000800 */
[----:B------:R-:W-:Y:S01]  /*4c40*/  F2FP.BF16.F32.PACK_AB R76, R77, R76 ;  /* 0x0000004c4d4c723e */ /* 0x000fe200000010ff */
[----:B---3--:R-:W-:Y:S01]  /*4c50*/  IMAD R8, R6, UR23, RZ ;  /* 0x0000001706087c24 */ /* 0x008fe2000f8e02ff */
[----:B------:R-:W-:Y:S01]  /*4c60*/  F2FP.BF16.F32.PACK_AB R78, R79, R78 ;  /* 0x0000004e4f4e723e */ /* 0x000fe200000010ff */
[----:B------:R-:W-:Y:S01]  /*4c70*/  STS [R224+0x400], R71 ;  /* 0x00040047e0007388 */ /* 0x000fe20000000800 */
[----:B------:R-:W-:Y:S01]  /*4c80*/  F2FP.BF16.F32.PACK_AB R85, R85, R84 ;  /* 0x000000545555723e */ /* 0x000fe200000010ff */
[----:B------:R-:W3:Y:S01]  /*4c90*/  LDC.64 R10, c[0x0][0x438] ;  /* 0x00010e00ff0a7b82 */ /* 0x000ee20000000a00 */
[----:B------:R-:W-:Y:S01]  /*4ca0*/  F2FP.BF16.F32.PACK_AB R87, R87, R86 ;  /* 0x000000565757723e */ /* 0x000fe200000010ff */
[----:B------:R-:W-:Y:S01]  /*4cb0*/  STS [R227], R80 ;  /* 0x00000050e3007388 */ /* 0x000fe20000000800 */
[----:B------:R-:W-:Y:S01]  /*4cc0*/  F2FP.BF16.F32.PACK_AB R96, R97, R96 ;  /* 0x000000606160723e */ /* 0x000fe200000010ff */
[----:B------:R-:W-:Y:S01]  /*4cd0*/  IMAD R8, R7, UR24, R8 ;  /* 0x0000001807087c24 */ /* 0x000fe2000f8e0208 */
[----:B------:R-:W-:Y:S01]  /*4ce0*/  F2FP.BF16.F32.PACK_AB R98, R99, R98 ;  /* 0x000000626362723e */ /* 0x000fe200000010ff */
[----:B------:R-:W-:Y:S01]  /*4cf0*/  STS [R227+0x400], R82 ;  /* 0x00040052e3007388 */ /* 0x000fe20000000800 */
[----:B------:R-:W-:Y:S01]  /*4d00*/  F2FP.BF16.F32.PACK_AB R89, R89, R88 ;  /* 0x000000585959723e */ /* 0x000fe200000010ff */
[----:B------:R-:W4:Y:S01]  /*4d10*/  LDC.64 R14, c[0x0][0x440] ;  /* 0x00011000ff0e7b82 */ /* 0x000f220000000a00 */
[----:B------:R-:W-:Y:S01]  /*4d20*/  F2FP.BF16.F32.PACK_AB R91, R91, R90 ;  /* 0x0000005a5b5b723e */ /* 0x000fe200000010ff */
[----:B------:R-:W-:Y:S01]  /*4d30*/  STS [R224+0x1000], R73 ;  /* 0x00100049e0007388 */ /* 0x000fe20000000800 */
[----:B------:R-:W-:Y:S01]  /*4d40*/  F2FP.BF16.F32.PACK_AB R92, R93, R92 ;  /* 0x0000005c5d5c723e */ /* 0x000fe200000010ff */
[----:B------:R-:W-:Y:S01]  /*4d50*/  ULDC.64 UR14, c[0x0][0x3f0] ;  /* 0x0000fc00000e7ab9 */ /* 0x000fe20000000a00 */
[----:B------:R-:W-:Y:S01]  /*4d60*/  F2FP.BF16.F32.PACK_AB R94, R95, R94 ;  /* 0x0000005e5f5e723e */ /* 0x000fe200000010ff */
[----:B------:R-:W-:Y:S01]  /*4d70*/  STS [R224+0x1400], R75 ;  /* 0x0014004be0007388 */ /* 0x000fe20000000800 */
[----:B------:R-:W-:Y:S01]  /*4d80*/  F2FP.BF16.F32.PACK_AB R34, R35, R34 ;  /* 0x000000222322723e */ /* 0x000fe200000010ff */
[----:B------:R-:W1:Y:S01]  /*4d90*/  LDC.64 R12, c[0x0][0x468] ;  /* 0x00011a00ff0c7b82 */ /* 0x000e620000000a00 */
[----:B------:R-:W-:Y:S01]  /*4da0*/  F2FP.BF16.F32.PACK_AB R25, R25, R24 ;  /* 0x000000181919723e */ /* 0x000fe200000010ff */
[----:B------:R-:W-:Y:S01]  /*4db0*/  STS [R227+0x1000], R76 ;  /* 0x0010004ce3007388 */ /* 0x000fe20000000800 */
[----:B------:R-:W-:Y:S01]  /*4dc0*/  F2FP.BF16.F32.PACK_AB R27, R27, R26 ;  /* 0x0000001a1b1b723e */ /* 0x000fe200000010ff */
[----:B--2---:R-:W-:Y:S01]  /*4dd0*/  IMAD R18, R4, UR23, RZ ;  /* 0x0000001704127c24 */ /* 0x004fe2000f8e02ff */
[----:B------:R-:W-:Y:S01]  /*4de0*/  F2FP.BF16.F32.PACK_AB R28, R29, R28 ;  /* 0x0000001c1d1c723e */ /* 0x000fe200000010ff */
[----:B------:R-:W-:Y:S01]  /*4df0*/  STS [R227+0x1400], R78 ;  /* 0x0014004ee3007388 */ /* 0x000fe20000000800 */
[----:B------:R-:W-:Y:S01]  /*4e00*/  F2FP.BF16.F32.PACK_AB R30, R31, R30 ;  /* 0x0000001e1f1e723e */ /* 0x000fe200000010ff */
[----:B------:R-:W-:Y:S01]  /*4e10*/  IMAD R18, R5, UR24, R18 ;  /* 0x0000001805127c24 */ /* 0x000fe2000f8e0212 */
[----:B------:R-:W-:Y:S01]  /*4e20*/  F2FP.BF16.F32.PACK_AB R37, R37, R36 ;  /* 0x000000242525723e */ /* 0x000fe200000010ff */
[----:B------:R-:W-:Y:S01]  /*4e30*/  STS [R224+0x2000], R85 ;  /* 0x00200055e0007388 */ /* 0x000fe20000000800 */
[----:B------:R-:W-:Y:S01]  /*4e40*/  F2FP.BF16.F32.PACK_AB R39, R39, R38 ;  /* 0x000000262727723e */ /* 0x000fe200000010ff */
[----:B---3--:R-:W-:Y:S01]  /*4e50*/  IMAD R22, R10, UR11, RZ ;  /* 0x0000000b0a167c24 */ /* 0x008fe2000f8e02ff */
[----:B------:R-:W-:Y:S01]  /*4e60*/  F2FP.BF16.F32.PACK_AB R48, R49, R48 ;  /* 0x000000303130723e */ /* 0x000fe200000010ff */
[----:B------:R-:W-:Y:S01]  /*4e70*/  STS [R224+0x2400], R87 ;  /* 0x00240057e0007388 */ /* 0x000fe20000000800 */
[----:B------:R-:W-:Y:S01]  /*4e80*/  F2FP.BF16.F32.PACK_AB R50, R51, R50 ;  /* 0x000000323332723e */ /* 0x000fe200000010ff */
[----:B------:R-:W-:Y:S01]  /*4e90*/  IMAD R11, R11, UR7, R22 ;  /* 0x000000070b0b7c24 */ /* 0x000fe2000f8e0216 */
[----:B------:R-:W-:Y:S01]  /*4ea0*/  F2FP.BF16.F32.PACK_AB R41, R41, R40 ;  /* 0x000000282929723e */ /* 0x000fe200000010ff */
[----:B------:R-:W-:Y:S01]  /*4eb0*/  STS [R227+0x2000], R96 ;  /* 0x00200060e3007388 */ /* 0x000fe20000000800 */
[----:B------:R-:W-:-:S02]  /*4ec0*/  F2FP.BF16.F32.PACK_AB R43, R43, R42 ;  /* 0x0000002a2b2b723e */ /* 0x000fc400000010ff */
[----:B------:R-:W-:Y:S01]  /*4ed0*/  F2FP.BF16.F32.PACK_AB R44, R45, R44 ;  /* 0x0000002c2d2c723e */ /* 0x000fe200000010ff */
[----:B------:R-:W-:Y:S01]  /*4ee0*/  STS [R227+0x2400], R98 ;  /* 0x00240062e3007388 */ /* 0x000fe20000000800 */
[----:B------:R-:W-:Y:S02]  /*4ef0*/  F2FP.BF16.F32.PACK_AB R46, R47, R46 ;  /* 0x0000002e2f2e723e */ /* 0x000fe400000010ff */
[----:B------:R-:W-:Y:S01]  /*4f00*/  SHF.R.S32.HI R17, RZ, 0x1f, R222 ;  /* 0x0000001fff117819 */ /* 0x000fe200000114de */
[----:B------:R-:W-:Y:S01]  /*4f10*/  STS [R224+0x3000], R89 ;  /* 0x00300059e0007388 */ /* 0x000fe20000000800 */
[----:B------:R-:W-:-:S03]  /*4f20*/  MOV R16, R222 ;  /* 0x000000de00107202 */ /* 0x000fc60000000f00 */
[----:B------:R-:W-:Y:S04]  /*4f30*/  STS [R224+0x3400], R91 ;  /* 0x0034005be0007388 */ /* 0x000fe80000000800 */
[----:B------:R-:W-:Y:S04]  /*4f40*/  STS [R227+0x3000], R92 ;  /* 0x0030005ce3007388 */ /* 0x000fe80000000800 */
[----:B------:R-:W-:Y:S04]  /*4f50*/  STS [R227+0x3400], R94 ;  /* 0x0034005ee3007388 */ /* 0x000fe80000000800 */
[----:B------:R2:W-:Y:S04]  /*4f60*/  STS [R224+0x4000], R21 ;  /* 0x00400015e0007388 */ /* 0x0005e80000000800 */
[----:B------:R-:W-:Y:S04]  /*4f70*/  STS [R224+0x4400], R23 ;  /* 0x00440017e0007388 */ /* 0x000fe80000000800 */
[----:B------:R-:W-:Y:S04]  /*4f80*/  STS [R227+0x4000], R32 ;  /* 0x00400020e3007388 */ /* 0x000fe80000000800 */
[----:B------:R-:W-:Y:S04]  /*4f90*/  STS [R227+0x4400], R34 ;  /* 0x00440022e3007388 */ /* 0x000fe80000000800 */
[----:B------:R-:W-:Y:S04]  /*4fa0*/  STS [R224+0x5000], R25 ;  /* 0x00500019e0007388 */ /* 0x000fe80000000800 */
[----:B------:R-:W-:Y:S04]  /*4fb0*/  STS [R224+0x5400], R27 ;  /* 0x0054001be0007388 */ /* 0x000fe80000000800 */
[----:B------:R-:W-:Y:S01]  /*4fc0*/  STS [R227+0x5000], R28 ;  /* 0x0050001ce3007388 */ /* 0x000fe20000000800 */
[----:B--2---:R-:W-:-:S03]  /*4fd0*/  IMAD.WIDE.U32 R20, R6, UR24, R16 ;  /* 0x0000001806147c25 */ /* 0x004fc6000f8e0010 */
[----:B------:R-:W-:Y:S01]  /*4fe0*/  STS [R227+0x5400], R30 ;  /* 0x0054001ee3007388 */ /* 0x000fe20000000800 */
[----:B------:R-:W-:Y:S01]  /*4ff0*/  IMAD.WIDE.U32 R16, R4, UR24, R16 ;  /* 0x0000001804107c25 */ /* 0x000fe2000f8e0010 */
[----:B------:R-:W-:Y:S02]  /*5000*/  IADD3 R21, R21, R8, RZ ;  /* 0x0000000815157210 */ /* 0x000fe40007ffe0ff */
[----:B------:R-:W-:Y:S01]  /*5010*/  STS [R224+0x6000], R37 ;  /* 0x00600025e0007388 */ /* 0x000fe20000000800 */
[----:B------:R-:W2:Y:S01]  /*5020*/  LDC.64 R8, c[0x0][0x470] ;  /* 0x00011c00ff087b82 */ /* 0x000ea20000000a00 */
[----:B------:R-:W-:Y:S01]  /*5030*/  IADD3 R17, R17, R18, RZ ;  /* 0x0000001211117210 */ /* 0x000fe20007ffe0ff */
[----:B------:R-:W-:Y:S01]  /*5040*/  IMAD.WIDE.U32 R20, R10, UR7, R20 ;  /* 0x000000070a147c25 */ /* 0x000fe2000f8e0014 */
[----:B------:R-:W-:Y:S03]  /*5050*/  STS [R224+0x6400], R39 ;  /* 0x00640027e0007388 */ /* 0x000fe60000000800 */
[----:B----4-:R-:W-:Y:S01]  /*5060*/  IMAD R10, R14, UR11, RZ ;  /* 0x0000000b0e0a7c24 */ /* 0x010fe2000f8e02ff */
[----:B------:R3:W-:Y:S01]  /*5070*/  STS [R227+0x6000], R48 ;  /* 0x00600030e3007388 */ /* 0x0007e20000000800 */
[----:B------:R-:W-:-:S02]  /*5080*/  IADD3 R47, R21, R11, RZ ;  /* 0x0000000b152f7210 */ /* 0x000fc40007ffe0ff */
[----:B------:R-:W-:Y:S01]  /*5090*/  IMAD R15, R15, UR7, R10 ;  /* 0x000000070f0f7c24 */ /* 0x000fe2000f8e020a */
[----:B------:R-:W-:Y:S01]  /*50a0*/  STS [R227+0x6400], R50 ;  /* 0x00640032e3007388 */ /* 0x000fe20000000800 */
[----:B-1----:R-:W-:Y:S01]  /*50b0*/  IMAD R10, R12, UR12, RZ ;  /* 0x0000000c0c0a7c24 */ /* 0x002fe2000f8e02ff */
[----:B------:R-:W-:Y:S02]  /*50c0*/  SHF.R.S32.HI R11, RZ, 0x1f, R220 ;  /* 0x0000001fff0b7819 */ /* 0x000fe400000114dc */
[----:B------:R-:W-:Y:S01]  /*50d0*/  STS [R224+0x7000], R41 ;  /* 0x00700029e0007388 */ /* 0x000fe20000000800 */
[----:B------:R-:W-:-:S03]  /*50e0*/  IMAD R10, R13, UR8, R10 ;  /* 0x000000080d0a7c24 */ /* 0x000fc6000f8e020a */
[----:B------:R-:W-:Y:S04]  /*50f0*/  STS [R224+0x7400], R43 ;  /* 0x0074002be0007388 */ /* 0x000fe80000000800 */
[----:B------:R2:W-:Y:S04]  /*5100*/  STS [R227+0x7000], R44 ;  /* 0x0070002ce3007388 */ /* 0x0005e80000000800 */
[----:B------:R1:W-:Y:S01]  /*5110*/  STS [R227+0x7400], R46 ;  /* 0x0074002ee3007388 */ /* 0x0003e20000000800 */
[----:B------:R-:W-:Y:S01]  /*5120*/  BAR.SYNC.DEFER_BLOCKING 0x0 ;  /* 0x0000000000007b1d */ /* 0x000fe20000010000 */
[----:B---3--:R-:W-:-:S05]  /*5130*/  IMAD.WIDE.U32 R48, R14, UR7, R16 ;  /* 0x000000070e307c25 */ /* 0x008fca000f8e0010 */
[----:B------:R-:W-:Y:S01]  /*5140*/  IADD3 R49, R49, R15, RZ ;  /* 0x0000000f31317210 */ /* 0x000fe20007ffe0ff */
[----:B--2---:R-:W-:Y:S01]  /*5150*/  IMAD R44, R8, UR12, RZ ;  /* 0x0000000c082c7c24 */ /* 0x004fe2000f8e02ff */
[----:B-1----:R-:W-:-:S03]  /*5160*/  MOV R46, R20 ;  /* 0x00000014002e7202 */ /* 0x002fc60000000f00 */
[----:B------:R-:W-:Y:S01]  /*5170*/  IMAD R9, R9, UR8, R44 ;  /* 0x0000000809097c24 */ /* 0x000fe2000f8e022c */
[----:B------:R-:W1:Y:S01]  /*5180*/  LDS.128 R36, [R232+0xc000] ;  /* 0x00c00000e8247984 */ /* 0x000e620000000c00 */
[----:B------:R-:W-:-:S03]  /*5190*/  IMAD.WIDE.U32 R44, R8, UR8, R48 ;  /* 0x00000008082c7c25 */ /* 0x000fc6000f8e0030 */
[----:B------:R-:W2:Y:S01]  /*51a0*/  LDS.128 R28, [R232+0xe000] ;  /* 0x00e00000e81c7984 */ /* 0x000ea20000000c00 */
[----:B------:R-:W-:Y:S01]  /*51b0*/  IMAD.WIDE.U32 R46, R12, UR8, R46 ;  /* 0x000000080c2e7c25 */ /* 0x000fe2000f8e002e */
[----:B------:R-:W-:Y:S02]  /*51c0*/  IADD3 R45, R45, R9, RZ ;  /* 0x000000092d2d7210 */ /* 0x000fe40007ffe0ff */
[----:B------:R-:W3:Y:S01]  /*51d0*/  LDS.128 R32, [R232+0xd000] ;  /* 0x00d00000e8207984 */ /* 0x000ee20000000c00 */
[----:B------:R-:W-:Y:S01]  /*51e0*/  IMAD R8, R11, R6, RZ ;  /* 0x000000060b087224 */ /* 0x000fe200078e02ff */
[----:B------:R-:W-:Y:S01]  /*51f0*/  IADD3 R47, R47, R10, RZ ;  /* 0x0000000a2f2f7210 */ /* 0x000fe20007ffe0ff */
[----:B------:R-:W-:Y:S01]  /*5200*/  IMAD R11, R11, R4, RZ ;  /* 0x000000040b0b7224 */ /* 0x000fe200078e02ff */
[----:B------:R-:W4:Y:S01]  /*5210*/  LDS.128 R24, [R232+0xf000] ;  /* 0x00f00000e8187984 */ /* 0x000f220000000c00 */
[C---:B------:R-:W-:Y:S02]  /*5220*/  IMAD R8, R220.reuse, R7, R8 ;  /* 0x00000007dc087224 */ /* 0x040fe400078e0208 */
[C---:B------:R-:W-:Y:S01]  /*5230*/  IMAD.WIDE.U32 R46, R220.reuse, R6, R46 ;  /* 0x00000006dc2e7225 */ /* 0x040fe200078e002e */
[----:B------:R-:W4:Y:S03]  /*5240*/  LDS.128 R20, [R232+0x10000] ;  /* 0x01000000e8147984 */ /* 0x000f260000000c00 */
[C---:B------:R-:W-:Y:S01]  /*5250*/  IMAD R11, R220.reuse, R5, R11 ;  /* 0x00000005dc0b7224 */ /* 0x040fe200078e020b */
[----:B------:R-:W4:Y:S01]  /*5260*/  LDS.128 R12, [R232+0x12000] ;  /* 0x01200000e80c7984 */ /* 0x000f220000000c00 */
[----:B------:R-:W-:Y:S01]  /*5270*/  IADD3 R8, R47, R8, RZ ;  /* 0x000000082f087210 */ /* 0x000fe20007ffe0ff */
[----:B------:R-:W-:Y:S01]  /*5280*/  IMAD.WIDE.U32 R44, R220, R4, R44 ;  /* 0x00000004dc2c7225 */ /* 0x000fe200078e002c */
[C---:B------:R-:W-:Y:S01]  /*5290*/  LEA R48, P0, R46.reuse, UR14, 0x1 ;  /* 0x0000000e2e307c11 */ /* 0x040fe2000f8008ff */
[----:B------:R-:W4:Y:S03]  /*52a0*/  LDS.128 R16, [R232+0x11000] ;  /* 0x01100000e8107984 */ /* 0x000f260000000c00 */
[----:B------:R-:W-:Y:S01]  /*52b0*/  LEA.HI.X R49, R46, UR15, R8, 0x1, P0 ;  /* 0x0000000f2e317c11 */ /* 0x000fe200080f0c08 */
[----:B------:R-:W4:Y:S01]  /*52c0*/  LDS.128 R40, [R232+0x13000] ;  /* 0x01300000e8287984 */ /* 0x000f220000000c00 */
[----:B------:R-:W-:Y:S01]  /*52d0*/  ULDC.64 UR14, c[0x0][0x3f8] ;  /* 0x0000fe00000e7ab9 */ /* 0x000fe20000000a00 */
[----:B------:R-:W-:-:S02]  /*52e0*/  LEA R8, P1, R6, R48, 0x6 ;  /* 0x0000003006087211 */ /* 0x000fc400078230ff */
[----:B------:R-:W-:Y:S02]  /*52f0*/  IADD3 R11, R45, R11, RZ ;  /* 0x0000000b2d0b7210 */ /* 0x000fe40007ffe0ff */
[----:B------:R-:W-:Y:S02]  /*5300*/  LEA R10, P0, R44, UR14, 0x1 ;  /* 0x0000000e2c0a7c11 */ /* 0x000fe4000f8008ff */
[----:B------:R-:W-:Y:S02]  /*5310*/  LEA.HI.X R9, R6, R49, R7, 0x6, P1 ;  /* 0x0000003106097211 */ /* 0x000fe400008f3407 */
[----:B------:R-:W-:Y:S02]  /*5320*/  LEA.HI.X R11, R44, UR15, R11, 0x1, P0 ;  /* 0x0000000f2c0b7c11 */ /* 0x000fe400080f0c0b */
[C---:B------:R-:W-:Y:S01]  /*5330*/  LEA R6, P0, R4.reuse, R10, 0x6 ;  /* 0x0000000a04067211 */ /* 0x040fe200078030ff */
[----:B-1----:R1:W-:Y:S03]  /*5340*/  STG.E.128 desc[UR52][R48.64], R36 ;  /* 0x0000002430007986 */ /* 0x0023e6000c101d34 */
[----:B------:R-:W-:Y:S01]  /*5350*/  LEA.HI.X R7, R4, R11, R5, 0x6, P0 ;  /* 0x0000000b04077211 */ /* 0x000fe200000f3405 */
[----:B--2---:R1:W-:Y:S04]  /*5360*/  STG.E.128 desc[UR52][R48.64+0x80], R28 ;  /* 0x0000801c30007986 */ /* 0x0043e8000c101d34 */
[----:B---3--:R1:W-:Y:S04]  /*5370*/  STG.E.128 desc[UR52][R8.64], R32 ;  /* 0x0000002008007986 */ /* 0x0083e8000c101d34 */
[----:B----4-:R1:W-:Y:S04]  /*5380*/  STG.E.128 desc[UR52][R8.64+0x80], R24 ;  /* 0x0000801808007986 */ /* 0x0103e8000c101d34 */
[----:B------:R1:W-:Y:S04]  /*5390*/  STG.E.128 desc[UR52][R10.64], R20 ;  /* 0x000000140a007986 */ /* 0x0003e8000c101d34 */
[----:B------:R1:W-:Y:S04]  /*53a0*/  STG.E.128 desc[UR52][R10.64+0x80], R12 ;  /* 0x0000800c0a007986 */ /* 0x0003e8000c101d34 */
[----:B------:R1:W-:Y:S04]  /*53b0*/  STG.E.128 desc[UR52][R6.64], R16 ;  /* 0x0000001006007986 */ /* 0x0003e8000c101d34 */
[----:B------:R1:W-:Y:S02]  /*53c0*/  STG.E.128 desc[UR52][R6.64+0x80], R40 ;  /* 0x0000802806007986 */ /* 0x0003e4000c101d34 */
.L_x_48:
[----:B------:R-:W-:Y:S02]  /*53d0*/  ULDC UR13, c[0x0][0x2c8] ;  /* 0x0000b200000d7ab9 */ /* 0x000fe40000000800 */
[----:B------:R-:W-:-:S04]  /*53e0*/  UIADD3 UR13, UR13, 0x3f, URZ ;  /* 0x0000003f0d0d7890 */ /* 0x000fc8000fffe03f */
[----:B------:R-:W-:-:S04]  /*53f0*/  USHF.R.S32.HI UR4, URZ, 0x1f, UR13 ;  /* 0x0000001f3f047899 */ /* 0x000fc8000801140d */
[----:B------:R-:W-:-:S03]  /*5400*/  ULEA.HI UR4, UR4, UR13, URZ, 0x6 ;  /* 0x0000000d04047291 */ /* 0x000fc6000f8f303f */
[----:B------:R-:W-:Y:S01]  /*5410*/  ULDC UR13, c[0x0][0xc] ;  /* 0x00000300000d7ab9 */ /* 0x000fe20000000800 */
[----:B------:R-:W-:Y:S02]  /*5420*/  USHF.R.S32.HI UR4, URZ, 0x6, UR4 ;  /* 0x000000063f047899 */ /* 0x000fe40008011404 */
[----:B------:R-:W-:-:S04]  /*5430*/  UIADD3 UR9, UR13, UR9, URZ ;  /* 0x000000090d097290 */ /* 0x000fc8000fffe03f */
[----:B------:R-:W-:-:S06]  /*5440*/  UISETP.GE.AND UP0, UPT, UR9, UR4, UPT ;  /* 0x000000040900728c */ /* 0x000fcc000bf06270 */
[----:B------:R-:W-:-:S13]  /*5450*/  PLOP3.LUT P0, PT, PT, PT, UP0, 0x80, 0x0 ;  /* 0x000000000000781c */ /* 0x000fda0003f0f008 */
[----:B------:R-:W-:Y:S05]  /*5460*/  @P0 BRA `(.L_x_55) ;  /* 0x0000000000040947 */ /* 0x000fea0003800000 */
[----:B------:R-:W-:Y:S05]  /*5470*/  BRA `(.L_x_56) ;  /* 0xffffffb400307947 */ /* 0x000fea000383ffff */
.L_x_55:
[----:B------:R-:W-:Y:S05]  /*5480*/  EXIT ;  /* 0x000000000000794d */ /* 0x000fea0003800000 */
.L_x_57:
        /* <DEDUP_REMOVED lines=15> */
.L_x_1067:


//--------------------- .text._ZN5flash44flash_bwd_dq_dk_dv_loop_seqk_parallel_kernelI23Flash_bwd_kernel_traitsILi128ELi64ELi64ELi8ELi4ELi2ELi2ELb1ELb0EN7cutlass10bfloat16_tE19Flash_kernel_traitsILi128ELi64ELi64ELi8ES3_EELb0ELb1ELb0ELb0ELb0ELb1ELb0EEEvNS_16Flash_bwd_paramsE --------------------------
	.section	.text._ZN5flash44flash_bwd_dq_dk_dv_loop_seqk_parallel_kernelI23Flash_bwd_kernel_traitsILi128ELi64ELi64ELi8ELi4ELi2ELi2ELb1ELb0EN7cutlass10bfloat16_tE19Flash_kernel_traitsILi128ELi64ELi64ELi8ES3_EELb0ELb1ELb0ELb0ELb0ELb1ELb0EEEvNS_16Flash_bwd_paramsE,"ax",@progbits
	.align	128
        .global         _ZN5flash44flash_bwd_dq_dk_dv_loop_seqk_parallel_kernelI23Flash_bwd_kernel_traitsILi128ELi64ELi64ELi8ELi4ELi2ELi2ELb1ELb0EN7cutlass10bfloat16_tE19Flash_kernel_traitsILi128ELi64ELi64ELi8ES3_EELb0ELb1ELb0ELb0ELb0ELb1ELb0EEEvNS_16Flash_bwd_paramsE
        .type           _ZN5flash44flash_bwd_dq_dk_dv_loop_seqk_parallel_kernelI23Flash_bwd_kernel_traitsILi128ELi64ELi64ELi8ELi4ELi2ELi2ELb1ELb0EN7cutlass10bfloat16_tE19Flash_kernel_traitsILi128ELi64ELi64ELi8ES3_EELb0ELb1ELb0ELb0ELb0ELb1ELb0EEEvNS_16Flash_bwd_paramsE,@function
        .size           _ZN5flash44flash_bwd_dq_dk_dv_loop_seqk_parallel_kernelI23Flash_bwd_kernel_traitsILi128ELi64ELi64ELi8ELi4ELi2ELi2ELb1ELb0EN7cutlass10bfloat16_tE19Flash_kernel_traitsILi128ELi64ELi64ELi8ES3_EELb0ELb1ELb0ELb0ELb0ELb1ELb0EEEvNS_16Flash_bwd_paramsE,(.L_x_1068 - _ZN5flash44flash_bwd_dq_dk_dv_loop_seqk_parallel_kernelI23Flash_bwd_kernel_traitsILi128ELi64ELi64ELi8ELi4ELi2ELi2ELb1ELb0EN7cutlass10bfloat16_tE19Flash_kernel_traitsILi128ELi64ELi64ELi8ES3_EELb0ELb1ELb0ELb0ELb0ELb1ELb0EEEvNS_16Flash_bwd_paramsE)
        .other          _ZN5flash44flash_bwd_dq_dk_dv_loop_seqk_parallel_kernelI23Flash_bwd_kernel_traitsILi128ELi64ELi64ELi8ELi4ELi2ELi2ELb1ELb0EN7cutlass10bfloat16_tE19Flash_kernel_traitsILi128ELi64ELi64ELi8ES3_EELb0ELb1ELb0ELb0ELb0ELb1ELb0EEEvNS_16Flash_bwd_paramsE,@"STO_CUDA_ENTRY STV_DEFAULT"
_ZN5flash44flash_bwd_dq_dk_dv_loop_seqk_parallel_kernelI23Flash_bwd_kernel_traitsILi128ELi64ELi64ELi8ELi4ELi2ELi2ELb1ELb0EN7cutlass10bfloat16_tE19Flash_kernel_traitsILi128ELi64ELi64ELi8ES3_EELb0ELb1ELb0ELb0ELb0ELb1ELb0EEEvNS_16Flash_bwd_paramsE:
.text._ZN5flash44flash_bwd_dq_dk_dv_loop_seqk_parallel_kernelI23Flash_bwd_kernel_traitsILi128ELi64ELi64ELi8ELi4ELi2ELi2ELb1ELb0EN7cutlass10bfloat16_tE19Flash_kernel_traitsILi128ELi64ELi64ELi8ES3_EELb0ELb1ELb0ELb0ELb0ELb1ELb0EEEvNS_16Flash_bwd_paramsE:
[----:B------:R-:W-:Y:S08]  /*0000*/  LDC R1, c[0x0][0x28] ;  /* 0x00000a00ff017b82 */ /* 0x000ff00000000800 */
[----:B------:R-:W1:Y:S01]  /*0010*/  S2UR UR45, SR_CTAID.X ;  /* 0x00000000002d79c3 */ /* 0x000e620000002500 */
[----:B------:R-:W-:Y:S02]  /*0020*/  ULDC UR4, c[0x0][0x2c8] ;  /* 0x0000b20000047ab9 */ /* 0x000fe40000000800 */
[----:B------:R-:W-:-:S04]  /*0030*/  UIADD3 UR5, UR4, 0x3f, URZ ;  /* 0x0000003f04057890 */ /* 0x000fc8000fffe03f */
[----:B------:R-:W-:-:S04]  /*0040*/  USHF.R.S32.HI UR4, URZ, 0x1f, UR5 ;  /* 0x0000001f3f047899 */ /* 0x000fc80008011405 */
[----:B------:R-:W-:-:S04]  /*0050*/  ULEA.HI UR4, UR4, UR5, URZ, 0x6 ;  /* 0x0000000504047291 */ /* 0x000fc8000f8f303f */
[----:B------:R-:W-:-:S06]  /*0060*/  USHF.R.S32.HI UR6, URZ, 0x6, UR4 ;  /* 0x000000063f067899 */ /* 0x000fcc0008011404 */
[----:B------:R-:W-:Y:S01]  /*0070*/  MOV R219, UR6 ;  /* 0x0000000600db7c02 */ /* 0x000fe20008000f00 */
[----:B-1----:R-:W-:-:S06]  /*0080*/  UISETP.GE.AND UP0, UPT, UR45, UR6, UPT ;  /* 0x000000062d00728c */ /* 0x002fcc000bf06270 */
[----:B------:R-:W-:-:S13]  /*0090*/  PLOP3.LUT P0, PT, PT, PT, UP0, 0x80, 0x0 ;  /* 0x000000000000781c */ /* 0x000fda0003f0f008 */
[----:B------:R-:W-:Y:S05]  /*00a0*/  @P0 EXIT ;  /* 0x000000000000094d */ /* 0x000fea0003800000 */
[----:B------:R-:W1:Y:S01]  /*00b0*/  S2R R6, SR_TID.X ;  /* 0x0000000000067919 */ /* 0x000e620000002100 */
[----:B------:R-:W2:Y:S01]  /*00c0*/  S2UR UR4, SR_CgaCtaId ;  /* 0x00000000000479c3 */ /* 0x000ea20000008800 */
[----:B------:R-:W-:-:S07]  /*00d0*/  UMOV UR5, 0x400 ;  /* 0x0000040000057882 */ /* 0x000fce0000000000 */
[----:B------:R-:W3:Y:S08]  /*00e0*/  S2UR UR59, SR_CTAID.Z ;  /* 0x00000000003b79c3 */ /* 0x000ef00000002700 */
[----:B------:R-:W4:Y:S01]  /*00f0*/  S2UR UR49, SR_CTAID.Y ;  /* 0x00000000003179c3 */ /* 0x000f220000002600 */
[----:B--2---:R-:W-:Y:S01]  /*0100*/  ULEA UR4, UR4, UR5, 0x18 ;  /* 0x0000000504047291 */ /* 0x004fe2000f8ec03f */
[----:B-1----:R-:W-:Y:S01]  /*0110*/  SHF.R.S32.HI R15, RZ, 0x1f, R6 ;  /* 0x0000001fff0f7819 */ /* 0x002fe20000011406 */
[----:B------:R-:W-:Y:S01]  /*0120*/  IMAD.SHL.U32 R222, R6, 0x2, RZ ;  /* 0x0000000206de7824 */ /* 0x000fe200078e00ff */
[----:B---3--:R-:W-:-:S02]  /*0130*/  USHF.R.S32.HI UR5, URZ, 0x1f, UR59 ;  /* 0x0000001f3f057899 */ /* 0x008fc4000801143b */
[CC--:B------:R-:W-:Y:S01]  /*0140*/  LEA.HI R2, R15.reuse, R6.reuse, RZ, 0x5 ;  /* 0x000000060f027211 */ /* 0x0c0fe200078f28ff */
[----:B------:R-:W-:Y:S01]  /*0150*/  USHF.R.S32.HI UR7, URZ, 0x1f, UR59 ;  /* 0x0000001f3f077899 */ /* 0x000fe2000801143b */
[-C--:B------:R-:W-:Y:S02]  /*0160*/  LEA.HI R5, R15, R6.reuse, RZ, 0x4 ;  /* 0x000000060f057211 */ /* 0x080fe400078f20ff */
[--C-:B------:R-:W-:Y:S01]  /*0170*/  SHF.R.S32.HI R11, RZ, 0x5, R2.reuse ;  /* 0x00000005ff0b7819 */ /* 0x100fe20000011402 */
[----:B------:R-:W-:Y:S01]  /*0180*/  IMAD.U32 R228, RZ, RZ, UR5 ;  /* 0x00000005ffe47e24 */ /* 0x000fe2000f8e00ff */
[----:B------:R-:W-:Y:S01]  /*0190*/  SHF.R.S32.HI R216, RZ, 0x1f, R2 ;  /* 0x0000001fffd87819 */ /* 0x000fe20000011402 */
[----:B----4-:R-:W-:Y:S01]  /*01a0*/  USHF.L.U32 UR5, UR49, 0x7, URZ ;  /* 0x0000000731057899 */ /* 0x010fe2000800063f */
[-C--:B------:R-:W-:Y:S01]  /*01b0*/  LEA.HI R2, R2, R11.reuse, RZ, 0x1 ;  /* 0x0000000b02027211 */ /* 0x080fe200078f08ff */
[----:B------:R-:W-:Y:S01]  /*01c0*/  USHF.R.S32.HI UR6, URZ, 0x1f, UR49 ;  /* 0x0000001f3f067899 */ /* 0x000fe20008011431 */
[----:B------:R-:W-:Y:S01]  /*01d0*/  LEA.HI R216, R216, R11, RZ, 0x2 ;  /* 0x0000000bd8d87211 */ /* 0x000fe200078f10ff */
[----:B------:R-:W-:Y:S01]  /*01e0*/  IMAD.U32 R225, RZ, RZ, UR7 ;  /* 0x00000007ffe17e24 */ /* 0x000fe2000f8e00ff */
[----:B------:R-:W-:Y:S01]  /*01f0*/  SHF.R.S32.HI R3, RZ, 0x4, R5 ;  /* 0x00000004ff037819 */ /* 0x000fe20000011405 */
[----:B------:R-:W-:Y:S01]  /*0200*/  IMAD.U32 R227, RZ, RZ, UR5 ;  /* 0x00000005ffe37e24 */ /* 0x000fe2000f8e00ff */
[----:B------:R-:W-:Y:S01]  /*0210*/  LOP3.LUT R216, R216, 0xfffffffc, RZ, 0xc0, !PT ;  /* 0xfffffffcd8d87812 */ /* 0x000fe200078ec0ff */
[----:B------:R-:W-:Y:S01]  /*0220*/  UIADD3 UR5, UR4, 0x10000, URZ ;  /* 0x0001000004057890 */ /* 0x000fe2000fffe03f */
[----:B------:R-:W-:Y:S01]  /*0230*/  LOP3.LUT R2, R2, 0xfffffffe, RZ, 0xc0, !PT ;  /* 0xfffffffe02027812 */ /* 0x000fe200078ec0ff */
[----:B------:R-:W-:Y:S01]  /*0240*/  IMAD.U32 R226, RZ, RZ, UR6 ;  /* 0x00000006ffe27e24 */ /* 0x000fe2000f8e00ff */
[----:B------:R-:W-:Y:S01]  /*0250*/  LEA.HI R4, R5, R3, RZ, 0x1 ;  /* 0x0000000305047211 */ /* 0x000fe200078f08ff */
[----:B------:R-:W-:Y:S01]  /*0260*/  IMAD.IADD R216, R11, 0x1, -R216 ;  /* 0x000000010bd87824 */ /* 0x000fe200078e0ad8 */
[-C--:B------:R-:W-:Y:S01]  /*0270*/  LEA.HI R17, R15, R6.reuse, RZ, 0x3 ;  /* 0x000000060f117211 */ /* 0x080fe200078f18ff */
[----:B------:R-:W-:Y:S01]  /*0280*/  IMAD.IADD R2, R11, 0x1, -R2 ;  /* 0x000000010b027824 */ /* 0x000fe200078e0a02 */
[----:B------:R-:W-:Y:S01]  /*0290*/  LEA.HI R9, R15, R6, RZ, 0x2 ;  /* 0x000000060f097211 */ /* 0x000fe200078f10ff */
[----:B------:R-:W-:Y:S01]  /*02a0*/  UIADD3 UR6, UR4, 0xc000, URZ ;  /* 0x0000c00004067890 */ /* 0x000fe2000fffe03f */
[----:B------:R-:W-:-:S02]  /*02b0*/  LOP3.LUT R4, R4, 0xfffffffe, RZ, 0xc0, !PT ;  /* 0xfffffffe04047812 */ /* 0x000fc400078ec0ff */
[--C-:B------:R-:W-:Y:S02]  /*02c0*/  SHF.R.S32.HI R0, RZ, 0x2, R9.reuse ;  /* 0x00000002ff007819 */ /* 0x100fe40000011409 */
[----:B------:R-:W-:Y:S01]  /*02d0*/  SHF.R.S32.HI R7, RZ, 0x1f, R9 ;  /* 0x0000001fff077819 */ /* 0x000fe20000011409 */
[----:B------:R-:W-:Y:S01]  /*02e0*/  IMAD.IADD R4, R3, 0x1, -R4 ;  /* 0x0000000103047824 */ /* 0x000fe200078e0a04 */
[----:B------:R-:W-:Y:S02]  /*02f0*/  SHF.R.S32.HI R218, RZ, 0x3, R17 ;  /* 0x00000003ffda7819 */ /* 0x000fe40000011411 */
[----:B------:R-:W-:Y:S01]  /*0300*/  LOP3.LUT R11, R17, 0xfffffff8, RZ, 0xc0, !PT ;  /* 0xfffffff8110b7812 */ /* 0x000fe200078ec0ff */
[----:B------:R-:W-:Y:S01]  /*0310*/  IMAD.SHL.U32 R13, R4, 0x200, RZ ;  /* 0x00000200040d7824 */ /* 0x000fe200078e00ff */
[----:B------:R-:W-:Y:S01]  /*0320*/  LEA.HI R7, R7, R0, RZ, 0x3 ;  /* 0x0000000007077211 */ /* 0x000fe200078f18ff */
[----:B------:R-:W-:Y:S01]  /*0330*/  IMAD.SHL.U32 R3, R218, 0x40, RZ ;  /* 0x00000040da037824 */ /* 0x000fe200078e00ff */
[----:B------:R-:W-:Y:S01]  /*0340*/  LOP3.LUT R5, R5, 0xfffffff0, RZ, 0xc0, !PT ;  /* 0xfffffff005057812 */ /* 0x000fe200078ec0ff */
[----:B------:R-:W-:Y:S01]  /*0350*/  IMAD.IADD R12, R6, 0x1, -R11 ;  /* 0x00000001060c7824 */ /* 0x000fe200078e0a0b */
[----:B------:R-:W-:Y:S01]  /*0360*/  LOP3.LUT R7, R7, 0xfffffff8, RZ, 0xc0, !PT ;  /* 0xfffffff807077812 */ /* 0x000fe200078ec0ff */
[----:B------:R-:W-:Y:S01]  /*0370*/  IMAD.SHL.U32 R11, R2, 0x10, RZ ;  /* 0x00000010020b7824 */ /* 0x000fe200078e00ff */
[----:B------:R-:W-:Y:S01]  /*0380*/  LOP3.LUT R3, R3, 0x1c0, RZ, 0xc0, !PT ;  /* 0x000001c003037812 */ /* 0x000fe200078ec0ff */
[C---:B------:R-:W-:Y:S01]  /*0390*/  IMAD.SHL.U32 R220, R12.reuse, 0x8, RZ ;  /* 0x000000080cdc7824 */ /* 0x040fe200078e00ff */
[----:B------:R-:W-:Y:S01]  /*03a0*/  LOP3.LUT P4, RZ, R12, 0x2, RZ, 0xc0, !PT ;  /* 0x000000020cff7812 */ /* 0x000fe2000788c0ff */
[----:B------:R-:W-:Y:S01]  /*03b0*/  IMAD.IADD R10, R6, 0x1, -R5 ;  /* 0x00000001060a7824 */ /* 0x000fe200078e0a05 */
[----:B------:R-:W-:Y:S01]  /*03c0*/  SHF.R.U32.HI R223, RZ, 0x3, R3 ;  /* 0x00000003ffdf7819 */ /* 0x000fe20000011603 */
[----:B------:R-:W-:Y:S01]  /*03d0*/  IMAD.IADD R7, R0, 0x1, -R7 ;  /* 0x0000000100077824 */ /* 0x000fe200078e0a07 */
[----:B------:R-:W-:-:S02]  /*03e0*/  LOP3.LUT R0, R3, 0x38, R220, 0xf8, !PT ;  /* 0x0000003803007812 */ /* 0x000fc400078ef8dc */
[----:B------:R-:W-:Y:S02]  /*03f0*/  SHF.R.S32.HI R3, RZ, 0x1f, R10 ;  /* 0x0000001fff037819 */ /* 0x000fe4000001140a */
[C---:B------:R-:W-:Y:S01]  /*0400*/  LOP3.LUT P3, RZ, R12.reuse, 0x4, RZ, 0xc0, !PT ;  /* 0x000000040cff7812 */ /* 0x040fe2000786c0ff */
[----:B------:R-:W-:Y:S01]  /*0410*/  IMAD.SHL.U32 R12, R12, 0x40, RZ ;  /* 0x000000400c0c7824 */ /* 0x000fe200078e00ff */
[----:B------:R-:W-:Y:S02]  /*0420*/  LEA.HI R3, R3, R10, RZ, 0x3 ;  /* 0x0000000a03037211 */ /* 0x000fe400078f18ff */
[----:B------:R-:W-:Y:S02]  /*0430*/  LEA.HI R8, R15, R6, RZ, 0x7 ;  /* 0x000000060f087211 */ /* 0x000fe400078f38ff */
[C---:B------:R-:W-:Y:S01]  /*0440*/  LOP3.LUT R5, R3.reuse, 0xfffffff8, RZ, 0xc0, !PT ;  /* 0xfffffff803057812 */ /* 0x040fe200078ec0ff */
[----:B------:R-:W-:Y:S01]  /*0450*/  IMAD.SHL.U32 R3, R3, 0x40, RZ ;  /* 0x0000004003037824 */ /* 0x000fe200078e00ff */
[----:B------:R-:W-:-:S02]  /*0460*/  LOP3.LUT R12, R12, 0x1c0, RZ, 0xc0, !PT ;  /* 0x000001c00c0c7812 */ /* 0x000fc400078ec0ff */
[----:B------:R-:W-:Y:S01]  /*0470*/  LOP3.LUT R223, R0, R223, RZ, 0x3c, !PT ;  /* 0x000000df00df7212 */ /* 0x000fe200078e3cff */
[----:B------:R-:W-:Y:S01]  /*0480*/  IMAD.IADD R5, R10, 0x1, -R5 ;  /* 0x000000010a057824 */ /* 0x000fe200078e0a05 */
[----:B------:R-:W-:Y:S02]  /*0490*/  LOP3.LUT R10, R7, 0x1, RZ, 0xc0, !PT ;  /* 0x00000001070a7812 */ /* 0x000fe400078ec0ff */
[C---:B------:R-:W-:Y:S01]  /*04a0*/  LOP3.LUT R210, R12.reuse, 0x10, R11, 0xf8, !PT ;  /* 0x000000100cd27812 */ /* 0x040fe200078ef80b */
[----:B------:R-:W-:Y:S01]  /*04b0*/  IMAD.SHL.U32 R5, R5, 0x40, RZ ;  /* 0x0000004005057824 */ /* 0x000fe200078e00ff */
[----:B------:R-:W-:Y:S02]  /*04c0*/  SHF.R.S32.HI R8, RZ, 0x7, R8 ;  /* 0x00000007ff087819 */ /* 0x000fe40000011408 */
[----:B------:R-:W-:Y:S02]  /*04d0*/  LOP3.LUT R0, R12, 0x8, R17, 0xf8, !PT ;  /* 0x000000080c007812 */ /* 0x000fe400078ef811 */
[----:B------:R-:W-:-:S02]  /*04e0*/  SHF.R.U32.HI R11, RZ, 0x3, R12 ;  /* 0x00000003ff0b7819 */ /* 0x000fc4000001160c */
[----:B------:R-:W-:Y:S02]  /*04f0*/  ISETP.NE.U32.AND P0, PT, R10, 0x1, PT ;  /* 0x000000010a00780c */ /* 0x000fe40003f05070 */
[----:B------:R-:W-:Y:S02]  /*0500*/  LEA.HI R10, R15, R6, RZ, 0x6 ;  /* 0x000000060f0a7211 */ /* 0x000fe400078f30ff */
[----:B------:R-:W-:Y:S01]  /*0510*/  LOP3.LUT R215, R0, R11, RZ, 0x3c, !PT ;  /* 0x0000000b00d77212 */ /* 0x000fe200078e3cff */
[----:B------:R-:W-:Y:S01]  /*0520*/  IMAD R0, R8, 0x800, R13 ;  /* 0x0000080008007824 */ /* 0x000fe200078e020d */
[----:B------:R-:W-:Y:S02]  /*0530*/  SHF.R.S32.HI R10, RZ, 0x6, R10 ;  /* 0x00000006ff0a7819 */ /* 0x000fe4000001140a */
[----:B------:R-:W-:Y:S01]  /*0540*/  LOP3.LUT R210, R210, 0x8, R17, 0xf8, !PT ;  /* 0x00000008d2d27812 */ /* 0x000fe200078ef811 */
[----:B------:R-:W-:Y:S01]  /*0550*/  IMAD.IADD R215, R0, 0x1, R215 ;  /* 0x0000000100d77824 */ /* 0x000fe200078e02d7 */
[----:B------:R-:W-:Y:S01]  /*0560*/  LOP3.LUT R9, R9, 0x7ffffffc, RZ, 0xc0, !PT ;  /* 0x7ffffffc09097812 */ /* 0x000fe200078ec0ff */
[C---:B------:R-:W-:Y:S01]  /*0570*/  IMAD R223, R10.reuse, 0x200, R223 ;  /* 0x000002000adf7824 */ /* 0x040fe200078e02df */
[----:B------:R-:W-:Y:S01]  /*0580*/  R2P PR, R7, 0x6 ;  /* 0x0000000607007804 */ /* 0x000fe20000000000 */
[----:B------:R-:W-:Y:S01]  /*0590*/  IMAD.SHL.U32 R0, R10, 0x8, RZ ;  /* 0x000000080a007824 */ /* 0x000fe200078e00ff */
[----:B------:R-:W-:Y:S01]  /*05a0*/  LOP3.LUT R210, R13, R210, R11, 0xf6, !PT ;  /* 0x000000d20dd27212 */ /* 0x000fe200078ef60b */
[----:B------:R-:W-:Y:S01]  /*05b0*/  IMAD.SHL.U32 R10, R7, 0x40, RZ ;  /* 0x00000040070a7824 */ /* 0x000fe200078e00ff */
[----:B------:R-:W-:Y:S01]  /*05c0*/  LOP3.LUT R5, R5, 0x1c0, RZ, 0xc0, !PT ;  /* 0x000001c005057812 */ /* 0x000fe200078ec0ff */
[----:B------:R-:W-:Y:S01]  /*05d0*/  IMAD.SHL.U32 R7, R8, 0x20, RZ ;  /* 0x0000002008077824 */ /* 0x000fe200078e00ff */
[----:B------:R-:W-:Y:S01]  /*05e0*/  LOP3.LUT R0, R0, 0x18, RZ, 0xc0, !PT ;  /* 0x0000001800007812 */ /* 0x000fe200078ec0ff */
[----:B------:R-:W-:Y:S01]  /*05f0*/  IMAD.IADD R9, R6, 0x1, -R9 ;  /* 0x0000000106097824 */ /* 0x000fe200078e0a09 */
[----:B------:R-:W-:Y:S01]  /*0600*/  LOP3.LUT R8, R10, 0x1c0, RZ, 0xc0, !PT ;  /* 0x000001c00a087812 */ /* 0x000fe200078ec0ff */
[C---:B------:R-:W-:Y:S01]  /*0610*/  IMAD.SHL.U32 R11, R4.reuse, 0x20, RZ ;  /* 0x00000020040b7824 */ /* 0x040fe200078e00ff */
[----:B------:R-:W-:Y:S01]  /*0620*/  LOP3.LUT R222, R7, 0x6, R222, 0xf8, !PT ;  /* 0x0000000607de7812 */ /* 0x000fe200078ef8de */
[----:B------:R-:W-:Y:S01]  /*0630*/  IMAD.SHL.U32 R4, R4, 0x8, RZ ;  /* 0x0000000804047824 */ /* 0x000fe200078e00ff */
[----:B------:R-:W-:Y:S01]  /*0640*/  LOP3.LUT R6, R8, 0x20, R7, 0xf8, !PT ;  /* 0x0000002008067812 */ /* 0x000fe200078ef807 */
[----:B------:R-:W-:Y:S01]  /*0650*/  IMAD.SHL.U32 R9, R9, 0x2, RZ ;  /* 0x0000000209097824 */ /* 0x000fe200078e00ff */
[----:B------:R-:W-:-:S02]  /*0660*/  SHF.R.U32.HI R7, RZ, 0x3, R8 ;  /* 0x00000003ff077819 */ /* 0x000fc40000011608 */
[----:B------:R-:W-:Y:S01]  /*0670*/  LOP3.LUT R214, R0, 0x20, R11, 0xf8, !PT ;  /* 0x0000002000d67812 */ /* 0x000fe200078ef80b */
[----:B------:R-:W-:Y:S01]  /*0680*/  IMAD R229, R216, 0x400, R9 ;  /* 0x00000400d8e57824 */ /* 0x000fe200078e0209 */
[----:B------:R-:W-:Y:S01]  /*0690*/  SHF.R.U32.HI R209, RZ, 0x3, R5 ;  /* 0x00000003ffd17819 */ /* 0x000fe20000011605 */
[----:B------:R-:W-:Y:S01]  /*06a0*/  IMAD R9, R2, 0x400, R9 ;  /* 0x0000040002097824 */ /* 0x000fe200078e0209 */
[----:B------:R-:W-:Y:S02]  /*06b0*/  LOP3.LUT R4, R5, 0x8, R4, 0xf8, !PT ;  /* 0x0000000805047812 */ /* 0x000fe400078ef804 */
[----:B------:R-:W-:Y:S02]  /*06c0*/  LOP3.LUT R3, R3, 0xfffffe00, RZ, 0xc0, !PT ;  /* 0xfffffe0003037812 */ /* 0x000fe400078ec0ff */
[----:B------:R-:W-:Y:S02]  /*06d0*/  LOP3.LUT R6, R6, R7, RZ, 0x3c, !PT ;  /* 0x0000000706067212 */ /* 0x000fe400078e3cff */
[----:B------:R-:W-:Y:S01]  /*06e0*/  LOP3.LUT R214, R209, R214, R5, 0x1e, !PT ;  /* 0x000000d6d1d67212 */ /* 0x000fe200078e1e05 */
[--C-:B------:R-:W-:Y:S01]  /*06f0*/  IMAD R216, R216, 0x400, R3.reuse ;  /* 0x00000400d8d87824 */ /* 0x100fe200078e0203 */
[----:B------:R-:W-:Y:S01]  /*0700*/  LOP3.LUT R209, R4, R209, RZ, 0x3c, !PT ;  /* 0x000000d104d17212 */ /* 0x000fe200078e3cff */
[----:B------:R-:W-:Y:S01]  /*0710*/  IMAD.IADD R229, R229, 0x1, R6 ;  /* 0x00000001e5e57824 */ /* 0x000fe200078e0206 */
[----:B------:R-:W-:Y:S01]  /*0720*/  LOP3.LUT R230, R7, R8, R0, 0x1e, !PT ;  /* 0x0000000807e67212 */ /* 0x000fe200078e1e00 */
[----:B------:R-:W-:Y:S01]  /*0730*/  IMAD R2, R2, 0x400, R3 ;  /* 0x0000040002027824 */ /* 0x000fe200078e0203 */
[----:B------:R-:W-:Y:S01]  /*0740*/  LOP3.LUT R214, R214, R3, RZ, 0xfc, !PT ;  /* 0x00000003d6d67212 */ /* 0x000fe200078efcff */
[----:B------:R-:W-:Y:S01]  /*0750*/  IMAD.MOV.U32 R5, RZ, RZ, 0x20 ;  /* 0x00000020ff057424 */ /* 0x000fe200078e00ff */
[----:B------:R-:W-:Y:S01]  /*0760*/  LEA R212, R215, UR5, 0x1 ;  /* 0x00000005d7d47c11 */ /* 0x000fe2000f8e08ff */
[----:B------:R-:W-:Y:S01]  /*0770*/  IMAD.IADD R216, R216, 0x1, R209 ;  /* 0x00000001d8d87824 */ /* 0x000fe200078e02d1 */
[----:B------:R-:W-:Y:S01]  /*0780*/  LEA R229, R229, UR4, 0x1 ;  /* 0x00000004e5e57c11 */ /* 0x000fe2000f8e08ff */
[----:B------:R-:W-:Y:S01]  /*0790*/  IMAD.IADD R230, R9, 0x1, R230 ;  /* 0x0000000109e67824 */ /* 0x000fe200078e02e6 */
[----:B------:R-:W-:Y:S01]  /*07a0*/  SEL R5, R5, 0xffffffe0, !P4 ;  /* 0xffffffe005057807 */ /* 0x000fe20006000000 */
[----:B------:R-:W-:Y:S01]  /*07b0*/  IMAD.IADD R209, R209, 0x1, R2 ;  /* 0x00000001d1d17824 */ /* 0x000fe200078e0202 */
[----:B------:R-:W-:Y:S01]  /*07c0*/  LEA R210, R210, UR4, 0x1 ;  /* 0x00000004d2d27c11 */ /* 0x000fe2000f8e08ff */
[----:B------:R-:W-:Y:S01]  /*07d0*/  IMAD.MOV.U32 R3, RZ, RZ, 0x40 ;  /* 0x00000040ff037424 */ /* 0x000fe200078e00ff */
[----:B------:R-:W-:Y:S01]  /*07e0*/  IADD3 R0, R5, -0x4000, R212 ;  /* 0xffffc00005007810 */ /* 0x000fe20007ffe0d4 */
[----:B------:R-:W-:Y:S01]  /*07f0*/  IMAD.MOV.U32 R2, RZ, RZ, -0x10 ;  /* 0xfffffff0ff027424 */ /* 0x000fe200078e00ff */
[----:B------:R-:W-:Y:S01]  /*0800*/  LEA R230, R230, UR6, 0x1 ;  /* 0x00000006e6e67c11 */ /* 0x000fe2000f8e08ff */
[----:B------:R-:W-:Y:S01]  /*0810*/  VIADD R231, R229, 0x20 ;  /* 0x00000020e5e77836 */ /* 0x000fe20000000000 */
[----:B------:R-:W-:Y:S01]  /*0820*/  SEL R3, R3, 0xffffffc0, !P3 ;  /* 0xffffffc003037807 */ /* 0x000fe20005800000 */
[----:B------:R-:W-:Y:S01]  /*0830*/  @P1 VIADD R231, R229, 0xffffffe0 ;  /* 0xffffffe0e5e71836 */ /* 0x000fe20000000000 */
[----:B------:R-:W-:Y:S01]  /*0840*/  SEL R2, R2, 0x10, !P0 ;  /* 0x0000001002027807 */ /* 0x000fe20004000000 */
[----:B------:R-:W-:Y:S01]  /*0850*/  IMAD.IADD R213, R212, 0x1, R5 ;  /* 0x00000001d4d57824 */ /* 0x000fe200078e0205 */
[----:B------:R-:W-:Y:S01]  /*0860*/  LEA R224, R223, UR4, 0x1 ;  /* 0x00000004dfe07c11 */ /* 0x000fe2000f8e08ff */
[----:B------:R-:W-:Y:S01]  /*0870*/  IMAD.IADD R211, R3, 0x1, R0 ;  /* 0x0000000103d37824 */ /* 0x000fe200078e0200 */
[----:B------:R-:W-:Y:S01]  /*0880*/  LEA R209, R209, UR5, 0x1 ;  /* 0x00000005d1d17c11 */ /* 0x000fe2000f8e08ff */
[----:B------:R-:W-:Y:S01]  /*0890*/  VIADD R232, R230, 0x40 ;  /* 0x00000040e6e87836 */ /* 0x000fe20000000000 */
[----:B------:R-:W-:Y:S01]  /*08a0*/  ULDC.64 UR6, c[0x0][0x208] ;  /* 0x0000820000067ab9 */ /* 0x000fe20000000a00 */
[----:B------:R-:W-:-:S02]  /*08b0*/  IMAD.IADD R212, R212, 0x1, R3 ;  /* 0x00000001d4d47824 */ /* 0x000fc400078e0203 */
[----:B------:R-:W-:Y:S02]  /*08c0*/  IMAD.IADD R0, R3, 0x1, R210 ;  /* 0x0000000103007824 */ /* 0x000fe400078e02d2 */
[----:B------:R-:W-:Y:S02]  /*08d0*/  IMAD.IADD R233, R229, 0x1, R2 ;  /* 0x00000001e5e97824 */ /* 0x000fe400078e0202 */
[----:B------:R-:W-:Y:S02]  /*08e0*/  @P2 VIADD R232, R230, 0xffffffc0 ;  /* 0xffffffc0e6e82836 */ /* 0x000fe40000000000 */
[----:B------:R-:W-:-:S07]  /*08f0*/  IMAD.IADD R237, R2, 0x1, R231 ;  /* 0x0000000102ed7824 */ /* 0x000fce00078e02e7 */
.L_x_86:
[----:B------:R-:W-:Y:S01]  /*0900*/  ULDC.64 UR8, c[0x0][0x308] ;  /* 0x0000c20000087ab9 */ /* 0x000fe20000000a00 */
[----:B------:R-:W-:Y:S01]  /*0910*/  ULDC.64 UR10, c[0x0][0x300] ;  /* 0x0000c000000a7ab9 */ /* 0x000fe20000000a00 */
[----:B------:R-:W-:Y:S02]  /*0920*/  UISETP.NE.U32.AND UP3, UPT, UR8, URZ, UPT ;  /* 0x0000003f0800728c */ /* 0x000fe4000bf65070 */
[----:B------:R-:W-:Y:S02]  /*0930*/  UISETP.NE.U32.AND UP4, UPT, UR10, URZ, UPT ;  /* 0x0000003f0a00728c */ /* 0x000fe4000bf85070 */
[----:B------:R-:W-:Y:S02]  /*0940*/  UISETP.NE.AND.EX UP3, UPT, UR9, URZ, UPT, UP3 ;  /* 0x0000003f0900728c */ /* 0x000fe4000bf65330 */
[----:B------:R-:W-:Y:S02]  /*0950*/  UISETP.NE.AND.EX UP4, UPT, UR11, URZ, UPT, UP4 ;  /* 0x0000003f0b00728c */ /* 0x000fe4000bf85340 */
[----:B------:R-:W-:-:S02]  /*0960*/  USHF.R.S32.HI UR60, URZ, 0x1f, UR49 ;  /* 0x0000001f3f3c7899 */ /* 0x000fc40008011431 */
[----:B------:R-:W-:Y:S01]  /*0970*/  USHF.L.U32 UR16, UR49, 0x2, URZ ;  /* 0x0000000231107899 */ /* 0x000fe2000800063f */
[----:B------:R-:W-:Y:S01]  /*0980*/  PLOP3.LUT P0, PT, PT, PT, UP3, 0x80, 0x0 ;  /* 0x000000000000781c */ /* 0x000fe20003f0f038 */
[----:B------:R-:W-:Y:S01]  /*0990*/  USHF.L.U64.HI UR5, UR49, 0x2, UR60 ;  /* 0x0000000231057899 */ /* 0x000fe2000801023c */
[----:B------:R-:W-:Y:S01]  /*09a0*/  PLOP3.LUT P1, PT, PT, PT, UP4, 0x80, 0x0 ;  /* 0x000000000000781c */ /* 0x000fe20003f2f048 */
[----:B------:R-:W-:Y:S01]  /*09b0*/  ULDC.64 UR12, c[0x0][0x2f0] ;  /* 0x0000bc00000c7ab9 */ /* 0x000fe20000000a00 */
[----:B------:R-:W-:Y:S02]  /*09c0*/  @UP3 UIADD3 UR8, UP0, UR16, UR8, URZ ;  /* 0x0000000810083290 */ /* 0x000fe4000ff1e03f */
[----:B------:R-:W-:Y:S02]  /*09d0*/  UIADD3 UR15, UP2, UR16, UR12, URZ ;  /* 0x0000000c100f7290 */ /* 0x000fe4000ff5e03f */
[----:B------:R-:W-:Y:S02]  /*09e0*/  @UP3 UIADD3.X UR9, UR5, UR9, URZ, UP0, !UPT ;  /* 0x0000000905093290 */ /* 0x000fe400087fe43f */
[----:B------:R-:W-:Y:S01]  /*09f0*/  UISETP.NE.U32.AND UP0, UPT, UR12, URZ, UPT ;  /* 0x0000003f0c00728c */ /* 0x000fe2000bf05070 */
[----:B-1----:R-:W-:Y:S01]  /*0a00*/  IMAD.U32 R12, RZ, RZ, UR8 ;  /* 0x00000008ff0c7e24 */ /* 0x002fe2000f8e00ff */
[----:B------:R-:W-:-:S02]  /*0a10*/  @UP4 UIADD3 UR10, UP1, UR16, UR10, URZ ;  /* 0x0000000a100a4290 */ /* 0x000fc4000ff3e03f */
[----:B------:R-:W-:Y:S01]  /*0a20*/  UIADD3.X UR14, UR5, UR13, URZ, UP2, !UPT ;  /* 0x0000000d050e7290 */ /* 0x000fe200097fe43f */
[----:B------:R-:W-:Y:S01]  /*0a30*/  IMAD.U32 R13, RZ, RZ, UR9 ;  /* 0x00000009ff0d7e24 */ /* 0x000fe2000f8e00ff */
[----:B------:R-:W-:Y:S01]  /*0a40*/  UISETP.NE.AND.EX UP2, UPT, UR13, URZ, UPT, UP0 ;  /* 0x0000003f0d00728c */ /* 0x000fe2000bf45300 */
[----:B------:R-:W-:Y:S02]  /*0a50*/  ULDC.U8 UR17, c[0x0][0x3c2] ;  /* 0x0000f08000117ab9 */ /* 0x000fe40000000000 */
[----:B------:R-:W-:Y:S01]  /*0a60*/  ULDC.64 UR12, c[0x0][0x2f8] ;  /* 0x0000be00000c7ab9 */ /* 0x000fe20000000a00 */
[----:B------:R-:W-:Y:S01]  /*0a70*/  @UP4 UIADD3.X UR11, UR5, UR11, URZ, UP1, !UPT ;  /* 0x0000000b050b4290 */ /* 0x000fe20008ffe43f */
[----:B---3--:R-:W-:Y:S01]  /*0a80*/  IMAD.U32 R4, RZ, RZ, UR10 ;  /* 0x0000000aff047e24 */ /* 0x008fe2000f8e00ff */
[----:B------:R-:W-:Y:S01]  /*0a90*/  UISETP.NE.AND UP1, UPT, UR17, URZ, UPT ;  /* 0x0000003f1100728c */ /* 0x000fe2000bf25270 */
[----:B--2---:R-:W2:Y:S01]  /*0aa0*/  @P0 LDG.E R2, desc[UR6][R12.64] ;  /* 0x000000060c020981 */ /* 0x004ea2000c1e1900 */
[----:B------:R-:W-:Y:S01]  /*0ab0*/  UISETP.EQ.U32.AND UP4, UPT, UR12, URZ, UPT ;  /* 0x0000003f0c00728c */ /* 0x000fe2000bf82070 */
[----:B------:R-:W-:Y:S01]  /*0ac0*/  PLOP3.LUT P3, PT, PT, PT, UP2, 0x80, 0x0 ;  /* 0x000000000000781c */ /* 0x000fe20003f6f028 */
[----:B------:R-:W-:-:S02]  /*0ad0*/  IMAD.U32 R5, RZ, RZ, UR11 ;  /* 0x0000000bff057e24 */ /* 0x000fc4000f8e00ff */
[----:B------:R-:W-:Y:S02]  /*0ae0*/  UISETP.EQ.OR.EX UP4, UPT, UR13, URZ, !UP1, UP4 ;  /* 0x0000003f0d00728c */ /* 0x000fe4000cf82740 */
[----:B------:R-:W-:Y:S01]  /*0af0*/  UIADD3 UR8, UP0, UR16, UR12, URZ ;  /* 0x0000000c10087290 */ /* 0x000fe2000ff1e03f */
[----:B------:R-:W3:Y:S03]  /*0b00*/  @P1 LDG.E R4, desc[UR6][R4.64] ;  /* 0x0000000604041981 */ /* 0x000ee6000c1e1900 */
[----:B------:R-:W-:Y:S01]  /*0b10*/  PLOP3.LUT P2, PT, PT, PT, UP4, 0x80, 0x0 ;  /* 0x000000000000781c */ /* 0x000fe20003f4f048 */
[----:B------:R-:W-:Y:S01]  /*0b20*/  UIADD3.X UR5, UR5, UR13, URZ, UP0, !UPT ;  /* 0x0000000d05057290 */ /* 0x000fe200087fe43f */
[----:B------:R-:W-:Y:S02]  /*0b30*/  IMAD.U32 R10, RZ, RZ, UR15 ;  /* 0x0000000fff0a7e24 */ /* 0x000fe4000f8e00ff */
[----:B------:R-:W-:-:S02]  /*0b40*/  IMAD.U32 R11, RZ, RZ, UR14 ;  /* 0x0000000eff0b7e24 */ /* 0x000fc4000f8e00ff */
[----:B------:R-:W-:Y:S01]  /*0b50*/  IMAD.U32 R8, RZ, RZ, UR8 ;  /* 0x00000008ff087e24 */ /* 0x000fe2000f8e00ff */
[----:B------:R-:W-:Y:S01]  /*0b60*/  UMOV UR44, URZ ;  /* 0x0000003f002c7c82 */ /* 0x000fe20008000000 */
[----:B------:R-:W-:Y:S01]  /*0b70*/  IMAD.U32 R9, RZ, RZ, UR5 ;  /* 0x00000005ff097e24 */ /* 0x000fe2000f8e00ff */
[----:B----4-:R-:W4:Y:S01]  /*0b80*/  @P3 LDG.E R6, desc[UR6][R10.64] ;  /* 0x000000060a063981 */ /* 0x010f22000c1e1900 */
[----:B------:R-:W-:Y:S01]  /*0b90*/  @!UP3 ULDC.64 UR8, c[0x0][0x318] ;  /* 0x0000c6000008bab9 */ /* 0x000fe20000000a00 */
[----:B------:R-:W-:Y:S02]  /*0ba0*/  @!UP3 ULDC UR5, c[0x0][0x2cc] ;  /* 0x0000b3000005bab9 */ /* 0x000fe40000000800 */
[----:B-----5:R-:W5:Y:S04]  /*0bb0*/  @P3 LDG.E R3, desc[UR6][R10.64+0x4] ;  /* 0x000004060a033981 */ /* 0x020f68000c1e1900 */
[----:B------:R-:W5:Y:S01]  /*0bc0*/  @!P2 LDG.E R5, desc[UR6][R8.64] ;  /* 0x000000060805a981 */ /* 0x000f62000c1e1900 */
[----:B------:R-:W-:-:S04]  /*0bd0*/  @!UP3 UISETP.NE.U32.AND UP0, UPT, UR8, URZ, UPT ;  /* 0x0000003f0800b28c */ /* 0x000fc8000bf05070 */
[----:B------:R-:W-:Y:S01]  /*0be0*/  @!UP3 UISETP.NE.AND.EX UP0, UPT, UR9, URZ, UPT, UP0 ;  /* 0x0000003f0900b28c */ /* 0x000fe2000bf05300 */
[----:B------:R-:W-:Y:S01]  /*0bf0*/  UMOV UR16, 0xffffffff ;  /* 0xffffffff00107882 */ /* 0x000fe20000000000 */
[----:B------:R-:W-:Y:S02]  /*0c00*/  UMOV UR47, 0xffffffff ;  /* 0xffffffff002f7882 */ /* 0x000fe40000000000 */
[----:B------:R-:W-:Y:S02]  /*0c10*/  @!UP3 USEL UR8, UR5, URZ, UP0 ;  /* 0x0000003f0508b287 */ /* 0x000fe40008000000 */
[----:B------:R-:W-:Y:S01]  /*0c20*/  USHF.L.U32 UR46, UR45, 0x6, URZ ;  /* 0x000000062d2e7899 */ /* 0x000fe2000800063f */
[----:B------:R-:W-:Y:S01]  /*0c30*/  ULDC UR5, c[0x0][0x2c8] ;  /* 0x0000b20000057ab9 */ /* 0x000fe20000000800 */
[----:B--2---:R-:W-:Y:S02]  /*0c40*/  @P0 R2UR UR41, R2 ;  /* 0x00000000022902ca */ /* 0x004fe400000e0000 */
[----:B------:R-:W-:-:S04]  /*0c50*/  ISETP.NE.U32.AND P0, PT, RZ, UR12, PT ;  /* 0x0000000cff007c0c */ /* 0x000fc8000bf05070 */
[----:B------:R-:W-:Y:S02]  /*0c60*/  ISETP.NE.AND.EX P0, PT, RZ, UR13, PT, P0 ;  /* 0x0000000dff007c0c */ /* 0x000fe4000bf05300 */
[----:B---3--:R-:W-:Y:S02]  /*0c70*/  @P1 R2UR UR44, R4 ;  /* 0x00000000042c12ca */ /* 0x008fe400000e0000 */
[----:B----4-:R-:W-:-:S11]  /*0c80*/  @P3 R2UR UR16, R6 ;  /* 0x00000000061032ca */ /* 0x010fd600000e0000 */
[----:B------:R-:W-:Y:S01]  /*0c90*/  @UP3 UIADD3 UR41, UR41, -UR44, URZ ;  /* 0x8000002c29293290 */ /* 0x000fe2000fffe03f */
[----:B-----5:R-:W-:Y:S02]  /*0ca0*/  @P3 R2UR UR9, R3 ;  /* 0x00000000030932ca */ /* 0x020fe400000e0000 */
[----:B------:R-:W-:Y:S01]  /*0cb0*/  @!P2 R2UR UR47, R5 ;  /* 0x00000000052fa2ca */ /* 0x000fe200000e0000 */
[----:B------:R-:W-:-:S14]  /*0cc0*/  @!P0 BRA `(.L_x_58) ;  /* 0x0000000000188947 */ /* 0x000fdc0003800000 */
[----:B------:R-:W-:-:S13]  /*0cd0*/  PLOP3.LUT P0, PT, PT, PT, UP1, 0x80, 0x0 ;  /* 0x000000000000781c */ /* 0x000fda0003f0f018 */
[----:B------:R-:W2:Y:S04]  /*0ce0*/  @P0 LDG.E R2, desc[UR6][R8.64+0x4] ;  /* 0x0000040608020981 */ /* 0x000ea8000c1e1900 */
[----:B------:R-:W3:Y:S01]  /*0cf0*/  @!P0 LDG.E R3, desc[UR6][R8.64] ;  /* 0x0000000608038981 */ /* 0x000ee2000c1e1900 */
[----:B--2---:R-:W-:-:S13]  /*0d00*/  @P0 R2UR UR5, R2 ;  /* 0x00000000020502ca */ /* 0x004fda00000e0000 */
[----:B------:R-:W-:-:S07]  /*0d10*/  @UP1 UIADD3 UR5, UR5, -UR47, URZ ;  /* 0x8000002f05051290 */ /* 0x000fce000fffe03f */
[----:B---3--:R-:W-:-:S15]  /*0d20*/  @!P0 R2UR UR5, R3 ;  /* 0x00000000030582ca */ /* 0x008fde00000e0000 */
.L_x_58:
[----:B------:R-:W-:Y:S02]  /*0d30*/  @!UP3 UIADD3 UR41, UR8, UR5, -UR44 ;  /* 0x000000050829b290 */ /* 0x000fe4000fffe82c */
[----:B------:R-:W-:Y:S02]  /*0d40*/  @UP2 UIADD3 UR43, UR9, -UR16, URZ ;  /* 0x80000010092b2290 */ /* 0x000fe4000fffe03f */
[----:B------:R-:W-:-:S05]  /*0d50*/  UISETP.GT.AND UP0, UPT, UR41, UR46, UPT ;  /* 0x0000002e2900728c */ /* 0x000fca000bf04270 */
[----:B------:R-:W-:Y:S01]  /*0d60*/  @!UP2 ULDC UR43, c[0x0][0x2c4] ;  /* 0x0000b100002baab9 */ /* 0x000fe20000000800 */
[----:B------:R-:W-:-:S13]  /*0d70*/  PLOP3.LUT P0, PT, PT, PT, UP0, 0x80, 0x0 ;  /* 0x000000000000781c */ /* 0x000fda0003f0f008 */
[----:B------:R-:W-:Y:S05]  /*0d80*/  @!P0 BRA `(.L_x_59) ;  /* 0x0000005c00588947 */ /* 0x000fea0003800000 */
[----:B------:R-:W1:Y:S01]  /*0d90*/  LDC R2, c[0x0][0x278] ;  /* 0x00009e00ff027b82 */ /* 0x000e620000000800 */
[----:B------:R-:W-:Y:S01]  /*0da0*/  UISETP.NE.AND UP0, UPT, UR16, -0x1, UPT ;  /* 0xffffffff1000788c */ /* 0x000fe2000bf05270 */
[----:B------:R-:W-:Y:S01]  /*0db0*/  IABS R3, UR59 ;  /* 0x0000003b00037c13 */ /* 0x000fe20008000000 */
[----:B------:R-:W-:Y:S01]  /*0dc0*/  ULDC.64 UR8, c[0x0][0x228] ;  /* 0x00008a0000087ab9 */ /* 0x000fe20000000a00 */
[----:B------:R-:W-:Y:S01]  /*0dd0*/  ULDC.64 UR10, c[0x0][0x488] ;  /* 0x00012200000a7ab9 */ /* 0x000fe20000000a00 */
[----:B------:R-:W-:Y:S02]  /*0de0*/  UIMAD.WIDE.U32 UR14, UR49, UR8, URZ ;  /* 0x00000008310e72a5 */ /* 0x000fe4000f8e003f */
[----:B------:R-:W-:Y:S01]  /*0df0*/  UIMAD UR8, UR60, UR8, URZ ;  /* 0x000000083c0872a4 */ /* 0x000fe2000f8e023f */
[----:B------:R-:W2:Y:S01]  /*0e00*/  S2UR UR5, SR_CTAID.X ;  /* 0x00000000000579c3 */ /* 0x000ea20000002500 */
[----:B------:R-:W-:Y:S01]  /*0e10*/  ULDC UR61, c[0x0][0x2d4] ;  /* 0x0000b500003d7ab9 */ /* 0x000fe20000000800 */
[----:B------:R-:W-:-:S02]  /*0e20*/  USHF.L.U32 UR12, UR49, 0x7, URZ ;  /* 0x00000007310c7899 */ /* 0x000fc4000800063f */
[----:B------:R-:W-:Y:S02]  /*0e30*/  UIMAD UR28, UR49, UR9, UR8 ;  /* 0x00000009311c72a4 */ /* 0x000fe4000f8e0208 */
[----:B------:R-:W-:Y:S01]  /*0e40*/  USHF.R.S32.HI UR36, URZ, 0x1f, UR61 ;  /* 0x0000001f3f247899 */ /* 0x000fe2000801143d */
[----:B------:R-:W-:Y:S01]  /*0e50*/  @!UP0 ULDC.64 UR8, c[0x0][0x418] ;  /* 0x0001060000088ab9 */ /* 0x000fe20000000a00 */
[----:B------:R-:W-:Y:S01]  /*0e60*/  ULDC.64 UR34, c[0x0][0x240] ;  /* 0x0000900000227ab9 */ /* 0x000fe20000000a00 */
[----:B------:R-:W-:Y:S01]  /*0e70*/  ULDC UR22, c[0x0][0x2dc] ;  /* 0x0000b70000167ab9 */ /* 0x000fe20000000800 */
[----:B------:R-:W-:Y:S01]  /*0e80*/  ULDC UR38, c[0x0][0x270] ;  /* 0x00009c0000267ab9 */ /* 0x000fe20000000800 */
[----:B------:R-:W-:Y:S02]  /*0e90*/  @!UP0 UIMAD.WIDE.U32 UR30, UR49, UR8, URZ ;  /* 0x00000008311e82a5 */ /* 0x000fe4000f8e003f */
[----:B------:R-:W-:Y:S01]  /*0ea0*/  UIMAD UR24, UR16, UR35, URZ ;  /* 0x00000023101872a4 */ /* 0x000fe2000f8e023f */
[----:B-1----:R-:W-:Y:S01]  /*0eb0*/  IABS R5, R2 ;  /* 0x0000000200057213 */ /* 0x002fe20000000000 */
[----:B------:R-:W-:Y:S01]  /*0ec0*/  UIADD3 UR48, UR15, UR28, URZ ;  /* 0x0000001c0f307290 */ /* 0x000fe2000fffe03f */
[----:B------:R-:W-:Y:S01]  /*0ed0*/  ISETP.NE.AND P3, PT, R2, RZ, PT ;  /* 0x000000ff0200720c */ /* 0x000fe20003f65270 */
[----:B------:R-:W-:Y:S01]  /*0ee0*/  ULDC.U8 UR20, c[0x0][0x3d8] ;  /* 0x0000f60000147ab9 */ /* 0x000fe20000000000 */
[----:B------:R-:W1:Y:S01]  /*0ef0*/  I2F.RP R6, R5 ;  /* 0x0000000500067306 */ /* 0x000e620000209400 */
[----:B------:R-:W-:-:S02]  /*0f00*/  UISETP.NE.AND UP3, UPT, UR20, URZ, UPT ;  /* 0x0000003f1400728c */ /* 0x000fc4000bf65270 */
[----:B------:R-:W-:Y:S02]  /*0f10*/  USHF.L.U64.HI UR17, UR49, 0x7, UR60 ;  /* 0x0000000731117899 */ /* 0x000fe4000801023c */
[----:B--2---:R-:W-:Y:S02]  /*0f20*/  UIMAD.WIDE.U32 UR26, UR5, UR10, URZ ;  /* 0x0000000a051a72a5 */ /* 0x004fe4000f8e003f */
[----:B------:R-:W-:Y:S02]  /*0f30*/  UISETP.NE.AND UP1, UPT, UR47, -0x1, UPT ;  /* 0xffffffff2f00788c */ /* 0x000fe4000bf25270 */
[----:B------:R-:W-:Y:S02]  /*0f40*/  UIMAD UR39, UR5, UR11, UR27 ;  /* 0x0000000b052772a4 */ /* 0x000fe4000f8e021b */
[----:B------:R-:W-:Y:S01]  /*0f50*/  @!UP0 UIMAD UR5, UR60, UR8, URZ ;  /* 0x000000083c0582a4 */ /* 0x000fe2000f8e023f */
[----:B------:R-:W-:Y:S01]  /*0f60*/  @UP0 ULDC.64 UR10, c[0x0][0x420] ;  /* 0x00010800000a0ab9 */ /* 0x000fe20000000a00 */
[----:B------:R-:W-:Y:S01]  /*0f70*/  USEL UR27, UR12, URZ, UP2 ;  /* 0x0000003f0c1b7287 */ /* 0x000fe20009000000 */
[----:B-1----:R-:W1:Y:S01]  /*0f80*/  MUFU.RCP R6, R6 ;  /* 0x0000000600067308 */ /* 0x002e620000001000 */
[----:B------:R-:W-:-:S02]  /*0f90*/  @!UP0 UIMAD UR29, UR49, UR9, UR5 ;  /* 0x00000009311d82a4 */ /* 0x000fc4000f8e0205 */
[----:B------:R-:W-:Y:S02]  /*0fa0*/  UIADD3 UR5, UR43, 0x3f, URZ ;  /* 0x0000003f2b057890 */ /* 0x000fe4000fffe03f */
[----:B------:R-:W-:Y:S02]  /*0fb0*/  @UP0 UIMAD.WIDE.U32 UR32, UR16, UR10, URZ ;  /* 0x0000000a102002a5 */ /* 0x000fe4000f8e003f */
[----:B------:R-:W-:Y:S02]  /*0fc0*/  USHF.R.S32.HI UR18, URZ, 0x1f, UR5 ;  /* 0x0000001f3f127899 */ /* 0x000fe40008011405 */
[----:B------:R-:W-:Y:S02]  /*0fd0*/  @UP0 UIMAD UR51, UR16, UR11, UR33 ;  /* 0x0000000b103302a4 */ /* 0x000fe4000f8e0221 */
[----:B------:R-:W-:Y:S02]  /*0fe0*/  ULEA.HI UR18, UR18, UR5, URZ, 0x6 ;  /* 0x0000000512127291 */ /* 0x000fe4000f8f303f */
[----:B------:R-:W-:-:S02]  /*0ff0*/  UIMAD UR5, UR36, UR49, URZ ;  /* 0x00000031240572a4 */ /* 0x000fc4000f8e023f */
[----:B------:R-:W-:Y:S01]  /*1000*/  UIMAD.WIDE.U32 UR12, UR16, UR34, URZ ;  /* 0x00000022100c72a5 */ /* 0x000fe2000f8e003f */
[----:B-1----:R-:W-:Y:S01]  /*1010*/  VIADD R6, R6, 0xffffffe ;  /* 0x0ffffffe06067836 */ /* 0x002fe20000000000 */
[----:B------:R-:W-:Y:S02]  /*1020*/  UIMAD.WIDE UR8, UR22, UR38, URZ ;  /* 0x00000026160872a5 */ /* 0x000fe4000f8e023f */
[----:B------:R-:W-:Y:S01]  /*1030*/  UIMAD.WIDE.U32 UR10, UR49, UR61, URZ ;  /* 0x0000003d310a72a5 */ /* 0x000fe2000f8e003f */
[----:B------:R-:W1:Y:S01]  /*1040*/  F2I.FTZ.U32.TRUNC.NTZ R7, R6 ;  /* 0x0000000600077305 */ /* 0x000e62000021f000 */
[----:B------:R-:W-:Y:S02]  /*1050*/  UIMAD UR5, UR60, UR61, UR5 ;  /* 0x0000003d3c0572a4 */ /* 0x000fe4000f8e0205 */
[----:B------:R-:W-:Y:S02]  /*1060*/  USEL UR57, UR14, UR12, !UP0 ;  /* 0x0000000c0e397287 */ /* 0x000fe4000c000000 */
[----:B------:R-:W-:-:S02]  /*1070*/  UIMAD.WIDE.U32 UR14, UR8, UR10, URZ ;  /* 0x0000000a080e72a5 */ /* 0x000fc4000f8e003f */
[----:B------:R-:W-:Y:S02]  /*1080*/  UIMAD UR12, UR9, UR10, URZ ;  /* 0x0000000a090c72a4 */ /* 0x000fe4000f8e023f */
[----:B------:R-:W-:Y:S02]  /*1090*/  UIADD3 UR5, UR11, UR5, URZ ;  /* 0x000000050b057290 */ /* 0x000fe4000fffe03f */
[----:B------:R-:W-:Y:S02]  /*10a0*/  @UP0 UIADD3 UR48, UR13, UR24, URZ ;  /* 0x000000180d300290 */ /* 0x000fe4000fffe03f */
[----:B------:R-:W-:Y:S01]  /*10b0*/  UIMAD.WIDE.U32 UR10, UR8, UR16, URZ ;  /* 0x00000010080a72a5 */ /* 0x000fe2000f8e003f */
[----:B-1----:R-:W-:Y:S01]  /*10c0*/  IMAD.MOV R4, RZ, RZ, -R7 ;  /* 0x000000ffff047224 */ /* 0x002fe200078e0a07 */
[----:B------:R-:W-:Y:S01]  /*10d0*/  ULOP3.LUT UR13, UR18, 0xffffffc0, URZ, 0xc0, !UPT ;  /* 0xffffffc0120d7892 */ /* 0x000fe2000f8ec03f */
[----:B------:R-:W-:Y:S01]  /*10e0*/  IMAD.MOV.U32 R6, RZ, RZ, RZ ;  /* 0x000000ffff067224 */ /* 0x000fe200078e00ff */
[----:B------:R-:W-:Y:S01]  /*10f0*/  UIMAD UR5, UR8, UR5, UR12 ;  /* 0x00000005080572a4 */ /* 0x000fe2000f8e020c */
[----:B------:R-:W-:Y:S01]  /*1100*/  IMAD R4, R4, R5, RZ ;  /* 0x0000000504047224 */ /* 0x000fe200078e02ff */
[----:B------:R-:W-:-:S02]  /*1110*/  USEL UR58, UR14, UR10, !UP0 ;  /* 0x0000000a0e3a7287 */ /* 0x000fc4000c000000 */
[----:B------:R-:W-:Y:S01]  /*1120*/  UIADD3 UR14, UR13, -0x40, URZ ;  /* 0xffffffc00d0e7890 */ /* 0x000fe2000fffe03f */
[----:B------:R-:W-:Y:S01]  /*1130*/  IMAD.HI.U32 R4, R7, R4, R6 ;  /* 0x0000000407047227 */ /* 0x000fe200078e0006 */
[----:B------:R-:W-:Y:S02]  /*1140*/  USEL UR17, UR17, URZ, UP2 ;  /* 0x0000003f11117287 */ /* 0x000fe40009000000 */
[----:B------:R-:W-:Y:S02]  /*1150*/  UIADD3 UR50, UR15, UR5, URZ ;  /* 0x000000050f327290 */ /* 0x000fe4000fffe03f */
[----:B------:R-:W-:Y:S01]  /*1160*/  UIADD3 UR5, UP2, UR14, UR27, URZ ;  /* 0x0000001b0e057290 */ /* 0x000fe2000ff5e03f */
[----:B------:R-:W-:Y:S01]  /*1170*/  IMAD.HI.U32 R20, R4, R3, RZ ;  /* 0x0000000304147227 */ /* 0x000fe200078e00ff */
[----:B------:R-:W-:Y:S01]  /*1180*/  USHF.R.S32.HI UR24, URZ, 0x1f, UR14 ;  /* 0x0000001f3f187899 */ /* 0x000fe2000801140e */
[----:B------:R-:W-:Y:S02]  /*1190*/  ULDC UR40, c[0x0][0x2c4] ;  /* 0x0000b10000287ab9 */ /* 0x000fe40000000800 */
[----:B------:R-:W-:Y:S01]  /*11a0*/  IMAD.MOV R4, RZ, RZ, -R20 ;  /* 0x000000ffff047224 */ /* 0x000fe200078e0a14 */
[----:B------:R-:W-:-:S02]  /*11b0*/  UIMAD UR12, UR9, UR16, URZ ;  /* 0x00000010090c72a4 */ /* 0x000fc4000f8e023f */
[----:B------:R-:W-:Y:S01]  /*11c0*/  @!UP0 UIADD3 UR51, UR31, UR29, URZ ;  /* 0x0000001d1f338290 */ /* 0x000fe2000fffe03f */
[C---:B------:R-:W-:Y:S01]  /*11d0*/  IMAD R4, R5.reuse, R4, R3 ;  /* 0x0000000405047224 */ /* 0x040fe200078e0203 */
[----:B------:R-:W-:Y:S01]  /*11e0*/  UIMAD UR9, UR9, UR5, URZ ;  /* 0x00000005090972a4 */ /* 0x000fe2000f8e023f */
[----:B------:R-:W-:Y:S01]  /*11f0*/  LOP3.LUT R3, R2, UR59, RZ, 0x3c, !PT ;  /* 0x0000003b02037c12 */ /* 0x000fe2000f8e3cff */
[----:B------:R-:W-:Y:S02]  /*1200*/  UIMAD.WIDE.U32 UR28, UR8, UR5, URZ ;  /* 0x00000005081c72a5 */ /* 0x000fe4000f8e003f */
[----:B------:R-:W-:Y:S01]  /*1210*/  ISETP.GT.U32.AND P1, PT, R5, R4, PT ;  /* 0x000000040500720c */ /* 0x000fe20003f24070 */
[----:B------:R-:W-:Y:S01]  /*1220*/  UIADD3.X UR10, UR24, UR17, URZ, UP2, !UPT ;  /* 0x00000011180a7290 */ /* 0x000fe200097fe43f */
[----:B------:R-:W-:Y:S01]  /*1230*/  ISETP.GE.AND P2, PT, R3, RZ, PT ;  /* 0x000000ff0300720c */ /* 0x000fe20003f46270 */
[----:B------:R-:W-:Y:S01]  /*1240*/  @UP3 UIMAD UR5, UR49, UR40, URZ ;  /* 0x00000028310532a4 */ /* 0x000fe2000f8e023f */
[----:B------:R-:W-:Y:S01]  /*1250*/  ULDC.U8 UR21, c[0x0][0x480] ;  /* 0x0001200000157ab9 */ /* 0x000fe20000000000 */
[----:B------:R-:W-:-:S02]  /*1260*/  @UP1 UIADD3 UR19, UR44, UR47, URZ ;  /* 0x0000002f2c131290 */ /* 0x000fc4000fffe03f */
[----:B------:R-:W-:Y:S02]  /*1270*/  @UP1 UIADD3 UR25, UR44, UR47, URZ ;  /* 0x0000002f2c191290 */ /* 0x000fe4000fffe03f */
[----:B------:R-:W-:Y:S02]  /*1280*/  UIMAD UR15, UR8, UR10, UR9 ;  /* 0x0000000a080f72a4 */ /* 0x000fe4000f8e0209 */
[----:B------:R-:W-:Y:S02]  /*1290*/  UIMAD UR52, UR59, UR22, URZ ;  /* 0x000000163b3472a4 */ /* 0x000fe4000f8e023f */
[-C--:B------:R-:W-:Y:S01]  /*12a0*/  @!P1 IADD3 R4, R4, -R5.reuse, RZ ;  /* 0x8000000504049210 */ /* 0x080fe20007ffe0ff */
[----:B------:R-:W-:Y:S01]  /*12b0*/  @!P1 VIADD R20, R20, 0x1 ;  /* 0x0000000114149836 */ /* 0x000fe20000000000 */
[----:B------:R-:W-:Y:S01]  /*12c0*/  UISETP.NE.AND UP4, UPT, UR21, URZ, UPT ;  /* 0x0000003f1500728c */ /* 0x000fe2000bf85270 */
[----:B------:R-:W-:Y:S01]  /*12d0*/  PLOP3.LUT P1, PT, PT, PT, UP3, 0x80, 0x0 ;  /* 0x000000000000781c */ /* 0x000fe20003f2f038 */
[----:B------:R-:W-:Y:S01]  /*12e0*/  @UP3 USEL UR8, UR5, UR16, !UP0 ;  /* 0x0000001005083287 */ /* 0x000fe2000c000000 */
[----:B------:R-:W-:Y:S01]  /*12f0*/  ISETP.GE.U32.AND P0, PT, R4, R5, PT ;  /* 0x000000050400720c */ /* 0x000fe20003f06070 */
[----:B------:R-:W-:Y:S01]  /*1300*/  @UP1 ULDC.64 UR22, c[0x0][0x248] ;  /* 0x0000920000161ab9 */ /* 0x000fe20000000a00 */
[----:B------:R-:W-:Y:S01]  /*1310*/  @UP1 ULDC.64 UR20, c[0x0][0x250] ;  /* 0x0000940000141ab9 */ /* 0x000fe20000000a00 */
[----:B------:R-:W-:Y:S01]  /*1320*/  @UP0 UIADD3 UR50, UR11, UR12, URZ ;  /* 0x0000000c0b320290 */ /* 0x000fe2000fffe03f */
[----:B------:R-:W-:Y:S01]  /*1330*/  @UP3 ULDC UR5, c[0x0][0x2e4] ;  /* 0x0000b90000053ab9 */ /* 0x000fe20000000800 */
[----:B------:R-:W-:-:S02]  /*1340*/  @UP1 UIMAD.WIDE.U32 UR12, UR19, UR22, URZ ;  /* 0x00000016130c12a5 */ /* 0x000fc4000f8e003f */
[----:B------:R-:W-:Y:S02]  /*1350*/  @UP1 UIMAD.WIDE.U32 UR10, UR25, UR20, URZ ;  /* 0x00000014190a12a5 */ /* 0x000fe4000f8e003f */
[----:B------:R-:W-:Y:S02]  /*1360*/  @UP3 UIMAD UR17, UR59, UR5, UR8 ;  /* 0x000000053b1132a4 */ /* 0x000fe4000f8e0208 */
[----:B------:R-:W-:Y:S02]  /*1370*/  @!UP3 UIMAD UR5, UR49, UR38, UR59 ;  /* 0x000000263105b2a4 */ /* 0x000fe4000f8e023b */
[----:B------:R-:W-:Y:S01]  /*1380*/  @P0 VIADD R20, R20, 0x1 ;  /* 0x0000000114140836 */ /* 0x000fe20000000000 */
[----:B------:R-:W-:Y:S01]  /*1390*/  PLOP3.LUT P0, PT, PT, PT, UP1, 0x80, 0x0 ;  /* 0x000000000000781c */ /* 0x000fe20003f0f018 */
[----:B------:R-:W-:Y:S02]  /*13a0*/  @UP1 UIMAD UR19, UR19, UR23, URZ ;  /* 0x00000017131312a4 */ /* 0x000fe4000f8e023f */
[----:B------:R-:W-:Y:S01]  /*13b0*/  @UP1 UIMAD UR9, UR25, UR21, URZ ;  /* 0x00000015190912a4 */ /* 0x000fe2000f8e023f */
[----:B------:R-:W-:Y:S01]  /*13c0*/  @!P2 IADD3 R20, -R20, RZ, RZ ;  /* 0x000000ff1414a210 */ /* 0x000fe20007ffe1ff */
[----:B------:R-:W-:Y:S01]  /*13d0*/  USEL UR54, UR39, URZ, UP4 ;  /* 0x0000003f27367287 */ /* 0x000fe2000a000000 */
[----:B------:R-:W-:Y:S01]  /*13e0*/  @!P3 LOP3.LUT R20, RZ, R2, RZ, 0x33, !PT ;  /* 0x00000002ff14b212 */ /* 0x000fe200078e33ff */
[----:B------:R-:W-:-:S02]  /*13f0*/  @!UP3 UIMAD UR17, UR5, UR40, URZ ;  /* 0x000000280511b2a4 */ /* 0x000fc4000f8e023f */
[----:B------:R-:W-:Y:S02]  /*1400*/  USHF.R.S32.HI UR37, URZ, 0x1f, UR46 ;  /* 0x0000001f3f257899 */ /* 0x000fe4000801142e */
[----:B------:R-:W-:Y:S02]  /*1410*/  USHF.R.S32.HI UR56, URZ, 0x1f, UR52 ;  /* 0x0000001f3f387899 */ /* 0x000fe40008011434 */
[----:B------:R-:W-:Y:S02]  /*1420*/  USEL UR55, UR26, URZ, UP4 ;  /* 0x0000003f1a377287 */ /* 0x000fe4000a000000 */
[----:B------:R-:W-:Y:S02]  /*1430*/  USHF.R.S32.HI UR38, URZ, 0x6, UR18 ;  /* 0x000000063f267899 */ /* 0x000fe40008011412 */
[----:B------:R-:W-:Y:S02]  /*1440*/  @UP1 UIADD3 UR42, UR11, UR9, URZ ;  /* 0x000000090b2a1290 */ /* 0x000fe4000fffe03f */
[----:B------:R-:W-:-:S02]  /*1450*/  UIADD3 UR53, UR29, UR15, URZ ;  /* 0x0000000f1d357290 */ /* 0x000fc4000fffe03f */
[----:B------:R-:W-:Y:S01]  /*1460*/  @UP1 UIADD3 UR40, UR13, UR19, URZ ;  /* 0x000000130d281290 */ /* 0x000fe2000fffe03f */
[----:B------:R-:W-:Y:S01]  /*1470*/  @UP1 UMOV UR39, UR12 ;  /* 0x0000000c00271c82 */ /* 0x000fe20008000000 */
[----:B------:R-:W-:Y:S01]  /*1480*/  @UP1 UMOV UR25, UR10 ;  /* 0x0000000a00191c82 */ /* 0x000fe20008000000 */
[----:B------:R-:W-:Y:S09]  /*1490*/  @P0 BRA `(.L_x_60) ;  /* 0x0000000000300947 */ /* 0x000ff20003800000 */
[----:B------:R-:W-:Y:S01]  /*14a0*/  USHF.R.S32.HI UR5, URZ, 0x1f, UR44 ;  /* 0x0000001f3f057899 */ /* 0x000fe2000801142c */
[----:B------:R-:W-:Y:S01]  /*14b0*/  ULDC.64 UR22, c[0x0][0x248] ;  /* 0x0000920000167ab9 */ /* 0x000fe20000000a00 */
[----:B------:R-:W-:Y:S02]  /*14c0*/  ULDC.64 UR10, c[0x0][0x230] ;  /* 0x00008c00000a7ab9 */ /* 0x000fe40000000a00 */
[----:B------:R-:W-:Y:S02]  /*14d0*/  UIMAD UR5, UR5, UR22, URZ ;  /* 0x00000016050572a4 */ /* 0x000fe4000f8e023f */
[----:B------:R-:W-:Y:S02]  /*14e0*/  UIMAD.WIDE.U32 UR8, UR44, UR22, URZ ;  /* 0x000000162c0872a5 */ /* 0x000fe4000f8e003f */
[----:B------:R-:W-:-:S04]  /*14f0*/  UIMAD UR5, UR44, UR23, UR5 ;  /* 0x000000172c0572a4 */ /* 0x000fc8000f8e0205 */
[----:B------:R-:W-:Y:S02]  /*1500*/  UIADD3 UR9, UR9, UR5, URZ ;  /* 0x0000000509097290 */ /* 0x000fe4000fffe03f */
[----:B------:R-:W-:Y:S02]  /*1510*/  UIMAD UR5, UR60, UR10, URZ ;  /* 0x0000000a3c0572a4 */ /* 0x000fe4000f8e023f */
[----:B------:R-:W-:Y:S02]  /*1520*/  UIMAD.WIDE.U32 UR8, UR49, UR10, UR8 ;  /* 0x0000000a310872a5 */ /* 0x000fe4000f8e0008 */
[----:B------:R-:W-:-:S04]  /*1530*/  UIMAD UR5, UR49, UR11, UR5 ;  /* 0x0000000b310572a4 */ /* 0x000fc8000f8e0205 */
[----:B------:R-:W-:Y:S01]  /*1540*/  UIADD3 UR40, UR9, UR5, URZ ;  /* 0x0000000509287290 */ /* 0x000fe2000fffe03f */
[----:B------:R-:W-:-:S11]  /*1550*/  UMOV UR39, UR8 ;  /* 0x0000000800277c82 */ /* 0x000fd60008000000 */
.L_x_60:
[----:B------:R-:W-:Y:S05]  /*1560*/  @P0 BRA `(.L_x_61) ;  /* 0x0000000000300947 */ /* 0x000fea0003800000 */
        /* <DEDUP_REMOVED lines=12> */
.L_x_61:
[----:B------:R-:W-:Y:S01]  /*1630*/  @UP0 UMOV UR8, UR32 ;  /* 0x0000002000080c82 */ /* 0x000fe20008000000 */
[----:B------:R-:W-:Y:S01]  /*1640*/  @!UP0 UMOV UR8, UR30 ;  /* 0x0000001e00088c82 */ /* 0x000fe20008000000 */
[----:B------:R-:W-:Y:S01]  /*1650*/  SHF.R.S32.HI R4, RZ, 0x1f, R20 ;  /* 0x0000001fff047819 */ /* 0x000fe20000011414 */
[----:B------:R-:W-:Y:S06]  /*1660*/  @!P1 BRA `(.L_x_62) ;  /* 0x00000000001c9947 */ /* 0x000fec0003800000 */
[----:B------:R-:W-:Y:S01]  /*1670*/  @!UP0 UIMAD UR16, UR49, UR61, URZ ;  /* 0x0000003d311082a4 */ /* 0x000fe2000f8e023f */
[----:B------:R-:W-:Y:S01]  /*1680*/  ULDC UR5, c[0x0][0x2c0] ;  /* 0x0000b00000057ab9 */ /* 0x000fe20000000800 */
[----:B------:R-:W-:Y:S02]  /*1690*/  ULDC UR9, c[0x0][0x2e4] ;  /* 0x0000b90000097ab9 */ /* 0x000fe40000000800 */
[----:B------:R-:W-:Y:S02]  /*16a0*/  ULEA UR9, UR5, UR9, 0x7 ;  /* 0x0000000905097291 */ /* 0x000fe4000f8e383f */
[----:B------:R-:W-:-:S04]  /*16b0*/  ULEA UR5, UR49, UR16, 0x7 ;  /* 0x0000001031057291 */ /* 0x000fc8000f8e383f */
[----:B------:R-:W-:Y:S01]  /*16c0*/  UIMAD UR5, UR9, UR59, UR5 ;  /* 0x0000003b090572a4 */ /* 0x000fe2000f8e0205 */
[----:B------:R-:W-:Y:S11]  /*16d0*/  BRA `(.L_x_63) ;  /* 0x00000000000c7947 */ /* 0x000ff60003800000 */
.L_x_62:
[----:B------:R-:W-:Y:S02]  /*16e0*/  ULDC UR5, c[0x0][0x270] ;  /* 0x00009c0000057ab9 */ /* 0x000fe40000000800 */
[----:B------:R-:W-:-:S04]  /*16f0*/  UIMAD UR5, UR49, UR5, UR59 ;  /* 0x00000005310572a4 */ /* 0x000fc8000f8e023b */
[----:B------:R-:W-:-:S12]  /*1700*/  UIMAD UR5, UR5, UR61, URZ ;  /* 0x0000003d050572a4 */ /* 0x000fd8000f8e023f */
.L_x_63:
[----:B------:R-:W-:Y:S01]  /*1710*/  SHF.R.S32.HI R9, RZ, 0x1f, R218 ;  /* 0x0000001fff097819 */ /* 0x000fe200000114da */
[----:B------:R-:W1:Y:S01]  /*1720*/  LDC.64 R2, c[0x0][0x420] ;  /* 0x00010800ff027b82 */ /* 0x000e620000000a00 */
[----:B------:R-:W-:Y:S01]  /*1730*/  IADD3 R6, P1, R218, UR14, RZ ;  /* 0x0000000eda067c10 */ /* 0x000fe2000ff3e0ff */
[----:B------:R-:W2:Y:S01]  /*1740*/  S2R R7, SR_TID.X ;  /* 0x0000000000077919 */ /* 0x000ea20000002100 */
[--C-:B------:R-:W-:Y:S01]  /*1750*/  SHF.R.S32.HI R221, RZ, 0x1f, R220.reuse ;  /* 0x0000001fffdd7819 */ /* 0x100fe200000114dc */
[----:B------:R-:W-:Y:S01]  /*1760*/  UIADD3 UR16, UR14, UR5, URZ ;  /* 0x000000050e107290 */ /* 0x000fe2000fffe03f */
[----:B------:R-:W-:Y:S01]  /*1770*/  IADD3.X R5, R9, UR24, RZ, P1, !PT ;  /* 0x0000001809057c10 */ /* 0x000fe20008ffe4ff */
[----:B------:R-:W-:Y:S01]  /*1780*/  ULDC UR9, c[0x0][0x2dc] ;  /* 0x0000b70000097ab9 */ /* 0x000fe20000000800 */
[----:B------:R-:W-:Y:S01]  /*1790*/  ULDC UR10, c[0x0][0x270] ;  /* 0x00009c00000a7ab9 */ /* 0x000fe20000000800 */
[----:B------:R-:W-:Y:S01]  /*17a0*/  IMAD.WIDE.U32 R10, R6, UR34, R220 ;  /* 0x00000022060a7c25 */ /* 0x000fe2000f8e00dc */
[----:B------:R-:W-:Y:S01]  /*17b0*/  UIADD3 UR15, UR14, UR17, URZ ;  /* 0x000000110e0f7290 */ /* 0x000fe2000fffe03f */
[----:B------:R-:W-:Y:S01]  /*17c0*/  BSSY B1, `(.L_x_59) ;  /* 0x0000532000017945 */ /* 0x000fe20003800000 */
[----:B------:R-:W-:Y:S01]  /*17d0*/  UIADD3 UR5, -UR41, UR43, UR46 ;  /* 0x0000002b29057290 */ /* 0x000fe2000fffe12e */
[----:B------:R-:W-:Y:S01]  /*17e0*/  IMAD R5, R5, UR34, RZ ;  /* 0x0000002205057c24 */ /* 0x000fe2000f8e02ff */
[----:B------:R-:W-:Y:S01]  /*17f0*/  IADD3 R14, P1, R10, UR57, RZ ;  /* 0x000000390a0e7c10 */ /* 0x000fe2000ff3e0ff */
[----:B------:R-:W-:-:S02]  /*1800*/  UIMAD UR36, UR9, UR10, URZ ;  /* 0x0000000a092472a4 */ /* 0x000fc4000f8e023f */
[----:B------:R-:W-:Y:S01]  /*1810*/  IMAD R5, R6, UR35, R5 ;  /* 0x0000002306057c24 */ /* 0x000fe2000f8e0205 */
[----:B------:R-:W-:Y:S01]  /*1820*/  USHF.R.S32.HI UR17, URZ, 0x1f, UR59 ;  /* 0x0000001f3f117899 */ /* 0x000fe2000801143b */
[----:B------:R-:W-:Y:S01]  /*1830*/  ULDC UR9, c[0x0][0x398] ;  /* 0x0000e60000097ab9 */ /* 0x000fe20000000800 */
[----:B------:R-:W-:Y:S02]  /*1840*/  ULDC.64 UR10, c[0x0][0x428] ;  /* 0x00010a00000a7ab9 */ /* 0x000fe40000000a00 */
[----:B------:R-:W-:Y:S01]  /*1850*/  IADD3.X R15, R11, UR48, R5, P1, !PT ;  /* 0x000000300b0f7c10 */ /* 0x000fe20008ffe405 */
[----:B------:R-:W-:Y:S01]  /*1860*/  UIADD3 UR5, UR5, -UR9, URZ ;  /* 0x8000000905057290 */ /* 0x000fe2000fffe03f */
[----:B------:R-:W-:Y:S01]  /*1870*/  IADD3 R10, P1, R220, UR8, RZ ;  /* 0x00000008dc0a7c10 */ /* 0x000fe2000ff3e0ff */
[C---:B-1----:R-:W-:Y:S01]  /*1880*/  IMAD R6, R2.reuse, UR24, RZ ;  /* 0x0000001802067c24 */ /* 0x042fe2000f8e02ff */
[----:B------:R-:W-:Y:S01]  /*1890*/  UIMAD UR9, UR17, UR10, URZ ;  /* 0x0000000a110972a4 */ /* 0x000fe2000f8e023f */
[----:B------:R-:W-:Y:S01]  /*18a0*/  IMAD.U32 R16, RZ, RZ, UR10 ;  /* 0x0000000aff107e24 */ /* 0x000fe2000f8e00ff */
[----:B------:R-:W-:Y:S01]  /*18b0*/  IADD3.X R11, R221, UR51, RZ, P1, !PT ;  /* 0x00000033dd0b7c10 */ /* 0x000fe20008ffe4ff */
[----:B------:R-:W-:Y:S01]  /*18c0*/  IMAD R5, R3, UR14, R6 ;  /* 0x0000000e03057c24 */ /* 0x000fe2000f8e0206 */
[----:B------:R-:W-:Y:S01]  /*18d0*/  ULDC.64 UR12, c[0x0][0x258] ;  /* 0x00009600000c7ab9 */ /* 0x000fe20000000a00 */
[----:B------:R-:W-:Y:S01]  /*18e0*/  UIMAD UR11, UR59, UR11, UR9 ;  /* 0x0000000b3b0b72a4 */ /* 0x000fe2000f8e0209 */
[----:B------:R-:W-:Y:S01]  /*18f0*/  IMAD.U32 R18, RZ, RZ, UR12 ;  /* 0x0000000cff127e24 */ /* 0x000fe2000f8e00ff */
[----:B------:R-:W-:Y:S01]  /*1900*/  UIMAD UR9, UR17, UR12, URZ ;  /* 0x0000000c110972a4 */ /* 0x000fe2000f8e023f */
[----:B------:R-:W-:Y:S01]  /*1910*/  IMAD.WIDE.U32 R10, R2, UR14, R10 ;  /* 0x0000000e020a7c25 */ /* 0x000fe2000f8e000a */
[----:B--2---:R-:W-:Y:S01]  /*1920*/  SHF.R.S32.HI R6, RZ, 0x1f, R7 ;  /* 0x0000001fff067819 */ /* 0x004fe20000011407 */
[----:B------:R-:W-:-:S02]  /*1930*/  USHF.L.U32 UR8, UR36, 0x6, URZ ;  /* 0x0000000624087899 */ /* 0x000fc4000800063f */
[----:B------:R-:W-:Y:S01]  /*1940*/  IMAD.IADD R11, R11, 0x1, R5 ;  /* 0x000000010b0b7824 */ /* 0x000fe200078e0205 */
[----:B------:R-:W-:Y:S01]  /*1950*/  USHF.R.S32.HI UR17, URZ, 0x1f, UR5 ;  /* 0x0000001f3f117899 */ /* 0x000fe20008011405 */
[----:B------:R-:W-:Y:S01]  /*1960*/  IMAD.WIDE.U32 R18, R18, UR59, R14 ;  /* 0x0000003b12127c25 */ /* 0x000fe2000f8e000e */
[----:B------:R-:W-:Y:S02]  /*1970*/  UIADD3 UR14, UP2, UP0, UR28, UR8, UR52 ;  /* 0x000000081c0e7290 */ /* 0x000fe4000f85e034 */
[----:B------:R-:W-:Y:S01]  /*1980*/  ULEA.HI UR17, UR17, UR5, URZ, 0x6 ;  /* 0x0000000511117291 */ /* 0x000fe2000f8f303f */
[----:B------:R-:W-:Y:S01]  /*1990*/  IMAD.WIDE.U32 R16, R16, UR59, R10 ;  /* 0x0000003b10107c25 */ /* 0x000fe2000f8e000a */
[----:B------:R-:W-:Y:S01]  /*19a0*/  LEA.HI R10, R6, R7, RZ, 0x5 ;  /* 0x00000007060a7211 */ /* 0x000fe200078f28ff */
[----:B------:R-:W-:Y:S02]  /*19b0*/  USHF.R.S32.HI UR8, URZ, 0x1f, UR8 ;  /* 0x0000001f3f087899 */ /* 0x000fe40008011408 */
[----:B------:R-:W-:Y:S01]  /*19c0*/  USHF.R.S32.HI UR17, URZ, 0x6, UR17 ;  /* 0x000000063f117899 */ /* 0x000fe20008011411 */
[----:B------:R-:W-:Y:S01]  /*19d0*/  LOP3.LUT R12, R10, 0xffffffe0, RZ, 0xc0, !PT ;  /* 0xffffffe00a0c7812 */ /* 0x000fe200078ec0ff */
[----:B------:R-:W-:Y:S01]  /*19e0*/  UIADD3.X UR8, UR53, UR8, UR56, UP2, UP0 ;  /* 0x0000000835087290 */ /* 0x000fe200097e0438 */
[----:B------:R-:W-:Y:S01]  /*19f0*/  SHF.R.S32.HI R8, RZ, 0x5, R10 ;  /* 0x00000005ff087819 */ /* 0x000fe2000001140a */
[----:B------:R-:W-:Y:S01]  /*1a00*/  UIADD3 UR10, UP3, UP2, UR55, UR14, UR58 ;  /* 0x0000000e370a7290 */ /* 0x000fe2000fa7e03a */
[----:B------:R-:W-:Y:S01]  /*1a10*/  VIADD R17, R17, UR11 ;  /* 0x0000000b11117c36 */ /* 0x000fe20008000000 */
[----:B------:R-:W-:Y:S01]  /*1a20*/  UISETP.LT.AND UP0, UPT, URZ, UR17, UPT ;  /* 0x000000113f00728c */ /* 0x000fe2000bf01270 */
[----:B------:R-:W-:Y:S01]  /*1a30*/  IMAD.IADD R5, R7, 0x1, -R12 ;  /* 0x0000000107057824 */ /* 0x000fe200078e0a0c */
[----:B------:R-:W-:Y:S01]  /*1a40*/  UIADD3.X UR5, UR54, UR8, UR50, UP3, UP2 ;  /* 0x0000000836057290 */ /* 0x000fe20009fe4432 */
[-C--:B------:R-:W-:Y:S01]  /*1a50*/  IMAD R12, R9, R2.reuse, RZ ;  /* 0x00000002090c7224 */ /* 0x080fe200078e02ff */
[----:B------:R-:W-:Y:S01]  /*1a60*/  USEL UR17, URZ, UR17, !UP0 ;  /* 0x000000113f117287 */ /* 0x000fe2000c000000 */
[----:B------:R-:W-:Y:S01]  /*1a70*/  IMAD R13, R8, UR36, R5 ;  /* 0x00000024080d7c24 */ /* 0x000fe2000f8e0205 */
[----:B------:R-:W-:Y:S01]  /*1a80*/  ULDC.64 UR18, c[0x0][0x400] ;  /* 0x0001000000127ab9 */ /* 0x000fe20000000a00 */
[----:B------:R-:W-:Y:S01]  /*1a90*/  UIMAD UR13, UR59, UR13, UR9 ;  /* 0x0000000d3b0d72a4 */ /* 0x000fe2000f8e0209 */
[C---:B------:R-:W-:Y:S01]  /*1aa0*/  IMAD R12, R218.reuse, R3, R12 ;  /* 0x00000003da0c7224 */ /* 0x040fe200078e020c */
[----:B------:R-:W-:Y:S01]  /*1ab0*/  UISETP.GT.AND UP0, UPT, UR38, UR17, UPT ;  /* 0x000000112600728c */ /* 0x000fe2000bf04270 */
[C---:B------:R-:W-:Y:S01]  /*1ac0*/  IADD3 R14, P1, R13.reuse, UR10, RZ ;  /* 0x0000000a0d0e7c10 */ /* 0x040fe2000ff3e0ff */
[----:B------:R-:W-:Y:S01]  /*1ad0*/  ULDC.64 UR32, c[0x0][0x2b0] ;  /* 0x0000ac0000207ab9 */ /* 0x000fe20000000a00 */
[----:B------:R-:W-:Y:S01]  /*1ae0*/  IMAD.WIDE.U32 R16, R218, R2, R16 ;  /* 0x00000002da107225 */ /* 0x000fe200078e0010 */
[----:B------:R-:W-:Y:S01]  /*1af0*/  ULDC.64 UR28, c[0x0][0x478] ;  /* 0x00011e00001c7ab9 */ /* 0x000fe20000000a00 */
[----:B------:R-:W-:Y:S01]  /*1b00*/  LEA.HI.X.SX32 R13, R13, UR5, 0x1, P1 ;  /* 0x000000050d0d7c11 */ /* 0x000fe200088f0eff */
[----:B------:R-:W-:Y:S01]  /*1b10*/  UIMAD.WIDE UR8, UR15, 0x4, UR32 ;  /* 0x000000040f0878a5 */ /* 0x000fe2000f8e0220 */
[C---:B------:R-:W-:Y:S01]  /*1b20*/  LEA R244, P1, R14.reuse, UR18, 0x2 ;  /* 0x000000120ef47c11 */ /* 0x040fe2000f8210ff */
[----:B------:R-:W-:Y:S01]  /*1b30*/  VIADD R11, R19, UR13 ;  /* 0x0000000d130b7c36 */ /* 0x000fe20008000000 */
[----:B------:R-:W-:Y:S01]  /*1b40*/  UIMAD.WIDE UR12, UR16, 0x4, UR28 ;  /* 0x00000004100c78a5 */ /* 0x000fe2000f8e021c */
[----:B------:R-:W-:Y:S01]  /*1b50*/  IMAD.IADD R12, R17, 0x1, R12 ;  /* 0x00000001110c7824 */ /* 0x000fe200078e020c */
[----:B------:R-:W-:Y:S01]  /*1b60*/  LEA.HI.X R245, R14, UR19, R13, 0x2, P1 ;  /* 0x000000130ef57c11 */ /* 0x000fe200088f140d */
[----:B------:R-:W-:Y:S01]  /*1b70*/  ULDC.64 UR30, c[0x0][0x210] ;  /* 0x00008400001e7ab9 */ /* 0x000fe20000000a00 */
[----:B------:R-:W-:Y:S01]  /*1b80*/  PLOP3.LUT P1, PT, PT, PT, UP0, 0x80, 0x0 ;  /* 0x000000000000781c */ /* 0x000fe20003f2f008 */
[----:B------:R-:W-:Y:S01]  /*1b90*/  ULDC.64 UR26, c[0x0][0x3e0] ;  /* 0x0000f800001a7ab9 */ /* 0x000fe20000000a00 */
[----:B------:R-:W-:Y:S01]  /*1ba0*/  LEA R248, P3, R18, UR30, 0x1 ;  /* 0x0000001e12f87c11 */ /* 0x000fe2000f8608ff */
[----:B------:R-:W-:Y:S01]  /*1bb0*/  UIADD3 UR5, UR38, -0x1, URZ ;  /* 0xffffffff26057890 */ /* 0x000fe2000fffe03f */
[----:B------:R-:W-:Y:S01]  /*1bc0*/  LEA R246, P2, R16, UR26, 0x1 ;  /* 0x0000001a10f67c11 */ /* 0x000fe2000f8408ff */
[----:B------:R-:W-:Y:S01]  /*1bd0*/  UMOV UR10, UR8 ;  /* 0x00000008000a7c82 */ /* 0x000fe20008000000 */
[----:B------:R-:W-:Y:S01]  /*1be0*/  LEA.HI.X R249, R18, UR31, R11, 0x1, P3 ;  /* 0x0000001f12f97c11 */ /* 0x000fe200098f0c0b */
[----:B------:R-:W-:Y:S01]  /*1bf0*/  UMOV UR11, UR13 ;  /* 0x0000000d000b7c82 */ /* 0x000fe20008000000 */
[----:B------:R-:W-:-:S05]  /*1c00*/  LEA.HI.X R247, R16, UR27, R12, 0x1, P2 ;  /* 0x0000001b10f77c11 */ /* 0x000fca00090f0c0c */
[----:B------:R-:W-:Y:S05]  /*1c10*/  @P1 BRA `(.L_x_64) ;  /* 0x0000000400f81947 */ /* 0x000fea0003800000 */
[----:B------:R-:W-:Y:S01]  /*1c20*/  @UP1 UIADD3 UR5, UR44, UR47, URZ ;  /* 0x0000002f2c051290 */ /* 0x000fe2000fffe03f */
[----:B------:R-:W-:-:S03]  /*1c30*/  @UP1 ULDC.64 UR8, c[0x0][0x450] ;  /* 0x0001140000081ab9 */ /* 0x000fc60000000a00 */
[----:B------:R-:W-:Y:S02]  /*1c40*/  @UP1 UIMAD.WIDE.U32 UR10, UR5, UR8, URZ ;  /* 0x00000008050a12a5 */ /* 0x000fe4000f8e003f */
[----:B------:R-:W-:-:S04]  /*1c50*/  @UP1 UIMAD UR5, UR5, UR9, URZ ;  /* 0x00000009050512a4 */ /* 0x000fc8000f8e023f */
[----:B------:R-:W-:Y:S01]  /*1c60*/  @UP1 UIADD3 UR17, UR11, UR5, URZ ;  /* 0x000000050b111290 */ /* 0x000fe2000fffe03f */
[----:B------:R-:W-:Y:S01]  /*1c70*/  @UP1 UMOV UR16, UR10 ;  /* 0x0000000a00101c82 */ /* 0x000fe20008000000 */
[----:B------:R-:W-:Y:S10]  /*1c80*/  @P0 BRA `(.L_x_65) ;  /* 0x0000000000300947 */ /* 0x000ff40003800000 */
        /* <DEDUP_REMOVED lines=12> */
.L_x_65:
        /* <DEDUP_REMOVED lines=19> */
.L_x_66:
[----:B------:R-:W-:Y:S01]  /*1e80*/  UIMAD UR5, UR37, UR8, URZ ;  /* 0x00000008250572a4 */ /* 0x000fe2000f8e023f */
[----:B------:R-:W-:Y:S01]  /*1e90*/  IMAD.U32 R5, RZ, RZ, UR8 ;  /* 0x00000008ff057e24 */ /* 0x000fe2000f8e00ff */
[----:B------:R-:W-:Y:S01]  /*1ea0*/  UIMAD UR41, UR45, -0x40, UR41 ;  /* 0xffffffc02d2978a4 */ /* 0x000fe2000f8e0229 */
[C---:B------:R-:W-:Y:S01]  /*1eb0*/  VIADD R2, R218.reuse, 0x20 ;  /* 0x00000020da027836 */ /* 0x040fe20000000000 */
[----:B------:R-:W-:Y:S01]  /*1ec0*/  UIMAD UR5, UR46, UR9, UR5 ;  /* 0x000000092e0572a4 */ /* 0x000fe2000f8e0205 */
[----:B------:R-:W-:Y:S01]  /*1ed0*/  IMAD.WIDE.U32 R4, R5, UR46, R220 ;  /* 0x0000002e05047c25 */ /* 0x000fe2000f8e00dc */
[----:B------:R-:W-:Y:S01]  /*1ee0*/  USHF.R.S32.HI UR18, URZ, 0x1f, UR59 ;  /* 0x0000001f3f127899 */ /* 0x000fe2000801143b */
[----:B------:R-:W-:Y:S01]  /*1ef0*/  BSSY B0, `(.L_x_67) ;  /* 0x0000017000007945 */ /* 0x000fe20003800000 */
[----:B------:R-:W-:Y:S01]  /*1f00*/  ULDC.64 UR12, c[0x0][0x468] ;  /* 0x00011a00000c7ab9 */ /* 0x000fe20000000a00 */
[----:B------:R-:W-:Y:S02]  /*1f10*/  ISETP.GE.AND P1, PT, R218, UR41, PT ;  /* 0x00000029da007c0c */ /* 0x000fe4000bf26270 */
[----:B------:R-:W-:Y:S01]  /*1f20*/  MOV R3, UR5 ;  /* 0x0000000500037c02 */ /* 0x000fe20008000f00 */
[----:B------:R-:W-:Y:S01]  /*1f30*/  UIMAD UR5, UR18, UR12, URZ ;  /* 0x0000000c120572a4 */ /* 0x000fe2000f8e023f */
[----:B------:R-:W-:-:S02]  /*1f40*/  IADD3 R4, P0, R4, UR16, RZ ;  /* 0x0000001004047c10 */ /* 0x000fc4000ff1e0ff */
[----:B------:R-:W-:Y:S01]  /*1f50*/  MOV R6, UR12 ;  /* 0x0000000c00067c02 */ /* 0x000fe20008000f00 */
[----:B------:R-:W-:Y:S01]  /*1f60*/  UIMAD UR13, UR59, UR13, UR5 ;  /* 0x0000000d3b0d72a4 */ /* 0x000fe2000f8e0205 */
[----:B------:R-:W-:Y:S02]  /*1f70*/  IADD3.X R5, R5, UR17, R3, P0, !PT ;  /* 0x0000001105057c10 */ /* 0x000fe400087fe403 */
[----:B------:R-:W-:Y:S01]  /*1f80*/  ISETP.GE.AND P0, PT, R2, UR41, PT ;  /* 0x0000002902007c0c */ /* 0x000fe2000bf06270 */
[----:B------:R-:W-:-:S04]  /*1f90*/  IMAD.WIDE.U32 R6, R6, UR59, R4 ;  /* 0x0000003b06067c25 */ /* 0x000fc8000f8e0004 */
[----:B------:R-:W-:Y:S01]  /*1fa0*/  VIADD R3, R7, UR13 ;  /* 0x0000000d07037c36 */ /* 0x000fe20008000000 */
[----:B------:R-:W-:Y:S07]  /*1fb0*/  @P1 BRA `(.L_x_68) ;  /* 0x0000000000281947 */ /* 0x000fee0003800000 */
[----:B------:R-:W-:Y:S01]  /*1fc0*/  MOV R2, R6 ;  /* 0x0000000600027202 */ /* 0x000fe20000000f00 */
[----:B------:R-:W-:Y:S01]  /*1fd0*/  IMAD R5, R9, UR8, RZ ;  /* 0x0000000809057c24 */ /* 0x000fe2000f8e02ff */
[----:B------:R-:W-:-:S03]  /*1fe0*/  ULDC.64 UR12, c[0x0][0x3f0] ;  /* 0x0000fc00000c7ab9 */ /* 0x000fc60000000a00 */
[----:B------:R-:W-:-:S04]  /*1ff0*/  IMAD.WIDE.U32 R10, R218, UR8, R2 ;  /* 0x00000008da0a7c25 */ /* 0x000fc8000f8e0002 */
[----:B------:R-:W-:Y:S01]  /*2000*/  IMAD R2, R218, UR9, R5 ;  /* 0x00000009da027c24 */ /* 0x000fe2000f8e0205 */
[----:B------:R-:W-:-:S04]  /*2010*/  LEA R4, P2, R10, UR12, 0x1 ;  /* 0x0000000c0a047c11 */ /* 0x000fc8000f8408ff */
[----:B------:R-:W-:-:S04]  /*2020*/  IADD3 R2, R11, R2, RZ ;  /* 0x000000020b027210 */ /* 0x000fc80007ffe0ff */
[----:B------:R-:W-:-:S05]  /*2030*/  LEA.HI.X R5, R10, UR13, R2, 0x1, P2 ;  /* 0x0000000d0a057c11 */ /* 0x000fca00090f0c02 */
[----:B------:R1:W-:Y:S04]  /*2040*/  STG.E.128 desc[UR6][R4.64], RZ ;  /* 0x000000ff04007986 */ /* 0x0003e8000c101d06 */
[----:B------:R1:W-:Y:S02]  /*2050*/  STG.E.128 desc[UR6][R4.64+0x80], RZ ;  /* 0x000080ff04007986 */ /* 0x0003e4000c101d06 */
.L_x_68:
[----:B------:R-:W-:Y:S05]  /*2060*/  BSYNC B0 ;  /* 0x0000000000007941 */ /* 0x000fea0003800000 */
.L_x_67:
[----:B------:R-:W-:Y:S04]  /*2070*/  BSSY B0, `(.L_x_69) ;  /* 0x000000e000007945 */ /* 0x000fe80003800000 */
[----:B------:R-:W-:Y:S05]  /*2080*/  @P0 BRA `(.L_x_70) ;  /* 0x0000000000300947 */ /* 0x000fea0003800000 */
[----:B-1----:R-:W-:Y:S01]  /*2090*/  IADD3 R5, P2, R218, 0x20, RZ ;  /* 0x00000020da057810 */ /* 0x002fe20007f5e0ff */
[----:B------:R-:W-:Y:S01]  /*20a0*/  ULDC.64 UR12, c[0x0][0x3f0] ;  /* 0x0000fc00000c7ab9 */ /* 0x000fe20000000a00 */
[----:B------:R-:W-:Y:S02]  /*20b0*/  MOV R7, R3 ;  /* 0x0000000300077202 */ /* 0x000fe40000000f00 */
[----:B------:R-:W-:Y:S01]  /*20c0*/  IADD3.X R2, RZ, R9, RZ, P2, !PT ;  /* 0x00000009ff027210 */ /* 0x000fe200017fe4ff */
[----:B------:R-:W-:-:S04]  /*20d0*/  IMAD.WIDE.U32 R6, R5, UR8, R6 ;  /* 0x0000000805067c25 */ /* 0x000fc8000f8e0006 */
[----:B------:R-:W-:Y:S01]  /*20e0*/  IMAD R2, R2, UR8, RZ ;  /* 0x0000000802027c24 */ /* 0x000fe2000f8e02ff */
[----:B------:R-:W-:-:S03]  /*20f0*/  LEA R4, P2, R6, UR12, 0x1 ;  /* 0x0000000c06047c11 */ /* 0x000fc6000f8408ff */
[----:B------:R-:W-:-:S05]  /*2100*/  IMAD R2, R5, UR9, R2 ;  /* 0x0000000905027c24 */ /* 0x000fca000f8e0202 */
[----:B------:R-:W-:-:S04]  /*2110*/  IADD3 R3, R7, R2, RZ ;  /* 0x0000000207037210 */ /* 0x000fc80007ffe0ff */
[----:B------:R-:W-:-:S05]  /*2120*/  LEA.HI.X R5, R6, UR13, R3, 0x1, P2 ;  /* 0x0000000d06057c11 */ /* 0x000fca00090f0c03 */
[----:B------:R2:W-:Y:S04]  /*2130*/  STG.E.128 desc[UR6][R4.64], RZ ;  /* 0x000000ff04007986 */ /* 0x0005e8000c101d06 */
[----:B------:R2:W-:Y:S02]  /*2140*/  STG.E.128 desc[UR6][R4.64+0x80], RZ ;  /* 0x000080ff04007986 */ /* 0x0005e4000c101d06 */
.L_x_70:
[----:B------:R-:W-:Y:S05]  /*2150*/  BSYNC B0 ;  /* 0x0000000000007941 */ /* 0x000fea0003800000 */
.L_x_69:
[----:B------:R-:W-:Y:S01]  /*2160*/  IMAD.U32 R3, RZ, RZ, UR10 ;  /* 0x0000000aff037e24 */ /* 0x000fe2000f8e00ff */
[----:B------:R-:W-:Y:S01]  /*2170*/  UIMAD UR5, UR37, UR10, URZ ;  /* 0x0000000a250572a4 */ /* 0x000fe2000f8e023f */
[----:B------:R-:W-:Y:S01]  /*2180*/  BSSY B0, `(.L_x_71) ;  /* 0x0000018000007945 */ /* 0x000fe20003800000 */
[----:B------:R-:W-:Y:S01]  /*2190*/  USHF.R.S32.HI UR12, URZ, 0x1f, UR59 ;  /* 0x0000001f3f0c7899 */ /* 0x000fe2000801143b */
[----:B------:R-:W-:Y:S01]  /*21a0*/  IMAD.WIDE.U32 R2, R3, UR46, R220 ;  /* 0x0000002e03027c25 */ /* 0x000fe2000f8e00dc */
[----:B------:R-:W-:Y:S01]  /*21b0*/  UIMAD UR5, UR46, UR11, UR5 ;  /* 0x0000000b2e0572a4 */ /* 0x000fe2000f8e0205 */
[----:B------:R-:W-:Y:S01]  /*21c0*/  ULDC.64 UR8, c[0x0][0x470] ;  /* 0x00011c0000087ab9 */ /* 0x000fe20000000a00 */
[----:B-12---:R-:W-:-:S04]  /*21d0*/  IADD3 R4, P2, R2, UR14, RZ ;  /* 0x0000000e02047c10 */ /* 0x006fc8000ff5e0ff */
[----:B------:R-:W-:Y:S01]  /*21e0*/  IMAD.U32 R2, RZ, RZ, UR5 ;  /* 0x00000005ff027e24 */ /* 0x000fe2000f8e00ff */
[----:B------:R-:W-:Y:S01]  /*21f0*/  UIMAD UR5, UR12, UR8, URZ ;  /* 0x000000080c0572a4 */ /* 0x000fe2000f8e023f */
[----:B------:R-:W-:-:S03]  /*2200*/  MOV R6, UR8 ;  /* 0x0000000800067c02 */ /* 0x000fc60008000f00 */
[----:B------:R-:W-:Y:S01]  /*2210*/  IADD3.X R5, R3, UR15, R2, P2, !PT ;  /* 0x0000000f03057c10 */ /* 0x000fe200097fe402 */
[----:B------:R-:W-:Y:S02]  /*2220*/  UIMAD UR9, UR59, UR9, UR5 ;  /* 0x000000093b0972a4 */ /* 0x000fe4000f8e0205 */
[----:B------:R-:W-:-:S05]  /*2230*/  IMAD.WIDE.U32 R6, R6, UR59, R4 ;  /* 0x0000003b06067c25 */ /* 0x000fca000f8e0004 */
[----:B------:R-:W-:Y:S01]  /*2240*/  IADD3 R3, R7, UR9, RZ ;  /* 0x0000000907037c10 */ /* 0x000fe2000fffe0ff */
[----:B------:R-:W-:Y:S06]  /*2250*/  @P1 BRA `(.L_x_72) ;  /* 0x0000000000281947 */ /* 0x000fec0003800000 */
        /* <DEDUP_REMOVED lines=10> */
.L_x_72:
[----:B------:R-:W-:Y:S05]  /*2300*/  BSYNC B0 ;  /* 0x0000000000007941 */ /* 0x000fea0003800000 */
.L_x_71:
[----:B------:R-:W-:Y:S05]  /*2310*/  @P0 BRA `(.L_x_73) ;  /* 0x0000004400f00947 */ /* 0x000fea0003800000 */
[----:B------:R-:W-:Y:S01]  /*2320*/  IADD3 R2, P0, R218, 0x20, RZ ;  /* 0x00000020da027810 */ /* 0x000fe20007f1e0ff */
[----:B-1----:R-:W-:Y:S01]  /*2330*/  IMAD.MOV.U32 R4, RZ, RZ, R6 ;  /* 0x000000ffff047224 */ /* 0x002fe200078e0006 */
[----:B------:R-:W-:Y:S01]  /*2340*/  MOV R5, R3 ;  /* 0x0000000300057202 */ /* 0x000fe20000000f00 */
[----:B------:R-:W-:Y:S02]  /*2350*/  ULDC.64 UR8, c[0x0][0x3f8] ;  /* 0x0000fe0000087ab9 */ /* 0x000fe40000000a00 */
[----:B------:R-:W-:Y:S02]  /*2360*/  IMAD.X R9, RZ, RZ, R9, P0 ;  /* 0x000000ffff097224 */ /* 0x000fe400000e0609 */
[----:B------:R-:W-:-:S04]  /*2370*/  IMAD.WIDE.U32 R4, R2, UR10, R4 ;  /* 0x0000000a02047c25 */ /* 0x000fc8000f8e0004 */
[----:B------:R-:W-:-:S04]  /*2380*/  IMAD R9, R9, UR10, RZ ;  /* 0x0000000a09097c24 */ /* 0x000fc8000f8e02ff */
[----:B------:R-:W-:Y:S01]  /*2390*/  IMAD R9, R2, UR11, R9 ;  /* 0x0000000b02097c24 */ /* 0x000fe2000f8e0209 */
[----:B------:R-:W-:-:S04]  /*23a0*/  LEA R2, P0, R4, UR8, 0x1 ;  /* 0x0000000804027c11 */ /* 0x000fc8000f8008ff */
[----:B------:R-:W-:-:S04]  /*23b0*/  IADD3 R9, R5, R9, RZ ;  /* 0x0000000905097210 */ /* 0x000fc80007ffe0ff */
[----:B------:R-:W-:-:S05]  /*23c0*/  LEA.HI.X R3, R4, UR9, R9, 0x1, P0 ;  /* 0x0000000904037c11 */ /* 0x000fca00080f0c09 */
[----:B------:R1:W-:Y:S04]  /*23d0*/  STG.E.128 desc[UR6][R2.64], RZ ;  /* 0x000000ff02007986 */ /* 0x0003e8000c101d06 */
[----:B------:R1:W-:Y:S01]  /*23e0*/  STG.E.128 desc[UR6][R2.64+0x80], RZ ;  /* 0x000080ff02007986 */ /* 0x0003e2000c101d06 */
[----:B------:R-:W-:Y:S05]  /*23f0*/  BRA `(.L_x_73) ;  /* 0x0000004400b87947 */ /* 0x000fea0003800000 */
.L_x_64:
[----:B------:R-:W-:Y:S01]  /*2400*/  SHF.R.S32.HI R12, RZ, 0x1f, R5 ;  /* 0x0000001fff0c7819 */ /* 0x000fe20000011405 */
[----:B------:R-:W-:Y:S01]  /*2410*/  UIMAD UR8, UR5, -0x40, UR43 ;  /* 0xffffffc0050878a4 */ /* 0x000fe2000f8e022b */
[----:B------:R-:W-:Y:S01]  /*2420*/  IMAD.U32 R11, RZ, RZ, UR20 ;  /* 0x00000014ff0b7e24 */ /* 0x000fe2000f8e00ff */
[----:B------:R-:W-:Y:S01]  /*2430*/  UIMAD UR14, UR37, UR20, URZ ;  /* 0x00000014250e72a4 */ /* 0x000fe2000f8e023f */
[----:B------:R-:W-:Y:S01]  /*2440*/  LEA.HI R5, R12, R5, RZ, 0x2 ;  /* 0x000000050c057211 */ /* 0x000fe200078f10ff */
[----:B------:R-:W-:Y:S01]  /*2450*/  VIADD R12, R218, 0x20 ;  /* 0x00000020da0c7836 */ /* 0x000fe20000000000 */
[----:B------:R-:W-:Y:S01]  /*2460*/  UIMAD UR13, UR45, -0x40, UR41 ;  /* 0xffffffc02d0d78a4 */ /* 0x000fe2000f8e0229 */
[----:B------:R-:W-:Y:S01]  /*2470*/  IMAD.WIDE.U32 R14, R11, UR46, R220 ;  /* 0x0000002e0b0e7c25 */ /* 0x000fe2000f8e00dc */
[----:B------:R-:W-:Y:S01]  /*2480*/  UIMAD UR15, UR46, UR21, UR14 ;  /* 0x000000152e0f72a4 */ /* 0x000fe2000f8e020e */
[----:B------:R-:W1:Y:S01]  /*2490*/  LDC R235, c[0x0][0x270] ;  /* 0x00009c00ffeb7b82 */ /* 0x000e620000000800 */
[----:B------:R-:W-:Y:S01]  /*24a0*/  ISETP.GE.AND P1, PT, R12, UR8, PT ;  /* 0x000000080c007c0c */ /* 0x000fe2000bf26270 */
[----:B------:R-:W-:Y:S01]  /*24b0*/  IMAD.SHL.U32 R11, R3, 0x40, RZ ;  /* 0x00000040030b7824 */ /* 0x000fe200078e00ff */
[----:B------:R-:W-:Y:S01]  /*24c0*/  SHF.R.S32.HI R3, RZ, 0x1f, R10 ;  /* 0x0000001fff037819 */ /* 0x000fe2000001140a */
[----:B------:R-:W-:Y:S01]  /*24d0*/  UIMAD UR14, UR37, UR22, URZ ;  /* 0x00000016250e72a4 */ /* 0x000fe2000f8e023f */
[----:B------:R-:W-:Y:S01]  /*24e0*/  IMAD.WIDE.U32 R16, R2, 0x40, RZ ;  /* 0x0000004002107825 */ /* 0x000fe200078e00ff */
[----:B------:R-:W-:Y:S01]  /*24f0*/  ISETP.GE.AND P3, PT, R12, UR13, PT ;  /* 0x0000000d0c007c0c */ /* 0x000fe2000bf66270 */
[----:B------:R-:W-:Y:S01]  /*2500*/  ULDC.64 UR18, c[0x0][0x268] ;  /* 0x00009a0000127ab9 */ /* 0x000fe20000000a00 */
[----:B------:R-:W-:Y:S01]  /*2510*/  LEA.HI R3, R3, R8, RZ, 0x2 ;  /* 0x0000000803037211 */ /* 0x000fe200078f10ff */
[----:B------:R-:W-:Y:S01]  /*2520*/  IMAD.U32 R13, RZ, RZ, UR22 ;  /* 0x00000016ff0d7e24 */ /* 0x000fe2000f8e00ff */
[----:B------:R-:W-:Y:S01]  /*2530*/  UIMAD UR14, UR46, UR23, UR14 ;  /* 0x000000172e0e72a4 */ /* 0x000fe2000f8e020e */
[----:B------:R-:W-:Y:S01]  /*2540*/  IMAD.U32 R2, RZ, RZ, UR15 ;  /* 0x0000000fff027e24 */ /* 0x000fe2000f8e00ff */
[----:B------:R-:W-:Y:S01]  /*2550*/  LOP3.LUT R3, R3, 0xfffffffc, RZ, 0xc0, !PT ;  /* 0xfffffffc03037812 */ /* 0x000fe200078ec0ff */
[----:B------:R-:W-:Y:S01]  /*2560*/  IMAD.WIDE.U32 R12, R13, UR46, R220 ;  /* 0x0000002e0d0c7c25 */ /* 0x000fe2000f8e00dc */
[----:B------:R-:W-:Y:S01]  /*2570*/  IADD3 R24, P2, R14, UR25, RZ ;  /* 0x000000190e187c10 */ /* 0x000fe2000ff5e0ff */
[----:B------:R-:W-:Y:S01]  /*2580*/  USHF.L.U32 UR16, UR35, 0x6, URZ ;  /* 0x0000000623107899 */ /* 0x000fe2000800063f */
[----:B------:R-:W-:Y:S01]  /*2590*/  @!P1 IADD3 R18, P0, R246, R16, RZ ;  /* 0x00000010f6129210 */ /* 0x000fe20007f1e0ff */
[----:B------:R-:W-:Y:S01]  /*25a0*/  IMAD.IADD R8, R8, 0x1, -R3 ;  /* 0x0000000108087824 */ /* 0x000fe200078e0a03 */
[----:B------:R-:W-:Y:S01]  /*25b0*/  IADD3.X R25, R15, UR42, R2, P2, !PT ;  /* 0x0000002a0f197c10 */ /* 0x000fe200097fe402 */
[----:B------:R-:W-:Y:S01]  /*25c0*/  IMAD.U32 R2, RZ, RZ, UR14 ;  /* 0x0000000eff027e24 */ /* 0x000fe2000f8e00ff */
[----:B------:R-:W-:Y:S01]  /*25d0*/  ISETP.GE.AND P4, PT, R218, UR13, PT ;  /* 0x0000000dda007c0c */ /* 0x000fe2000bf86270 */
[----:B------:R-:W-:Y:S01]  /*25e0*/  ULDC.64 UR14, c[0x0][0x260] ;  /* 0x00009800000e7ab9 */ /* 0x000fe20000000a00 */
[----:B------:R-:W-:Y:S01]  /*25f0*/  @!P1 IADD3.X R19, R247, R17, R11, P0, !PT ;  /* 0x00000011f7139210 */ /* 0x000fe200007fe40b */
[----:B------:R-:W-:Y:S01]  /*2600*/  IMAD.WIDE.U32 R24, R20, UR18, R24 ;  /* 0x0000001214187c25 */ /* 0x000fe2000f8e0018 */
[----:B------:R-:W-:Y:S01]  /*2610*/  SHF.R.S32.HI R3, RZ, 0x2, R5 ;  /* 0x00000002ff037819 */ /* 0x000fe20000011405 */
[----:B------:R-:W-:Y:S01]  /*2620*/  ULEA.HI UR13, UR5, UR5, URZ, 0x1 ;  /* 0x00000005050d7291 */ /* 0x000fe2000f8f083f */
[----:B------:R-:W-:Y:S01]  /*2630*/  IADD3 R14, P0, R12, UR39, RZ ;  /* 0x000000270c0e7c10 */ /* 0x000fe2000ff1e0ff */
[----:B------:R-:W-:-:S02]  /*2640*/  IMAD R5, R4, UR18, RZ ;  /* 0x0000001204057c24 */ /* 0x000fc4000f8e02ff */
[----:B------:R-:W-:Y:S01]  /*2650*/  IMAD.MOV.U32 R240, RZ, RZ, 0x7f800000 ;  /* 0x7f800000fff07424 */ /* 0x000fe200078e00ff */
[----:B------:R-:W-:Y:S01]  /*2660*/  IADD3.X R15, R13, UR40, R2, P0, !PT ;  /* 0x000000280d0f7c10 */ /* 0x000fe200087fe402 */
[----:B------:R-:W-:Y:S01]  /*2670*/  IMAD R8, R8, 0x10, R3 ;  /* 0x0000001008087824 */ /* 0x000fe200078e0203 */
[----:B------:R-:W-:Y:S01]  /*2680*/  @!P3 IADD3 R11, P0, R218, 0x20, RZ ;  /* 0x00000020da0bb810 */ /* 0x000fe20007f1e0ff */
[----:B------:R-:W-:Y:S01]  /*2690*/  IMAD R22, R20, UR19, R5 ;  /* 0x0000001314167c24 */ /* 0x000fe2000f8e0205 */
[----:B------:R-:W-:Y:S01]  /*26a0*/  ULOP3.LUT UR13, UR13, 0xfffffffe, URZ, 0xc0, !UPT ;  /* 0xfffffffe0d0d7892 */ /* 0x000fe2000f8ec03f */
[----:B------:R-:W-:Y:S02]  /*26b0*/  VIADD R10, R8, 0x8 ;  /* 0x00000008080a7836 */ /* 0x000fe40000000000 */
[----:B------:R-:W-:Y:S01]  /*26c0*/  IMAD.MOV.U32 R241, RZ, RZ, 0x7f800000 ;  /* 0x7f800000fff17424 */ /* 0x000fe200078e00ff */
[----:B------:R-:W-:Y:S01]  /*26d0*/  UIADD3 UR13, UR5, -UR13, URZ ;  /* 0x8000000d050d7290 */ /* 0x000fe2000fffe03f */
[----:B------:R-:W-:Y:S01]  /*26e0*/  IMAD R3, R4, UR14, RZ ;  /* 0x0000000e04037c24 */ /* 0x000fe2000f8e02ff */
[----:B------:R-:W-:Y:S01]  /*26f0*/  ISETP.GE.AND P6, PT, R10, UR8, PT ;  /* 0x000000080a007c0c */ /* 0x000fe2000bfc6270 */
[----:B------:R-:W-:Y:S01]  /*2700*/  IMAD.IADD R23, R25, 0x1, R22 ;  /* 0x0000000119177824 */ /* 0x000fe200078e0216 */
[----:B------:R-:W2:Y:S01]  /*2710*/  @!P4 LDC.64 R4, c[0x0][0x220] ;  /* 0x00008800ff04cb82 */ /* 0x000ea20000000a00 */
[----:B------:R-:W-:Y:S01]  /*2720*/  @!P3 IMAD.X R16, RZ, RZ, R9, P0 ;  /* 0x000000ffff10b224 */ /* 0x000fe200000e0609 */
[----:B------:R-:W-:Y:S01]  /*2730*/  @!P3 IADD3 R10, P0, R218, 0x20, RZ ;  /* 0x00000020da0ab810 */ /* 0x000fe20007f1e0ff */
[----:B------:R-:W-:Y:S01]  /*2740*/  @!P4 IMAD R13, R9, UR20, RZ ;  /* 0x00000014090dcc24 */ /* 0x000fe2000f8e02ff */
[----:B------:R-:W-:Y:S01]  /*2750*/  UISETP.NE.AND UP0, UPT, UR13, 0x1, UPT ;  /* 0x000000010d00788c */ /* 0x000fe2000bf05270 */
[----:B------:R-:W-:-:S02]  /*2760*/  @!P3 IMAD.MOV.U32 R25, RZ, RZ, R23 ;  /* 0x000000ffff19b224 */ /* 0x000fc400078e0017 */
[----:B------:R-:W-:Y:S02]  /*2770*/  IMAD.U32 R236, RZ, RZ, UR43 ;  /* 0x0000002bffec7e24 */ /* 0x000fe4000f8e00ff */
[----:B------:R-:W-:Y:S02]  /*2780*/  IMAD.MOV.U32 R206, RZ, RZ, 0x20 ;  /* 0x00000020ffce7424 */ /* 0x000fe400078e00ff */
[----:B------:R-:W-:Y:S02]  /*2790*/  IMAD.MOV.U32 R205, RZ, RZ, 0x40 ;  /* 0x00000040ffcd7424 */ /* 0x000fe400078e00ff */
[----:B------:R-:W-:Y:S01]  /*27a0*/  VIADD R207, R214, 0x2000 ;  /* 0x00002000d6cf7836 */ /* 0x000fe20000000000 */
[----:B------:R-:W-:Y:S01]  /*27b0*/  CS2R R94, SRZ ;  /* 0x00000000005e7805 */ /* 0x000fe2000001ff00 */
[----:B------:R-:W-:Y:S01]  /*27c0*/  @!P3 IMAD R16, R16, UR20, RZ ;  /* 0x000000141010bc24 */ /* 0x000fe2000f8e02ff */
[----:B------:R-:W-:Y:S01]  /*27d0*/  CS2R R92, SRZ ;  /* 0x00000000005c7805 */ /* 0x000fe2000001ff00 */
[C---:B------:R-:W-:Y:S01]  /*27e0*/  IMAD R12, R20.reuse, UR15, R3 ;  /* 0x0000000f140c7c24 */ /* 0x040fe2000f8e0203 */
[----:B------:R-:W-:Y:S01]  /*27f0*/  CS2R R98, SRZ ;  /* 0x0000000000627805 */ /* 0x000fe2000001ff00 */
[----:B------:R-:W3:Y:S01]  /*2800*/  @!P3 LDC.64 R2, c[0x0][0x220] ;  /* 0x00008800ff02bb82 */ /* 0x000ee20000000a00 */
[----:B------:R-:W-:Y:S01]  /*2810*/  IMAD.WIDE.U32 R20, R20, UR14, R14 ;  /* 0x0000000e14147c25 */ /* 0x000fe2000f8e000e */
[----:B------:R-:W-:Y:S01]  /*2820*/  UIMAD.WIDE.U32 UR14, UR34, 0x40, URZ ;  /* 0x00000040220e78a5 */ /* 0x000fe2000f8e003f */
[----:B------:R-:W-:-:S02]  /*2830*/  CS2R R96, SRZ ;  /* 0x0000000000607805 */ /* 0x000fc4000001ff00 */
[----:B------:R-:W-:Y:S01]  /*2840*/  CS2R R90, SRZ ;  /* 0x00000000005a7805 */ /* 0x000fe2000001ff00 */
[----:B------:R-:W-:Y:S01]  /*2850*/  @!P4 IMAD.MOV.U32 R22, RZ, RZ, R24 ;  /* 0x000000ffff16c224 */ /* 0x000fe200078e0018 */
[----:B------:R-:W-:Y:S01]  /*2860*/  CS2R R88, SRZ ;  /* 0x0000000000587805 */ /* 0x000fe2000001ff00 */
[----:B------:R-:W-:Y:S01]  /*2870*/  @!P4 IMAD R14, R218, UR21, R13 ;  /* 0x00000015da0ecc24 */ /* 0x000fe2000f8e020d */
[----:B------:R-:W-:Y:S01]  /*2880*/  CS2R R86, SRZ ;  /* 0x0000000000567805 */ /* 0x000fe2000001ff00 */
[C---:B------:R-:W-:Y:S01]  /*2890*/  @!P3 IMAD R13, R11.reuse, UR21, R16 ;  /* 0x000000150b0dbc24 */ /* 0x040fe2000f8e0210 */
[----:B------:R-:W-:Y:S01]  /*28a0*/  CS2R R84, SRZ ;  /* 0x0000000000547805 */ /* 0x000fe2000001ff00 */
[----:B------:R-:W-:Y:S01]  /*28b0*/  @!P3 IMAD.WIDE.U32 R24, R11, UR20, R24 ;  /* 0x000000140b18bc25 */ /* 0x000fe2000f8e0018 */
[----:B------:R-:W-:Y:S02]  /*28c0*/  CS2R R78, SRZ ;  /* 0x00000000004e7805 */ /* 0x000fe4000001ff00 */
[----:B------:R-:W-:-:S02]  /*28d0*/  CS2R R76, SRZ ;  /* 0x00000000004c7805 */ /* 0x000fc4000001ff00 */
[----:B------:R-:W-:Y:S01]  /*28e0*/  CS2R R82, SRZ ;  /* 0x0000000000527805 */ /* 0x000fe2000001ff00 */
[----:B------:R-:W-:Y:S01]  /*28f0*/  @!P3 IMAD.X R11, RZ, RZ, R9, P0 ;  /* 0x000000ffff0bb224 */ /* 0x000fe200000e0609 */
[----:B------:R-:W-:Y:S01]  /*2900*/  PLOP3.LUT P0, PT, PT, PT, UP4, 0x80, 0x0 ;  /* 0x000000000000781c */ /* 0x000fe20003f0f048 */
[----:B------:R-:W-:Y:S01]  /*2910*/  @!P4 IMAD.WIDE.U32 R22, R218, UR20, R22 ;  /* 0x00000014da16cc25 */ /* 0x000fe2000f8e0016 */
[----:B------:R-:W-:Y:S02]  /*2920*/  CS2R R80, SRZ ;  /* 0x0000000000507805 */ /* 0x000fe4000001ff00 */
[----:B------:R-:W-:Y:S02]  /*2930*/  CS2R R74, SRZ ;  /* 0x00000000004a7805 */ /* 0x000fe4000001ff00 */
[----:B------:R-:W-:Y:S01]  /*2940*/  CS2R R72, SRZ ;  /* 0x0000000000487805 */ /* 0x000fe2000001ff00 */
[----:B------:R-:W-:Y:S01]  /*2950*/  @!P4 IMAD.IADD R14, R23, 0x1, R14 ;  /* 0x00000001170ec824 */ /* 0x000fe200078e020e */
[C---:B--2---:R-:W-:Y:S01]  /*2960*/  @!P4 LEA R16, P2, R22.reuse, R4, 0x1 ;  /* 0x000000041610c211 */ /* 0x044fe200078408ff */
[----:B------:R-:W-:Y:S01]  /*2970*/  @!P3 IMAD.IADD R13, R25, 0x1, R13 ;  /* 0x00000001190db824 */ /* 0x000fe200078e020d */
[----:B------:R-:W-:Y:S01]  /*2980*/  CS2R R70, SRZ ;  /* 0x0000000000467805 */ /* 0x000fe2000001ff00 */
[----:B------:R-:W-:Y:S01]  /*2990*/  IMAD.IADD R21, R21, 0x1, R12 ;  /* 0x0000000115157824 */ /* 0x000fe200078e020c */
[----:B------:R-:W-:Y:S01]  /*29a0*/  @!P4 LEA.HI.X R17, R22, R5, R14, 0x1, P2 ;  /* 0x000000051611c211 */ /* 0x000fe200010f0c0e */
[----:B------:R-:W-:Y:S01]  /*29b0*/  @!P4 IMAD R9, R9, UR22, RZ ;  /* 0x000000160909cc24 */ /* 0x000fe2000f8e02ff */
[C---:B---3--:R-:W-:Y:S01]  /*29c0*/  @!P3 LEA R14, P2, R24.reuse, R2, 0x1 ;  /* 0x00000002180eb211 */ /* 0x048fe200078408ff */
[----:B------:R-:W-:Y:S01]  /*29d0*/  @P0 BAR.SYNC.DEFER_BLOCKING 0x0 ;  /* 0x0000000000000b1d */ /* 0x000fe20000010000 */
[----:B------:R-:W-:Y:S01]  /*29e0*/  VIADD R2, R223, 0x2000 ;  /* 0x00002000df027836 */ /* 0x000fe20000000000 */
[----:B------:R-:W-:Y:S01]  /*29f0*/  PLOP3.LUT P0, PT, PT, PT, UP0, 0x80, 0x0 ;  /* 0x000000000000781c */ /* 0x000fe20003f0f008 */
[----:B------:R-:W-:Y:S01]  /*2a00*/  @!P3 IMAD.MOV.U32 R26, RZ, RZ, R20 ;  /* 0x000000ffff1ab224 */ /* 0x000fe200078e0014 */
[----:B------:R-:W-:Y:S01]  /*2a10*/  @!P3 LEA.HI.X R15, R24, R3, R13, 0x1, P2 ;  /* 0x00000003180fb211 */ /* 0x000fe200010f0c0d */
[----:B------:R-:W-:Y:S01]  /*2a20*/  IMAD.U32 R3, RZ, RZ, UR16 ;  /* 0x00000010ff037e24 */ /* 0x000fe2000f8e00ff */
[----:B------:R-:W-:-:S02]  /*2a30*/  SEL R2, R2, R223, !P0 ;  /* 0x000000df02027207 */ /* 0x000fc40004000000 */
[----:B------:R-:W2:Y:S01]  /*2a40*/  @!P4 LDC.64 R4, c[0x0][0x218] ;  /* 0x00008600ff04cb82 */ /* 0x000ea20000000a00 */
[----:B------:R-:W-:Y:S01]  /*2a50*/  @!P1 IADD3 R12, P5, R248, UR14, RZ ;  /* 0x0000000ef80c9c10 */ /* 0x000fe2000ffbe0ff */
[----:B------:R-:W-:Y:S01]  /*2a60*/  @!P3 IMAD.MOV.U32 R27, RZ, RZ, R21 ;  /* 0x000000ffff1bb224 */ /* 0x000fe200078e0015 */
[C---:B------:R-:W-:Y:S01]  /*2a70*/  ISETP.GE.AND P2, PT, R218.reuse, UR8, PT ;  /* 0x00000008da007c0c */ /* 0x040fe2000bf46270 */
[----:B------:R-:W-:Y:S01]  /*2a80*/  @!P3 IMAD R11, R11, UR22, RZ ;  /* 0x000000160b0bbc24 */ /* 0x000fe2000f8e02ff */
[----:B------:R-:W-:Y:S01]  /*2a90*/  @!P1 IADD3.X R13, R249, UR15, R3, P5, !PT ;  /* 0x0000000ff90d9c10 */ /* 0x000fe2000affe403 */
[----:B------:R-:W-:Y:S01]  /*2aa0*/  @!P4 IMAD R9, R218, UR23, R9 ;  /* 0x00000017da09cc24 */ /* 0x000fe2000f8e0209 */
[----:B------:R-:W-:Y:S01]  /*2ab0*/  LEA R242, R2, UR4, 0x1 ;  /* 0x0000000402f27c11 */ /* 0x000fe2000f8e08ff */
[----:B------:R-:W-:Y:S01]  /*2ac0*/  @!P4 IMAD.WIDE.U32 R20, R218, UR22, R20 ;  /* 0x00000016da14cc25 */ /* 0x000fe2000f8e0014 */
[----:B------:R-:W3:Y:S01]  /*2ad0*/  @!P3 LDC.64 R2, c[0x0][0x218] ;  /* 0x00008600ff02bb82 */ /* 0x000ee20000000a00 */
[----:B------:R-:W-:-:S02]  /*2ae0*/  CS2R R68, SRZ ;  /* 0x0000000000447805 */ /* 0x000fc4000001ff00 */
[----:B------:R-:W-:Y:S01]  /*2af0*/  CS2R R46, SRZ ;  /* 0x00000000002e7805 */ /* 0x000fe2000001ff00 */
[C---:B------:R-:W-:Y:S01]  /*2b00*/  @!P3 IMAD R11, R10.reuse, UR23, R11 ;  /* 0x000000170a0bbc24 */ /* 0x040fe2000f8e020b */
[----:B------:R-:W-:Y:S01]  /*2b10*/  CS2R R44, SRZ ;  /* 0x00000000002c7805 */ /* 0x000fe2000001ff00 */
[----:B------:R-:W-:Y:S01]  /*2b20*/  @!P3 IMAD.WIDE.U32 R26, R10, UR22, R26 ;  /* 0x000000160a1abc25 */ /* 0x000fe2000f8e001a */
[----:B------:R-:W-:Y:S02]  /*2b30*/  CS2R R50, SRZ ;  /* 0x0000000000327805 */ /* 0x000fe4000001ff00 */
[----:B------:R-:W-:Y:S01]  /*2b40*/  CS2R R48, SRZ ;  /* 0x0000000000307805 */ /* 0x000fe2000001ff00 */
[----:B------:R-:W-:Y:S01]  /*2b50*/  @P4 STS.128 [R224+0x10000], RZ ;  /* 0x010000ffe0004388 */ /* 0x000fe20000000c00 */
[----:B------:R-:W-:Y:S01]  /*2b60*/  @!P4 IMAD.IADD R10, R21, 0x1, R9 ;  /* 0x00000001150ac824 */ /* 0x000fe200078e0209 */
[----:B------:R-:W-:Y:S01]  /*2b70*/  SHF.R.S32.HI R9, RZ, 0x1f, R8 ;  /* 0x0000001fff097819 */ /* 0x000fe20000011408 */
[----:B------:R-:W-:Y:S01]  /*2b80*/  @!P3 IMAD.IADD R11, R27, 0x1, R11 ;  /* 0x000000011b0bb824 */ /* 0x000fe200078e020b */
[----:B------:R-:W-:Y:S01]  /*2b90*/  @P4 STS.128 [R224+0x12000], RZ ;  /* 0x012000ffe0004388 */ /* 0x000fe20000000c00 */
[C---:B------:R-:W-:Y:S01]  /*2ba0*/  IMAD.SHL.U32 R239, R8.reuse, 0x4, RZ ;  /* 0x0000000408ef7824 */ /* 0x040fe200078e00ff */
[----:B------:R-:W-:Y:S01]  /*2bb0*/  SHF.L.U64.HI R238, R8, 0x2, R9 ;  /* 0x0000000208ee7819 */ /* 0x000fe20000010209 */
[----:B------:R-:W-:Y:S01]  /*2bc0*/  USHF.L.U32 UR16, UR36, 0x4, URZ ;  /* 0x0000000424107899 */ /* 0x000fe2000800063f */
[----:B------:R-:W-:Y:S01]  /*2bd0*/  @!PT LDS RZ, [RZ] ;  /* 0x00000000fffff984 */ /* 0x000fe20000000800 */
[----:B------:R-:W-:Y:S01]  /*2be0*/  @!PT LDS RZ, [RZ] ;  /* 0x00000000fffff984 */ /* 0x000fe20000000800 */
[----:B------:R-:W-:Y:S01]  /*2bf0*/  @!PT LDS RZ, [RZ] ;  /* 0x00000000fffff984 */ /* 0x000fe20000000800 */
[----:B------:R-:W-:Y:S01]  /*2c00*/  @!P4 LDGSTS.E.BYPASS.LTC128B.128 [R224+0x10000], desc[UR6][R16.64] ;  /* 0x1000000010e0cfae */ /* 0x000fe2000b901d46 */
[----:B--2---:R-:W-:Y:S01]  /*2c10*/  @!P4 LEA R4, P5, R20, R4, 0x1 ;  /* 0x000000041404c211 */ /* 0x004fe200078a08ff */
[----:B------:R-:W-:-:S02]  /*2c20*/  USHF.L.U32 UR13, UR36, 0x3, URZ ;  /* 0x00000003240d7899 */ /* 0x000fc4000800063f */
[----:B------:R-:W-:Y:S01]  /*2c30*/  @!P4 LDGSTS.E.BYPASS.LTC128B.128 [R224+0x12000], desc[UR6][R16.64+0x80] ;  /* 0x1200008010e0cfae */ /* 0x000fe2000b901d46 */
[----:B------:R-:W-:Y:S01]  /*2c40*/  @!P4 LEA.HI.X R5, R20, R5, R10, 0x1, P5 ;  /* 0x000000051405c211 */ /* 0x000fe200028f0c0a */
[----:B------:R-:W-:Y:S01]  /*2c50*/  IMAD.MOV.U32 R234, RZ, RZ, 0x8 ;  /* 0x00000008ffea7424 */ /* 0x000fe200078e00ff */
[----:B------:R-:W-:Y:S01]  /*2c60*/  SEL R207, R207, R214, !P0 ;  /* 0x000000d6cfcf7207 */ /* 0x000fe20004000000 */
[----:B------:R-:W-:Y:S01]  /*2c70*/  @P3 STS.128 [R224+0x11000], RZ ;  /* 0x011000ffe0003388 */ /* 0x000fe20000000c00 */
[----:B------:R-:W-:Y:S01]  /*2c80*/  UIADD3 UR43, UR43, 0x40, UR46 ;  /* 0x000000402b2b7890 */ /* 0x000fe2000fffe02e */
[----:B------:R-:W-:Y:S02]  /*2c90*/  CS2R R42, SRZ ;  /* 0x00000000002a7805 */ /* 0x000fe4000001ff00 */
[----:B------:R-:W-:Y:S01]  /*2ca0*/  CS2R R40, SRZ ;  /* 0x0000000000287805 */ /* 0x000fe2000001ff00 */
[----:B------:R-:W-:Y:S01]  /*2cb0*/  @P3 STS.128 [R224+0x13000], RZ ;  /* 0x013000ffe0003388 */ /* 0x000fe20000000c00 */
[----:B------:R-:W-:-:S02]  /*2cc0*/  CS2R R38, SRZ ;  /* 0x0000000000267805 */ /* 0x000fc4000001ff00 */
[----:B------:R-:W-:Y:S02]  /*2cd0*/  CS2R R36, SRZ ;  /* 0x0000000000247805 */ /* 0x000fe4000001ff00 */
[----:B------:R-:W-:Y:S01]  /*2ce0*/  CS2R R30, SRZ ;  /* 0x00000000001e7805 */ /* 0x000fe2000001ff00 */
[----:B------:R-:W-:Y:S01]  /*2cf0*/  @!PT LDS RZ, [RZ] ;  /* 0x00000000fffff984 */ /* 0x000fe20000000800 */
[----:B------:R-:W-:Y:S01]  /*2d00*/  @!PT LDS RZ, [RZ] ;  /* 0x00000000fffff984 */ /* 0x000fe20000000800 */
[----:B------:R-:W-:Y:S01]  /*2d10*/  @!PT LDS RZ, [RZ] ;  /* 0x00000000fffff984 */ /* 0x000fe20000000800 */
[----:B------:R-:W-:Y:S01]  /*2d20*/  @!P3 LDGSTS.E.BYPASS.LTC128B.128 [R224+0x11000], desc[UR6][R14.64] ;  /* 0x110000000ee0bfae */ /* 0x000fe2000b901d46 */
[----:B------:R-:W-:Y:S02]  /*2d30*/  CS2R R28, SRZ ;  /* 0x00000000001c7805 */ /* 0x000fe4000001ff00 */
[----:B------:R-:W-:Y:S02]  /*2d40*/  CS2R R34, SRZ ;  /* 0x0000000000227805 */ /* 0x000fe4000001ff00 */
[----:B------:R-:W-:Y:S01]  /*2d50*/  CS2R R32, SRZ ;  /* 0x0000000000207805 */ /* 0x000fe2000001ff00 */
[----:B------:R2:W-:Y:S01]  /*2d60*/  @!P3 LDGSTS.E.BYPASS.LTC128B.128 [R224+0x13000], desc[UR6][R14.64+0x80] ;  /* 0x130000800ee0bfae */ /* 0x0005e2000b901d46 */
[----:B------:R-:W-:-:S02]  /*2d70*/  CS2R R24, SRZ ;  /* 0x0000000000187805 */ /* 0x000fc4000001ff00 */
[----:B------:R-:W-:Y:S01]  /*2d80*/  CS2R R22, SRZ ;  /* 0x0000000000167805 */ /* 0x000fe2000001ff00 */
[----:B------:R-:W-:Y:S01]  /*2d90*/  UIMAD UR40, UR36, 0x18, URZ ;  /* 0x00000018242878a4 */ /* 0x000fe2000f8e023f */
[----:B------:R-:W0:Y:S01]  /*2da0*/  LDGDEPBAR ;  /* 0x00000000000079af */ /* 0x000e220000000000 */
[----:B------:R-:W-:Y:S02]  /*2db0*/  USHF.L.U32 UR39, UR36, 0x5, URZ ;  /* 0x0000000524277899 */ /* 0x000fe4000800063f */
[----:B------:R-:W-:Y:S01]  /*2dc0*/  UIMAD UR38, UR36, 0x28, URZ ;  /* 0x00000028242678a4 */ /* 0x000fe2000f8e023f */
[----:B------:R-:W-:Y:S01]  /*2dd0*/  @P2 STS.128 [R224+0x8000], RZ ;  /* 0x008000ffe0002388 */ /* 0x000fe20000000c00 */
[----:B------:R-:W-:Y:S02]  /*2de0*/  UIMAD UR37, UR36, 0x30, URZ ;  /* 0x00000030242578a4 */ /* 0x000fe4000f8e023f */
[----:B------:R-:W-:Y:S01]  /*2df0*/  UIADD3 UR42, UR46, 0x40, URZ ;  /* 0x000000402e2a7890 */ /* 0x000fe2000fffe03f */
[----:B------:R-:W-:Y:S01]  /*2e00*/  @P2 STS.128 [R224+0xa000], RZ ;  /* 0x00a000ffe0002388 */ /* 0x000fe20000000c00 */
[----:B------:R-:W-:Y:S01]  /*2e10*/  ULDC UR48, c[0x0][0x2dc] ;  /* 0x0000b70000307ab9 */ /* 0x000fe20000000800 */
[----:B------:R-:W-:-:S02]  /*2e20*/  ULDC UR14, c[0x0][0x2ec] ;  /* 0x0000bb00000e7ab9 */ /* 0x000fc40000000800 */
[----:B------:R-:W-:Y:S01]  /*2e30*/  @!PT LDS RZ, [RZ] ;  /* 0x00000000fffff984 */ /* 0x000fe20000000800 */
[----:B------:R-:W-:Y:S01]  /*2e40*/  @!PT LDS RZ, [RZ] ;  /* 0x00000000fffff984 */ /* 0x000fe20000000800 */
[----:B------:R-:W-:Y:S01]  /*2e50*/  @!PT LDS RZ, [RZ] ;  /* 0x00000000fffff984 */ /* 0x000fe20000000800 */
[----:B------:R-:W-:Y:S04]  /*2e60*/  @!P2 LDGSTS.E.BYPASS.LTC128B.128 [R224+0x8000], desc[UR6][R246.64] ;  /* 0x08000000f6e0afae */ /* 0x000fe8000b901d46 */
[----:B------:R-:W-:Y:S04]  /*2e70*/  @!P2 LDGSTS.E.BYPASS.LTC128B.128 [R224+0xa000], desc[UR6][R246.64+0x80] ;  /* 0x0a000080f6e0afae */ /* 0x000fe8000b901d46 */
[----:B------:R-:W-:Y:S04]  /*2e80*/  @P1 STS.128 [R224+0x9000], RZ ;  /* 0x009000ffe0001388 */ /* 0x000fe80000000c00 */
[----:B------:R-:W-:Y:S04]  /*2e90*/  @P1 STS.128 [R224+0xb000], RZ ;  /* 0x00b000ffe0001388 */ /* 0x000fe80000000c00 */
[----:B------:R-:W-:Y:S01]  /*2ea0*/  @!PT LDS RZ, [RZ] ;  /* 0x00000000fffff984 */ /* 0x000fe20000000800 */
[----:B------:R-:W-:Y:S01]  /*2eb0*/  @!PT LDS RZ, [RZ] ;  /* 0x00000000fffff984 */ /* 0x000fe20000000800 */
[----:B------:R-:W-:Y:S01]  /*2ec0*/  @!PT LDS RZ, [RZ] ;  /* 0x00000000fffff984 */ /* 0x000fe20000000800 */
[----:B------:R-:W-:Y:S04]  /*2ed0*/  @!P1 LDGSTS.E.BYPASS.LTC128B.128 [R224+0x9000], desc[UR6][R18.64] ;  /* 0x0900000012e09fae */ /* 0x000fe8000b901d46 */
[----:B------:R-:W-:Y:S04]  /*2ee0*/  @!P1 LDGSTS.E.BYPASS.LTC128B.128 [R224+0xb000], desc[UR6][R18.64+0x80] ;  /* 0x0b00008012e09fae */ /* 0x000fe8000b901d46 */
[----:B------:R-:W-:Y:S04]  /*2ef0*/  @P2 STS [R242], RZ ;  /* 0x000000fff2002388 */ /* 0x000fe80000000800 */
[----:B------:R-:W-:Y:S04]  /*2f00*/  @P2 STS [R242+0x4], RZ ;  /* 0x000004fff2002388 */ /* 0x000fe80000000800 */
[----:B------:R-:W-:Y:S04]  /*2f10*/  @P2 STS [R242+0x8], RZ ;  /* 0x000008fff2002388 */ /* 0x000fe80000000800 */
[----:B------:R-:W-:Y:S04]  /*2f20*/  @P2 STS [R242+0xc], RZ ;  /* 0x00000cfff2002388 */ /* 0x000fe80000000800 */
[----:B------:R-:W-:Y:S04]  /*2f30*/  @P2 STS [R242+0x2000], RZ ;  /* 0x002000fff2002388 */ /* 0x000fe80000000800 */
[----:B------:R-:W-:Y:S04]  /*2f40*/  @P2 STS [R242+0x2004], RZ ;  /* 0x002004fff2002388 */ /* 0x000fe80000000800 */
[----:B------:R-:W-:Y:S04]  /*2f50*/  @P2 STS [R242+0x2008], RZ ;  /* 0x002008fff2002388 */ /* 0x000fe80000000800 */
[----:B------:R-:W-:Y:S04]  /*2f60*/  @P2 STS [R242+0x200c], RZ ;  /* 0x00200cfff2002388 */ /* 0x000fe80000000800 */
[----:B------:R-:W-:Y:S01]  /*2f70*/  @!PT LDS RZ, [RZ] ;  /* 0x00000000fffff984 */ /* 0x000fe20000000800 */
[----:B------:R-:W-:Y:S01]  /*2f80*/  @!PT LDS RZ, [RZ] ;  /* 0x00000000fffff984 */ /* 0x000fe20000000800 */
[----:B------:R-:W-:Y:S01]  /*2f90*/  @!PT LDS RZ, [RZ] ;  /* 0x00000000fffff984 */ /* 0x000fe20000000800 */
[----:B------:R-:W-:Y:S04]  /*2fa0*/  @!P2 LDGSTS.E.BYPASS.LTC128B.128 [R242], desc[UR6][R248.64] ;  /* 0x00000000f8f2afae */ /* 0x000fe8000b901d46 */
[----:B------:R-:W-:Y:S01]  /*2fb0*/  @!P2 LDGSTS.E.BYPASS.LTC128B.128 [R242+0x2000], desc[UR6][R248.64+0x80] ;  /* 0x02000080f8f2afae */ /* 0x000fe2000b901d46 */
[----:B------:R-:W-:-:S03]  /*2fc0*/  ISETP.GE.AND P2, PT, R8, UR8, PT ;  /* 0x0000000808007c0c */ /* 0x000fc6000bf46270 */
[----:B------:R-:W-:Y:S04]  /*2fd0*/  @P1 STS [R242+0x1000], RZ ;  /* 0x001000fff2001388 */ /* 0x000fe80000000800 */
        /* <DEDUP_REMOVED lines=10> */
[----:B------:R-:W-:Y:S04]  /*3080*/  @!P1 LDGSTS.E.BYPASS.LTC128B.128 [R242+0x1000], desc[UR6][R12.64] ;  /* 0x010000000cf29fae */ /* 0x000fe8000b901d46 */
[----:B------:R-:W-:Y:S01]  /*3090*/  @!P1 LDGSTS.E.BYPASS.LTC128B.128 [R242+0x3000], desc[UR6][R12.64+0x80] ;  /* 0x030000800cf29fae */ /* 0x000fe2000b901d46 */
[----:B---3--:R-:W-:-:S03]  /*30a0*/  @!P3 LEA R2, P1, R26, R2, 0x1 ;  /* 0x000000021a02b211 */ /* 0x008fc600078208ff */
[----:B------:R-:W-:Y:S01]  /*30b0*/  @P4 STS.128 [R224+0xc000], RZ ;  /* 0x00c000ffe0004388 */ /* 0x000fe20000000c00 */
[----:B------:R-:W-:Y:S02]  /*30c0*/  @!P3 LEA.HI.X R3, R26, R3, R11, 0x1, P1 ;  /* 0x000000031a03b211 */ /* 0x000fe400008f0c0b */
[----:B--2---:R-:W-:Y:S01]  /*30d0*/  IADD3 R14, P1, R239, UR10, RZ ;  /* 0x0000000aef0e7c10 */ /* 0x004fe2000ff3e0ff */
[----:B------:R-:W-:Y:S03]  /*30e0*/  @P4 STS.128 [R224+0xe000], RZ ;  /* 0x00e000ffe0004388 */ /* 0x000fe60000000c00 */
[----:B------:R-:W-:Y:S01]  /*30f0*/  IADD3.X R15, R238, UR9, RZ, P1, !PT ;  /* 0x00000009ee0f7c10 */ /* 0x000fe20008ffe4ff */
[----:B------:R-:W-:Y:S01]  /*3100*/  @!PT LDS RZ, [RZ] ;  /* 0x00000000fffff984 */ /* 0x000fe20000000800 */
[----:B------:R-:W-:Y:S01]  /*3110*/  @!PT LDS RZ, [RZ] ;  /* 0x00000000fffff984 */ /* 0x000fe20000000800 */
[----:B------:R-:W-:Y:S01]  /*3120*/  @!PT LDS RZ, [RZ] ;  /* 0x00000000fffff984 */ /* 0x000fe20000000800 */
[----:B------:R-:W-:Y:S04]  /*3130*/  @!P4 LDGSTS.E.BYPASS.LTC128B.128 [R224+0xc000], desc[UR6][R4.64] ;  /* 0x0c00000004e0cfae */ /* 0x000fe8000b901d46 */
[----:B------:R2:W-:Y:S04]  /*3140*/  @!P4 LDGSTS.E.BYPASS.LTC128B.128 [R224+0xe000], desc[UR6][R4.64+0x80] ;  /* 0x0e00008004e0cfae */ /* 0x0005e8000b901d46 */
[----:B------:R-:W-:Y:S04]  /*3150*/  @P3 STS.128 [R224+0xd000], RZ ;  /* 0x00d000ffe0003388 */ /* 0x000fe80000000c00 */
[----:B------:R-:W-:Y:S04]  /*3160*/  @P3 STS.128 [R224+0xf000], RZ ;  /* 0x00f000ffe0003388 */ /* 0x000fe80000000c00 */
[----:B------:R-:W-:Y:S01]  /*3170*/  @!PT LDS RZ, [RZ] ;  /* 0x00000000fffff984 */ /* 0x000fe20000000800 */
[----:B------:R-:W-:Y:S01]  /*3180*/  @!PT LDS RZ, [RZ] ;  /* 0x00000000fffff984 */ /* 0x000fe20000000800 */
[----:B------:R-:W-:Y:S01]  /*3190*/  @!PT LDS RZ, [RZ] ;  /* 0x00000000fffff984 */ /* 0x000fe20000000800 */
[----:B------:R-:W-:Y:S04]  /*31a0*/  @!P3 LDGSTS.E.BYPASS.LTC128B.128 [R224+0xd000], desc[UR6][R2.64] ;  /* 0x0d00000002e0bfae */ /* 0x000fe8000b901d46 */
[----:B------:R3:W-:Y:S04]  /*31b0*/  @!P3 LDGSTS.E.BYPASS.LTC128B.128 [R224+0xf000], desc[UR6][R2.64+0x80] ;  /* 0x0f00008002e0bfae */ /* 0x0007e8000b901d46 */
[----:B------:R-:W0:Y:S04]  /*31c0*/  LDGDEPBAR ;  /* 0x00000000000079af */ /* 0x000e280000000000 */
[----:B------:R4:W5:Y:S04]  /*31d0*/  @!P2 LDG.E R240, desc[UR6][R14.64] ;  /* 0x000000060ef0a981 */ /* 0x000968000c1e1900 */
[----:B------:R4:W5:Y:S01]  /*31e0*/  @!P6 LDG.E R241, desc[UR6][R14.64+0x20] ;  /* 0x000020060ef1e981 */ /* 0x000962000c1e1900 */
[CC--:B------:R-:W-:Y:S01]  /*31f0*/  LEA.HI R10, R6.reuse, R7.reuse, RZ, 0x4 ;  /* 0x00000007060a7211 */ /* 0x0c0fe200078f20ff */
[----:B------:R-:W-:Y:S01]  /*3200*/  UIADD3 UR32, UR16, 0x40, URZ ;  /* 0x0000004010207890 */ /* 0x000fe2000fffe03f */
[----:B--2---:R-:W-:Y:S01]  /*3210*/  LEA.HI R4, R6, R7, RZ, 0x3 ;  /* 0x0000000706047211 */ /* 0x004fe200078f18ff */
[----:B------:R-:W-:Y:S01]  /*3220*/  UIADD3 UR29, UR16, 0x60, URZ ;  /* 0x00000060101d7890 */ /* 0x000fe2000fffe03f */
[----:B------:R-:W-:Y:S01]  /*3230*/  LOP3.LUT R10, R10, 0xfffffff0, RZ, 0xc0, !PT ;  /* 0xfffffff00a0a7812 */ /* 0x000fe200078ec0ff */
[----:B------:R-:W-:Y:S01]  /*3240*/  UIADD3 UR24, UR16, 0x20, URZ ;  /* 0x0000002010187890 */ /* 0x000fe2000fffe03f */
[----:B------:R-:W-:Y:S01]  /*3250*/  LOP3.LUT R4, R4, 0xfffffff8, RZ, 0xc0, !PT ;  /* 0xfffffff804047812 */ /* 0x000fe200078ec0ff */
[----:B------:R-:W-:Y:S01]  /*3260*/  UIADD3 UR31, UR13, UR32, URZ ;  /* 0x000000200d1f7290 */ /* 0x000fe2000fffe03f */
[----:B------:R-:W-:Y:S01]  /*3270*/  CS2R R26, SRZ ;  /* 0x00000000001a7805 */ /* 0x000fe2000001ff00 */
[C---:B------:R-:W-:Y:S01]  /*3280*/  IMAD.IADD R6, R7.reuse, 0x1, -R10 ;  /* 0x0000000107067824 */ /* 0x040fe200078e0a0a */
[----:B------:R-:W-:Y:S01]  /*3290*/  UIADD3 UR28, UR13, UR29, URZ ;  /* 0x0000001d0d1c7290 */ /* 0x000fe2000fffe03f */
[----:B------:R-:W-:Y:S01]  /*32a0*/  IMAD.IADD R4, R7, 0x1, -R4 ;  /* 0x0000000107047824 */ /* 0x000fe200078e0a04 */
[----:B------:R-:W-:Y:S01]  /*32b0*/  UIADD3 UR23, UR13, UR24, URZ ;  /* 0x000000180d177290 */ /* 0x000fe2000fffe03f */
[----:B------:R-:W-:Y:S01]  /*32c0*/  IMAD.MOV.U32 R7, RZ, RZ, 0x20 ;  /* 0x00000020ff077424 */ /* 0x000fe200078e00ff */
[----:B------:R-:W-:Y:S01]  /*32d0*/  SHF.R.S32.HI R5, RZ, 0x1f, R6 ;  /* 0x0000001fff057819 */ /* 0x000fe20000011406 */
[----:B------:R-:W-:-:S04]  /*32e0*/  DEPBAR.LE SB0, 0x1 ;  /* 0x000080400000791a */ /* 0x000fc80000000000 */
[----:B------:R-:W-:Y:S01]  /*32f0*/  BAR.SYNC.DEFER_BLOCKING 0x0 ;  /* 0x0000000000007b1d */ /* 0x000fe20000010000 */
[----:B---3--:R-:W-:Y:S01]  /*3300*/  LEA.HI R3, R5, R6, RZ, 0x3 ;  /* 0x0000000605037211 */ /* 0x008fe200078f18ff */
[----:B------:R-:W-:Y:S01]  /*3310*/  VIADD R5, R8, 0x1 ;  /* 0x0000000108057836 */ /* 0x000fe20000000000 */
[----:B------:R-:W-:Y:S01]  /*3320*/  LOP3.LUT P3, RZ, R4, 0x2, RZ, 0xc0, !PT ;  /* 0x0000000204ff7812 */ /* 0x000fe2000786c0ff */
[----:B------:R-:W-:Y:S01]  /*3330*/  UIADD3 UR30, UR13, UR31, URZ ;  /* 0x0000001f0d1e7290 */ /* 0x000fe2000fffe03f */
[----:B------:R-:W-:Y:S01]  /*3340*/  LOP3.LUT R3, R3, 0xfffffff8, RZ, 0xc0, !PT ;  /* 0xfffffff803037812 */ /* 0x000fe200078ec0ff */
[----:B------:R-:W-:Y:S01]  /*3350*/  UIADD3 UR27, UR13, UR28, URZ ;  /* 0x0000001c0d1b7290 */ /* 0x000fe2000fffe03f */
[----:B------:R-:W-:Y:S01]  /*3360*/  SEL R7, R7, 0xffffffe0, !P3 ;  /* 0xffffffe007077807 */ /* 0x000fe20005800000 */
[----:B------:R-:W-:Y:S01]  /*3370*/  UIADD3 UR22, UR13, UR23, URZ ;  /* 0x000000170d167290 */ /* 0x000fe2000fffe03f */
[----:B------:R-:W-:Y:S01]  /*3380*/  IADD3 R236, R5, UR41, -R236 ;  /* 0x0000002905ec7c10 */ /* 0x000fe2000fffe8ec */
[----:B------:R-:W-:Y:S01]  /*3390*/  IMAD.IADD R3, R6, 0x1, -R3 ;  /* 0x0000000106037824 */ /* 0x000fe200078e0a03 */
[----:B------:R-:W-:Y:S01]  /*33a0*/  UIADD3 UR26, UR13, UR27, URZ ;  /* 0x0000001b0d1a7290 */ /* 0x000fe2000fffe03f */
[----:B------:R-:W-:Y:S01]  /*33b0*/  VIADD R5, R216, 0x2000 ;  /* 0x00002000d8057836 */ /* 0x000fe20000000000 */
[----:B------:R-:W-:Y:S01]  /*33c0*/  UIADD3 UR21, UR13, UR22, URZ ;  /* 0x000000160d157290 */ /* 0x000fe2000fffe03f */
[----:B------:R-:W-:Y:S01]  /*33d0*/  IMAD.IADD R2, R7, 0x1, R212 ;  /* 0x0000000107027824 */ /* 0x000fe200078e02d4 */
[----:B------:R-:W-:Y:S01]  /*33e0*/  R2P PR, R3, 0x6 ;  /* 0x0000000603007804 */ /* 0x000fe20000000000 */
[----:B------:R-:W-:Y:S01]  /*33f0*/  UIADD3 UR19, UR13, UR30, URZ ;  /* 0x0000001e0d137290 */ /* 0x000fe2000fffe03f */
[----:B------:R-:W-:Y:S01]  /*3400*/  LEA R3, R215, UR4, 0x1 ;  /* 0x00000004d7037c11 */ /* 0x000fe2000f8e08ff */
[----:B------:R-:W-:Y:S01]  /*3410*/  UIADD3 UR25, UR13, UR26, URZ ;  /* 0x0000001a0d197290 */ /* 0x000fe2000fffe03f */
[----:B------:R-:W-:Y:S01]  /*3420*/  SEL R208, R5, R216, !P0 ;  /* 0x000000d805d07207 */ /* 0x000fe20004000000 */
[----:B------:R-:W-:Y:S01]  /*3430*/  UIADD3 UR20, UR13, UR21, URZ ;  /* 0x000000150d147290 */ /* 0x000fe2000fffe03f */
[----:B------:R-:W-:Y:S01]  /*3440*/  SEL R206, R206, 0xffffffe0, !P1 ;  /* 0xffffffe0cece7807 */ /* 0x000fe20004800000 */
[----:B------:R-:W-:Y:S01]  /*3450*/  UIADD3 UR18, UR13, UR19, URZ ;  /* 0x000000130d127290 */ /* 0x000fe2000fffe03f */
[----:B------:R-:W-:Y:S01]  /*3460*/  SEL R205, R205, 0xffffffc0, !P2 ;  /* 0xffffffc0cdcd7807 */ /* 0x000fe20005000000 */
[----:B------:R-:W2:Y:S01]  /*3470*/  LDSM.16.M88.4 R124, [R213] ;  /* 0x00000000d57c783b */ /* 0x000ea20000000200 */
[----:B------:R-:W-:Y:S01]  /*3480*/  CS2R R20, SRZ ;  /* 0x0000000000147805 */ /* 0x000fe2000001ff00 */
[----:B------:R-:W-:Y:S01]  /*3490*/  IMAD.IADD R204, R209, 0x1, R206 ;  /* 0x00000001d1cc7824 */ /* 0x000fe200078e02ce */
[----:B------:R-:W-:Y:S01]  /*34a0*/  LEA R208, R208, UR4, 0x1 ;  /* 0x00000004d0d07c11 */ /* 0x000fe2000f8e08ff */
[----:B------:R-:W3:Y:S01]  /*34b0*/  LDSM.16.M88.4 R128, [R213+0x800] ;  /* 0x00080000d580783b */ /* 0x000ee20000000200 */
[----:B------:R-:W-:Y:S01]  /*34c0*/  LEA R207, R207, UR4, 0x1 ;  /* 0x00000004cfcf7c11 */ /* 0x000fe2000f8e08ff */
[----:B------:R-:W-:-:S02]  /*34d0*/  UIMAD UR36, UR36, 0x38, URZ ;  /* 0x00000038242478a4 */ /* 0x000fc4000f8e023f */
[----:B------:R-:W1:Y:S01]  /*34e0*/  LDSM.16.M88.4 R132, [R212] ;  /* 0x00000000d484783b */ /* 0x000e620000000200 */
[----:B------:R-:W-:Y:S02]  /*34f0*/  UIADD3 UR43, UR43, -UR41, URZ ;  /* 0x800000292b2b7290 */ /* 0x000fe4000fffe03f */
[----:B------:R-:W-:Y:S01]  /*3500*/  UIADD3 UR35, UR13, UR25, URZ ;  /* 0x000000190d237290 */ /* 0x000fe2000fffe03f */
[----:B------:R-:W1:Y:S01]  /*3510*/  LDSM.16.M88.4 R136, [R212+0x800] ;  /* 0x00080000d488783b */ /* 0x000e620000000200 */
[----:B------:R-:W-:Y:S02]  /*3520*/  UIADD3 UR34, UR13, UR20, URZ ;  /* 0x000000140d227290 */ /* 0x000fe4000fffe03f */
[----:B------:R-:W-:Y:S01]  /*3530*/  UIADD3 UR33, UR13, UR18, URZ ;  /* 0x000000120d217290 */ /* 0x000fe2000fffe03f */
[----:B------:R-:W1:Y:S04]  /*3540*/  LDSM.16.M88.4 R156, [R213+0x2000] ;  /* 0x00200000d59c783b */ /* 0x000e680000000200 */
[----:B------:R-:W1:Y:S04]  /*3550*/  LDSM.16.M88.4 R160, [R213+0x2800] ;  /* 0x00280000d5a0783b */ /* 0x000e680000000200 */
[----:B------:R-:W1:Y:S04]  /*3560*/  LDSM.16.M88.4 R164, [R212+0x2000] ;  /* 0x00200000d4a4783b */ /* 0x000e680000000200 */
[----:B------:R-:W1:Y:S04]  /*3570*/  LDSM.16.M88.4 R168, [R212+0x2800] ;  /* 0x00280000d4a8783b */ /* 0x000e680000000200 */
[----:B------:R-:W1:Y:S04]  /*3580*/  LDSM.16.M88.4 R116, [R3+0x10000] ;  /* 0x010000000374783b */ /* 0x000e680000000200 */
[----:B------:R-:W1:Y:S04]  /*3590*/  LDSM.16.M88.4 R120, [R3+0x10800] ;  /* 0x010800000378783b */ /* 0x000e680000000200 */
[----:B------:R-:W1:Y:S04]  /*35a0*/  LDSM.16.M88.4 R148, [R3+0x12000] ;  /* 0x012000000394783b */ /* 0x000e680000000200 */
[----:B------:R4:W1:Y:S04]  /*35b0*/  LDSM.16.M88.4 R152, [R3+0x12800] ;  /* 0x012800000398783b */ /* 0x0008680000000200 */
[----:B------:R-:W1:Y:S04]  /*35c0*/  LDSM.16.M88.4 R140, [R2] ;  /* 0x00000000028c783b */ /* 0x000e680000000200 */
[----:B------:R-:W1:Y:S04]  /*35d0*/  LDSM.16.M88.4 R144, [R2+0x800] ;  /* 0x000800000290783b */ /* 0x000e680000000200 */
[----:B------:R-:W1:Y:S04]  /*35e0*/  LDSM.16.M88.4 R172, [R2+0x2000] ;  /* 0x0020000002ac783b */ /* 0x000e680000000200 */
[----:B------:R2:W1:Y:S01]  /*35f0*/  LDSM.16.M88.4 R176, [R2+0x2800] ;  /* 0x0028000002b0783b */ /* 0x0004620000000200 */
[----:B----4-:R-:W-:-:S02]  /*3600*/  IMAD.IADD R3, R205, 0x1, R204 ;  /* 0x00000001cd037824 */ /* 0x010fc400078e02cc */
[----:B--23--:R-:W-:-:S07]  /*3610*/  IMAD.IADD R2, R209, 0x1, R205 ;  /* 0x00000001d1027824 */ /* 0x00cfce00078e02cd */
.L_x_76:
[----:B------:R-:W0:Y:S01]  /*3620*/  LDGDEPBAR ;  /* 0x00000000000079af */ /* 0x000e220000000000 */
[----:B------:R-:W-:Y:S01]  /*3630*/  LEA R183, R215, UR4, 0x1 ;  /* 0x00000004d7b77c11 */ /* 0x000fe2000f8e08ff */
[C---:B------:R-:W-:Y:S01]  /*3640*/  IMAD.IADD R182, R208.reuse, 0x1, R206 ;  /* 0x00000001d0b67824 */ /* 0x040fe200078e02ce */
[----:B------:R-:W-:Y:S01]  /*3650*/  USHF.L.U32 UR8, UR5, 0x6, URZ ;  /* 0x0000000605087899 */ /* 0x000fe2000800063f */
[----:B------:R-:W-:Y:S02]  /*3660*/  IMAD.IADD R181, R208, 0x1, R205 ;  /* 0x00000001d0b57824 */ /* 0x000fe400078e02cd */
[----:B-----5:R-:W-:Y:S01]  /*3670*/  FMUL.FTZ R199, R240, 1.4426950216293334961 ;  /* 0x3fb8aa3bf0c77820 */ /* 0x020fe20000410000 */
[----:B------:R-:W-:Y:S01]  /*3680*/  IMAD.U32 R185, RZ, RZ, UR45 ;  /* 0x0000002dffb97e24 */ /* 0x000fe2000f8e00ff */
[----:B------:R-:W-:Y:S01]  /*3690*/  IADD3 R180, R182, R205, RZ ;  /* 0x000000cdb6b47210 */ /* 0x000fe20007ffe0ff */
[----:B------:R-:W-:Y:S01]  /*36a0*/  UISETP.GE.AND UP0, UPT, UR8, UR43, UPT ;  /* 0x0000002b0800728c */ /* 0x000fe2000bf06270 */
[----:B------:R-:W-:Y:S01]  /*36b0*/  FSETP.NEU.FTZ.AND P1, PT, R240, -INF , PT ;  /* 0xff800000f000780b */ /* 0x000fe20003f3d000 */
[----:B------:R-:W-:Y:S01]  /*36c0*/  FMUL.FTZ R201, R241, 1.4426950216293334961 ;  /* 0x3fb8aa3bf1c97820 */ /* 0x000fe20000410000 */
[----:B------:R-:W-:Y:S02]  /*36d0*/  UISETP.GT.AND UP3, UPT, UR5, UR17, UPT ;  /* 0x000000110500728c */ /* 0x000fe4000bf64270 */
[----:B------:R-:W-:Y:S01]  /*36e0*/  UISETP.LT.AND UP0, UPT, UR42, UR41, UP0 ;  /* 0x000000292a00728c */ /* 0x000fe20008701270 */
[----:B------:R-:W-:Y:S05]  /*36f0*/  FSEL R199, R199, RZ, P1 ;  /* 0x000000ffc7c77208 */ /* 0x000fea0000800000 */
[----:B------:R-:W-:Y:S01]  /*3700*/  PLOP3.LUT P0, PT, PT, PT, UP0, 0x80, 0x0 ;  /* 0x000000000000781c */ /* 0x000fe20003f0f008 */
[----:B------:R-:W-:Y:S04]  /*3710*/  DEPBAR.LE SB0, 0x0 ;  /* 0x000080000000791a */ /* 0x000fe80000000000 */
[----:B------:R-:W-:Y:S08]  /*3720*/  BAR.SYNC.DEFER_BLOCKING 0x0 ;  /* 0x0000000000007b1d */ /* 0x000ff00000010000 */
[----:B------:R-:W-:Y:S01]  /*3730*/  @!P0 LEA R196, R185, R222, 0x6 ;  /* 0x000000deb9c48211 */ /* 0x000fe200078e30ff */
[----:B------:R-:W-:Y:S03]  /*3740*/  @!P0 VIADD R203, R236, UR8 ;  /* 0x00000008eccb8c36 */ /* 0x000fe60008000000 */
        /* <DEDUP_REMOVED lines=10> */
[----:B------:R-:W-:Y:S08]  /*37f0*/  LDSM.16.M88.4 R52, [R208] ;  /* 0x00000000d034783b */ /* 0x000ff00000000200 */
[----:B------:R-:W2:Y:S08]  /*3800*/  LDSM.16.M88.4 R56, [R183+0xc000] ;  /* 0x00c00000b738783b */ /* 0x000eb00000000200 */
[----:B------:R-:W3:Y:S08]  /*3810*/  LDSM.16.M88.4 R60, [R183+0xc800] ;  /* 0x00c80000b73c783b */ /* 0x000ef00000000200 */
[----:B------:R-:W-:Y:S08]  /*3820*/  LDSM.16.M88.4 R64, [R182] ;  /* 0x00000000b640783b */ /* 0x000ff00000000200 */
[----:B------:R-:W4:Y:S08]  /*3830*/  LDSM.16.M88.4 R100, [R213+-0x4000] ;  /* 0xffc00000d564783b */ /* 0x000f300000000200 */
[----:B------:R-:W1:Y:S01]  /*3840*/  LDSM.16.M88.4 R104, [R213+-0x3800] ;  /* 0xffc80000d568783b */ /* 0x000e620000000200 */
[C---:B--2---:R-:W-:Y:S07]  /*3850*/  HMMA.16816.F32.BF16 R4, R52.reuse, R56, RZ ;  /* 0x000000383404723c */ /* 0x044fee00000418ff */
[----:B------:R-:W-:Y:S01]  /*3860*/  LDSM.16.M88.4 R108, [R181] ;  /* 0x00000000b56c783b */ /* 0x000fe20000000200 */
[C---:B------:R-:W-:Y:S07]  /*3870*/  HMMA.16816.F32.BF16 R8, R52.reuse, R58, RZ ;  /* 0x0000003a3408723c */ /* 0x040fee00000418ff */
[----:B------:R-:W2:Y:S01]  /*3880*/  LDSM.16.M88.4 R112, [R212+-0x4000] ;  /* 0xffc00000d470783b */ /* 0x000ea20000000200 */
[C---:B---3--:R-:W-:Y:S07]  /*3890*/  HMMA.16816.F32.BF16 R12, R52.reuse, R60, RZ ;  /* 0x0000003c340c723c */ /* 0x048fee00000418ff */
[----:B------:R-:W-:Y:S01]  /*38a0*/  LDSM.16.M88.4 R56, [R180] ;  /* 0x00000000b438783b */ /* 0x000fe20000000200 */
[----:B------:R-:W-:Y:S06]  /*38b0*/  HMMA.16816.F32.BF16 R16, R52, R62, RZ ;  /* 0x0000003e3410723c */ /* 0x000fec00000418ff */
[C---:B----4-:R-:W-:Y:S01]  /*38c0*/  HMMA.16816.F32.BF16 R4, R64.reuse, R100, R4 ;  /* 0x000000644004723c */ /* 0x050fe20000041804 */
[----:B------:R-:W3:Y:S05]  /*38d0*/  LDSM.16.M88.4 R52, [R212+-0x3800] ;  /* 0xffc80000d434783b */ /* 0x000eea0000000200 */
[C---:B------:R-:W-:Y:S03]  /*38e0*/  HMMA.16816.F32.BF16 R8, R64.reuse, R102, R8 ;  /* 0x000000664008723c */ /* 0x040fe60000041808 */
[----:B------:R-:W4:Y:S03]  /*38f0*/  LDSM.16.M88.4 R60, [R211] ;  /* 0x00000000d33c783b */ /* 0x000f260000000200 */
[C---:B-1----:R-:W-:Y:S05]  /*3900*/  HMMA.16816.F32.BF16 R12, R64.reuse, R104, R12 ;  /* 0x00000068400c723c */ /* 0x042fea000004180c */
[----:B------:R-:W-:Y:S01]  /*3910*/  LDSM.16.M88.4 R100, [R208+0x2000] ;  /* 0x00200000d064783b */ /* 0x000fe20000000200 */
[----:B------:R-:W-:Y:S06]  /*3920*/  HMMA.16816.F32.BF16 R16, R64, R106, R16 ;  /* 0x0000006a4010723c */ /* 0x000fec0000041810 */
[C---:B--2---:R-:W-:Y:S01]  /*3930*/  HMMA.16816.F32.BF16 R4, R108.reuse, R112, R4 ;  /* 0x000000706c04723c */ /* 0x044fe20000041804 */
[----:B------:R-:W1:Y:S05]  /*3940*/  LDSM.16.M88.4 R64, [R211+0x800] ;  /* 0x00080000d340783b */ /* 0x000e6a0000000200 */
[C---:B------:R-:W-:Y:S03]  /*3950*/  HMMA.16816.F32.BF16 R8, R108.reuse, R114, R8 ;  /* 0x000000726c08723c */ /* 0x040fe60000041808 */
[----:B------:R-:W2:Y:S03]  /*3960*/  LDSM.16.M88.4 R104, [R183+0xe000] ;  /* 0x00e00000b768783b */ /* 0x000ea60000000200 */
[C---:B---3--:R-:W-:Y:S05]  /*3970*/  HMMA.16816.F32.BF16 R12, R108.reuse, R52, R12 ;  /* 0x000000346c0c723c */ /* 0x048fea000004180c */
[----:B------:R-:W-:Y:S01]  /*3980*/  LDSM.16.M88.4 R112, [R213+-0x2000] ;  /* 0xffe00000d570783b */ /* 0x000fe20000000200 */
[----:B------:R-:W-:Y:S07]  /*3990*/  HMMA.16816.F32.BF16 R16, R108, R54, R16 ;  /* 0x000000366c10723c */ /* 0x000fee0000041810 */
[----:B------:R-:W3:Y:S01]  /*39a0*/  LDSM.16.M88.4 R52, [R183+0xe800] ;  /* 0x00e80000b734783b */ /* 0x000ee20000000200 */
[C---:B----4-:R-:W-:Y:S07]  /*39b0*/  HMMA.16816.F32.BF16 R4, R56.reuse, R60, R4 ;  /* 0x0000003c3804723c */ /* 0x050fee0000041804 */
[----:B------:R-:W4:Y:S01]  /*39c0*/  LDSM.16.M88.4 R108, [R182+0x2000] ;  /* 0x00200000b66c783b */ /* 0x000f220000000200 */
[C---:B------:R-:W-:Y:S06]  /*39d0*/  HMMA.16816.F32.BF16 R8, R56.reuse, R62, R8 ;  /* 0x0000003e3808723c */ /* 0x040fec0000041808 */
[C---:B-1----:R-:W-:Y:S01]  /*39e0*/  HMMA.16816.F32.BF16 R12, R56.reuse, R64, R12 ;  /* 0x00000040380c723c */ /* 0x042fe2000004180c */
[----:B------:R-:W-:Y:S05]  /*39f0*/  LDSM.16.M88.4 R60, [R181+0x2000] ;  /* 0x00200000b53c783b */ /* 0x000fea0000000200 */
[----:B------:R-:W-:Y:S03]  /*3a00*/  HMMA.16816.F32.BF16 R16, R56, R66, R16 ;  /* 0x000000423810723c */ /* 0x000fe60000041810 */
[----:B------:R-:W1:Y:S03]  /*3a10*/  LDSM.16.M88.4 R56, [R213+-0x1800] ;  /* 0xffe80000d538783b */ /* 0x000e660000000200 */
[C---:B--2---:R-:W-:Y:S05]  /*3a20*/  HMMA.16816.F32.BF16 R4, R100.reuse, R104, R4 ;  /* 0x000000686404723c */ /* 0x044fea0000041804 */
[----:B------:R-:W2:Y:S01]  /*3a30*/  LDSM.16.M88.4 R64, [R212+-0x2000] ;  /* 0xffe00000d440783b */ /* 0x000ea20000000200 */
[C---:B------:R-:W-:Y:S06]  /*3a40*/  HMMA.16816.F32.BF16 R8, R100.reuse, R106, R8 ;  /* 0x0000006a6408723c */ /* 0x040fec0000041808 */
[C---:B---3--:R-:W-:Y:S01]  /*3a50*/  HMMA.16816.F32.BF16 R12, R100.reuse, R52, R12 ;  /* 0x00000034640c723c */ /* 0x048fe2000004180c */
[----:B------:R-:W-:Y:S05]  /*3a60*/  LDSM.16.M88.4 R104, [R211+0x2000] ;  /* 0x00200000d368783b */ /* 0x000fea0000000200 */
[----:B------:R-:W-:Y:S03]  /*3a70*/  HMMA.16816.F32.BF16 R16, R100, R54, R16 ;  /* 0x000000366410723c */ /* 0x000fe60000041810 */
[----:B------:R-:W3:Y:S03]  /*3a80*/  LDSM.16.M88.4 R52, [R212+-0x1800] ;  /* 0xffe80000d434783b */ /* 0x000ee60000000200 */
[C---:B----4-:R-:W-:Y:S05]  /*3a90*/  HMMA.16816.F32.BF16 R4, R108.reuse, R112, R4 ;  /* 0x000000706c04723c */ /* 0x050fea0000041804 */
[----:B------:R-:W4:Y:S01]  /*3aa0*/  LDSM.16.M88.4 R100, [R180+0x2000] ;  /* 0x00200000b464783b */ /* 0x000f220000000200 */
[C---:B------:R-:W-:Y:S06]  /*3ab0*/  HMMA.16816.F32.BF16 R8, R108.reuse, R114, R8 ;  /* 0x000000726c08723c */ /* 0x040fec0000041808 */
[C---:B-1----:R-:W-:Y:S06]  /*3ac0*/  HMMA.16816.F32.BF16 R12, R108.reuse, R56, R12 ;  /* 0x000000386c0c723c */ /* 0x042fec000004180c */
[----:B------:R-:W-:Y:S06]  /*3ad0*/  HMMA.16816.F32.BF16 R16, R108, R58, R16 ;  /* 0x0000003a6c10723c */ /* 0x000fec0000041810 */
[C---:B--2---:R-:W-:Y:S06]  /*3ae0*/  HMMA.16816.F32.BF16 R4, R60.reuse, R64, R4 ;  /* 0x000000403c04723c */ /* 0x044fec0000041804 */
[C---:B------:R-:W-:Y:S06]  /*3af0*/  HMMA.16816.F32.BF16 R8, R60.reuse, R66, R8 ;  /* 0x000000423c08723c */ /* 0x040fec0000041808 */
[C---:B---3--:R-:W-:Y:S05]  /*3b00*/  HMMA.16816.F32.BF16 R12, R60.reuse, R52, R12 ;  /* 0x000000343c0c723c */ /* 0x048fea000004180c */
[----:B------:R-:W-:Y:S01]  /*3b10*/  LEA R67, R216, UR4, 0x1 ;  /* 0x00000004d8437c11 */ /* 0x000fe2000f8e08ff */
[----:B------:R-:W-:Y:S01]  /*3b20*/  HMMA.16816.F32.BF16 R16, R60, R54, R16 ;  /* 0x000000363c10723c */ /* 0x000fe20000041810 */
[----:B------:R-:W1:Y:S04]  /*3b30*/  LDSM.16.M88.4 R52, [R211+0x2800] ;  /* 0x00280000d334783b */ /* 0x000e680000000200 */
[C---:B------:R-:W-:Y:S01]  /*3b40*/  IMAD.IADD R65, R205.reuse, 0x1, R67 ;  /* 0x00000001cd417824 */ /* 0x040fe200078e0243 */
[C---:B----4-:R-:W-:Y:S05]  /*3b50*/  HMMA.16816.F32.BF16 R4, R100.reuse, R104, R4 ;  /* 0x000000686404723c */ /* 0x050fea0000041804 */
        /* <DEDUP_REMOVED lines=17> */
[----:B------:R-:W-:Y:S01]  /*3c70*/  MUFU.EX2 R184, R184 ;  /* 0x000000b800b87308 */ /* 0x000fe20000000800 */
        /* <DEDUP_REMOVED lines=24> */
[----:B------:R-:W1:Y:S01]  /*3e00*/  MUFU.EX2 R186, R186 ;  /* 0x000000ba00ba7308 */ /* 0x000e620000000800 */
        /* <DEDUP_REMOVED lines=9> */
[--C-:B------:R-:W-:Y:S02]  /*3ea0*/  FFMA.FTZ R195, R14, UR14, -R201.reuse ;  /* 0x0000000e0ec37c23 */ /* 0x100fe400080108c9 */
[----:B------:R-:W-:Y:S02]  /*3eb0*/  @!P0 FSEL R15, R15, -INF , !P1 ;  /* 0xff8000000f0f8808 */ /* 0x000fe40004800000 */
[-C--:B------:R-:W-:Y:S03]  /*3ec0*/  @!P0 ISETP.GE.AND P1, PT, R200, R197.reuse, PT ;  /* 0x000000c5c800820c */ /* 0x080fe60003f26270 */
[----:B------:R-:W-:Y:S01]  /*3ed0*/  MUFU.EX2 R190, R190 ;  /* 0x000000be00be7308 */ /* 0x000fe20000000800 */
[----:B-1----:R-:W-:Y:S01]  /*3ee0*/  F2FP.BF16.F32.PACK_AB R180, R187, R186 ;  /* 0x000000babbb4723e */ /* 0x002fe200000010ff */
[----:B------:R-:W-:Y:S01]  /*3ef0*/  FFMA.FTZ R198, R15, UR14, -R201 ;  /* 0x0000000e0fc67c23 */ /* 0x000fe200080108c9 */
[----:B------:R-:W-:Y:S02]  /*3f00*/  @!P0 FSEL R16, R16, -INF , !P1 ;  /* 0xff80000010108808 */ /* 0x000fe40004800000 */
[----:B------:R-:W-:Y:S01]  /*3f10*/  @!P0 ISETP.GE.AND P1, PT, R202, R197, PT ;  /* 0x000000c5ca00820c */ /* 0x000fe20003f26270 */
[----:B------:R-:W-:Y:S02]  /*3f20*/  STS [R229+0x12400], R180 ;  /* 0x012400b4e5007388 */ /* 0x000fe40000000800 */
[----:B------:R-:W-:Y:S01]  /*3f30*/  FFMA.FTZ R197, R16, UR14, -R199 ;  /* 0x0000000e10c57c23 */ /* 0x000fe200080108c7 */
[----:B------:R-:W-:Y:S01]  /*3f40*/  @!P0 FSEL R17, R17, -INF , !P1 ;  /* 0xff80000011118808 */ /* 0x000fe20004800000 */
[----:B------:R-:W1:Y:S01]  /*3f50*/  MUFU.EX2 R191, R191 ;  /* 0x000000bf00bf7308 */ /* 0x000e620000000800 */
[----:B------:R-:W-:Y:S01]  /*3f60*/  @!P0 ISETP.GE.AND P1, PT, R202, R203, PT ;  /* 0x000000cbca00820c */ /* 0x000fe20003f26270 */
[----:B------:R-:W-:Y:S02]  /*3f70*/  FFMA.FTZ R203, R18, UR14, -R201 ;  /* 0x0000000e12cb7c23 */ /* 0x000fe400080108c9 */
[----:B------:R-:W-:Y:S01]  /*3f80*/  FFMA.FTZ R199, R17, UR14, -R199 ;  /* 0x0000000e11c77c23 */ /* 0x000fe200080108c7 */
[----:B------:R-:W-:Y:S02]  /*3f90*/  @!P0 FSEL R19, R19, -INF , !P1 ;  /* 0xff80000013138808 */ /* 0x000fe40004800000 */
[----:B------:R-:W-:Y:S03]  /*3fa0*/  PLOP3.LUT P1, PT, PT, PT, UP3, 0x80, 0x0 ;  /* 0x000000000000781c */ /* 0x000fe60003f2f038 */
[----:B------:R-:W-:Y:S01]  /*3fb0*/  MUFU.EX2 R200, R199 ;  /* 0x000000c700c87308 */ /* 0x000fe20000000800 */
[----:B----4-:R-:W-:Y:S01]  /*3fc0*/  F2FP.BF16.F32.PACK_AB R250, R185, R184 ;  /* 0x000000b8b9fa723e */ /* 0x010fe200000010ff */
[----:B------:R-:W-:Y:S01]  /*3fd0*/  FFMA.FTZ R201, R19, UR14, -R201 ;  /* 0x0000000e13c97c23 */ /* 0x000fe200080108c9 */
[----:B---3--:R-:W-:Y:S03]  /*3fe0*/  F2FP.BF16.F32.PACK_AB R251, R189, R188 ;  /* 0x000000bcbdfb723e */ /* 0x008fe600000010ff */
[----:B------:R3:W-:Y:S04]  /*3ff0*/  STS [R229+0x12000], R250 ;  /* 0x012000fae5007388 */ /* 0x0007e80000000800 */
[----:B------:R-:W-:Y:S01]  /*4000*/  MUFU.EX2 R193, R193 ;  /* 0x000000c100c17308 */ /* 0x000fe20000000800 */
[----:B-1----:R-:W-:Y:S01]  /*4010*/  F2FP.BF16.F32.PACK_AB R243, R191, R190 ;  /* 0x000000bebff3723e */ /* 0x002fe200000010ff */
[----:B------:R-:W-:Y:S04]  /*4020*/  STS [R233+0x12000], R251 ;  /* 0x012000fbe9007388 */ /* 0x000fe80000000800 */
[----:B------:R-:W-:Y:S04]  /*4030*/  STS [R233+0x12400], R243 ;  /* 0x012400f3e9007388 */ /* 0x000fe80000000800 */
[----:B------:R-:W1:Y:S10]  /*4040*/  MUFU.EX2 R194, R194 ;  /* 0x000000c200c27308 */ /* 0x000e740000000800 */
[----:B------:R-:W-:Y:S10]  /*4050*/  MUFU.EX2 R195, R195 ;  /* 0x000000c300c37308 */ /* 0x000ff40000000800 */
[----:B------:R-:W4:Y:S01]  /*4060*/  MUFU.EX2 R198, R198 ;  /* 0x000000c600c67308 */ /* 0x000f220000000800 */
[----:B-1----:R-:W-:Y:S05]  /*4070*/  F2FP.BF16.F32.PACK_AB R217, R194, R193 ;  /* 0x000000c1c2d9723e */ /* 0x002fea00000010ff */
[----:B------:R-:W-:Y:S04]  /*4080*/  STS [R231+0x12000], R217 ;  /* 0x012000d9e7007388 */ /* 0x000fe80000000800 */
[----:B------:R4:W-:Y:S10]  /*4090*/  MUFU.EX2 R199, R203 ;  /* 0x000000cb00c77308 */ /* 0x0009f40000000800 */
[----:B------:R-:W1:Y:S10]  /*40a0*/  MUFU.EX2 R197, R197 ;  /* 0x000000c500c57308 */ /* 0x000e740000000800 */
[----:B------:R-:W3:Y:S01]  /*40b0*/  MUFU.EX2 R202, R201 ;  /* 0x000000c900ca7308 */ /* 0x000ee20000000800 */
[----:B----4-:R-:W-:Y:S05]  /*40c0*/  F2FP.BF16.F32.PACK_AB R203, R198, R195 ;  /* 0x000000c3c6cb723e */ /* 0x010fea00000010ff */
[----:B------:R-:W-:Y:S01]  /*40d0*/  STS [R231+0x12400], R203 ;  /* 0x012400cbe7007388 */ /* 0x000fe20000000800 */
[----:B-1----:R-:W-:Y:S05]  /*40e0*/  F2FP.BF16.F32.PACK_AB R252, R200, R197 ;  /* 0x000000c5c8fc723e */ /* 0x002fea00000010ff */
[----:B------:R-:W-:Y:S01]  /*40f0*/  STS [R237+0x12000], R252 ;  /* 0x012000fced007388 */ /* 0x000fe20000000800 */
[----:B---3--:R-:W-:Y:S05]  /*4100*/  F2FP.BF16.F32.PACK_AB R250, R202, R199 ;  /* 0x000000c7cafa723e */ /* 0x008fea00000010ff */
[----:B------:R-:W-:Y:S04]  /*4110*/  STS [R237+0x12400], R250 ;  /* 0x012400faed007388 */ /* 0x000fe80000000800 */
[----:B------:R-:W1:Y:S08]  /*4120*/  LDSM.16.M88.4 R52, [R67+0x8000] ;  /* 0x008000004334783b */ /* 0x000e700000000200 */
[----:B------:R-:W3:Y:S08]  /*4130*/  LDSM.16.M88.4 R56, [R66+0x8000] ;  /* 0x008000004238783b */ /* 0x000ef00000000200 */
        /* <DEDUP_REMOVED lines=58> */
[----:B------:R-:W-:Y:S01]  /*44e0*/  FADD.FTZ R187, -R196, R10 ;  /* 0x0000000ac4bb7221 */ /* 0x000fe20000010100 */
[----:B------:R-:W-:Y:S01]  /*44f0*/  FMUL.FTZ R252, R197, R252 ;  /* 0x000000fcc5fc7220 */ /* 0x000fe20000410000 */
[----:B------:R-:W-:Y:S01]  /*4500*/  FMUL.FTZ R201, R200, R201 ;  /* 0x000000c9c8c97220 */ /* 0x000fe20000410000 */
[----:B------:R-:W-:Y:S01]  /*4510*/  F2FP.BF16.F32.PACK_AB R188, R189, R188 ;  /* 0x000000bcbdbc723e */ /* 0x000fe200000010ff */
[----:B------:R-:W-:Y:S01]  /*4520*/  FMUL.FTZ R187, R190, R187 ;  /* 0x000000bbbebb7220 */ /* 0x000fe20000410000 */
[----:B------:R-:W-:Y:S01]  /*4530*/  F2FP.BF16.F32.PACK_AB R192, R192, R185 ;  /* 0x000000b9c0c0723e */ /* 0x000fe200000010ff */
[C---:B------:R-:W-:Y:S01]  /*4540*/  FADD.FTZ R186, -R196.reuse, R11 ;  /* 0x0000000bc4ba7221 */ /* 0x040fe20000010100 */
        /* <DEDUP_REMOVED lines=9> */
[----:B------:R-:W-:Y:S01]  /*45e0*/  FMUL.FTZ R189, R202, R189 ;  /* 0x000000bdcabd7220 */ /* 0x000fe20000410000 */
[----:B------:R-:W-:Y:S06]  /*45f0*/  @!P1 BRA `(.L_x_74) ;  /* 0x0000000000549947 */ /* 0x000fec0003800000 */
[----:B------:R-:W1:Y:S01]  /*4600*/  LDC R7, c[0x0][0x240] ;  /* 0x00009000ff077b82 */ /* 0x000e620000000800 */
[----:B------:R-:W-:Y:S01]  /*4610*/  ULOP3.LUT UR8, UR5, 0x1, URZ, 0xc0, !UPT ;  /* 0x0000000105087892 */ /* 0x000fe2000f8ec03f */
[----:B------:R-:W-:Y:S03]  /*4620*/  UMOV UR15, 0xffffc000 ;  /* 0xffffc000000f7882 */ /* 0x000fe60000000000 */
        /* <DEDUP_REMOVED lines=18> */
.L_x_74:
        /* <DEDUP_REMOVED lines=84> */
.L_x_75:
        /* <DEDUP_REMOVED lines=248> */
[----:B------:R-:W-:Y:S01]  /*5c10*/  BAR.SYNC.DEFER_BLOCKING 0x0 ;  /* 0x0000000000007b1d */ /* 0x000fe20000010000 */
[----:B------:R-:W-:Y:S01]  /*5c20*/  F2FP.BF16.F32.PACK_AB R21, R21, R20 ;  /* 0x000000141515723e */ /* 0x000fe200000010ff */
[----:B------:R-:W-:Y:S01]  /*5c30*/  UISETP.NE.AND UP0, UPT, UR47, -0x1, UPT ;  /* 0xffffffff2f00788c */ /* 0x000fe2000bf05270 */
[----:B------:R-:W-:Y:S02]  /*5c40*/  F2FP.BF16.F32.PACK_AB R23, R23, R22 ;  /* 0x000000161717723e */ /* 0x000fe400000010ff */
[----:B------:R-:W-:Y:S01]  /*5c50*/  F2FP.BF16.F32.PACK_AB R33, R33, R32 ;  /* 0x000000202121723e */ /* 0x000fe200000010ff */
[----:B------:R-:W-:Y:S01]  /*5c60*/  ULDC UR5, c[0x0][0x390] ;  /* 0x0000e40000057ab9 */ /* 0x000fe20000000800 */
[----:B------:R-:W-:Y:S01]  /*5c70*/  F2FP.BF16.F32.PACK_AB R35, R35, R34 ;  /* 0x000000222323723e */ /* 0x000fe200000010ff */
        /* <DEDUP_REMOVED lines=37> */
[----:B------:R1:W-:Y:S01]  /*5ed0*/  STS [R230], R69 ;  /* 0x00000045e6007388 */ /* 0x0003e20000000800 */
[----:B------:R-:W-:Y:S01]  /*5ee0*/  F2FP.BF16.F32.PACK_AB R75, R75, R74 ;  /* 0x0000004a4b4b723e */ /* 0x000fe200000010ff */
[----:B------:R-:W-:Y:S01]  /*5ef0*/  @UP0 UIADD3 UR5, UR44, UR47, URZ ;  /* 0x0000002f2c050290 */ /* 0x000fe2000fffe03f */
[----:B------:R-:W-:Y:S01]  /*5f00*/  F2FP.BF16.F32.PACK_AB R77, R77, R76 ;  /* 0x0000004c4d4d723e */ /* 0x000fe200000010ff */
[----:B------:R1:W-:Y:S01]  /*5f10*/  STS [R230+0x400], R71 ;  /* 0x00040047e6007388 */ /* 0x0003e20000000800 */
[----:B------:R-:W-:Y:S01]  /*5f20*/  F2FP.BF16.F32.PACK_AB R79, R79, R78 ;  /* 0x0000004e4f4f723e */ /* 0x000fe200000010ff */
[----:B------:R-:W-:Y:S01]  /*5f30*/  @UP0 ULDC.64 UR8, c[0x0][0x450] ;  /* 0x0001140000080ab9 */ /* 0x000fe20000000a00 */
[----:B------:R-:W-:Y:S01]  /*5f40*/  F2FP.BF16.F32.PACK_AB R85, R85, R84 ;  /* 0x000000545555723e */ /* 0x000fe200000010ff */
[----:B------:R1:W-:Y:S01]  /*5f50*/  STS [R232], R81 ;  /* 0x00000051e8007388 */ /* 0x0003e20000000800 */
[----:B------:R-:W-:Y:S01]  /*5f60*/  F2FP.BF16.F32.PACK_AB R87, R87, R86 ;  /* 0x000000565757723e */ /* 0x000fe200000010ff */
[----:B------:R-:W-:Y:S01]  /*5f70*/  @UP0 UIMAD.WIDE.U32 UR10, UR5, UR8, URZ ;  /* 0x00000008050a02a5 */ /* 0x000fe2000f8e003f */
[----:B------:R-:W-:Y:S01]  /*5f80*/  F2FP.BF16.F32.PACK_AB R97, R97, R96 ;  /* 0x000000606161723e */ /* 0x000fe200000010ff */
[----:B------:R1:W-:Y:S01]  /*5f90*/  STS [R232+0x400], R83 ;  /* 0x00040053e8007388 */ /* 0x0003e20000000800 */
[----:B------:R-:W-:Y:S01]  /*5fa0*/  F2FP.BF16.F32.PACK_AB R99, R99, R98 ;  /* 0x000000626363723e */ /* 0x000fe200000010ff */
[----:B------:R-:W-:Y:S01]  /*5fb0*/  @UP0 UIMAD UR5, UR5, UR9, URZ ;  /* 0x00000009050502a4 */ /* 0x000fe2000f8e023f */
[----:B------:R-:W-:Y:S01]  /*5fc0*/  F2FP.BF16.F32.PACK_AB R89, R89, R88 ;  /* 0x000000585959723e */ /* 0x000fe200000010ff */
[----:B------:R1:W-:Y:S01]  /*5fd0*/  STS [R230+0x1000], R73 ;  /* 0x00100049e6007388 */ /* 0x0003e20000000800 */
[----:B------:R-:W-:Y:S01]  /*5fe0*/  F2FP.BF16.F32.PACK_AB R91, R91, R90 ;  /* 0x0000005a5b5b723e */ /* 0x000fe200000010ff */
[----:B------:R-:W-:Y:S01]  /*5ff0*/  @UP0 UIADD3 UR18, UR11, UR5, URZ ;  /* 0x000000050b120290 */ /* 0x000fe2000fffe03f */
[----:B------:R-:W-:Y:S01]  /*6000*/  F2FP.BF16.F32.PACK_AB R93, R93, R92 ;  /* 0x0000005c5d5d723e */ /* 0x000fe200000010ff */
[----:B------:R1:W-:Y:S01]  /*6010*/  STS [R230+0x1400], R75 ;  /* 0x0014004be6007388 */ /* 0x0003e20000000800 */
[----:B------:R-:W-:Y:S01]  /*6020*/  F2FP.BF16.F32.PACK_AB R95, R95, R94 ;  /* 0x0000005e5f5f723e */ /* 0x000fe200000010ff */
[----:B------:R-:W-:Y:S01]  /*6030*/  @UP0 UMOV UR17, UR10 ;  /* 0x0000000a00110c82 */ /* 0x000fe20008000000 */
[----:B------:R-:W-:Y:S01]  /*6040*/  F2FP.BF16.F32.PACK_AB R25, R25, R24 ;  /* 0x000000181919723e */ /* 0x000fe200000010ff */
[----:B------:R1:W-:Y:S01]  /*6050*/  STS [R232+0x1000], R77 ;  /* 0x0010004de8007388 */ /* 0x0003e20000000800 */
[----:B------:R-:W-:-:S02]  /*6060*/  F2FP.BF16.F32.PACK_AB R27, R27, R26 ;  /* 0x0000001a1b1b723e */ /* 0x000fc400000010ff */
[----:B------:R-:W-:Y:S01]  /*6070*/  F2FP.BF16.F32.PACK_AB R29, R29, R28 ;  /* 0x0000001c1d1d723e */ /* 0x000fe200000010ff */
[----:B------:R1:W-:Y:S01]  /*6080*/  STS [R232+0x1400], R79 ;  /* 0x0014004fe8007388 */ /* 0x0003e20000000800 */
[----:B------:R-:W-:Y:S02]  /*6090*/  F2FP.BF16.F32.PACK_AB R31, R31, R30 ;  /* 0x0000001e1f1f723e */ /* 0x000fe400000010ff */
[----:B------:R-:W-:Y:S01]  /*60a0*/  F2FP.BF16.F32.PACK_AB R37, R37, R36 ;  /* 0x000000242525723e */ /* 0x000fe200000010ff */
[----:B------:R1:W-:Y:S01]  /*60b0*/  STS [R230+0x2000], R85 ;  /* 0x00200055e6007388 */ /* 0x0003e20000000800 */
[----:B------:R-:W-:Y:S02]  /*60c0*/  F2FP.BF16.F32.PACK_AB R39, R39, R38 ;  /* 0x000000262727723e */ /* 0x000fe400000010ff */
[----:B------:R-:W-:Y:S01]  /*60d0*/  F2FP.BF16.F32.PACK_AB R49, R49, R48 ;  /* 0x000000303131723e */ /* 0x000fe200000010ff */
[----:B------:R1:W-:Y:S01]  /*60e0*/  STS [R230+0x2400], R87 ;  /* 0x00240057e6007388 */ /* 0x0003e20000000800 */
[----:B------:R-:W-:-:S02]  /*60f0*/  F2FP.BF16.F32.PACK_AB R51, R51, R50 ;  /* 0x000000323333723e */ /* 0x000fc400000010ff */
[----:B------:R-:W-:Y:S01]  /*6100*/  F2FP.BF16.F32.PACK_AB R41, R41, R40 ;  /* 0x000000282929723e */ /* 0x000fe200000010ff */
[----:B------:R1:W-:Y:S01]  /*6110*/  STS [R232+0x2000], R97 ;  /* 0x00200061e8007388 */ /* 0x0003e20000000800 */
[----:B------:R-:W-:Y:S02]  /*6120*/  F2FP.BF16.F32.PACK_AB R43, R43, R42 ;  /* 0x0000002a2b2b723e */ /* 0x000fe400000010ff */
[----:B------:R-:W-:Y:S01]  /*6130*/  PLOP3.LUT P0, PT, PT, PT, UP0, 0x80, 0x0 ;  /* 0x000000000000781c */ /* 0x000fe20003f0f008 */
[----:B------:R1:W-:Y:S04]  /*6140*/  STS [R232+0x2400], R99 ;  /* 0x00240063e8007388 */ /* 0x0003e80000000800 */
        /* <DEDUP_REMOVED lines=17> */
[----:B------:R1:W-:Y:S01]  /*6260*/  STS [R230+0x7400], R43 ;  /* 0x0074002be6007388 */ /* 0x0003e20000000800 */
[----:B------:R-:W-:Y:S05]  /*6270*/  @P0 BRA `(.L_x_77) ;  /* 0x0000000000340947 */ /* 0x000fea0003800000 */
[----:B------:R-:W-:Y:S01]  /*6280*/  USHF.R.S32.HI UR5, URZ, 0x1f, UR44 ;  /* 0x0000001f3f057899 */ /* 0x000fe2000801142c */
[----:B------:R-:W-:Y:S01]  /*6290*/  ULDC.64 UR8, c[0x0][0x450] ;  /* 0x0001140000087ab9 */ /* 0x000fe20000000a00 */
[----:B------:R-:W-:Y:S02]  /*62a0*/  USHF.R.S32.HI UR14, URZ, 0x1f, UR49 ;  /* 0x0000001f3f0e7899 */ /* 0x000fe40008011431 */
[----:B------:R-:W-:Y:S02]  /*62b0*/  UIMAD UR5, UR5, UR8, URZ ;  /* 0x00000008050572a4 */ /* 0x000fe4000f8e023f */
[----:B------:R-:W-:Y:S02]  /*62c0*/  UIMAD.WIDE.U32 UR10, UR44, UR8, URZ ;  /* 0x000000082c0a72a5 */ /* 0x000fe4000f8e003f */
[----:B------:R-:W-:Y:S01]  /*62d0*/  UIMAD UR5, UR44, UR9, UR5 ;  /* 0x000000092c0572a4 */ /* 0x000fe2000f8e0205 */
[----:B------:R-:W-:-:S03]  /*62e0*/  ULDC.64 UR12, c[0x0][0x438] ;  /* 0x00010e00000c7ab9 */ /* 0x000fc60000000a00 */
[----:B------:R-:W-:Y:S02]  /*62f0*/  UIADD3 UR11, UR11, UR5, URZ ;  /* 0x000000050b0b7290 */ /* 0x000fe4000fffe03f */
[----:B------:R-:W-:Y:S02]  /*6300*/  UIMAD UR5, UR14, UR12, URZ ;  /* 0x0000000c0e0572a4 */ /* 0x000fe4000f8e023f */
[----:B------:R-:W-:Y:S02]  /*6310*/  UIMAD.WIDE.U32 UR10, UR49, UR12, UR10 ;  /* 0x0000000c310a72a5 */ /* 0x000fe4000f8e000a */
[----:B------:R-:W-:-:S04]  /*6320*/  UIMAD UR5, UR49, UR13, UR5 ;  /* 0x0000000d310572a4 */ /* 0x000fc8000f8e0205 */
[----:B------:R-:W-:Y:S01]  /*6330*/  UIADD3 UR18, UR11, UR5, URZ ;  /* 0x000000050b127290 */ /* 0x000fe2000fffe03f */
[----:B------:R-:W-:-:S11]  /*6340*/  UMOV UR17, UR10 ;  /* 0x0000000a00117c82 */ /* 0x000fd60008000000 */
.L_x_77:
[----:B------:R-:W-:Y:S01]  /*6350*/  @UP0 UIADD3 UR5, UR44, UR47, URZ ;  /* 0x0000002f2c050290 */ /* 0x000fe2000fffe03f */
[----:B------:R-:W-:Y:S01]  /*6360*/  F2FP.BF16.F32.PACK_AB R45, R45, R44 ;  /* 0x0000002c2d2d723e */ /* 0x000fe200000010ff */
[----:B------:R-:W-:Y:S01]  /*6370*/  @UP0 ULDC.64 UR10, c[0x0][0x458] ;  /* 0x00011600000a0ab9 */ /* 0x000fe20000000a00 */
[----:B------:R-:W-:Y:S01]  /*6380*/  F2FP.BF16.F32.PACK_AB R47, R47, R46 ;  /* 0x0000002e2f2f723e */ /* 0x000fe200000010ff */
[----:B------:R-:W-:Y:S02]  /*6390*/  @UP0 UIMAD.WIDE.U32 UR12, UR5, UR10, URZ ;  /* 0x0000000a050c02a5 */ /* 0x000fe4000f8e003f */
[----:B------:R-:W-:-:S04]  /*63a0*/  @UP0 UIMAD UR5, UR5, UR11, URZ ;  /* 0x0000000b050502a4 */ /* 0x000fc8000f8e023f */
[----:B------:R-:W-:Y:S01]  /*63b0*/  @UP0 UIADD3 UR16, UR13, UR5, URZ ;  /* 0x000000050d100290 */ /* 0x000fe2000fffe03f */
[----:B------:R-:W-:Y:S11]  /*63c0*/  @P0 BRA `(.L_x_78) ;  /* 0x0000000000300947 */ /* 0x000ff60003800000 */
        /* <DEDUP_REMOVED lines=11> */
[----:B------:R-:W-:-:S12]  /*6480*/  UIADD3 UR16, UR13, UR5, URZ ;  /* 0x000000050d107290 */ /* 0x000fd8000fffe03f */
.L_x_78:
[----:B------:R2:W-:Y:S01]  /*6490*/  STS [R232+0x7000], R45 ;  /* 0x0070002de8007388 */ /* 0x0005e20000000800 */
[----:B------:R-:W-:Y:S01]  /*64a0*/  USHF.R.S32.HI UR5, URZ, 0x1f, UR46 ;  /* 0x0000001f3f057899 */ /* 0x000fe2000801142e */
[--C-:B-1----:R-:W-:Y:S01]  /*64b0*/  SHF.R.S32.HI R31, RZ, 0x1f, R220.reuse ;  /* 0x0000001fff1f7819 */ /* 0x102fe200000114dc */
[----:B------:R-:W-:Y:S01]  /*64c0*/  IMAD.U32 R3, RZ, RZ, UR8 ;  /* 0x00000008ff037e24 */ /* 0x000fe2000f8e00ff */
[----:B------:R2:W-:Y:S01]  /*64d0*/  STS [R232+0x7400], R47 ;  /* 0x0074002fe8007388 */ /* 0x0005e20000000800 */
[----:B------:R-:W-:Y:S01]  /*64e0*/  UIMAD UR13, UR5, UR8, URZ ;  /* 0x00000008050d72a4 */ /* 0x000fe2000f8e023f */
[----:B------:R-:W-:Y:S01]  /*64f0*/  IMAD.MOV.U32 R30, RZ, RZ, R220 ;  /* 0x000000ffff1e7224 */ /* 0x000fe200078e00dc */
[----:B------:R-:W-:Y:S01]  /*6500*/  UIMAD UR41, UR45, -0x40, UR41 ;  /* 0xffffffc02d2978a4 */ /* 0x000fe2000f8e0229 */
[----:B------:R-:W-:Y:S01]  /*6510*/  BAR.SYNC.DEFER_BLOCKING 0x0 ;  /* 0x0000000000007b1d */ /* 0x000fe20000010000 */
[----:B------:R-:W-:Y:S01]  /*6520*/  UIMAD UR13, UR46, UR9, UR13 ;  /* 0x000000092e0d72a4 */ /* 0x000fe2000f8e020d */
[----:B------:R-:W-:Y:S01]  /*6530*/  IMAD.WIDE.U32 R4, R3, UR46, R30 ;  /* 0x0000002e03047c25 */ /* 0x000fe2000f8e001e */
[----:B------:R-:W-:Y:S01]  /*6540*/  USHF.R.S32.HI UR19, URZ, 0x1f, UR59 ;  /* 0x0000001f3f137899 */ /* 0x000fe2000801143b */
[----:B------:R-:W-:-:S02]  /*6550*/  IADD3 R2, R218, 0x20, RZ ;  /* 0x00000020da027810 */ /* 0x000fc40007ffe0ff */
[----:B------:R-:W-:Y:S01]  /*6560*/  ULDC.64 UR14, c[0x0][0x468] ;  /* 0x00011a00000e7ab9 */ /* 0x000fe20000000a00 */
[----:B------:R-:W-:Y:S01]  /*6570*/  IMAD.U32 R3, RZ, RZ, UR13 ;  /* 0x0000000dff037e24 */ /* 0x000fe2000f8e00ff */
[----:B------:R-:W-:Y:S01]  /*6580*/  IADD3 R4, P0, R4, UR17, RZ ;  /* 0x0000001104047c10 */ /* 0x000fe2000ff1e0ff */
[----:B------:R-:W-:Y:S01]  /*6590*/  UIMAD UR13, UR19, UR14, URZ ;  /* 0x0000000e130d72a4 */ /* 0x000fe2000f8e023f */
[----:B------:R-:W-:Y:S01]  /*65a0*/  ISETP.GE.AND P2, PT, R218, UR41, PT ;  /* 0x00000029da007c0c */ /* 0x000fe2000bf46270 */
[----:B------:R-:W-:Y:S01]  /*65b0*/  IMAD.U32 R32, RZ, RZ, UR14 ;  /* 0x0000000eff207e24 */ /* 0x000fe2000f8e00ff */
[----:B------:R-:W-:Y:S01]  /*65c0*/  IADD3.X R5, R5, UR18, R3, P0, !PT ;  /* 0x0000001205057c10 */ /* 0x000fe200087fe403 */
[----:B------:R-:W-:Y:S01]  /*65d0*/  UIMAD UR15, UR59, UR15, UR13 ;  /* 0x0000000f3b0f72a4 */ /* 0x000fe2000f8e020d */
[----:B------:R-:W-:Y:S01]  /*65e0*/  BSSY B0, `(.L_x_79) ;  /* 0x0000016000007945 */ /* 0x000fe20003800000 */
[----:B------:R-:W-:Y:S01]  /*65f0*/  ISETP.GE.AND P1, PT, R2, UR41, PT ;  /* 0x0000002902007c0c */ /* 0x000fe2000bf26270 */
[----:B------:R-:W-:Y:S01]  /*6600*/  IMAD.WIDE.U32 R32, R32, UR59, R4 ;  /* 0x0000003b20207c25 */ /* 0x000fe2000f8e0004 */
[----:B------:R-:W-:-:S04]  /*6610*/  SHF.R.S32.HI R2, RZ, 0x1f, R218 ;  /* 0x0000001fff027819 */ /* 0x000fc800000114da */
[----:B------:R-:W-:Y:S01]  /*6620*/  IADD3 R29, R33, UR15, RZ ;  /* 0x0000000f211d7c10 */ /* 0x000fe2000fffe0ff */
[----:B------:R2:W1:Y:S04]  /*6630*/  LDS.128 R24, [R224+0xd000] ;  /* 0x00d00000e0187984 */ /* 0x0004680000000c00 */
[----:B------:R2:W3:Y:S04]  /*6640*/  LDS.128 R20, [R224+0xf000] ;  /* 0x00f00000e0147984 */ /* 0x0004e80000000c00 */
[----:B------:R2:W4:Y:S04]  /*6650*/  LDS.128 R16, [R224+0x11000] ;  /* 0x01100000e0107984 */ /* 0x0005280000000c00 */
[----:B------:R2:W1:Y:S01]  /*6660*/  LDS.128 R12, [R224+0x13000] ;  /* 0x01300000e00c7984 */ /* 0x0004620000000c00 */
[----:B------:R-:W-:Y:S05]  /*6670*/  @P2 BRA `(.L_x_80) ;  /* 0x0000000000302947 */ /* 0x000fea0003800000 */
[----:B------:R-:W2:Y:S01]  /*6680*/  LDS.128 R4, [R224+0xc000] ;  /* 0x00c00000e0047984 */ /* 0x000ea20000000c00 */
[----:B------:R-:W-:Y:S01]  /*6690*/  MOV R28, R32 ;  /* 0x00000020001c7202 */ /* 0x000fe20000000f00 */
[----:B------:R-:W-:Y:S01]  /*66a0*/  IMAD R3, R2, UR8, RZ ;  /* 0x0000000802037c24 */ /* 0x000fe2000f8e02ff */
[----:B------:R-:W-:Y:S01]  /*66b0*/  ULDC.64 UR14, c[0x0][0x3f0] ;  /* 0x0000fc00000e7ab9 */ /* 0x000fe20000000a00 */
[----:B------:R-:W3:Y:S02]  /*66c0*/  LDS.128 R8, [R224+0xe000] ;  /* 0x00e00000e0087984 */ /* 0x000ee40000000c00 */
[----:B------:R-:W-:-:S04]  /*66d0*/  IMAD.WIDE.U32 R34, R218, UR8, R28 ;  /* 0x00000008da227c25 */ /* 0x000fc8000f8e001c */
[----:B------:R-:W-:Y:S01]  /*66e0*/  IMAD R3, R218, UR9, R3 ;  /* 0x00000009da037c24 */ /* 0x000fe2000f8e0203 */
[----:B------:R-:W-:-:S04]  /*66f0*/  LEA R36, P0, R34, UR14, 0x1 ;  /* 0x0000000e22247c11 */ /* 0x000fc8000f8008ff */
[----:B------:R-:W-:-:S04]  /*6700*/  IADD3 R3, R3, R35, RZ ;  /* 0x0000002303037210 */ /* 0x000fc80007ffe0ff */
[----:B------:R-:W-:-:S05]  /*6710*/  LEA.HI.X R37, R34, UR15, R3, 0x1, P0 ;  /* 0x0000000f22257c11 */ /* 0x000fca00080f0c03 */
[----:B--2---:R2:W-:Y:S04]  /*6720*/  STG.E.128 desc[UR6][R36.64], R4 ;  /* 0x0000000424007986 */ /* 0x0045e8000c101d06 */
[----:B---3--:R2:W-:Y:S02]  /*6730*/  STG.E.128 desc[UR6][R36.64+0x80], R8 ;  /* 0x0000800824007986 */ /* 0x0085e4000c101d06 */
.L_x_80:
[----:B------:R-:W-:Y:S05]  /*6740*/  BSYNC B0 ;  /* 0x0000000000007941 */ /* 0x000fea0003800000 */
.L_x_79:
[----:B------:R-:W-:Y:S04]  /*6750*/  BSSY B0, `(.L_x_81) ;  /* 0x000000e000007945 */ /* 0x000fe80003800000 */
[----:B------:R-:W-:Y:S05]  /*6760*/  @P1 BRA `(.L_x_82) ;  /* 0x0000000000301947 */ /* 0x000fea0003800000 */
[----:B--2---:R-:W-:Y:S01]  /*6770*/  IADD3 R4, P0, R218, 0x20, RZ ;  /* 0x00000020da047810 */ /* 0x004fe20007f1e0ff */
[----:B------:R-:W-:Y:S01]  /*6780*/  ULDC.64 UR14, c[0x0][0x3f0] ;  /* 0x0000fc00000e7ab9 */ /* 0x000fe20000000a00 */
[----:B------:R-:W-:Y:S02]  /*6790*/  MOV R28, R32 ;  /* 0x00000020001c7202 */ /* 0x000fe40000000f00 */
[----:B------:R-:W-:-:S03]  /*67a0*/  IADD3.X R3, RZ, R2, RZ, P0, !PT ;  /* 0x00000002ff037210 */ /* 0x000fc600007fe4ff */
[----:B------:R-:W-:-:S04]  /*67b0*/  IMAD.WIDE.U32 R6, R4, UR8, R28 ;  /* 0x0000000804067c25 */ /* 0x000fc8000f8e001c */
[----:B------:R-:W-:-:S04]  /*67c0*/  IMAD R3, R3, UR8, RZ ;  /* 0x0000000803037c24 */ /* 0x000fc8000f8e02ff */
[----:B------:R-:W-:Y:S01]  /*67d0*/  IMAD R3, R4, UR9, R3 ;  /* 0x0000000904037c24 */ /* 0x000fe2000f8e0203 */
[----:B------:R-:W-:-:S04]  /*67e0*/  LEA R4, P0, R6, UR14, 0x1 ;  /* 0x0000000e06047c11 */ /* 0x000fc8000f8008ff */
[----:B------:R-:W-:-:S04]  /*67f0*/  IADD3 R3, R3, R7, RZ ;  /* 0x0000000703037210 */ /* 0x000fc80007ffe0ff */
[----:B------:R-:W-:-:S05]  /*6800*/  LEA.HI.X R5, R6, UR15, R3, 0x1, P0 ;  /* 0x0000000f06057c11 */ /* 0x000fca00080f0c03 */
[----:B-1----:R1:W-:Y:S04]  /*6810*/  STG.E.128 desc[UR6][R4.64], R24 ;  /* 0x0000001804007986 */ /* 0x0023e8000c101d06 */
[----:B---3--:R1:W-:Y:S02]  /*6820*/  STG.E.128 desc[UR6][R4.64+0x80], R20 ;  /* 0x0000801404007986 */ /* 0x0083e4000c101d06 */
.L_x_82:
[----:B------:R-:W-:Y:S05]  /*6830*/  BSYNC B0 ;  /* 0x0000000000007941 */ /* 0x000fea0003800000 */
.L_x_81:
[----:B--2---:R2:W2:Y:S01]  /*6840*/  LDS.128 R8, [R224+0x10000] ;  /* 0x01000000e0087984 */ /* 0x0044a20000000c00 */
[----:B------:R-:W-:Y:S01]  /*6850*/  UIMAD UR5, UR5, UR10, URZ ;  /* 0x0000000a050572a4 */ /* 0x000fe2000f8e023f */
[----:B------:R-:W-:Y:S01]  /*6860*/  IMAD.U32 R3, RZ, RZ, UR10 ;  /* 0x0000000aff037e24 */ /* 0x000fe2000f8e00ff */
[----:B------:R-:W-:Y:S01]  /*6870*/  USHF.R.S32.HI UR13, URZ, 0x1f, UR59 ;  /* 0x0000001f3f0d7899 */ /* 0x000fe2000801143b */
[----:B-1----:R1:W1:Y:S01]  /*6880*/  LDS.128 R4, [R224+0x12000] ;  /* 0x01200000e0047984 */ /* 0x0022620000000c00 */
[----:B------:R-:W-:Y:S01]  /*6890*/  UIMAD UR5, UR46, UR11, UR5 ;  /* 0x0000000b2e0572a4 */ /* 0x000fe2000f8e0205 */
[----:B------:R-:W-:Y:S01]  /*68a0*/  IMAD.WIDE.U32 R30, R3, UR46, R30 ;  /* 0x0000002e031e7c25 */ /* 0x000fe2000f8e001e */
[----:B------:R-:W-:Y:S01]  /*68b0*/  ULDC.64 UR8, c[0x0][0x470] ;  /* 0x00011c0000087ab9 */ /* 0x000fe20000000a00 */
[----:B------:R-:W-:Y:S03]  /*68c0*/  BSSY B0, `(.L_x_83) ;  /* 0x0000014000007945 */ /* 0x000fe60003800000 */
[----:B------:R-:W-:Y:S01]  /*68d0*/  IMAD.U32 R3, RZ, RZ, UR5 ;  /* 0x00000005ff037e24 */ /* 0x000fe2000f8e00ff */
[----:B---3--:R-:W-:Y:S01]  /*68e0*/  IADD3 R22, P0, R30, UR12, RZ ;  /* 0x0000000c1e167c10 */ /* 0x008fe2000ff1e0ff */
[----:B------:R-:W-:-:S03]  /*68f0*/  UIMAD UR5, UR13, UR8, URZ ;  /* 0x000000080d0572a4 */ /* 0x000fc6000f8e023f */
[----:B------:R-:W-:Y:S01]  /*6900*/  IADD3.X R23, R31, UR16, R3, P0, !PT ;  /* 0x000000101f177c10 */ /* 0x000fe200087fe403 */
[----:B------:R-:W-:Y:S01]  /*6910*/  UIMAD UR9, UR59, UR9, UR5 ;  /* 0x000000093b0972a4 */ /* 0x000fe2000f8e0205 */
[----:B------:R-:W-:-:S05]  /*6920*/  MOV R3, UR8 ;  /* 0x0000000800037c02 */ /* 0x000fca0008000f00 */
        /* <DEDUP_REMOVED lines=11> */
[----:B--2---:R3:W-:Y:S04]  /*69e0*/  STG.E.128 desc[UR6][R26.64], R8 ;  /* 0x000000081a007986 */ /* 0x0047e8000c101d06 */
[----:B-1----:R3:W-:Y:S02]  /*69f0*/  STG.E.128 desc[UR6][R26.64+0x80], R4 ;  /* 0x000080041a007986 */ /* 0x0027e4000c101d06 */
.L_x_84:
[----:B------:R-:W-:Y:S05]  /*6a00*/  BSYNC B0 ;  /* 0x0000000000007941 */ /* 0x000fea0003800000 */
.L_x_83:
[----:B------:R-:W-:Y:S05]  /*6a10*/  @P1 BRA `(.L_x_73) ;  /* 0x0000000000301947 */ /* 0x000fea0003800000 */
[----:B------:R-:W-:Y:S01]  /*6a20*/  IADD3 R3, P0, R218, 0x20, RZ ;  /* 0x00000020da037810 */ /* 0x000fe20007f1e0ff */
[----:B------:R-:W-:Y:S01]  /*6a30*/  ULDC.64 UR8, c[0x0][0x3f8] ;  /* 0x0000fe0000087ab9 */ /* 0x000fe20000000a00 */
[----:B------:R-:W-:Y:S02]  /*6a40*/  MOV R20, R22 ;  /* 0x0000001600147202 */ /* 0x000fe40000000f00 */
[----:B------:R-:W-:-:S03]  /*6a50*/  IADD3.X R2, RZ, R2, RZ, P0, !PT ;  /* 0x00000002ff027210 */ /* 0x000fc600007fe4ff */
[----:B-1-3--:R-:W-:-:S04]  /*6a60*/  IMAD.WIDE.U32 R4, R3, UR10, R20 ;  /* 0x0000000a03047c25 */ /* 0x00afc8000f8e0014 */
[----:B------:R-:W-:Y:S01]  /*6a70*/  IMAD R2, R2, UR10, RZ ;  /* 0x0000000a02027c24 */ /* 0x000fe2000f8e02ff */
[----:B------:R-:W-:-:S03]  /*6a80*/  LEA R6, P0, R4, UR8, 0x1 ;  /* 0x0000000804067c11 */ /* 0x000fc6000f8008ff */
[----:B------:R-:W-:-:S05]  /*6a90*/  IMAD R2, R3, UR11, R2 ;  /* 0x0000000b03027c24 */ /* 0x000fca000f8e0202 */
[----:B------:R-:W-:-:S04]  /*6aa0*/  IADD3 R2, R2, R5, RZ ;  /* 0x0000000502027210 */ /* 0x000fc80007ffe0ff */
[----:B------:R-:W-:-:S05]  /*6ab0*/  LEA.HI.X R7, R4, UR9, R2, 0x1, P0 ;  /* 0x0000000904077c11 */ /* 0x000fca00080f0c02 */
[----:B----4-:R1:W-:Y:S04]  /*6ac0*/  STG.E.128 desc[UR6][R6.64], R16 ;  /* 0x0000001006007986 */ /* 0x0103e8000c101d06 */
[----:B------:R1:W-:Y:S02]  /*6ad0*/  STG.E.128 desc[UR6][R6.64+0x80], R12 ;  /* 0x0000800c06007986 */ /* 0x0003e4000c101d06 */
.L_x_73:
[----:B------:R-:W-:Y:S05]  /*6ae0*/  BSYNC B1 ;  /* 0x0000000000017941 */ /* 0x000fea0003800000 */
.L_x_59:
[----:B------:R-:W-:Y:S01]  /*6af0*/  R2UR UR8, R219 ;  /* 0x00000000db0872ca */ /* 0x000fe200000e0000 */
[----:B------:R-:W-:Y:S02]  /*6b00*/  ULDC UR5, c[0x0][0xc] ;  /* 0x0000030000057ab9 */ /* 0x000fe40000000800 */
[----:B------:R-:W-:-:S10]  /*6b10*/  UIADD3 UR45, UR5, UR45, URZ ;  /* 0x0000002d052d7290 */ /* 0x000fd4000fffe03f */
[----:B------:R-:W-:-:S06]  /*6b20*/  UISETP.GE.AND UP0, UPT, UR45, UR8, UPT ;  /* 0x000000082d00728c */ /* 0x000fcc000bf06270 */
[----:B------:R-:W-:-:S13]  /*6b30*/  PLOP3.LUT P0, PT, PT, PT, UP0, 0x80, 0x0 ;  /* 0x000000000000781c */ /* 0x000fda0003f0f008 */
[----:B------:R-:W-:Y:S05]  /*6b40*/  @P0 BRA `(.L_x_85) ;  /* 0x0000000000040947 */ /* 0x000fea0003800000 */
[----:B------:R-:W-:Y:S05]  /*6b50*/  BRA `(.L_x_86) ;  /* 0xffffff9c00687947 */ /* 0x000fea000383ffff */
.L_x_85:
[----:B------:R-:W-:Y:S05]  /*6b60*/  EXIT ;  /* 0x000000000000794d */ /* 0x000fea0003800000 */
.L_x_87:
        /* <DEDUP_REMOVED lines=9> */
.L_x_1068:


//--------------------- .text._ZN5flash44flash_bwd_dq_dk_dv_loop_seqk_parallel_kernelI23Flash_bwd_kernel_traitsILi128ELi64ELi64ELi8ELi4ELi2ELi2ELb1ELb0EN7cutlass10bfloat16_tE19Flash_kernel_traitsILi128ELi64ELi64ELi8ES3_EELb0ELb1ELb0ELb1ELb0ELb0ELb0EEEvNS_16Flash_bwd_paramsE --------------------------
	.section	.text._ZN5flash44flash_bwd_dq_dk_dv_loop_seqk_parallel_kernelI23Flash_bwd_kernel_traitsILi128ELi64ELi64ELi8ELi4ELi2ELi2ELb1ELb0EN7cutlass10bfloat16_tE19Flash_kernel_traitsILi128ELi64ELi64ELi8ES3_EELb0ELb1ELb0ELb1ELb0ELb0ELb0EEEvNS_16Flash_bwd_paramsE,"ax",@progbits
	.align	128
        .global         _ZN5flash44flash_bwd_dq_dk_dv_loop_seqk_parallel_kernelI23Flash_bwd_kernel_traitsILi128ELi64ELi64ELi8ELi4ELi2ELi2ELb1ELb0EN7cutlass10bfloat16_tE19Flash_kernel_traitsILi128ELi64ELi64ELi8ES3_EELb0ELb1ELb0ELb1ELb0ELb0ELb0EEEvNS_16Flash_bwd_paramsE
        .type           _ZN5flash44flash_bwd_dq_dk_dv_loop_seqk_parallel_kernelI23Flash_bwd_kernel_traitsILi128ELi64ELi64ELi8ELi4ELi2ELi2ELb1ELb0EN7cutlass10bfloat16_tE19Flash_kernel_traitsILi128ELi64ELi64ELi8ES3_EELb0ELb1ELb0ELb1ELb0ELb0ELb0EEEvNS_16Flash_bwd_paramsE,@function
        .size           _ZN5flash44flash_bwd_dq_dk_dv_loop_seqk_parallel_kernelI23Flash_bwd_kernel_traitsILi128ELi64ELi64ELi8ELi4ELi2ELi2ELb1ELb0EN7cutlass10bfloat16_tE19Flash_kernel_traitsILi128ELi64ELi64ELi8ES3_EELb0ELb1ELb0ELb1ELb0ELb0ELb0EEEvNS_16Flash_bwd_paramsE,(.L_x_1069 - _ZN5flash44flash_bwd_dq_dk_dv_loop_seqk_parallel_kernelI23Flash_bwd_kernel_traitsILi128ELi64ELi64ELi8ELi4ELi2ELi2ELb1ELb0EN7cutlass10bfloat16_tE19Flash_kernel_traitsILi128ELi64ELi64ELi8ES3_EELb0ELb1ELb0ELb1ELb0ELb0ELb0EEEvNS_16Flash_bwd_paramsE)
        .other          _ZN5flash44flash_bwd_dq_dk_dv_loop_seqk_parallel_kernelI23Flash_bwd_kernel_traitsILi128ELi64ELi64ELi8ELi4ELi2ELi2ELb1ELb0EN7cutlass10bfloat16_tE19Flash_kernel_traitsILi128ELi64ELi64ELi8ES3_EELb0ELb1ELb0ELb1ELb0ELb0ELb0EEEvNS_16Flash_bwd_paramsE,@"STO_CUDA_ENTRY STV_DEFAULT"
_ZN5flash44flash_bwd_dq_dk_dv_loop_seqk_parallel_kernelI23Flash_bwd_kernel_traitsILi128ELi64ELi64ELi8ELi4ELi2ELi2ELb1ELb0EN7cutlass10bfloat16_tE19Flash_kernel_traitsILi128ELi64ELi64ELi8ES3_EELb0ELb1ELb0ELb1ELb0ELb0ELb0EEEvNS_16Flash_bwd_paramsE:
.text._ZN5flash44flash_bwd_dq_dk_dv_loop_seqk_parallel_kernelI23Flash_bwd_kernel_traitsILi128ELi64ELi64ELi8ELi4ELi2ELi2ELb1ELb0EN7cutlass10bfloat16_tE19Flash_kernel_traitsILi128ELi64ELi64ELi8ES3_EELb0ELb1ELb0ELb1ELb0ELb0ELb0EEEvNS_16Flash_bwd_paramsE:
        /* <DEDUP_REMOVED lines=13> */
[----:B------:R-:W-:Y:S01]  /*00d0*/  UMOV UR5, 0x400 ;  /* 0x0000040000057882 */ /* 0x000fe20000000000 */
[----:B------:R-:W-:Y:S01]  /*00e0*/  IMAD.MOV.U32 R201, RZ, RZ, 0x40 ;  /* 0x00000040ffc97424 */ /* 0x000fe200078e00ff */
[----:B------:R-:W-:Y:S01]  /*00f0*/  UMOV UR61, 0xffffc000 ;  /* 0xffffc000003d7882 */ /* 0x000fe20000000000 */
[----:B------:R-:W-:-:S04]  /*0100*/  IMAD.MOV.U32 R230, RZ, RZ, -0x10 ;  /* 0xfffffff0ffe67424 */ /* 0x000fc800078e00ff */
        /* <DEDUP_REMOVED lines=8> */
[----:B------:R-:W-:Y:S02]  /*0190*/  LEA.HI R20, R18, R17, RZ, 0x3 ;  /* 0x0000001112147211 */ /* 0x000fe400078f18ff */
[--C-:B------:R-:W-:Y:S01]  /*01a0*/  SHF.R.S32.HI R4, RZ, 0x5, R16.reuse ;  /* 0x00000005ff047819 */ /* 0x100fe20000011410 */
[----:B----4-:R-:W-:Y:S01]  /*01b0*/  USHF.R.S32.HI UR6, URZ, 0x1f, UR49 ;  /* 0x0000001f3f067899 */ /* 0x010fe20008011431 */
[----:B------:R-:W-:Y:S02]  /*01c0*/  SHF.R.S32.HI R0, RZ, 0x1f, R16 ;  /* 0x0000001fff007819 */ /* 0x000fe40000011410 */
[-C--:B------:R-:W-:Y:S02]  /*01d0*/  LEA.HI R3, R16, R4.reuse, RZ, 0x1 ;  /* 0x0000000410037211 */ /* 0x080fe400078f08ff */
[----:B------:R-:W-:-:S02]  /*01e0*/  LEA.HI R0, R0, R4, RZ, 0x2 ;  /* 0x0000000400007211 */ /* 0x000fc400078f10ff */
[-C--:B------:R-:W-:Y:S02]  /*01f0*/  LEA.HI R19, R18, R17.reuse, RZ, 0x2 ;  /* 0x0000001112137211 */ /* 0x080fe400078f10ff */
[----:B------:R-:W-:Y:S02]  /*0200*/  LOP3.LUT R2, R0, 0xfffffffc, RZ, 0xc0, !PT ;  /* 0xfffffffc00027812 */ /* 0x000fe400078ec0ff */
[----:B------:R-:W-:Y:S02]  /*0210*/  LOP3.LUT R0, R3, 0xfffffffe, RZ, 0xc0, !PT ;  /* 0xfffffffe03007812 */ /* 0x000fe400078ec0ff */
[----:B------:R-:W-:Y:S01]  /*0220*/  LEA.HI R3, R18, R17, RZ, 0x4 ;  /* 0x0000001112037211 */ /* 0x000fe200078f20ff */
[C---:B------:R-:W-:Y:S01]  /*0230*/  IMAD.IADD R15, R4.reuse, 0x1, -R2 ;  /* 0x00000001040f7824 */ /* 0x040fe200078e0a02 */
[----:B------:R-:W-:Y:S01]  /*0240*/  SHF.R.S32.HI R9, RZ, 0x2, R19 ;  /* 0x00000002ff097819 */ /* 0x000fe20000011413 */
[----:B------:R-:W-:Y:S01]  /*0250*/  IMAD.IADD R210, R4, 0x1, -R0 ;  /* 0x0000000104d27824 */ /* 0x000fe200078e0a00 */
[----:B------:R-:W-:-:S02]  /*0260*/  SHF.R.S32.HI R5, RZ, 0x4, R3 ;  /* 0x00000004ff057819 */ /* 0x000fc40000011403 */
[----:B------:R-:W-:Y:S02]  /*0270*/  LOP3.LUT R0, R20, 0xfffffff8, RZ, 0xc0, !PT ;  /* 0xfffffff814007812 */ /* 0x000fe400078ec0ff */
[----:B------:R-:W-:Y:S02]  /*0280*/  SHF.R.S32.HI R2, RZ, 0x1f, R19 ;  /* 0x0000001fff027819 */ /* 0x000fe40000011413 */
[----:B------:R-:W-:Y:S01]  /*0290*/  SHF.R.S32.HI R243, RZ, 0x3, R20 ;  /* 0x00000003fff37819 */ /* 0x000fe20000011414 */
[----:B------:R-:W-:Y:S01]  /*02a0*/  IMAD.IADD R0, R17, 0x1, -R0 ;  /* 0x0000000111007824 */ /* 0x000fe200078e0a00 */
[C---:B------:R-:W-:Y:S02]  /*02b0*/  LOP3.LUT R7, R3.reuse, 0xfffffff0, RZ, 0xc0, !PT ;  /* 0xfffffff003077812 */ /* 0x040fe400078ec0ff */
[----:B------:R-:W-:Y:S01]  /*02c0*/  LEA.HI R3, R3, R5, RZ, 0x1 ;  /* 0x0000000503037211 */ /* 0x000fe200078f08ff */
[----:B------:R-:W-:Y:S01]  /*02d0*/  IMAD.SHL.U32 R4, R243, 0x40, RZ ;  /* 0x00000040f3047824 */ /* 0x000fe200078e00ff */
[----:B------:R-:W-:Y:S01]  /*02e0*/  LEA.HI R2, R2, R9, RZ, 0x3 ;  /* 0x0000000902027211 */ /* 0x000fe200078f18ff */
[----:B------:R-:W-:Y:S01]  /*02f0*/  IMAD.SHL.U32 R226, R0, 0x8, RZ ;  /* 0x0000000800e27824 */ /* 0x000fe200078e00ff */
[----:B------:R-:W-:-:S02]  /*0300*/  LOP3.LUT R6, R3, 0xfffffffe, RZ, 0xc0, !PT ;  /* 0xfffffffe03067812 */ /* 0x000fc400078ec0ff */
[----:B------:R-:W-:Y:S01]  /*0310*/  LOP3.LUT R3, R2, 0xfffffff8, RZ, 0xc0, !PT ;  /* 0xfffffff802037812 */ /* 0x000fe200078ec0ff */
[----:B------:R-:W-:Y:S01]  /*0320*/  VIADD R233, R226, 0x40 ;  /* 0x00000040e2e97836 */ /* 0x000fe20000000000 */
[----:B------:R-:W-:Y:S01]  /*0330*/  LOP3.LUT R2, R4, 0x1c0, RZ, 0xc0, !PT ;  /* 0x000001c004027812 */ /* 0x000fe200078ec0ff */
[----:B------:R-:W-:Y:S01]  /*0340*/  IMAD.IADD R4, R17, 0x1, -R7 ;  /* 0x0000000111047824 */ /* 0x000fe200078e0a07 */
[----:B------:R-:W-:Y:S01]  /*0350*/  LOP3.LUT P4, RZ, R0, 0x2, RZ, 0xc0, !PT ;  /* 0x0000000200ff7812 */ /* 0x000fe2000788c0ff */
[----:B------:R-:W-:Y:S01]  /*0360*/  IMAD.IADD R9, R9, 0x1, -R3 ;  /* 0x0000000109097824 */ /* 0x000fe200078e0a03 */
[----:B------:R-:W-:Y:S01]  /*0370*/  LOP3.LUT R3, R2, 0x38, R226, 0xf8, !PT ;  /* 0x0000003802037812 */ /* 0x000fe200078ef8e2 */
[----:B------:R-:W-:Y:S01]  /*0380*/  IMAD.IADD R11, R5, 0x1, -R6 ;  /* 0x00000001050b7824 */ /* 0x000fe200078e0a06 */
[C---:B------:R-:W-:Y:S01]  /*0390*/  LOP3.LUT P3, RZ, R0.reuse, 0x4, RZ, 0xc0, !PT ;  /* 0x0000000400ff7812 */ /* 0x040fe2000786c0ff */
[----:B------:R-:W-:Y:S01]  /*03a0*/  IMAD.SHL.U32 R0, R0, 0x40, RZ ;  /* 0x0000004000007824 */ /* 0x000fe200078e00ff */
[----:B------:R-:W-:-:S02]  /*03b0*/  SHF.R.U32.HI R2, RZ, 0x3, R2 ;  /* 0x00000003ff027819 */ /* 0x000fc40000011602 */
[----:B------:R-:W-:Y:S02]  /*03c0*/  LEA.HI R10, R18, R17, RZ, 0x7 ;  /* 0x00000011120a7211 */ /* 0x000fe400078f38ff */
[----:B------:R-:W-:Y:S01]  /*03d0*/  LOP3.LUT R12, R3, R2, RZ, 0x3c, !PT ;  /* 0x00000002030c7212 */ /* 0x000fe200078e3cff */
[----:B------:R-:W-:Y:S01]  /*03e0*/  IMAD.SHL.U32 R2, R210, 0x10, RZ ;  /* 0x00000010d2027824 */ /* 0x000fe200078e00ff */
[----:B------:R-:W-:Y:S02]  /*03f0*/  SHF.R.S32.HI R3, RZ, 0x1f, R4 ;  /* 0x0000001fff037819 */ /* 0x000fe40000011404 */
[----:B------:R-:W-:Y:S02]  /*0400*/  LOP3.LUT R0, R0, 0x1c0, RZ, 0xc0, !PT ;  /* 0x000001c000007812 */ /* 0x000fe400078ec0ff */
[----:B------:R-:W-:Y:S02]  /*0410*/  SHF.R.S32.HI R10, RZ, 0x7, R10 ;  /* 0x00000007ff0a7819 */ /* 0x000fe4000001140a */
[----:B------:R-:W-:Y:S01]  /*0420*/  LEA.HI R13, R3, R4, RZ, 0x3 ;  /* 0x00000004030d7211 */ /* 0x000fe200078f18ff */
[----:B------:R-:W-:Y:S01]  /*0430*/  IMAD.SHL.U32 R3, R11, 0x200, RZ ;  /* 0x000002000b037824 */ /* 0x000fe200078e00ff */
[----:B------:R-:W-:-:S02]  /*0440*/  LOP3.LUT R5, R0, 0x8, R20, 0xf8, !PT ;  /* 0x0000000800057812 */ /* 0x000fc400078ef814 */
[----:B------:R-:W-:Y:S02]  /*0450*/  SHF.R.U32.HI R202, RZ, 0x3, R0 ;  /* 0x00000003ffca7819 */ /* 0x000fe40000011600 */
[----:B------:R-:W-:Y:S01]  /*0460*/  LOP3.LUT R7, R0, 0x10, R2, 0xf8, !PT ;  /* 0x0000001000077812 */ /* 0x000fe200078ef802 */
[----:B------:R-:W-:Y:S01]  /*0470*/  IMAD R2, R10, 0x800, R3 ;  /* 0x000008000a027824 */ /* 0x000fe200078e0203 */
[----:B------:R-:W-:Y:S02]  /*0480*/  LOP3.LUT R0, R5, R202, RZ, 0x3c, !PT ;  /* 0x000000ca05007212 */ /* 0x000fe400078e3cff */
[----:B------:R-:W-:Y:S02]  /*0490*/  LOP3.LUT R6, R13, 0xfffffff8, RZ, 0xc0, !PT ;  /* 0xfffffff80d067812 */ /* 0x000fe400078ec0ff */
[----:B------:R-:W-:Y:S01]  /*04a0*/  LOP3.LUT R8, R9, 0x1, RZ, 0xc0, !PT ;  /* 0x0000000109087812 */ /* 0x000fe200078ec0ff */
[----:B------:R-:W-:Y:S01]  /*04b0*/  IMAD.IADD R215, R2, 0x1, R0 ;  /* 0x0000000102d77824 */ /* 0x000fe200078e0200 */
[----:B------:R-:W-:Y:S01]  /*04c0*/  LEA.HI R0, R18, R17, RZ, 0x6 ;  /* 0x0000001112007211 */ /* 0x000fe200078f30ff */
[----:B------:R-:W-:Y:S01]  /*04d0*/  IMAD.IADD R14, R4, 0x1, -R6 ;  /* 0x00000001040e7824 */ /* 0x000fe200078e0a06 */
[----:B------:R-:W-:Y:S01]  /*04e0*/  LOP3.LUT R4, R7, 0x8, R20, 0xf8, !PT ;  /* 0x0000000807047812 */ /* 0x000fe200078ef814 */
[----:B------:R-:W-:Y:S01]  /*04f0*/  IMAD.SHL.U32 R6, R11, 0x20, RZ ;  /* 0x000000200b067824 */ /* 0x000fe200078e00ff */
[----:B------:R-:W-:Y:S01]  /*0500*/  SHF.R.S32.HI R0, RZ, 0x6, R0 ;  /* 0x00000006ff007819 */ /* 0x000fe20000011400 */
[----:B------:R-:W-:Y:S01]  /*0510*/  IMAD.SHL.U32 R7, R14, 0x40, RZ ;  /* 0x000000400e077824 */ /* 0x000fe200078e00ff */
[----:B------:R-:W-:-:S02]  /*0520*/  LOP3.LUT R202, R3, R4, R202, 0xf6, !PT ;  /* 0x0000000403ca7212 */ /* 0x000fc400078ef6ca */
[----:B------:R-:W-:Y:S01]  /*0530*/  LOP3.LUT R2, R16, 0xffffffe0, RZ, 0xc0, !PT ;  /* 0xffffffe010027812 */ /* 0x000fe200078ec0ff */
[C---:B------:R-:W-:Y:S01]  /*0540*/  IMAD R249, R0.reuse, 0x200, R12 ;  /* 0x0000020000f97824 */ /* 0x040fe200078e020c */
[----:B------:R-:W-:Y:S01]  /*0550*/  LOP3.LUT R4, R19, 0x7ffffffc, RZ, 0xc0, !PT ;  /* 0x7ffffffc13047812 */ /* 0x000fe200078ec0ff */
[----:B------:R-:W-:Y:S01]  /*0560*/  IMAD.SHL.U32 R3, R0, 0x8, RZ ;  /* 0x0000000800037824 */ /* 0x000fe200078e00ff */
[----:B------:R-:W-:Y:S01]  /*0570*/  ISETP.NE.U32.AND P0, PT, R8, 0x1, PT ;  /* 0x000000010800780c */ /* 0x000fe20003f05070 */
[----:B------:R-:W-:Y:S01]  /*0580*/  IMAD.SHL.U32 R0, R9, 0x40, RZ ;  /* 0x0000004009007824 */ /* 0x000fe200078e00ff */
[----:B------:R-:W-:Y:S01]  /*0590*/  SEL R201, R201, 0xffffffc0, !P3 ;  /* 0xffffffc0c9c97807 */ /* 0x000fe20005800000 */
[----:B------:R-:W-:Y:S01]  /*05a0*/  IMAD.IADD R251, R17, 0x1, -R2 ;  /* 0x0000000111fb7824 */ /* 0x000fe200078e0a02 */
[----:B------:R-:W-:Y:S01]  /*05b0*/  LOP3.LUT R3, R3, 0x18, RZ, 0xc0, !PT ;  /* 0x0000001803037812 */ /* 0x000fe200078ec0ff */
[----:B------:R-:W-:Y:S01]  /*05c0*/  IMAD.SHL.U32 R2, R10, 0x20, RZ ;  /* 0x000000200a027824 */ /* 0x000fe200078e00ff */
[----:B------:R-:W-:Y:S01]  /*05d0*/  LOP3.LUT R0, R0, 0x1c0, RZ, 0xc0, !PT ;  /* 0x000001c000007812 */ /* 0x000fe200078ec0ff */
[----:B------:R-:W-:Y:S01]  /*05e0*/  IMAD.IADD R4, R17, 0x1, -R4 ;  /* 0x0000000111047824 */ /* 0x000fe200078e0a04 */
[----:B------:R-:W-:-:S02]  /*05f0*/  R2P PR, R9, 0x6 ;  /* 0x0000000609007804 */ /* 0x000fc40000000000 */
[----:B------:R-:W-:Y:S01]  /*0600*/  LOP3.LUT R245, R2, 0x6, R245, 0xf8, !PT ;  /* 0x0000000602f57812 */ /* 0x000fe200078ef8f5 */
[----:B------:R-:W-:Y:S01]  /*0610*/  IMAD.SHL.U32 R4, R4, 0x2, RZ ;  /* 0x0000000204047824 */ /* 0x000fe200078e00ff */
[----:B------:R-:W-:Y:S02]  /*0620*/  LOP3.LUT R5, R0, 0x20, R2, 0xf8, !PT ;  /* 0x0000002000057812 */ /* 0x000fe400078ef802 */
[----:B------:R-:W-:Y:S01]  /*0630*/  SHF.R.U32.HI R2, RZ, 0x3, R0 ;  /* 0x00000003ff027819 */ /* 0x000fe20000011600 */
[----:B------:R-:W-:Y:S01]  /*0640*/  IMAD R8, R15, 0x400, R4 ;  /* 0x000004000f087824 */ /* 0x000fe200078e0204 */
[----:B------:R-:W-:Y:S01]  /*0650*/  LOP3.LUT R9, R3, 0x20, R6, 0xf8, !PT ;  /* 0x0000002003097812 */ /* 0x000fe200078ef806 */
[----:B------:R-:W-:Y:S01]  /*0660*/  IMAD R4, R210, 0x400, R4 ;  /* 0x00000400d2047824 */ /* 0x000fe200078e0204 */
[----:B------:R-:W-:Y:S02]  /*0670*/  LOP3.LUT R6, R5, R2, RZ, 0x3c, !PT ;  /* 0x0000000205067212 */ /* 0x000fe400078e3cff */
[----:B------:R-:W-:Y:S01]  /*0680*/  LOP3.LUT R5, R2, R0, R3, 0x1e, !PT ;  /* 0x0000000002057212 */ /* 0x000fe200078e1e03 */
[----:B------:R-:W-:Y:S01]  /*0690*/  IMAD.SHL.U32 R0, R11, 0x8, RZ ;  /* 0x000000080b007824 */ /* 0x000fe200078e00ff */
[----:B------:R-:W-:Y:S01]  /*06a0*/  LOP3.LUT R3, R7, 0x1c0, RZ, 0xc0, !PT ;  /* 0x000001c007037812 */ /* 0x000fe200078ec0ff */
[----:B------:R-:W-:Y:S01]  /*06b0*/  IMAD.IADD R8, R8, 0x1, R6 ;  /* 0x0000000108087824 */ /* 0x000fe200078e0206 */
[----:B------:R-:W-:Y:S01]  /*06c0*/  SHF.R.S32.HI R7, RZ, 0x1f, R251 ;  /* 0x0000001fff077819 */ /* 0x000fe200000114fb */
[----:B------:R-:W-:Y:S01]  /*06d0*/  IMAD.IADD R246, R4, 0x1, R5 ;  /* 0x0000000104f67824 */ /* 0x000fe200078e0205 */
[----:B------:R-:W-:Y:S01]  /*06e0*/  LOP3.LUT R6, R3, 0x8, R0, 0xf8, !PT ;  /* 0x0000000803067812 */ /* 0x000fe200078ef800 */
[----:B------:R-:W-:Y:S01]  /*06f0*/  IMAD.SHL.U32 R4, R13, 0x40, RZ ;  /* 0x000000400d047824 */ /* 0x000fe200078e00ff */
[----:B------:R-:W-:-:S02]  /*0700*/  LEA.HI R0, R7, R251, RZ, 0x2 ;  /* 0x000000fb07007211 */ /* 0x000fc400078f10ff */
[--C-:B------:R-:W-:Y:S02]  /*0710*/  SHF.R.U32.HI R2, RZ, 0x3, R3.reuse ;  /* 0x00000003ff027819 */ /* 0x100fe40000011603 */
[----:B------:R-:W-:Y:S02]  /*0720*/  SHF.R.S32.HI R5, RZ, 0x2, R0 ;  /* 0x00000002ff057819 */ /* 0x000fe40000011400 */
[----:B------:R-:W-:Y:S02]  /*0730*/  LOP3.LUT R0, R4, 0xfffffe00, RZ, 0xc0, !PT ;  /* 0xfffffe0004007812 */ /* 0x000fe400078ec0ff */
[----:B------:R-:W-:Y:S01]  /*0740*/  LOP3.LUT R3, R2, R9, R3, 0x1e, !PT ;  /* 0x0000000902037212 */ /* 0x000fe200078e1e03 */
[C---:B------:R-:W-:Y:S01]  /*0750*/  IMAD R248, R15.reuse, 0x10, R5 ;  /* 0x000000100ff87824 */ /* 0x040fe200078e0205 */
[----:B------:R-:W-:Y:S01]  /*0760*/  LOP3.LUT R2, R6, R2, RZ, 0x3c, !PT ;  /* 0x0000000206027212 */ /* 0x000fe200078e3cff */
[--C-:B------:R-:W-:Y:S01]  /*0770*/  IMAD R4, R15, 0x400, R0.reuse ;  /* 0x000004000f047824 */ /* 0x100fe200078e0200 */
[----:B------:R-:W-:Y:S01]  /*0780*/  LOP3.LUT R214, R3, R0, RZ, 0xfc, !PT ;  /* 0x0000000003d67212 */ /* 0x000fe200078efcff */
[----:B------:R-:W-:Y:S01]  /*0790*/  IMAD R210, R210, 0x400, R0 ;  /* 0x00000400d2d27824 */ /* 0x000fe200078e0200 */
[----:B------:R-:W-:Y:S01]  /*07a0*/  LEA R231, R8, UR4, 0x1 ;  /* 0x0000000408e77c11 */ /* 0x000fe2000f8e08ff */
[----:B------:R-:W-:Y:S01]  /*07b0*/  IMAD.U32 R0, RZ, RZ, UR5 ;  /* 0x00000005ff007e24 */ /* 0x000fe2000f8e00ff */
[----:B------:R-:W-:Y:S01]  /*07c0*/  USHF.L.U32 UR5, UR49, 0x7, URZ ;  /* 0x0000000731057899 */ /* 0x000fe2000800063f */
[----:B------:R-:W-:Y:S01]  /*07d0*/  IMAD.IADD R213, R4, 0x1, R2 ;  /* 0x0000000104d57824 */ /* 0x000fe200078e0202 */
[----:B------:R-:W-:Y:S01]  /*07e0*/  SEL R230, R230, 0x10, !P0 ;  /* 0x00000010e6e67807 */ /* 0x000fe20004000000 */
[----:B------:R-:W-:Y:S01]  /*07f0*/  IMAD.IADD R210, R2, 0x1, R210 ;  /* 0x0000000102d27824 */ /* 0x000fe200078e02d2 */
[----:B------:R-:W-:Y:S01]  /*0800*/  LEA R202, R202, UR4, 0x1 ;  /* 0x00000004caca7c11 */ /* 0x000fe2000f8e08ff */
[----:B------:R-:W-:-:S02]  /*0810*/  IMAD.MOV.U32 R2, RZ, RZ, 0x20 ;  /* 0x00000020ff027424 */ /* 0x000fc400078e00ff */
[----:B------:R-:W-:Y:S01]  /*0820*/  IMAD.U32 R3, RZ, RZ, UR5 ;  /* 0x00000005ff037e24 */ /* 0x000fe2000f8e00ff */
[----:B------:R-:W-:Y:S01]  /*0830*/  UIADD3 UR5, UR4, 0x10000, URZ ;  /* 0x0001000004057890 */ /* 0x000fe2000fffe03f */
[----:B------:R-:W-:Y:S01]  /*0840*/  IMAD.U32 R0, RZ, RZ, UR6 ;  /* 0x00000006ff007e24 */ /* 0x000fe2000f8e00ff */
[----:B------:R-:W-:Y:S01]  /*0850*/  UIADD3 UR6, UR4, 0xc000, URZ ;  /* 0x0000c00004067890 */ /* 0x000fe2000fffe03f */
[----:B------:R-:W-:Y:S01]  /*0860*/  IMAD.U32 R0, RZ, RZ, UR7 ;  /* 0x00000007ff007e24 */ /* 0x000fe2000f8e00ff */
[----:B------:R-:W-:Y:S01]  /*0870*/  SEL R2, R2, 0xffffffe0, !P4 ;  /* 0xffffffe002027807 */ /* 0x000fe20006000000 */
[----:B------:R-:W-:Y:S01]  /*0880*/  VIADD R229, R231, 0x20 ;  /* 0x00000020e7e57836 */ /* 0x000fe20000000000 */
[----:B------:R-:W-:Y:S01]  /*0890*/  LEA R0, R215, UR5, 0x1 ;  /* 0x00000005d7007c11 */ /* 0x000fe2000f8e08ff */
[C---:B------:R-:W-:Y:S01]  /*08a0*/  @P1 VIADD R229, R231.reuse, 0xffffffe0 ;  /* 0xffffffe0e7e51836 */ /* 0x040fe20000000000 */
[----:B------:R-:W-:Y:S01]  /*08b0*/  LEA R246, R246, UR6, 0x1 ;  /* 0x00000006f6f67c11 */ /* 0x000fe2000f8e08ff */
[----:B------:R-:W-:Y:S01]  /*08c0*/  IMAD.IADD R232, R231, 0x1, R230 ;  /* 0x00000001e7e87824 */ /* 0x000fe200078e02e6 */
[----:B------:R-:W-:Y:S01]  /*08d0*/  IADD3 R207, R2, -0x4000, R0 ;  /* 0xffffc00002cf7810 */ /* 0x000fe20007ffe000 */
        /* <DEDUP_REMOVED lines=9> */
.L_x_134:
        /* <DEDUP_REMOVED lines=13> */
[----:B------:R-:W-:Y:S02]  /*0a40*/  @UP4 UIADD3 UR10, UP1, UR16, UR10, URZ ;  /* 0x0000000a100a4290 */ /* 0x000fe4000ff3e03f */
[----:B------:R-:W-:Y:S02]  /*0a50*/  UIADD3 UR15, UP2, UR16, UR12, URZ ;  /* 0x0000000c100f7290 */ /* 0x000fe4000ff5e03f */
[----:B------:R-:W-:Y:S01]  /*0a60*/  @UP3 UIADD3.X UR9, UR5, UR9, URZ, UP0, !UPT ;  /* 0x0000000905093290 */ /* 0x000fe200087fe43f */
[----:B-12---:R-:W-:Y:S01]  /*0a70*/  IMAD.U32 R2, RZ, RZ, UR8 ;  /* 0x00000008ff027e24 */ /* 0x006fe2000f8e00ff */
[----:B------:R-:W-:Y:S01]  /*0a80*/  UISETP.NE.U32.AND UP0, UPT, UR12, URZ, UPT ;  /* 0x0000003f0c00728c */ /* 0x000fe2000bf05070 */
[----:B------:R-:W-:Y:S01]  /*0a90*/  IMAD.U32 R4, RZ, RZ, UR10 ;  /* 0x0000000aff047e24 */ /* 0x000fe2000f8e00ff */
[----:B------:R-:W-:-:S02]  /*0aa0*/  @UP4 UIADD3.X UR11, UR5, UR11, URZ, UP1, !UPT ;  /* 0x0000000b050b4290 */ /* 0x000fc40008ffe43f */
[----:B------:R-:W-:Y:S01]  /*0ab0*/  UIADD3.X UR14, UR5, UR13, URZ, UP2, !UPT ;  /* 0x0000000d050e7290 */ /* 0x000fe200097fe43f */
[----:B------:R-:W-:Y:S01]  /*0ac0*/  IMAD.U32 R3, RZ, RZ, UR9 ;  /* 0x00000009ff037e24 */ /* 0x000fe2000f8e00ff */
[----:B------:R-:W-:Y:S01]  /*0ad0*/  UISETP.NE.AND.EX UP2, UPT, UR13, URZ, UPT, UP0 ;  /* 0x0000003f0d00728c */ /* 0x000fe2000bf45300 */
[----:B------:R-:W-:Y:S02]  /*0ae0*/  ULDC.U8 UR17, c[0x0][0x3c2] ;  /* 0x0000f08000117ab9 */ /* 0x000fe40000000000 */
[----:B------:R-:W-:Y:S01]  /*0af0*/  ULDC.64 UR12, c[0x0][0x2f8] ;  /* 0x0000be00000c7ab9 */ /* 0x000fe20000000a00 */
[----:B------:R-:W-:Y:S01]  /*0b00*/  UISETP.NE.AND UP1, UPT, UR17, URZ, UPT ;  /* 0x0000003f1100728c */ /* 0x000fe2000bf25270 */
[----:B------:R-:W-:Y:S01]  /*0b10*/  IMAD.U32 R5, RZ, RZ, UR11 ;  /* 0x0000000bff057e24 */ /* 0x000fe2000f8e00ff */
[----:B------:R-:W-:Y:S01]  /*0b20*/  UISETP.EQ.U32.AND UP4, UPT, UR12, URZ, UPT ;  /* 0x0000003f0c00728c */ /* 0x000fe2000bf82070 */
[----:B------:R-:W-:-:S03]  /*0b30*/  PLOP3.LUT P3, PT, PT, PT, UP2, 0x80, 0x0 ;  /* 0x000000000000781c */ /* 0x000fc60003f6f028 */
[----:B------:R-:W-:Y:S01]  /*0b40*/  UISETP.EQ.OR.EX UP4, UPT, UR13, URZ, !UP1, UP4 ;  /* 0x0000003f0d00728c */ /* 0x000fe2000cf82740 */
[----:B------:R-:W2:Y:S01]  /*0b50*/  @P1 LDG.E R7, desc[UR6][R4.64] ;  /* 0x0000000604071981 */ /* 0x000ea2000c1e1900 */
[----:B------:R-:W-:-:S04]  /*0b60*/  UIADD3 UR8, UP0, UR16, UR12, URZ ;  /* 0x0000000c10087290 */ /* 0x000fc8000ff1e03f */
[----:B------:R-:W-:Y:S01]  /*0b70*/  PLOP3.LUT P2, PT, PT, PT, UP4, 0x80, 0x0 ;  /* 0x000000000000781c */ /* 0x000fe20003f4f048 */
[----:B------:R-:W-:Y:S01]  /*0b80*/  UIADD3.X UR5, UR5, UR13, URZ, UP0, !UPT ;  /* 0x0000000d05057290 */ /* 0x000fe200087fe43f */
[----:B---3--:R1:W3:Y:S02]  /*0b90*/  @P0 LDG.E R5, desc[UR6][R2.64] ;  /* 0x0000000602050981 */ /* 0x0082e4000c1e1900 */
[----:B-1----:R-:W-:Y:S02]  /*0ba0*/  IMAD.U32 R2, RZ, RZ, UR15 ;  /* 0x0000000fff027e24 */ /* 0x002fe4000f8e00ff */
[----:B------:R-:W-:-:S05]  /*0bb0*/  IMAD.U32 R3, RZ, RZ, UR14 ;  /* 0x0000000eff037e24 */ /* 0x000fca000f8e00ff */
[----:B----4-:R-:W4:Y:S04]  /*0bc0*/  @P3 LDG.E R6, desc[UR6][R2.64] ;  /* 0x0000000602063981 */ /* 0x010f28000c1e1900 */
[----:B-----5:R1:W5:Y:S02]  /*0bd0*/  @P3 LDG.E R0, desc[UR6][R2.64+0x4] ;  /* 0x0000040602003981 */ /* 0x020364000c1e1900 */
[----:B-1----:R-:W-:Y:S01]  /*0be0*/  IMAD.U32 R2, RZ, RZ, UR8 ;  /* 0x00000008ff027e24 */ /* 0x002fe2000f8e00ff */
[----:B------:R-:W-:Y:S01]  /*0bf0*/  UMOV UR44, URZ ;  /* 0x0000003f002c7c82 */ /* 0x000fe20008000000 */
[----:B------:R-:W-:Y:S01]  /*0c00*/  IMAD.U32 R3, RZ, RZ, UR5 ;  /* 0x00000005ff037e24 */ /* 0x000fe2000f8e00ff */
[----:B------:R-:W-:-:S04]  /*0c10*/  @!UP3 ULDC.64 UR8, c[0x0][0x318] ;  /* 0x0000c6000008bab9 */ /* 0x000fc80000000a00 */
[----:B------:R-:W5:Y:S01]  /*0c20*/  @!P2 LDG.E R4, desc[UR6][R2.64] ;  /* 0x000000060204a981 */ /* 0x000f62000c1e1900 */
[----:B------:R-:W-:Y:S01]  /*0c30*/  @!UP3 UISETP.NE.U32.AND UP0, UPT, UR8, URZ, UPT ;  /* 0x0000003f0800b28c */ /* 0x000fe2000bf05070 */
[----:B------:R-:W-:Y:S02]  /*0c40*/  UMOV UR5, 0xffffffff ;  /* 0xffffffff00057882 */ /* 0x000fe40000000000 */
[----:B------:R-:W-:Y:S01]  /*0c50*/  @!UP3 ULDC UR8, c[0x0][0x2cc] ;  /* 0x0000b3000008bab9 */ /* 0x000fe20000000800 */
[----:B------:R-:W-:Y:S01]  /*0c60*/  @!UP3 UISETP.NE.AND.EX UP0, UPT, UR9, URZ, UPT, UP0 ;  /* 0x0000003f0900b28c */ /* 0x000fe2000bf05300 */
[----:B------:R-:W-:Y:S01]  /*0c70*/  UMOV UR48, 0xffffffff ;  /* 0xffffffff00307882 */ /* 0x000fe20000000000 */
[----:B------:R-:W-:Y:S02]  /*0c80*/  USHF.L.U32 UR45, UR19, 0x6, URZ ;  /* 0x00000006132d7899 */ /* 0x000fe4000800063f */
[----:B------:R-:W-:-:S03]  /*0c90*/  @!UP3 USEL UR9, UR8, URZ, UP0 ;  /* 0x0000003f0809b287 */ /* 0x000fc60008000000 */
[----:B------:R-:W-:Y:S01]  /*0ca0*/  ULDC UR8, c[0x0][0x2c8] ;  /* 0x0000b20000087ab9 */ /* 0x000fe20000000800 */
[----:B--2---:R-:W-:Y:S02]  /*0cb0*/  @P1 R2UR UR44, R7 ;  /* 0x00000000072c12ca */ /* 0x004fe400000e0000 */
[----:B---3--:R-:W-:Y:S02]  /*0cc0*/  @P0 R2UR UR11, R5 ;  /* 0x00000000050b02ca */ /* 0x008fe400000e0000 */
[----:B------:R-:W-:-:S04]  /*0cd0*/  ISETP.NE.U32.AND P0, PT, RZ, UR12, PT ;  /* 0x0000000cff007c0c */ /* 0x000fc8000bf05070 */
[----:B------:R-:W-:-:S07]  /*0ce0*/  ISETP.NE.AND.EX P0, PT, RZ, UR13, PT, P0 ;  /* 0x0000000dff007c0c */ /* 0x000fce000bf05300 */
[----:B------:R-:W-:Y:S01]  /*0cf0*/  @UP3 UIADD3 UR11, UR11, -UR44, URZ ;  /* 0x8000002c0b0b3290 */ /* 0x000fe2000fffe03f */
[----:B----4-:R-:W-:Y:S02]  /*0d00*/  @P3 R2UR UR5, R6 ;  /* 0x00000000060532ca */ /* 0x010fe400000e0000 */
        /* <DEDUP_REMOVED lines=9> */
.L_x_88:
        /* <DEDUP_REMOVED lines=15> */
[----:B------:R-:W-:Y:S01]  /*0e90*/  ULDC UR29, c[0x0][0x2dc] ;  /* 0x0000b700001d7ab9 */ /* 0x000fe20000000800 */
[----:B------:R-:W-:Y:S01]  /*0ea0*/  UIMAD UR26, UR49, UR9, UR8 ;  /* 0x00000009311a72a4 */ /* 0x000fe2000f8e0208 */
[----:B------:R-:W-:-:S02]  /*0eb0*/  ULDC UR46, c[0x0][0x270] ;  /* 0x00009c00002e7ab9 */ /* 0x000fc40000000800 */
[----:B------:R-:W-:Y:S01]  /*0ec0*/  @!UP1 ULDC.64 UR8, c[0x0][0x418] ;  /* 0x0001060000089ab9 */ /* 0x000fe20000000a00 */
[----:B------:R-:W-:Y:S02]  /*0ed0*/  USHF.R.S32.HI UR36, URZ, 0x1f, UR60 ;  /* 0x0000001f3f247899 */ /* 0x000fe4000801143c */
[----:B------:R-:W-:Y:S02]  /*0ee0*/  @!UP1 UIMAD.WIDE.U32 UR38, UR49, UR8, URZ ;  /* 0x00000008312692a5 */ /* 0x000fe4000f8e003f */
[----:B------:R-:W-:Y:S02]  /*0ef0*/  USHF.L.U32 UR14, UR49, 0x7, URZ ;  /* 0x00000007310e7899 */ /* 0x000fe4000800063f */
[----:B------:R-:W-:Y:S01]  /*0f00*/  UIMAD UR51, UR58, UR29, URZ ;  /* 0x0000001d3a3372a4 */ /* 0x000fe2000f8e023f */
[----:B------:R-:W-:Y:S01]  /*0f10*/  ULDC.64 UR22, c[0x0][0x240] ;  /* 0x0000900000167ab9 */ /* 0x000fe20000000a00 */
[----:B-1----:R-:W-:Y:S01]  /*0f20*/  IABS R5, R6 ;  /* 0x0000000600057213 */ /* 0x002fe20000000000 */
[----:B------:R-:W-:Y:S01]  /*0f30*/  UIMAD UR18, UR5, UR23, URZ ;  /* 0x00000017051272a4 */ /* 0x000fe2000f8e023f */
[----:B------:R-:W-:Y:S01]  /*0f40*/  ISETP.NE.AND P3, PT, R6, RZ, PT ;  /* 0x000000ff0600720c */ /* 0x000fe20003f65270 */
[----:B------:R-:W-:Y:S01]  /*0f50*/  UIADD3 UR43, UR25, UR26, URZ ;  /* 0x0000001a192b7290 */ /* 0x000fe2000fffe03f */
[----:B------:R-:W1:Y:S01]  /*0f60*/  I2F.RP R2, R5 ;  /* 0x0000000500027306 */ /* 0x000e620000209400 */
[----:B------:R-:W-:Y:S01]  /*0f70*/  USHF.L.U64.HI UR16, UR49, 0x7, UR59 ;  /* 0x0000000731107899 */ /* 0x000fe2000801023b */
[----:B------:R-:W-:Y:S01]  /*0f80*/  ULDC.U8 UR20, c[0x0][0x3d8] ;  /* 0x0000f60000147ab9 */ /* 0x000fe20000000000 */
[----:B--2---:R-:W-:-:S02]  /*0f90*/  UIMAD.WIDE.U32 UR30, UR10, UR12, URZ ;  /* 0x0000000c0a1e72a5 */ /* 0x004fc4000f8e003f */
[----:B------:R-:W-:Y:S02]  /*0fa0*/  UISETP.NE.AND UP3, UPT, UR20, URZ, UPT ;  /* 0x0000003f1400728c */ /* 0x000fe4000bf65270 */
[----:B------:R-:W-:Y:S02]  /*0fb0*/  UIMAD UR37, UR10, UR13, UR31 ;  /* 0x0000000d0a2572a4 */ /* 0x000fe4000f8e021f */
[----:B------:R-:W-:Y:S01]  /*0fc0*/  @!UP1 UIMAD UR10, UR59, UR8, URZ ;  /* 0x000000083b0a92a4 */ /* 0x000fe2000f8e023f */
[----:B------:R-:W-:Y:S01]  /*0fd0*/  @UP1 ULDC.64 UR12, c[0x0][0x420] ;  /* 0x00010800000c1ab9 */ /* 0x000fe20000000a00 */
[----:B------:R-:W-:Y:S01]  /*0fe0*/  USEL UR31, UR14, URZ, UP2 ;  /* 0x0000003f0e1f7287 */ /* 0x000fe20009000000 */
[----:B-1----:R-:W1:Y:S01]  /*0ff0*/  MUFU.RCP R2, R2 ;  /* 0x0000000200027308 */ /* 0x002e620000001000 */
[----:B------:R-:W-:Y:S02]  /*1000*/  @!UP1 UIMAD UR35, UR49, UR9, UR10 ;  /* 0x00000009312392a4 */ /* 0x000fe4000f8e020a */
[----:B------:R-:W-:-:S02]  /*1010*/  UIADD3 UR10, UR32, 0x3f, URZ ;  /* 0x0000003f200a7890 */ /* 0x000fc4000fffe03f */
[----:B------:R-:W-:Y:S02]  /*1020*/  UIMAD.WIDE UR8, UR29, UR46, URZ ;  /* 0x0000002e1d0872a5 */ /* 0x000fe4000f8e023f */
[----:B------:R-:W-:Y:S02]  /*1030*/  USHF.R.S32.HI UR17, URZ, 0x1f, UR10 ;  /* 0x0000001f3f117899 */ /* 0x000fe4000801140a */
[----:B------:R-:W-:Y:S02]  /*1040*/  @UP1 UIMAD.WIDE.U32 UR40, UR5, UR12, URZ ;  /* 0x0000000c052812a5 */ /* 0x000fe4000f8e003f */
[----:B------:R-:W-:Y:S02]  /*1050*/  ULEA.HI UR29, UR17, UR10, URZ, 0x6 ;  /* 0x0000000a111d7291 */ /* 0x000fe4000f8f303f */
[----:B------:R-:W-:Y:S02]  /*1060*/  UIMAD UR10, UR36, UR49, URZ ;  /* 0x00000031240a72a4 */ /* 0x000fe4000f8e023f */
[----:B------:R-:W-:Y:S01]  /*1070*/  @UP1 UIMAD UR52, UR5, UR13, UR41 ;  /* 0x0000000d053412a4 */ /* 0x000fe2000f8e0229 */
[----:B-1----:R-:W-:Y:S01]  /*1080*/  VIADD R2, R2, 0xffffffe ;  /* 0x0ffffffe02027836 */ /* 0x002fe20000000000 */
[----:B------:R-:W-:-:S02]  /*1090*/  UIMAD.WIDE.U32 UR14, UR5, UR22, URZ ;  /* 0x00000016050e72a5 */ /* 0x000fc4000f8e003f */
[----:B------:R-:W-:Y:S01]  /*10a0*/  UIMAD.WIDE.U32 UR12, UR49, UR60, URZ ;  /* 0x0000003c310c72a5 */ /* 0x000fe2000f8e003f */
[----:B------:R-:W1:Y:S01]  /*10b0*/  F2I.FTZ.U32.TRUNC.NTZ R3, R2 ;  /* 0x0000000200037305 */ /* 0x000e62000021f000 */
[----:B------:R-:W-:Y:S02]  /*10c0*/  UIMAD UR10, UR59, UR60, UR10 ;  /* 0x0000003c3b0a72a4 */ /* 0x000fe4000f8e020a */
[----:B------:R-:W-:Y:S02]  /*10d0*/  USEL UR56, UR24, UR14, !UP1 ;  /* 0x0000000e18387287 */ /* 0x000fe4000c800000 */
[----:B------:R-:W-:Y:S02]  /*10e0*/  @UP1 UIADD3 UR43, UR15, UR18, URZ ;  /* 0x000000120f2b1290 */ /* 0x000fe4000fffe03f */
[----:B------:R-:W-:Y:S02]  /*10f0*/  UIMAD UR14, UR9, UR12, URZ ;  /* 0x0000000c090e72a4 */ /* 0x000fe4000f8e023f */
[----:B------:R-:W-:-:S02]  /*1100*/  UIADD3 UR10, UR13, UR10, URZ ;  /* 0x0000000a0d0a7290 */ /* 0x000fc4000fffe03f */
[----:B------:R-:W-:Y:S02]  /*1110*/  ULOP3.LUT UR15, UR29, 0xffffffc0, URZ, 0xc0, !UPT ;  /* 0xffffffc01d0f7892 */ /* 0x000fe4000f8ec03f */
[----:B------:R-:W-:Y:S01]  /*1120*/  UIMAD UR14, UR8, UR10, UR14 ;  /* 0x0000000a080e72a4 */ /* 0x000fe2000f8e020e */
[--C-:B-1----:R-:W-:Y:S01]  /*1130*/  IMAD.MOV R0, RZ, RZ, -R3.reuse ;  /* 0x000000ffff007224 */ /* 0x102fe200078e0a03 */
[----:B------:R-:W-:Y:S01]  /*1140*/  UIADD3 UR10, UR15, -0x40, URZ ;  /* 0xffffffc00f0a7890 */ /* 0x000fe2000fffe03f */
[----:B------:R-:W-:Y:S01]  /*1150*/  IMAD.MOV.U32 R2, RZ, RZ, RZ ;  /* 0x000000ffff027224 */ /* 0x000fe200078e00ff */
[----:B------:R-:W-:Y:S01]  /*1160*/  UIMAD.WIDE.U32 UR24, UR8, UR12, URZ ;  /* 0x0000000c081872a5 */ /* 0x000fe2000f8e003f */
[----:B------:R-:W-:Y:S01]  /*1170*/  IMAD R0, R0, R5, RZ ;  /* 0x0000000500007224 */ /* 0x000fe200078e02ff */
[----:B------:R-:W-:Y:S02]  /*1180*/  USEL UR34, UR16, URZ, UP2 ;  /* 0x0000003f10227287 */ /* 0x000fe40009000000 */
[----:B------:R-:W-:Y:S01]  /*1190*/  UIMAD.WIDE.U32 UR12, UR8, UR5, URZ ;  /* 0x00000005080c72a5 */ /* 0x000fe2000f8e003f */
[----:B------:R-:W-:Y:S01]  /*11a0*/  IMAD.HI.U32 R0, R3, R0, R2 ;  /* 0x0000000003007227 */ /* 0x000fe200078e0002 */
[----:B------:R-:W-:Y:S01]  /*11b0*/  MOV R2, R4 ;  /* 0x0000000400027202 */ /* 0x000fe20000000f00 */
[----:B------:R-:W-:-:S02]  /*11c0*/  USHF.R.S32.HI UR36, URZ, 0x1f, UR10 ;  /* 0x0000001f3f247899 */ /* 0x000fc4000801140a */
[----:B------:R-:W-:Y:S02]  /*11d0*/  UIADD3 UR18, UP2, UR10, UR31, URZ ;  /* 0x0000001f0a127290 */ /* 0x000fe4000ff5e03f */
[----:B------:R-:W-:Y:S01]  /*11e0*/  IMAD.HI.U32 R0, R0, R2, RZ ;  /* 0x0000000200007227 */ /* 0x000fe200078e00ff */
[----:B------:R-:W-:Y:S02]  /*11f0*/  UISETP.NE.AND UP0, UPT, UR48, -0x1, UPT ;  /* 0xffffffff3000788c */ /* 0x000fe4000bf05270 */
[----:B------:R-:W-:Y:S01]  /*1200*/  UIMAD UR26, UR9, UR5, URZ ;  /* 0x00000005091a72a4 */ /* 0x000fe2000f8e023f */
[----:B------:R-:W-:Y:S01]  /*1210*/  IMAD.MOV R3, RZ, RZ, -R0 ;  /* 0x000000ffff037224 */ /* 0x000fe200078e0a00 */
[----:B------:R-:W-:Y:S02]  /*1220*/  USEL UR57, UR24, UR12, !UP1 ;  /* 0x0000000c18397287 */ /* 0x000fe4000c800000 */
[----:B------:R-:W-:Y:S01]  /*1230*/  UIADD3.X UR12, UR36, UR34, URZ, UP2, !UPT ;  /* 0x00000022240c7290 */ /* 0x000fe200097fe43f */
[----:B------:R-:W-:Y:S01]  /*1240*/  IMAD R2, R5, R3, R2 ;  /* 0x0000000305027224 */ /* 0x000fe200078e0202 */
[----:B------:R-:W-:Y:S01]  /*1250*/  UIMAD UR9, UR9, UR18, URZ ;  /* 0x00000012090972a4 */ /* 0x000fe2000f8e023f */
[----:B------:R-:W-:Y:S01]  /*1260*/  ULDC UR42, c[0x0][0x2c4] ;  /* 0x0000b100002a7ab9 */ /* 0x000fe20000000800 */
[----:B------:R-:W-:-:S02]  /*1270*/  @!UP1 UIADD3 UR52, UR39, UR35, URZ ;  /* 0x0000002327349290 */ /* 0x000fc4000fffe03f */
[----:B------:R-:W-:Y:S01]  /*1280*/  ISETP.GT.U32.AND P1, PT, R5, R2, PT ;  /* 0x000000020500720c */ /* 0x000fe20003f24070 */
[----:B------:R-:W-:Y:S02]  /*1290*/  UIMAD UR24, UR8, UR12, UR9 ;  /* 0x0000000c081872a4 */ /* 0x000fe4000f8e0209 */
[----:B------:R-:W-:Y:S02]  /*12a0*/  UIMAD.WIDE.U32 UR34, UR8, UR18, URZ ;  /* 0x00000012082272a5 */ /* 0x000fe4000f8e003f */
[----:B------:R-:W-:Y:S01]  /*12b0*/  @UP3 UIMAD UR8, UR49, UR42, URZ ;  /* 0x0000002a310832a4 */ /* 0x000fe2000f8e023f */
[----:B------:R-:W-:Y:S01]  /*12c0*/  ULDC.U8 UR21, c[0x0][0x480] ;  /* 0x0001200000157ab9 */ /* 0x000fe20000000000 */
[----:B------:R-:W-:Y:S02]  /*12d0*/  @UP0 UIADD3 UR27, UR44, UR48, URZ ;  /* 0x000000302c1b0290 */ /* 0x000fe4000fffe03f */
[----:B------:R-:W-:Y:S02]  /*12e0*/  @UP0 UIADD3 UR28, UR44, UR48, URZ ;  /* 0x000000302c1c0290 */ /* 0x000fe4000fffe03f */
[----:B------:R-:W-:-:S02]  /*12f0*/  UISETP.NE.AND UP4, UPT, UR21, URZ, UPT ;  /* 0x0000003f1500728c */ /* 0x000fc4000bf85270 */
[----:B------:R-:W-:Y:S01]  /*1300*/  @!P1 IMAD.IADD R2, R2, 0x1, -R5 ;  /* 0x0000000102029824 */ /* 0x000fe200078e0a05 */
[----:B------:R-:W-:Y:S01]  /*1310*/  @!P1 IADD3 R0, R0, 0x1, RZ ;  /* 0x0000000100009810 */ /* 0x000fe20007ffe0ff */
[----:B------:R-:W-:Y:S01]  /*1320*/  @UP3 USEL UR9, UR8, UR5, !UP1 ;  /* 0x0000000508093287 */ /* 0x000fe2000c800000 */
[----:B------:R-:W-:Y:S01]  /*1330*/  PLOP3.LUT P1, PT, PT, PT, UP0, 0x80, 0x0 ;  /* 0x000000000000781c */ /* 0x000fe20003f2f008 */
[----:B------:R-:W-:Y:S01]  /*1340*/  @UP0 ULDC.64 UR20, c[0x0][0x248] ;  /* 0x0000920000140ab9 */ /* 0x000fe20000000a00 */
[----:B------:R-:W-:Y:S01]  /*1350*/  ISETP.GE.U32.AND P0, PT, R2, R5, PT ;  /* 0x000000050200720c */ /* 0x000fe20003f06070 */
[----:B------:R-:W-:Y:S01]  /*1360*/  @UP0 ULDC.64 UR16, c[0x0][0x250] ;  /* 0x0000940000100ab9 */ /* 0x000fe20000000a00 */
[----:B------:R-:W-:Y:S01]  /*1370*/  LOP3.LUT R2, R6, UR58, RZ, 0x3c, !PT ;  /* 0x0000003a06027c12 */ /* 0x000fe2000f8e3cff */
[----:B------:R-:W-:Y:S02]  /*1380*/  UIADD3 UR50, UR25, UR14, URZ ;  /* 0x0000000e19327290 */ /* 0x000fe4000fffe03f */
[----:B------:R-:W-:Y:S01]  /*1390*/  @UP1 UIADD3 UR50, UR13, UR26, URZ ;  /* 0x0000001a0d321290 */ /* 0x000fe2000fffe03f */
[----:B------:R-:W-:Y:S01]  /*13a0*/  ISETP.GE.AND P2, PT, R2, RZ, PT ;  /* 0x000000ff0200720c */ /* 0x000fe20003f46270 */
[----:B------:R-:W-:Y:S01]  /*13b0*/  @UP3 ULDC UR8, c[0x0][0x2e4] ;  /* 0x0000b90000083ab9 */ /* 0x000fe20000000800 */
[----:B------:R-:W-:-:S02]  /*13c0*/  @UP0 UIMAD.WIDE.U32 UR14, UR27, UR20, URZ ;  /* 0x000000141b0e02a5 */ /* 0x000fc4000f8e003f */
[----:B------:R-:W-:Y:S02]  /*13d0*/  @UP0 UIMAD.WIDE.U32 UR12, UR28, UR16, URZ ;  /* 0x000000101c0c02a5 */ /* 0x000fe4000f8e003f */
[----:B------:R-:W-:Y:S01]  /*13e0*/  @UP0 UIMAD UR18, UR28, UR17, URZ ;  /* 0x000000111c1202a4 */ /* 0x000fe2000f8e023f */
[----:B------:R-:W-:Y:S01]  /*13f0*/  @P0 VIADD R0, R0, 0x1 ;  /* 0x0000000100000836 */ /* 0x000fe20000000000 */
[----:B------:R-:W-:Y:S01]  /*1400*/  @UP3 UIMAD UR25, UR58, UR8, UR9 ;  /* 0x000000083a1932a4 */ /* 0x000fe2000f8e0209 */
[----:B------:R-:W-:Y:S01]  /*1410*/  PLOP3.LUT P0, PT, PT, PT, UP3, 0x80, 0x0 ;  /* 0x000000000000781c */ /* 0x000fe20003f0f038 */
[----:B------:R-:W-:Y:S01]  /*1420*/  @!UP3 UIMAD UR8, UR49, UR46, UR58 ;  /* 0x0000002e3108b2a4 */ /* 0x000fe2000f8e023a */
[----:B------:R-:W-:Y:S01]  /*1430*/  IMAD.MOV.U32 R13, RZ, RZ, R0 ;  /* 0x000000ffff0d7224 */ /* 0x000fe200078e0000 */
[----:B------:R-:W-:Y:S02]  /*1440*/  @UP0 UIMAD UR27, UR27, UR21, URZ ;  /* 0x000000151b1b02a4 */ /* 0x000fe4000f8e023f */
[----:B------:R-:W-:-:S02]  /*1450*/  USEL UR55, UR30, URZ, UP4 ;  /* 0x0000003f1e377287 */ /* 0x000fc4000a000000 */
[----:B------:R-:W-:Y:S01]  /*1460*/  @UP0 UIADD3 UR46, UR13, UR18, URZ ;  /* 0x000000120d2e0290 */ /* 0x000fe2000fffe03f */
[----:B------:R-:W-:Y:S01]  /*1470*/  @!P2 IADD3 R13, -R13, RZ, RZ ;  /* 0x000000ff0d0da210 */ /* 0x000fe20007ffe1ff */
[----:B------:R-:W-:Y:S01]  /*1480*/  @!UP3 UIMAD UR25, UR8, UR42, URZ ;  /* 0x0000002a0819b2a4 */ /* 0x000fe2000f8e023f */
[----:B------:R-:W-:Y:S01]  /*1490*/  @!P3 LOP3.LUT R13, RZ, R6, RZ, 0x33, !PT ;  /* 0x00000006ff0db212 */ /* 0x000fe200078e33ff */
[----:B------:R-:W-:Y:S02]  /*14a0*/  USHF.R.S32.HI UR33, URZ, 0x1f, UR45 ;  /* 0x0000001f3f217899 */ /* 0x000fe4000801142d */
[----:B------:R-:W-:Y:S02]  /*14b0*/  USHF.R.S32.HI UR53, URZ, 0x1f, UR51 ;  /* 0x0000001f3f357899 */ /* 0x000fe40008011433 */
[----:B------:R-:W-:Y:S02]  /*14c0*/  USHF.R.S32.HI UR47, URZ, 0x6, UR29 ;  /* 0x000000063f2f7899 */ /* 0x000fe4000801141d */
[----:B------:R-:W-:-:S02]  /*14d0*/  USEL UR54, UR37, URZ, UP4 ;  /* 0x0000003f25367287 */ /* 0x000fc4000a000000 */
[----:B------:R-:W-:Y:S02]  /*14e0*/  UIADD3 UR31, UR35, UR24, URZ ;  /* 0x00000018231f7290 */ /* 0x000fe4000fffe03f */
[----:B------:R-:W-:Y:S01]  /*14f0*/  @UP0 UIADD3 UR30, UR15, UR27, URZ ;  /* 0x0000001b0f1e0290 */ /* 0x000fe2000fffe03f */
[----:B------:R-:W-:Y:S01]  /*1500*/  @UP0 UMOV UR18, UR14 ;  /* 0x0000000e00120c82 */ /* 0x000fe20008000000 */
[----:B------:R-:W-:Y:S01]  /*1510*/  @UP0 UMOV UR42, UR12 ;  /* 0x0000000c002a0c82 */ /* 0x000fe20008000000 */
[----:B------:R-:W-:Y:S09]  /*1520*/  @P1 BRA `(.L_x_90) ;  /* 0x0000000000301947 */ /* 0x000ff20003800000 */
[----:B------:R-:W-:Y:S01]  /*1530*/  USHF.R.S32.HI UR8, URZ, 0x1f, UR44 ;  /* 0x0000001f3f087899 */ /* 0x000fe2000801142c */
[----:B------:R-:W-:-:S03]  /*1540*/  ULDC.64 UR20, c[0x0][0x248] ;  /* 0x0000920000147ab9 */ /* 0x000fc60000000a00 */
[----:B------:R-:W-:Y:S02]  /*1550*/  UIMAD UR12, UR8, UR20, URZ ;  /* 0x00000014080c72a4 */ /* 0x000fe4000f8e023f */
[----:B------:R-:W-:Y:S02]  /*1560*/  UIMAD.WIDE.U32 UR8, UR44, UR20, URZ ;  /* 0x000000142c0872a5 */ /* 0x000fe4000f8e003f */
[----:B------:R-:W-:-:S03]  /*1570*/  UIMAD UR14, UR44, UR21, UR12 ;  /* 0x000000152c0e72a4 */ /* 0x000fc6000f8e020c */
[----:B------:R-:W-:Y:S01]  /*1580*/  ULDC.64 UR12, c[0x0][0x230] ;  /* 0x00008c00000c7ab9 */ /* 0x000fe20000000a00 */
[----:B------:R-:W-:Y:S02]  /*1590*/  UIADD3 UR9, UR9, UR14, URZ ;  /* 0x0000000e09097290 */ /* 0x000fe4000fffe03f */
[----:B------:R-:W-:Y:S02]  /*15a0*/  UIMAD UR14, UR59, UR12, URZ ;  /* 0x0000000c3b0e72a4 */ /* 0x000fe4000f8e023f */
[----:B------:R-:W-:Y:S02]  /*15b0*/  UIMAD.WIDE.U32 UR8, UR49, UR12, UR8 ;  /* 0x0000000c310872a5 */ /* 0x000fe4000f8e0008 */
[----:B------:R-:W-:-:S04]  /*15c0*/  UIMAD UR13, UR49, UR13, UR14 ;  /* 0x0000000d310d72a4 */ /* 0x000fc8000f8e020e */
[----:B------:R-:W-:Y:S01]  /*15d0*/  UIADD3 UR30, UR9, UR13, URZ ;  /* 0x0000000d091e7290 */ /* 0x000fe2000fffe03f */
[----:B------:R-:W-:-:S11]  /*15e0*/  UMOV UR18, UR8 ;  /* 0x0000000800127c82 */ /* 0x000fd60008000000 */
.L_x_90:
[----:B------:R-:W-:Y:S05]  /*15f0*/  @P1 BRA `(.L_x_91) ;  /* 0x0000000000301947 */ /* 0x000fea0003800000 */
        /* <DEDUP_REMOVED lines=12> */
.L_x_91:
        /* <DEDUP_REMOVED lines=11> */
.L_x_92:
[----:B------:R-:W-:Y:S02]  /*1770*/  ULDC UR5, c[0x0][0x270] ;  /* 0x00009c0000057ab9 */ /* 0x000fe40000000800 */
[----:B------:R-:W-:-:S04]  /*1780*/  UIMAD UR5, UR49, UR5, UR58 ;  /* 0x00000005310572a4 */ /* 0x000fc8000f8e023a */
[----:B------:R-:W-:-:S12]  /*1790*/  UIMAD UR5, UR5, UR60, URZ ;  /* 0x0000003c050572a4 */ /* 0x000fd8000f8e023f */
.L_x_93:
[----:B------:R-:W1:Y:S01]  /*17a0*/  S2R R21, SR_TID.X ;  /* 0x0000000000157919 */ /* 0x000e620000002100 */
[----:B------:R-:W-:Y:S01]  /*17b0*/  SHF.R.S32.HI R19, RZ, 0x1f, R243 ;  /* 0x0000001fff137819 */ /* 0x000fe200000114f3 */
[----:B------:R-:W2:Y:S01]  /*17c0*/  LDC.64 R14, c[0x0][0x420] ;  /* 0x00010800ff0e7b82 */ /* 0x000ea20000000a00 */
[----:B------:R-:W-:Y:S01]  /*17d0*/  IADD3 R0, P0, R243, UR10, RZ ;  /* 0x0000000af3007c10 */ /* 0x000fe2000ff1e0ff */
[----:B------:R-:W-:Y:S01]  /*17e0*/  ULDC UR8, c[0x0][0x2dc] ;  /* 0x0000b70000087ab9 */ /* 0x000fe20000000800 */
[----:B------:R-:W-:Y:S01]  /*17f0*/  SHF.R.S32.HI R227, RZ, 0x1f, R226 ;  /* 0x0000001fffe37819 */ /* 0x000fe200000114e2 */
[----:B------:R-:W-:Y:S01]  /*1800*/  ULDC UR9, c[0x0][0x270] ;  /* 0x00009c0000097ab9 */ /* 0x000fe20000000800 */
[----:B------:R-:W-:Y:S01]  /*1810*/  IADD3.X R2, R19, UR36, RZ, P0, !PT ;  /* 0x0000002413027c10 */ /* 0x000fe200087fe4ff */
[----:B------:R-:W-:Y:S01]  /*1820*/  UIMAD UR38, UR8, UR9, URZ ;  /* 0x00000009082672a4 */ /* 0x000fe2000f8e023f */
[----:B------:R-:W-:Y:S01]  /*1830*/  BSSY B1, `(.L_x_89) ;  /* 0x000064b000017945 */ /* 0x000fe20003800000 */
[----:B------:R-:W-:-:S02]  /*1840*/  UIADD3 UR9, -UR11, UR32, UR45 ;  /* 0x000000200b097290 */ /* 0x000fc4000fffe12d */
[----:B------:R-:W-:Y:S01]  /*1850*/  IMAD R4, R2, UR22, RZ ;  /* 0x0000001602047c24 */ /* 0x000fe2000f8e02ff */
[----:B------:R-:W-:Y:S01]  /*1860*/  ULDC UR13, c[0x0][0x398] ;  /* 0x0000e600000d7ab9 */ /* 0x000fe20000000800 */
[C---:B------:R-:W-:Y:S01]  /*1870*/  IMAD.WIDE.U32 R2, R0.reuse, UR22, R226 ;  /* 0x0000001600027c25 */ /* 0x040fe2000f8e00e2 */
[----:B------:R-:W-:Y:S02]  /*1880*/  UIADD3 UR9, UR9, -UR13, URZ ;  /* 0x8000000d09097290 */ /* 0x000fe4000fffe03f */
[----:B------:R-:W-:Y:S01]  /*1890*/  UIADD3 UR39, UR10, UR5, URZ ;  /* 0x000000050a277290 */ /* 0x000fe2000fffe03f */
[----:B------:R-:W-:Y:S01]  /*18a0*/  IMAD R0, R0, UR23, R4 ;  /* 0x0000001700007c24 */ /* 0x000fe2000f8e0204 */
[----:B------:R-:W-:Y:S01]  /*18b0*/  IADD3 R4, P0, R2, UR56, RZ ;  /* 0x0000003802047c10 */ /* 0x000fe2000ff1e0ff */
[----:B------:R-:W-:Y:S02]  /*18c0*/  USHF.L.U32 UR5, UR38, 0x6, URZ ;  /* 0x0000000626057899 */ /* 0x000fe4000800063f */
[----:B------:R-:W-:Y:S01]  /*18d0*/  USHF.R.S32.HI UR60, URZ, 0x1f, UR58 ;  /* 0x0000001f3f3c7899 */ /* 0x000fe2000801143a */
[----:B------:R-:W-:Y:S01]  /*18e0*/  IADD3.X R5, R3, UR43, R0, P0, !PT ;  /* 0x0000002b03057c10 */ /* 0x000fe200087fe400 */
[----:B------:R-:W-:Y:S01]  /*18f0*/  USHF.R.S32.HI UR43, URZ, 0x1f, UR9 ;  /* 0x0000001f3f2b7899 */ /* 0x000fe20008011409 */
[----:B------:R-:W-:Y:S01]  /*1900*/  IADD3 R2, P0, R226, UR12, RZ ;  /* 0x0000000ce2027c10 */ /* 0x000fe2000ff1e0ff */
[----:B------:R-:W-:Y:S01]  /*1910*/  USHF.R.S32.HI UR28, URZ, 0x1f, UR5 ;  /* 0x0000001f3f1c7899 */ /* 0x000fe20008011405 */
[C---:B--2---:R-:W-:Y:S01]  /*1920*/  IMAD R6, R14.reuse, UR36, RZ ;  /* 0x000000240e067c24 */ /* 0x044fe2000f8e02ff */
[----:B------:R-:W-:Y:S01]  /*1930*/  UIADD3 UR29, UP2, UP1, UR34, UR5, UR51 ;  /* 0x00000005221d7290 */ /* 0x000fe2000f95e033 */
[----:B------:R-:W-:Y:S01]  /*1940*/  IADD3.X R3, R227, UR52, RZ, P0, !PT ;  /* 0x00000034e3037c10 */ /* 0x000fe200087fe4ff */
[----:B------:R-:W-:Y:S01]  /*1950*/  ULDC.64 UR12, c[0x0][0x428] ;  /* 0x00010a00000c7ab9 */ /* 0x000fe20000000a00 */
[----:B------:R-:W-:Y:S01]  /*1960*/  ULEA.HI UR43, UR43, UR9, URZ, 0x6 ;  /* 0x000000092b2b7291 */ /* 0x000fe2000f8f303f */
[----:B-1----:R-:W-:Y:S01]  /*1970*/  SHF.R.S32.HI R20, RZ, 0x1f, R21 ;  /* 0x0000001fff147819 */ /* 0x002fe20000011415 */
[----:B------:R-:W-:Y:S01]  /*1980*/  UIADD3 UR37, UR10, UR25, URZ ;  /* 0x000000190a257290 */ /* 0x000fe2000fffe03f */
[----:B------:R-:W-:Y:S01]  /*1990*/  IMAD.WIDE.U32 R2, R14, UR10, R2 ;  /* 0x0000000a0e027c25 */ /* 0x000fe2000f8e0002 */
[----:B------:R-:W-:Y:S01]  /*19a0*/  UIADD3.X UR31, UR31, UR28, UR53, UP2, UP1 ;  /* 0x0000001c1f1f7290 */ /* 0x000fe200097e2435 */
[----:B------:R-:W-:Y:S01]  /*19b0*/  LEA.HI R0, R20, R21, RZ, 0x5 ;  /* 0x0000001514007211 */ /* 0x000fe200078f28ff */
[----:B------:R-:W-:Y:S01]  /*19c0*/  UIMAD UR5, UR60, UR12, URZ ;  /* 0x0000000c3c0572a4 */ /* 0x000fe2000f8e023f */
[----:B------:R-:W-:Y:S01]  /*19d0*/  IMAD R6, R15, UR10, R6 ;  /* 0x0000000a0f067c24 */ /* 0x000fe2000f8e0206 */
[----:B------:R-:W-:Y:S01]  /*19e0*/  UIADD3 UR10, UP2, UP1, UR55, UR29, UR57 ;  /* 0x0000001d370a7290 */ /* 0x000fe2000f95e039 */
[----:B------:R-:W-:Y:S01]  /*19f0*/  SHF.R.S32.HI R0, RZ, 0x5, R0 ;  /* 0x00000005ff007819 */ /* 0x000fe20000011400 */
[----:B------:R-:W-:Y:S01]  /*1a00*/  USHF.R.S32.HI UR43, URZ, 0x6, UR43 ;  /* 0x000000063f2b7899 */ /* 0x000fe2000801142b */
[----:B------:R-:W-:Y:S01]  /*1a10*/  IMAD.IADD R3, R3, 0x1, R6 ;  /* 0x0000000103037824 */ /* 0x000fe200078e0206 */
[----:B------:R-:W-:Y:S01]  /*1a20*/  UIMAD UR13, UR58, UR13, UR5 ;  /* 0x0000000d3a0d72a4 */ /* 0x000fe2000f8e0205 */
[----:B------:R-:W-:Y:S01]  /*1a30*/  IMAD.U32 R6, RZ, RZ, UR12 ;  /* 0x0000000cff067e24 */ /* 0x000fe2000f8e00ff */
[----:B------:R-:W-:Y:S01]  /*1a40*/  UIADD3.X UR5, UR54, UR31, UR50, UP2, UP1 ;  /* 0x0000001f36057290 */ /* 0x000fe200097e2432 */
[----:B------:R-:W-:Y:S01]  /*1a50*/  IMAD R0, R0, UR38, R251 ;  /* 0x0000002600007c24 */ /* 0x000fe2000f8e02fb */
[----:B------:R-:W-:Y:S01]  /*1a60*/  UISETP.LT.AND UP1, UPT, URZ, UR43, UPT ;  /* 0x0000002b3f00728c */ /* 0x000fe2000bf21270 */
[----:B------:R-:W-:Y:S01]  /*1a70*/  IMAD.WIDE.U32 R2, R6, UR58, R2 ;  /* 0x0000003a06027c25 */ /* 0x000fe2000f8e0002 */
[----:B------:R-:W-:Y:S01]  /*1a80*/  ULDC.64 UR34, c[0x0][0x400] ;  /* 0x0001000000227ab9 */ /* 0x000fe20000000a00 */
[----:B------:R-:W-:Y:S01]  /*1a90*/  ULDC.64 UR14, c[0x0][0x258] ;  /* 0x00009600000e7ab9 */ /* 0x000fe20000000a00 */
[C---:B------:R-:W-:Y:S01]  /*1aa0*/  IADD3 R6, P0, R0.reuse, UR10, RZ ;  /* 0x0000000a00067c10 */ /* 0x040fe2000ff1e0ff */
[----:B------:R-:W-:Y:S01]  /*1ab0*/  USEL UR43, URZ, UR43, !UP1 ;  /* 0x0000002b3f2b7287 */ /* 0x000fe2000c800000 */
[----:B------:R-:W-:Y:S01]  /*1ac0*/  IMAD.U32 R10, RZ, RZ, UR14 ;  /* 0x0000000eff0a7e24 */ /* 0x000fe2000f8e00ff */
[----:B------:R-:W-:Y:S01]  /*1ad0*/  UIMAD UR28, UR60, UR14, URZ ;  /* 0x0000000e3c1c72a4 */ /* 0x000fe2000f8e023f */
[----:B------:R-:W-:Y:S01]  /*1ae0*/  LEA.HI.X.SX32 R0, R0, UR5, 0x1, P0 ;  /* 0x0000000500007c11 */ /* 0x000fe200080f0eff */
[----:B------:R-:W-:Y:S01]  /*1af0*/  UISETP.GT.AND UP1, UPT, UR47, UR43, UPT ;  /* 0x0000002b2f00728c */ /* 0x000fe2000bf24270 */
[----:B------:R-:W-:Y:S01]  /*1b00*/  LEA R216, P0, R6, UR34, 0x2 ;  /* 0x0000002206d87c11 */ /* 0x000fe2000f8010ff */
[----:B------:R-:W-:Y:S01]  /*1b10*/  IMAD.WIDE.U32 R10, R10, UR58, R4 ;  /* 0x0000003a0a0a7c25 */ /* 0x000fe2000f8e0004 */
[----:B------:R-:W-:Y:S01]  /*1b20*/  ULDC.64 UR40, c[0x0][0x2b0] ;  /* 0x0000ac0000287ab9 */ /* 0x000fe20000000a00 */
[----:B------:R-:W-:Y:S01]  /*1b30*/  UIMAD UR9, UR58, UR15, UR28 ;  /* 0x0000000f3a0972a4 */ /* 0x000fe2000f8e021c */
[----:B------:R-:W-:Y:S01]  /*1b40*/  LEA.HI.X R217, R6, UR35, R0, 0x2, P0 ;  /* 0x0000002306d97c11 */ /* 0x000fe200080f1400 */
[----:B------:R-:W-:Y:S01]  /*1b50*/  VIADD R5, R3, UR13 ;  /* 0x0000000d03057c36 */ /* 0x000fe20008000000 */
[----:B------:R-:W-:Y:S01]  /*1b60*/  PLOP3.LUT P0, PT, PT, PT, UP1, 0x80, 0x0 ;  /* 0x000000000000781c */ /* 0x000fe20003f0f018 */
[-C--:B------:R-:W-:Y:S01]  /*1b70*/  IMAD R0, R19, R14.reuse, RZ ;  /* 0x0000000e13007224 */ /* 0x080fe200078e02ff */
[----:B------:R-:W-:Y:S01]  /*1b80*/  ULDC.64 UR52, c[0x0][0x478] ;  /* 0x00011e0000347ab9 */ /* 0x000fe20000000a00 */
[----:B------:R-:W-:Y:S01]  /*1b90*/  IMAD.MOV.U32 R4, RZ, RZ, R2 ;  /* 0x000000ffff047224 */ /* 0x000fe200078e0002 */
[----:B------:R-:W-:Y:S01]  /*1ba0*/  UIMAD.WIDE UR14, UR37, 0x4, UR40 ;  /* 0x00000004250e78a5 */ /* 0x000fe2000f8e0228 */
[C---:B------:R-:W-:Y:S01]  /*1bb0*/  IMAD R0, R243.reuse, R15, R0 ;  /* 0x0000000ff3007224 */ /* 0x040fe200078e0200 */
[----:B------:R-:W-:Y:S01]  /*1bc0*/  UIMAD.WIDE UR28, UR39, 0x4, UR52 ;  /* 0x00000004271c78a5 */ /* 0x000fe2000f8e0234 */
[----:B------:R-:W-:Y:S01]  /*1bd0*/  IMAD.WIDE.U32 R4, R243, R14, R4 ;  /* 0x0000000ef3047225 */ /* 0x000fe200078e0004 */
[----:B------:R-:W-:Y:S01]  /*1be0*/  ULDC.64 UR24, c[0x0][0x210] ;  /* 0x0000840000187ab9 */ /* 0x000fe20000000a00 */
[----:B------:R-:W-:Y:S01]  /*1bf0*/  ULDC.64 UR26, c[0x0][0x3e0] ;  /* 0x0000f800001a7ab9 */ /* 0x000fe20000000a00 */
[----:B------:R-:W-:Y:S01]  /*1c00*/  LEA R224, P3, R10, UR24, 0x1 ;  /* 0x000000180ae07c11 */ /* 0x000fe2000f8608ff */
[----:B------:R-:W-:Y:S01]  /*1c10*/  VIADD R17, R11, UR9 ;  /* 0x000000090b117c36 */ /* 0x000fe20008000000 */
[----:B------:R-:W-:Y:S01]  /*1c20*/  UMOV UR13, UR14 ;  /* 0x0000000e000d7c82 */ /* 0x000fe20008000000 */
[----:B------:R-:W-:Y:S01]  /*1c30*/  IMAD.IADD R16, R5, 0x1, R0 ;  /* 0x0000000105107824 */ /* 0x000fe200078e0200 */
[----:B------:R-:W-:Y:S01]  /*1c40*/  LEA R222, P2, R4, UR26, 0x1 ;  /* 0x0000001a04de7c11 */ /* 0x000fe2000f8408ff */
[----:B------:R-:W-:Y:S01]  /*1c50*/  UMOV UR12, UR15 ;  /* 0x0000000f000c7c82 */ /* 0x000fe20008000000 */
[----:B------:R-:W-:Y:S01]  /*1c60*/  UIADD3 UR8, UR47, -0x1, URZ ;  /* 0xffffffff2f087890 */ /* 0x000fe2000fffe03f */
[----:B------:R-:W-:Y:S01]  /*1c70*/  LEA.HI.X R225, R10, UR25, R17, 0x1, P3 ;  /* 0x000000190ae17c11 */ /* 0x000fe200098f0c11 */
[----:B------:R-:W-:Y:S01]  /*1c80*/  UMOV UR15, UR28 ;  /* 0x0000001c000f7c82 */ /* 0x000fe20008000000 */
[----:B------:R-:W-:Y:S01]  /*1c90*/  UMOV UR14, UR29 ;  /* 0x0000001d000e7c82 */ /* 0x000fe20008000000 */
[----:B------:R-:W-:Y:S01]  /*1ca0*/  LEA.HI.X R223, R4, UR27, R16, 0x1, P2 ;  /* 0x0000001b04df7c11 */ /* 0x000fe200090f0c10 */
[----:B------:R-:W-:Y:S07]  /*1cb0*/  @P0 BRA `(.L_x_94) ;  /* 0x0000000800380947 */ /* 0x000fee0003800000 */
        /* <DEDUP_REMOVED lines=19> */
.L_x_95:
        /* <DEDUP_REMOVED lines=19> */
.L_x_96:
        /* <DEDUP_REMOVED lines=13> */
[----:B------:R-:W-:Y:S01]  /*1ff0*/  ISETP.GE.AND P2, PT, R4, UR11, PT ;  /* 0x0000000b04007c0c */ /* 0x000fe2000bf46270 */
[----:B------:R-:W-:Y:S01]  /*2000*/  UIMAD UR15, UR58, UR15, UR5 ;  /* 0x0000000f3a0f72a4 */ /* 0x000fe2000f8e0205 */
[----:B------:R-:W-:Y:S02]  /*2010*/  IADD3.X R3, R3, UR18, R0, P0, !PT ;  /* 0x0000001203037c10 */ /* 0x000fe400087fe400 */
[----:B------:R-:W-:-:S05]  /*2020*/  MOV R0, UR14 ;  /* 0x0000000e00007c02 */ /* 0x000fca0008000f00 */
[----:B------:R-:W-:-:S04]  /*2030*/  IMAD.WIDE.U32 R2, R0, UR58, R2 ;  /* 0x0000003a00027c25 */ /* 0x000fc8000f8e0002 */
[----:B------:R-:W-:Y:S01]  /*2040*/  VIADD R8, R3, UR15 ;  /* 0x0000000f03087c36 */ /* 0x000fe20008000000 */
[----:B------:R-:W-:Y:S06]  /*2050*/  @P3 BRA `(.L_x_98) ;  /* 0x0000000000383947 */ /* 0x000fec0003800000 */
[----:B------:R-:W-:Y:S01]  /*2060*/  MOV R5, R8 ;  /* 0x0000000800057202 */ /* 0x000fe20000000f00 */
[----:B------:R-:W-:Y:S01]  /*2070*/  IMAD R0, R19, UR12, RZ ;  /* 0x0000000c13007c24 */ /* 0x000fe2000f8e02ff */
[----:B------:R-:W-:Y:S01]  /*2080*/  ULDC UR5, c[0x0][0x2d0] ;  /* 0x0000b40000057ab9 */ /* 0x000fe20000000800 */
[----:B------:R-:W-:Y:S01]  /*2090*/  IMAD.MOV.U32 R4, RZ, RZ, R2 ;  /* 0x000000ffff047224 */ /* 0x000fe200078e0002 */
[----:B------:R-:W-:Y:S01]  /*20a0*/  ISETP.GE.AND P4, PT, R226, UR5, PT ;  /* 0x00000005e2007c0c */ /* 0x000fe2000bf86270 */
[----:B------:R-:W-:Y:S01]  /*20b0*/  IMAD R0, R243, UR13, R0 ;  /* 0x0000000df3007c24 */ /* 0x000fe2000f8e0200 */
[----:B------:R-:W-:Y:S01]  /*20c0*/  ISETP.GE.AND P1, PT, R233, UR5, PT ;  /* 0x00000005e9007c0c */ /* 0x000fe2000bf26270 */
[----:B------:R-:W-:Y:S01]  /*20d0*/  IMAD.WIDE.U32 R6, R243, UR12, R4 ;  /* 0x0000000cf3067c25 */ /* 0x000fe2000f8e0004 */
[----:B------:R-:W-:-:S03]  /*20e0*/  ULDC.64 UR14, c[0x0][0x3f0] ;  /* 0x0000fc00000e7ab9 */ /* 0x000fc60000000a00 */
[----:B------:R-:W-:Y:S01]  /*20f0*/  IMAD.IADD R0, R7, 0x1, R0 ;  /* 0x0000000107007824 */ /* 0x000fe200078e0200 */
[----:B------:R-:W-:-:S04]  /*2100*/  LEA R4, P0, R6, UR14, 0x1 ;  /* 0x0000000e06047c11 */ /* 0x000fc8000f8008ff */
[----:B------:R-:W-:-:S05]  /*2110*/  LEA.HI.X R5, R6, UR15, R0, 0x1, P0 ;  /* 0x0000000f06057c11 */ /* 0x000fca00080f0c00 */
[----:B------:R1:W-:Y:S04]  /*2120*/  @!P4 STG.E.128 desc[UR6][R4.64], RZ ;  /* 0x000000ff0400c986 */ /* 0x0003e8000c101d06 */
[----:B------:R1:W-:Y:S02]  /*2130*/  @!P1 STG.E.128 desc[UR6][R4.64+0x80], RZ ;  /* 0x000080ff04009986 */ /* 0x0003e4000c101d06 */
.L_x_98:
[----:B------:R-:W-:Y:S05]  /*2140*/  BSYNC B0 ;  /* 0x0000000000007941 */ /* 0x000fea0003800000 */
.L_x_97:
        /* <DEDUP_REMOVED lines=9> */
[----:B------:R-:W-:Y:S01]  /*21e0*/  IMAD.WIDE.U32 R4, R0, UR12, R4 ;  /* 0x0000000c00047c25 */ /* 0x000fe2000f8e0004 */
[----:B------:R-:W-:-:S03]  /*21f0*/  ISETP.GE.AND P0, PT, R233, UR5, PT ;  /* 0x00000005e9007c0c */ /* 0x000fc6000bf06270 */
[----:B------:R-:W-:Y:S01]  /*2200*/  IMAD R3, R3, UR12, RZ ;  /* 0x0000000c03037c24 */ /* 0x000fe2000f8e02ff */
[----:B------:R-:W-:-:S03]  /*2210*/  LEA R2, P4, R4, UR10, 0x1 ;  /* 0x0000000a04027c11 */ /* 0x000fc6000f8808ff */
[----:B------:R-:W-:-:S04]  /*2220*/  IMAD R0, R0, UR13, R3 ;  /* 0x0000000d00007c24 */ /* 0x000fc8000f8e0203 */
[----:B------:R-:W-:-:S05]  /*2230*/  IMAD.IADD R0, R5, 0x1, R0 ;  /* 0x0000000105007824 */ /* 0x000fca00078e0200 */
[----:B------:R-:W-:-:S05]  /*2240*/  LEA.HI.X R3, R4, UR11, R0, 0x1, P4 ;  /* 0x0000000b04037c11 */ /* 0x000fca000a0f0c00 */
[----:B------:R2:W-:Y:S04]  /*2250*/  @!P1 STG.E.128 desc[UR6][R2.64], RZ ;  /* 0x000000ff02009986 */ /* 0x0005e8000c101d06 */
[----:B------:R2:W-:Y:S02]  /*2260*/  @!P0 STG.E.128 desc[UR6][R2.64+0x80], RZ ;  /* 0x000080ff02008986 */ /* 0x0005e4000c101d06 */
.L_x_100:
[----:B------:R-:W-:Y:S05]  /*2270*/  BSYNC B0 ;  /* 0x0000000000007941 */ /* 0x000fea0003800000 */
.L_x_99:
[----:B------:R-:W-:Y:S01]  /*2280*/  UIMAD UR5, UR33, UR8, URZ ;  /* 0x00000008210572a4 */ /* 0x000fe2000f8e023f */
[----:B--2---:R-:W-:Y:S01]  /*2290*/  IMAD.U32 R2, RZ, RZ, UR8 ;  /* 0x00000008ff027e24 */ /* 0x004fe2000f8e00ff */
[----:B------:R-:W-:Y:S01]  /*22a0*/  USHF.R.S32.HI UR12, URZ, 0x1f, UR58 ;  /* 0x0000001f3f0c7899 */ /* 0x000fe2000801143a */
[----:B------:R-:W-:Y:S01]  /*22b0*/  BSSY B0, `(.L_x_101) ;  /* 0x000001b000007945 */ /* 0x000fe20003800000 */
[----:B------:R-:W-:Y:S01]  /*22c0*/  UIMAD UR5, UR45, UR9, UR5 ;  /* 0x000000092d0572a4 */ /* 0x000fe2000f8e0205 */
[----:B------:R-:W-:Y:S01]  /*22d0*/  IMAD.WIDE.U32 R2, R2, UR45, R226 ;  /* 0x0000002d02027c25 */ /* 0x000fe2000f8e00e2 */
[----:B------:R-:W-:-:S04]  /*22e0*/  ULDC.64 UR10, c[0x0][0x470] ;  /* 0x00011c00000a7ab9 */ /* 0x000fc80000000a00 */
[----:B------:R-:W-:Y:S01]  /*22f0*/  IMAD.U32 R0, RZ, RZ, UR5 ;  /* 0x00000005ff007e24 */ /* 0x000fe2000f8e00ff */
[----:B------:R-:W-:Y:S01]  /*2300*/  IADD3 R2, P0, R2, UR16, RZ ;  /* 0x0000001002027c10 */ /* 0x000fe2000ff1e0ff */
[----:B------:R-:W-:-:S03]  /*2310*/  UIMAD UR5, UR12, UR10, URZ ;  /* 0x0000000a0c0572a4 */ /* 0x000fc6000f8e023f */
[----:B------:R-:W-:Y:S01]  /*2320*/  IADD3.X R3, R3, UR17, R0, P0, !PT ;  /* 0x0000001103037c10 */ /* 0x000fe200087fe400 */
[----:B------:R-:W-:Y:S01]  /*2330*/  UIMAD UR11, UR58, UR11, UR5 ;  /* 0x0000000b3a0b72a4 */ /* 0x000fe2000f8e0205 */
[----:B------:R-:W-:-:S05]  /*2340*/  MOV R0, UR10 ;  /* 0x0000000a00007c02 */ /* 0x000fca0008000f00 */
[----:B------:R-:W-:-:S05]  /*2350*/  IMAD.WIDE.U32 R2, R0, UR58, R2 ;  /* 0x0000003a00027c25 */ /* 0x000fca000f8e0002 */
[----:B------:R-:W-:Y:S01]  /*2360*/  IADD3 R8, R3, UR11, RZ ;  /* 0x0000000b03087c10 */ /* 0x000fe2000fffe0ff */
[----:B------:R-:W-:Y:S06]  /*2370*/  @P3 BRA `(.L_x_102) ;  /* 0x0000000000383947 */ /* 0x000fec0003800000 */
[----:B-1----:R-:W-:Y:S01]  /*2380*/  MOV R5, R8 ;  /* 0x0000000800057202 */ /* 0x002fe20000000f00 */
        /* <DEDUP_REMOVED lines=13> */
.L_x_102:
[----:B------:R-:W-:Y:S05]  /*2460*/  BSYNC B0 ;  /* 0x0000000000007941 */ /* 0x000fea0003800000 */
.L_x_101:
        /* <DEDUP_REMOVED lines=8> */
[----:B------:R-:W-:-:S04]  /*24f0*/  IMAD.WIDE.U32 R4, R0, UR8, R4 ;  /* 0x0000000800047c25 */ /* 0x000fc8000f8e0004 */
[----:B------:R-:W-:Y:S01]  /*2500*/  IMAD R3, R3, UR8, RZ ;  /* 0x0000000803037c24 */ /* 0x000fe2000f8e02ff */
[----:B------:R-:W-:-:S03]  /*2510*/  LEA R2, P1, R4, UR10, 0x1 ;  /* 0x0000000a04027c11 */ /* 0x000fc6000f8208ff */
[----:B------:R-:W-:-:S04]  /*2520*/  IMAD R0, R0, UR9, R3 ;  /* 0x0000000900007c24 */ /* 0x000fc8000f8e0203 */
[----:B------:R-:W-:-:S05]  /*2530*/  IMAD.IADD R0, R5, 0x1, R0 ;  /* 0x0000000105007824 */ /* 0x000fca00078e0200 */
[----:B------:R-:W-:-:S05]  /*2540*/  LEA.HI.X R3, R4, UR11, R0, 0x1, P1 ;  /* 0x0000000b04037c11 */ /* 0x000fca00088f0c00 */
[----:B------:R1:W-:Y:S01]  /*2550*/  @!P0 STG.E.128 desc[UR6][R2.64], RZ ;  /* 0x000000ff02008986 */ /* 0x0003e2000c101d06 */
[----:B------:R-:W-:-:S13]  /*2560*/  ISETP.GE.AND P0, PT, R233, UR5, PT ;  /* 0x00000005e9007c0c */ /* 0x000fda000bf06270 */
[----:B------:R-:W-:Y:S05]  /*2570*/  @P0 BRA `(.L_x_103) ;  /* 0x0000005400d80947 */ /* 0x000fea0003800000 */
[----:B------:R2:W-:Y:S01]  /*2580*/  STG.E.128 desc[UR6][R2.64+0x80], RZ ;  /* 0x000080ff02007986 */ /* 0x0005e2000c101d06 */
[----:B------:R-:W-:Y:S05]  /*2590*/  BRA `(.L_x_103) ;  /* 0x0000005400d07947 */ /* 0x000fea0003800000 */
.L_x_94:
[----:B------:R-:W-:Y:S01]  /*25a0*/  PLOP3.LUT P0, PT, PT, PT, UP4, 0x80, 0x0 ;  /* 0x000000000000781c */ /* 0x000fe20003f0f048 */
[----:B------:R-:W-:Y:S01]  /*25b0*/  UIMAD UR9, UR19, -0x40, UR11 ;  /* 0xffffffc0130978a4 */ /* 0x000fe2000f8e020b */
[----:B------:R-:W-:Y:S01]  /*25c0*/  LEA R219, R249, UR4, 0x1 ;  /* 0x00000004f9db7c11 */ /* 0x000fe2000f8e08ff */
[----:B------:R-:W-:Y:S01]  /*25d0*/  UIMAD UR10, UR33, UR16, URZ ;  /* 0x00000010210a72a4 */ /* 0x000fe2000f8e023f */
[----:B------:R-:W-:Y:S01]  /*25e0*/  IMAD.U32 R2, RZ, RZ, UR16 ;  /* 0x00000010ff027e24 */ /* 0x000fe2000f8e00ff */
[----:B------:R-:W-:Y:S01]  /*25f0*/  UIMAD UR5, UR8, -0x40, UR32 ;  /* 0xffffffc0080578a4 */ /* 0x000fe2000f8e0220 */
[----:B------:R-:W-:-:S07]  /*2600*/  VIADD R0, R243, 0x20 ;  /* 0x00000020f3007836 */ /* 0x000fce0000000000 */
[----:B------:R-:W-:Y:S01]  /*2610*/  @P0 BAR.SYNC.DEFER_BLOCKING 0x0 ;  /* 0x0000000000000b1d */ /* 0x000fe20000010000 */
[----:B------:R-:W-:Y:S01]  /*2620*/  ISETP.GE.AND P1, PT, R243, UR9, PT ;  /* 0x00000009f3007c0c */ /* 0x000fe2000bf26270 */
[----:B------:R-:W-:Y:S01]  /*2630*/  UIMAD UR10, UR45, UR17, UR10 ;  /* 0x000000112d0a72a4 */ /* 0x000fe2000f8e020a */
[----:B------:R-:W-:Y:S01]  /*2640*/  IMAD.WIDE.U32 R2, R2, UR45, R226 ;  /* 0x0000002d02027c25 */ /* 0x000fe2000f8e00e2 */
[C---:B------:R-:W-:Y:S02]  /*2650*/  ISETP.GE.AND P3, PT, R0.reuse, UR9, PT ;  /* 0x0000000900007c0c */ /* 0x040fe4000bf66270 */
[----:B------:R-:W-:Y:S01]  /*2660*/  ISETP.GE.AND P2, PT, R0, UR5, PT ;  /* 0x0000000500007c0c */ /* 0x000fe2000bf46270 */
[----:B------:R-:W-:Y:S01]  /*2670*/  ULDC.64 UR28, c[0x0][0x268] ;  /* 0x00009a00001c7ab9 */ /* 0x000fe20000000a00 */
[----:B------:R-:W-:Y:S01]  /*2680*/  IMAD.U32 R0, RZ, RZ, UR10 ;  /* 0x0000000aff007e24 */ /* 0x000fe2000f8e00ff */
[----:B------:R-:W-:Y:S01]  /*2690*/  ULEA.HI UR10, UR8, UR8, URZ, 0x1 ;  /* 0x00000008080a7291 */ /* 0x000fe2000f8f083f */
[----:B------:R-:W-:Y:S01]  /*26a0*/  IADD3 R6, P4, R2, UR42, RZ ;  /* 0x0000002a02067c10 */ /* 0x000fe2000ff9e0ff */
[----:B------:R-:W-:Y:S02]  /*26b0*/  BSSY B0, `(.L_x_104) ;  /* 0x0000027000007945 */ /* 0x000fe40003800000 */
[----:B------:R-:W-:Y:S01]  /*26c0*/  ULOP3.LUT UR10, UR10, 0xfffffffe, URZ, 0xc0, !UPT ;  /* 0xfffffffe0a0a7892 */ /* 0x000fe2000f8ec03f */
[----:B------:R-:W-:Y:S01]  /*26d0*/  IADD3.X R7, R3, UR46, R0, P4, !PT ;  /* 0x0000002e03077c10 */ /* 0x000fe2000a7fe400 */
[----:B------:R-:W-:Y:S01]  /*26e0*/  IMAD R0, R18, UR28, RZ ;  /* 0x0000001c12007c24 */ /* 0x000fe2000f8e02ff */
[----:B------:R-:W-:Y:S01]  /*26f0*/  ISETP.GE.AND P4, PT, R243, UR5, PT ;  /* 0x00000005f3007c0c */ /* 0x000fe2000bf86270 */
[----:B------:R-:W-:-:S02]  /*2700*/  UIADD3 UR10, UR8, -UR10, URZ ;  /* 0x8000000a080a7290 */ /* 0x000fc4000fffe03f */
[C---:B------:R-:W-:Y:S02]  /*2710*/  IMAD R0, R13.reuse, UR29, R0 ;  /* 0x0000001d0d007c24 */ /* 0x040fe4000f8e0200 */
[----:B------:R-:W-:Y:S01]  /*2720*/  IMAD.WIDE.U32 R6, R13, UR28, R6 ;  /* 0x0000001c0d067c25 */ /* 0x000fe2000f8e0006 */
[----:B------:R-:W-:Y:S01]  /*2730*/  UISETP.NE.AND UP0, UPT, UR10, 0x1, UPT ;  /* 0x000000010a00788c */ /* 0x000fe2000bf05270 */
[----:B------:R1:W-:Y:S02]  /*2740*/  @P1 STS.128 [R219+0x10000], RZ ;  /* 0x010000ffdb001388 */ /* 0x0003e40000000c00 */
[----:B------:R-:W-:Y:S02]  /*2750*/  IMAD.IADD R12, R7, 0x1, R0 ;  /* 0x00000001070c7824 */ /* 0x000fe400078e0200 */
[----:B------:R1:W-:Y:S01]  /*2760*/  @P1 STS.128 [R219+0x12000], RZ ;  /* 0x012000ffdb001388 */ /* 0x0003e20000000c00 */
[----:B------:R-:W-:Y:S05]  /*2770*/  @P1 BRA `(.L_x_105) ;  /* 0x0000000000681947 */ /* 0x000fea0003800000 */
[----:B------:R-:W-:Y:S01]  /*2780*/  ULDC UR10, c[0x0][0x2d0] ;  /* 0x0000b400000a7ab9 */ /* 0x000fe20000000800 */
[----:B------:R-:W-:Y:S01]  /*2790*/  MOV R3, R12 ;  /* 0x0000000c00037202 */ /* 0x000fe20000000f00 */
[----:B------:R-:W-:Y:S01]  /*27a0*/  IMAD R0, R19, UR16, RZ ;  /* 0x0000001013007c24 */ /* 0x000fe2000f8e02ff */
[----:B------:R-:W-:Y:S01]  /*27b0*/  ISETP.GE.AND P6, PT, R226, UR10, PT ;  /* 0x0000000ae2007c0c */ /* 0x000fe2000bfc6270 */
[----:B------:R-:W-:Y:S01]  /*27c0*/  IMAD.MOV.U32 R2, RZ, RZ, R6 ;  /* 0x000000ffff027224 */ /* 0x000fe200078e0006 */
[----:B------:R-:W-:Y:S01]  /*27d0*/  ISETP.GE.AND P5, PT, R233, UR10, PT ;  /* 0x0000000ae9007c0c */ /* 0x000fe2000bfa6270 */
[C---:B------:R-:W-:Y:S02]  /*27e0*/  IMAD R0, R243.reuse, UR17, R0 ;  /* 0x00000011f3007c24 */ /* 0x040fe4000f8e0200 */
[----:B------:R-:W-:-:S04]  /*27f0*/  IMAD.WIDE.U32 R2, R243, UR16, R2 ;  /* 0x00000010f3027c25 */ /* 0x000fc8000f8e0002 */
        /* <DEDUP_REMOVED lines=18> */
.L_x_105:
[----:B------:R-:W-:Y:S05]  /*2920*/  BSYNC B0 ;  /* 0x0000000000007941 */ /* 0x000fea0003800000 */
.L_x_104:
        /* <DEDUP_REMOVED lines=10> */
[----:B------:R-:W-:Y:S02]  /*29d0*/  IMAD R2, R2, UR16, RZ ;  /* 0x0000001002027c24 */ /* 0x000fe4000f8e02ff */
[----:B------:R-:W-:-:S04]  /*29e0*/  IMAD.WIDE.U32 R6, R0, UR16, R6 ;  /* 0x0000001000067c25 */ /* 0x000fc8000f8e0006 */
[----:B--23--:R-:W2:Y:S01]  /*29f0*/  @!P5 LDC.64 R8, c[0x0][0x220] ;  /* 0x00008800ff08db82 */ /* 0x00cea20000000a00 */
[----:B------:R-:W-:Y:S01]  /*2a00*/  IMAD R0, R0, UR17, R2 ;  /* 0x0000001100007c24 */ /* 0x000fe2000f8e0202 */
        /* <DEDUP_REMOVED lines=17> */
.L_x_107:
[----:B------:R-:W-:Y:S05]  /*2b20*/  BSYNC B0 ;  /* 0x0000000000007941 */ /* 0x000fea0003800000 */
.L_x_106:
[----:B------:R-:W0:Y:S01]  /*2b30*/  LDGDEPBAR ;  /* 0x00000000000079af */ /* 0x000e220000000000 */
[----:B------:R-:W-:Y:S03]  /*2b40*/  BSSY B0, `(.L_x_108) ;  /* 0x0000012000007945 */ /* 0x000fe60003800000 */
        /* <DEDUP_REMOVED lines=17> */
.L_x_109:
[----:B------:R-:W-:Y:S05]  /*2c60*/  BSYNC B0 ;  /* 0x0000000000007941 */ /* 0x000fea0003800000 */
.L_x_108:
[----:B------:R1:W-:Y:S01]  /*2c70*/  @P2 STS.128 [R219+0x9000], RZ ;  /* 0x009000ffdb002388 */ /* 0x0003e20000000c00 */
[----:B------:R-:W-:Y:S01]  /*2c80*/  BSSY B0, `(.L_x_110) ;  /* 0x0000018000007945 */ /* 0x000fe20003800000 */
[----:B------:R-:W-:Y:S02]  /*2c90*/  IADD3 R218, R249, 0x2000, RZ ;  /* 0x00002000f9da7810 */ /* 0x000fe40007ffe0ff */
[----:B------:R1:W-:Y:S01]  /*2ca0*/  @P2 STS.128 [R219+0xb000], RZ ;  /* 0x00b000ffdb002388 */ /* 0x0003e20000000c00 */
[----:B------:R-:W-:Y:S05]  /*2cb0*/  @P2 BRA `(.L_x_111) ;  /* 0x0000000000502947 */ /* 0x000fea0003800000 */
[----:B------:R-:W-:Y:S02]  /*2cc0*/  ULDC UR9, c[0x0][0x2d0] ;  /* 0x0000b40000097ab9 */ /* 0x000fe40000000800 */
[----:B------:R-:W-:Y:S02]  /*2cd0*/  ISETP.GE.AND P5, PT, R226, UR9, PT ;  /* 0x00000009e2007c0c */ /* 0x000fe4000bfa6270 */
[----:B------:R-:W-:-:S11]  /*2ce0*/  ISETP.GE.AND P0, PT, R233, UR9, PT ;  /* 0x00000009e9007c0c */ /* 0x000fd6000bf06270 */
[C---:B--23--:R-:W-:Y:S01]  /*2cf0*/  @!P5 LEA R2, P6, R14.reuse, R222, 0x6 ;  /* 0x000000de0e02d211 */ /* 0x04cfe200078c30ff */
[----:B------:R2:W-:Y:S03]  /*2d00*/  @P5 STS.128 [R219+0x9000], RZ ;  /* 0x009000ffdb005388 */ /* 0x0005e60000000c00 */
[----:B------:R-:W-:-:S05]  /*2d10*/  @!P5 LEA.HI.X R3, R14, R223, R15, 0x6, P6 ;  /* 0x000000df0e03d211 */ /* 0x000fca00030f340f */
[----:B------:R-:W-:Y:S01]  /*2d20*/  @!PT LDS RZ, [RZ] ;  /* 0x00000000fffff984 */ /* 0x000fe20000000800 */
[----:B------:R-:W-:Y:S01]  /*2d30*/  @!PT LDS RZ, [RZ] ;  /* 0x00000000fffff984 */ /* 0x000fe20000000800 */
[----:B------:R-:W-:Y:S01]  /*2d40*/  @!PT LDS RZ, [RZ] ;  /* 0x00000000fffff984 */ /* 0x000fe20000000800 */
[----:B------:R2:W-:Y:S04]  /*2d50*/  @!P5 LDGSTS.E.BYPASS.LTC128B.128 [R219+0x9000], desc[UR6][R2.64] ;  /* 0x0900000002dbdfae */ /* 0x0005e8000b901d46 */
        /* <DEDUP_REMOVED lines=10> */
.L_x_111:
[----:B------:R-:W-:Y:S05]  /*2e00*/  BSYNC B0 ;  /* 0x0000000000007941 */ /* 0x000fea0003800000 */
.L_x_110:
[----:B------:R-:W-:Y:S01]  /*2e10*/  PLOP3.LUT P0, PT, PT, PT, UP0, 0x80, 0x0 ;  /* 0x000000000000781c */ /* 0x000fe20003f0f008 */
[----:B------:R-:W-:Y:S03]  /*2e20*/  BSSY B0, `(.L_x_112) ;  /* 0x0000021000007945 */ /* 0x000fe60003800000 */
[----:B------:R-:W-:-:S04]  /*2e30*/  SEL R218, R218, R249, !P0 ;  /* 0x000000f9dada7207 */ /* 0x000fc80004000000 */
[----:B------:R-:W-:Y:S01]  /*2e40*/  LEA R218, R218, UR4, 0x1 ;  /* 0x00000004dada7c11 */ /* 0x000fe2000f8e08ff */
[----:B------:R-:W-:Y:S06]  /*2e50*/  @!P4 BRA `(.L_x_113) ;  /* 0x000000000024c947 */ /* 0x000fec0003800000 */
        /* <DEDUP_REMOVED lines=9> */
.L_x_113:
        /* <DEDUP_REMOVED lines=20> */
.L_x_114:
[----:B------:R-:W-:Y:S05]  /*3030*/  BSYNC B0 ;  /* 0x0000000000007941 */ /* 0x000fea0003800000 */
.L_x_112:
[----:B------:R-:W-:Y:S01]  /*3040*/  UIMAD.WIDE.U32 UR16, UR22, 0x20, URZ ;  /* 0x00000020161078a5 */ /* 0x000fe2000f8e003f */
[----:B------:R-:W-:Y:S01]  /*3050*/  BSSY B0, `(.L_x_115) ;  /* 0x0000029000007945 */ /* 0x000fe20003800000 */
[----:B------:R-:W-:-:S03]  /*3060*/  USHF.L.U32 UR9, UR23, 0x5, URZ ;  /* 0x0000000517097899 */ /* 0x000fc6000800063f */
[----:B------:R-:W-:Y:S09]  /*3070*/  @!P2 BRA `(.L_x_116) ;  /* 0x000000000024a947 */ /* 0x000ff20003800000 */
        /* <DEDUP_REMOVED lines=9> */
.L_x_116:
[----:B------:R-:W-:Y:S01]  /*3110*/  ULDC UR10, c[0x0][0x2d0] ;  /* 0x0000b400000a7ab9 */ /* 0x000fe20000000800 */
[----:B------:R-:W-:Y:S01]  /*3120*/  IMAD.U32 R0, RZ, RZ, UR22 ;  /* 0x00000016ff007e24 */ /* 0x000fe2000f8e00ff */
[----:B------:R-:W-:Y:S01]  /*3130*/  ISETP.GE.AND P4, PT, R226, UR10, PT ;  /* 0x0000000ae2007c0c */ /* 0x000fe2000bf86270 */
[----:B--23--:R-:W-:Y:S01]  /*3140*/  IMAD.U32 R3, RZ, RZ, UR23 ;  /* 0x00000017ff037e24 */ /* 0x00cfe2000f8e00ff */
[----:B------:R-:W-:-:S11]  /*3150*/  ISETP.GE.AND P2, PT, R233, UR10, PT ;  /* 0x0000000ae9007c0c */ /* 0x000fd6000bf46270 */
[C---:B------:R-:W-:Y:S01]  /*3160*/  @!P4 LEA R2, P5, R0.reuse, R224, 0x6 ;  /* 0x000000e00002c211 */ /* 0x040fe200078a30ff */
        /* <DEDUP_REMOVED lines=9> */
[----:B------:R-:W-:-:S03]  /*3200*/  IADD3 R0, P4, R10, UR16, RZ ;  /* 0x000000100a007c10 */ /* 0x000fc6000ff9e0ff */
[----:B------:R2:W-:Y:S04]  /*3210*/  @P2 STS [R218+0x3000], RZ ;  /* 0x003000ffda002388 */ /* 0x0005e80000000800 */
[----:B------:R2:W-:Y:S04]  /*3220*/  @P2 STS [R218+0x3004], RZ ;  /* 0x003004ffda002388 */ /* 0x0005e80000000800 */
[----:B------:R2:W-:Y:S04]  /*3230*/  @P2 STS [R218+0x3008], RZ ;  /* 0x003008ffda002388 */ /* 0x0005e80000000800 */
[----:B------:R2:W-:Y:S01]  /*3240*/  @P2 STS [R218+0x300c], RZ ;  /* 0x00300cffda002388 */ /* 0x0005e20000000800 */
[----:B---3--:R-:W-:-:S05]  /*3250*/  IMAD.U32 R3, RZ, RZ, UR9 ;  /* 0x00000009ff037e24 */ /* 0x008fca000f8e00ff */
[----:B------:R-:W-:Y:S01]  /*3260*/  IADD3.X R3, R17, UR17, R3, P4, !PT ;  /* 0x0000001111037c10 */ /* 0x000fe2000a7fe403 */
[----:B------:R-:W-:Y:S06]  /*3270*/  @P2 BRA `(.L_x_117) ;  /* 0x0000000000182947 */ /* 0x000fec0003800000 */
[----:B------:R-:W-:-:S04]  /*3280*/  LEA R2, P2, R0, UR24, 0x1 ;  /* 0x0000001800027c11 */ /* 0x000fc8000f8408ff */
[----:B------:R-:W-:-:S05]  /*3290*/  LEA.HI.X R3, R0, UR25, R3, 0x1, P2 ;  /* 0x0000001900037c11 */ /* 0x000fca00090f0c03 */
[----:B------:R-:W-:Y:S01]  /*32a0*/  @!PT LDS RZ, [RZ] ;  /* 0x00000000fffff984 */ /* 0x000fe20000000800 */
[----:B------:R-:W-:Y:S01]  /*32b0*/  @!PT LDS RZ, [RZ] ;  /* 0x00000000fffff984 */ /* 0x000fe20000000800 */
[----:B------:R-:W-:Y:S01]  /*32c0*/  @!PT LDS RZ, [RZ] ;  /* 0x00000000fffff984 */ /* 0x000fe20000000800 */
[----:B------:R3:W-:Y:S04]  /*32d0*/  LDGSTS.E.BYPASS.LTC128B.128 [R218+0x3000], desc[UR6][R2.64+0x80] ;  /* 0x0300008002da7fae */ /* 0x0007e8000b901d46 */
.L_x_117:
[----:B------:R-:W-:Y:S05]  /*32e0*/  BSYNC B0 ;  /* 0x0000000000007941 */ /* 0x000fea0003800000 */
.L_x_115:
[----:B------:R-:W-:Y:S01]  /*32f0*/  UIMAD UR9, UR33, UR20, URZ ;  /* 0x00000014210972a4 */ /* 0x000fe2000f8e023f */
[----:B--23--:R-:W-:Y:S01]  /*3300*/  IMAD.U32 R2, RZ, RZ, UR20 ;  /* 0x00000014ff027e24 */ /* 0x00cfe2000f8e00ff */
[----:B------:R2:W-:Y:S01]  /*3310*/  @P1 STS.128 [R219+0xc000], RZ ;  /* 0x00c000ffdb001388 */ /* 0x0005e20000000c00 */
[----:B------:R-:W-:Y:S01]  /*3320*/  ULDC.64 UR16, c[0x0][0x260] ;  /* 0x0000980000107ab9 */ /* 0x000fe20000000a00 */
[----:B------:R-:W-:Y:S01]  /*3330*/  UIMAD UR9, UR45, UR21, UR9 ;  /* 0x000000152d0972a4 */ /* 0x000fe2000f8e0209 */
[----:B------:R-:W-:Y:S01]  /*3340*/  IMAD.WIDE.U32 R2, R2, UR45, R226 ;  /* 0x0000002d02027c25 */ /* 0x000fe2000f8e00e2 */
[----:B------:R2:W-:Y:S01]  /*3350*/  @P1 STS.128 [R219+0xe000], RZ ;  /* 0x00e000ffdb001388 */ /* 0x0005e20000000c00 */
[----:B------:R-:W-:Y:S01]  /*3360*/  BSSY B0, `(.L_x_118) ;  /* 0x0000026000007945 */ /* 0x000fe20003800000 */
[----:B------:R-:W-:Y:S01]  /*3370*/  ISETP.GE.AND P6, PT, R248, UR5, PT ;  /* 0x00000005f8007c0c */ /* 0x000fe2000bfc6270 */
[----:B------:R-:W-:Y:S01]  /*3380*/  IMAD R8, R18, UR16, RZ ;  /* 0x0000001012087c24 */ /* 0x000fe2000f8e02ff */
[----:B------:R-:W-:Y:S01]  /*3390*/  IADD3 R4, P2, R2, UR18, RZ ;  /* 0x0000001202047c10 */ /* 0x000fe2000ff5e0ff */
[----:B------:R-:W-:-:S02]  /*33a0*/  IMAD.U32 R0, RZ, RZ, UR9 ;  /* 0x00000009ff007e24 */ /* 0x000fc4000f8e00ff */
[----:B------:R-:W-:-:S03]  /*33b0*/  IMAD R8, R13, UR17, R8 ;  /* 0x000000110d087c24 */ /* 0x000fc6000f8e0208 */
[----:B------:R-:W-:Y:S02]  /*33c0*/  IADD3.X R5, R3, UR30, R0, P2, !PT ;  /* 0x0000001e03057c10 */ /* 0x000fe400097fe400 */
[----:B------:R-:W-:Y:S01]  /*33d0*/  IADD3 R0, R248, 0x8, RZ ;  /* 0x00000008f8007810 */ /* 0x000fe20007ffe0ff */
[----:B------:R-:W-:-:S03]  /*33e0*/  IMAD.WIDE.U32 R4, R13, UR16, R4 ;  /* 0x000000100d047c25 */ /* 0x000fc6000f8e0004 */
[----:B------:R-:W-:Y:S02]  /*33f0*/  ISETP.GE.AND P5, PT, R0, UR5, PT ;  /* 0x0000000500007c0c */ /* 0x000fe4000bfa6270 */
[----:B------:R-:W-:Y:S01]  /*3400*/  IADD3 R8, R5, R8, RZ ;  /* 0x0000000805087210 */ /* 0x000fe20007ffe0ff */
[----:B------:R-:W-:Y:S10]  /*3410*/  @P1 BRA `(.L_x_119) ;  /* 0x0000000000681947 */ /* 0x000ff40003800000 */
        /* <DEDUP_REMOVED lines=9> */
[----:B------:R-:W3:Y:S01]  /*34b0*/  @!P2 LDC.64 R6, c[0x0][0x218] ;  /* 0x00008600ff06ab82 */ /* 0x000ee20000000a00 */
[----:B------:R1:W-:Y:S01]  /*34c0*/  @P2 STS.128 [R219+0xc000], RZ ;  /* 0x00c000ffdb002388 */ /* 0x0003e20000000c00 */
[----:B---3--:R-:W-:-:S04]  /*34d0*/  @!P2 LEA R6, P4, R2, R6, 0x1 ;  /* 0x000000060206a211 */ /* 0x008fc800078808ff */
        /* <DEDUP_REMOVED lines=8> */
[----:B-1----:R-:W-:-:S04]  /*3560*/  LEA R6, P1, R2, UR16, 0x1 ;  /* 0x0000001002067c11 */ /* 0x002fc8000f8208ff */
[----:B------:R-:W-:-:S05]  /*3570*/  LEA.HI.X R7, R2, UR17, R0, 0x1, P1 ;  /* 0x0000001102077c11 */ /* 0x000fca00088f0c00 */
[----:B------:R-:W-:Y:S01]  /*3580*/  @!PT LDS RZ, [RZ] ;  /* 0x00000000fffff984 */ /* 0x000fe20000000800 */
[----:B------:R-:W-:Y:S01]  /*3590*/  @!PT LDS RZ, [RZ] ;  /* 0x00000000fffff984 */ /* 0x000fe20000000800 */
[----:B------:R-:W-:Y:S01]  /*35a0*/  @!PT LDS RZ, [RZ] ;  /* 0x00000000fffff984 */ /* 0x000fe20000000800 */
[----:B------:R3:W-:Y:S04]  /*35b0*/  LDGSTS.E.BYPASS.LTC128B.128 [R219+0xe000], desc[UR6][R6.64+0x80] ;  /* 0x0e00008006db7fae */ /* 0x0007e8000b901d46 */
.L_x_119:
[----:B------:R-:W-:Y:S05]  /*35c0*/  BSYNC B0 ;  /* 0x0000000000007941 */ /* 0x000fea0003800000 */
.L_x_118:
        /* <DEDUP_REMOVED lines=12> */
[----:B-1-3--:R-:W1:Y:S01]  /*3690*/  @!P2 LDC.64 R6, c[0x0][0x218] ;  /* 0x00008600ff06ab82 */ /* 0x00ae620000000a00 */
[----:B------:R-:W-:Y:S01]  /*36a0*/  IMAD R0, R0, UR21, R2 ;  /* 0x0000001500007c24 */ /* 0x000fe2000f8e0202 */
[----:B------:R3:W-:Y:S03]  /*36b0*/  @P2 STS.128 [R219+0xd000], RZ ;  /* 0x00d000ffdb002388 */ /* 0x0007e60000000c00 */
[----:B------:R-:W-:Y:S01]  /*36c0*/  IMAD.IADD R0, R5, 0x1, R0 ;  /* 0x0000000105007824 */ /* 0x000fe200078e0200 */
[----:B-1----:R-:W-:-:S04]  /*36d0*/  @!P2 LEA R2, P3, R4, R6, 0x1 ;  /* 0x000000060402a211 */ /* 0x002fc800078608ff */
        /* <DEDUP_REMOVED lines=14> */
.L_x_121:
[----:B------:R-:W-:Y:S05]  /*37c0*/  BSYNC B0 ;  /* 0x0000000000007941 */ /* 0x000fea0003800000 */
.L_x_120:
[----:B------:R-:W0:Y:S01]  /*37d0*/  LDGDEPBAR ;  /* 0x00000000000079af */ /* 0x000e220000000000 */
[----:B------:R-:W-:Y:S01]  /*37e0*/  ULDC.64 UR20, c[0x0][0x3c8] ;  /* 0x0000f20000147ab9 */ /* 0x000fe20000000a00 */
[----:B------:R-:W-:Y:S01]  /*37f0*/  IMAD.SHL.U32 R234, R248, 0x4, RZ ;  /* 0x00000004f8ea7824 */ /* 0x000fe200078e00ff */
[----:B------:R-:W-:Y:S01]  /*3800*/  UISETP.NE.U32.AND UP1, UPT, UR20, URZ, UPT ;  /* 0x0000003f1400728c */ /* 0x000fe2000bf25070 */
[----:B------:R-:W-:Y:S01]  /*3810*/  SHF.R.S32.HI R8, RZ, 0x1f, R248 ;  /* 0x0000001fff087819 */ /* 0x000fe200000114f8 */
[----:B------:R-:W-:Y:S01]  /*3820*/  IMAD.MOV.U32 R228, RZ, RZ, 0x7f800000 ;  /* 0x7f800000ffe47424 */ /* 0x000fe200078e00ff */
[----:B------:R-:W-:Y:S01]  /*3830*/  USHF.R.S32.HI UR9, URZ, 0x1f, UR58 ;  /* 0x0000001f3f097899 */ /* 0x000fe2000801143a */
[----:B-1-3--:R-:W-:Y:S01]  /*3840*/  IADD3 R2, P1, R234, UR13, RZ ;  /* 0x0000000dea027c10 */ /* 0x00afe2000ff3e0ff */
[----:B------:R-:W-:Y:S01]  /*3850*/  UISETP.NE.AND.EX UP1, UPT, UR21, URZ, UPT, UP1 ;  /* 0x0000003f1500728c */ /* 0x000fe2000bf25310 */
[----:B------:R-:W-:Y:S01]  /*3860*/  SHF.L.U64.HI R0, R248, 0x2, R8 ;  /* 0x00000002f8007819 */ /* 0x000fe20000010208 */
[----:B------:R-:W-:Y:S01]  /*3870*/  IMAD.MOV.U32 R221, RZ, RZ, 0x7f800000 ;  /* 0x7f800000ffdd7424 */ /* 0x000fe200078e00ff */
[----:B------:R-:W-:Y:S01]  /*3880*/  ULDC UR46, c[0x0][0x2d0] ;  /* 0x0000b400002e7ab9 */ /* 0x000fe20000000800 */
[----:B------:R-:W-:Y:S01]  /*3890*/  IMAD.MOV.U32 R172, RZ, RZ, 0x20 ;  /* 0x00000020ffac7424 */ /* 0x000fe200078e00ff */
[----:B------:R-:W-:-:S02]  /*38a0*/  IADD3.X R3, R0, UR12, RZ, P1, !PT ;  /* 0x0000000c00037c10 */ /* 0x000fc40008ffe4ff */
[----:B------:R-:W-:Y:S01]  /*38b0*/  LEA R148, R215, UR4, 0x1 ;  /* 0x00000004d7947c11 */ /* 0x000fe2000f8e08ff */
[----:B------:R-:W-:Y:S01]  /*38c0*/  USHF.L.U32 UR18, UR38, 0x4, URZ ;  /* 0x0000000426127899 */ /* 0x000fe2000800063f */
[----:B------:R-:W-:Y:S01]  /*38d0*/  PLOP3.LUT P3, PT, PT, PT, UP1, 0x80, 0x0 ;  /* 0x000000000000781c */ /* 0x000fe20003f6f018 */
[----:B------:R-:W5:Y:S01]  /*38e0*/  @!P6 LDG.E R228, desc[UR6][R2.64] ;  /* 0x0000000602e4e981 */ /* 0x000f62000c1e1900 */
[----:B------:R-:W-:Y:S01]  /*38f0*/  @UP1 ULDC.64 UR22, c[0x0][0x3d0] ;  /* 0x0000f40000161ab9 */ /* 0x000fe20000000a00 */
[----:B------:R-:W-:Y:S01]  /*3900*/  @UP1 UMOV UR16, UR58 ;  /* 0x0000003a00101c82 */ /* 0x000fe20008000000 */
[----:B------:R-:W-:Y:S01]  /*3910*/  @UP1 UIMAD UR5, UR59, UR22, URZ ;  /* 0x000000163b0512a4 */ /* 0x000fe2000f8e023f */
[----:B------:R1:W5:Y:S01]  /*3920*/  @!P5 LDG.E R221, desc[UR6][R2.64+0x20] ;  /* 0x0000200602ddd981 */ /* 0x000362000c1e1900 */
[----:B------:R-:W-:Y:S01]  /*3930*/  @UP1 UMOV UR17, UR9 ;  /* 0x0000000900111c82 */ /* 0x000fe20008000000 */
[----:B------:R-:W-:-:S04]  /*3940*/  DEPBAR.LE SB0, 0x1 ;  /* 0x000080400000791a */ /* 0x000fc80000000000 */
[----:B------:R-:W-:Y:S01]  /*3950*/  BAR.SYNC.DEFER_BLOCKING 0x0 ;  /* 0x0000000000007b1d */ /* 0x000fe20000010000 */
[----:B------:R-:W-:Y:S02]  /*3960*/  @UP1 UIMAD.WIDE.U32 UR16, UR49, UR22, UR16 ;  /* 0x00000016311012a5 */ /* 0x000fe4000f8e0010 */
[----:B------:R-:W-:Y:S02]  /*3970*/  @UP1 UIMAD UR5, UR49, UR23, UR5 ;  /* 0x00000017310512a4 */ /* 0x000fe4000f8e0205 */
[----:B------:R-:W-:-:S03]  /*3980*/  @UP1 ULEA UR20, UP0, UR16, UR20, 0x2 ;  /* 0x0000001410141291 */ /* 0x000fc6000f80103f */
[----:B------:R-:W3:Y:S01]  /*3990*/  LDC R250, c[0x0][0x270] ;  /* 0x00009c00fffa7b82 */ /* 0x000ee20000000800 */
[----:B------:R-:W-:Y:S01]  /*39a0*/  @UP1 UIADD3 UR5, UR17, UR5, URZ ;  /* 0x0000000511051290 */ /* 0x000fe2000fffe03f */
[----:B------:R-:W-:Y:S01]  /*39b0*/  LEA.HI R0, R20, R21, RZ, 0x4 ;  /* 0x0000001514007211 */ /* 0x000fe200078f20ff */
[----:B------:R-:W-:Y:S02]  /*39c0*/  UIADD3 UR45, UR32, 0x40, UR45 ;  /* 0x00000040202d7890 */ /* 0x000fe4000fffe02d */
[----:B------:R-:W-:Y:S01]  /*39d0*/  @UP1 ULEA.HI.X UR21, UR16, UR21, UR5, 0x2, UP0 ;  /* 0x0000001510151291 */ /* 0x000fe200080f1405 */
[----:B------:R-:W-:Y:S02]  /*39e0*/  VIADD R4, R248, 0x1 ;  /* 0x00000001f8047836 */ /* 0x000fe40000000000 */
[----:B------:R-:W-:Y:S02]  /*39f0*/  IMAD.MOV.U32 R208, RZ, RZ, 0x20 ;  /* 0x00000020ffd07424 */ /* 0x000fe400078e00ff */
[----:B------:R-:W-:Y:S01]  /*3a00*/  IMAD.MOV.U32 R205, RZ, RZ, 0x40 ;  /* 0x00000040ffcd7424 */ /* 0x000fe200078e00ff */
[----:B------:R-:W-:Y:S01]  /*3a10*/  CS2R R94, SRZ ;  /* 0x00000000005e7805 */ /* 0x000fe2000001ff00 */
[----:B------:R-:W-:Y:S01]  /*3a20*/  IMAD.MOV.U32 R220, RZ, RZ, R218 ;  /* 0x000000ffffdc7224 */ /* 0x000fe200078e00da */
[----:B------:R-:W-:Y:S01]  /*3a30*/  CS2R R92, SRZ ;  /* 0x00000000005c7805 */ /* 0x000fe2000001ff00 */
[----:B-1----:R-:W-:Y:S01]  /*3a40*/  IMAD.U32 R2, RZ, RZ, UR20 ;  /* 0x00000014ff027e24 */ /* 0x002fe2000f8e00ff */
[----:B------:R-:W-:Y:S01]  /*3a50*/  LOP3.LUT R0, R0, 0xfffffff0, RZ, 0xc0, !PT ;  /* 0xfffffff000007812 */ /* 0x000fe200078ec0ff */
[----:B------:R-:W-:Y:S01]  /*3a60*/  IMAD.U32 R3, RZ, RZ, UR21 ;  /* 0x00000015ff037e24 */ /* 0x000fe2000f8e00ff */
[----:B------:R-:W-:Y:S01]  /*3a70*/  @UP1 ULDC UR5, c[0x0][0x2e8] ;  /* 0x0000ba0000051ab9 */ /* 0x000fe20000000800 */
[----:B------:R1:W1:Y:S01]  /*3a80*/  LDSM.16.M88.4 R112, [R148+0x10000] ;  /* 0x010000009470783b */ /* 0x0002620000000200 */
[----:B------:R-:W-:-:S02]  /*3a90*/  UIADD3 UR33, UR18, 0x40, URZ ;  /* 0x0000004012217890 */ /* 0x000fc4000fffe03f */
[----:B------:R-:W-:Y:S01]  /*3aa0*/  UIADD3 UR26, UR18, 0x60, URZ ;  /* 0x00000060121a7890 */ /* 0x000fe2000fffe03f */
[----:B------:R2:W4:Y:S01]  /*3ab0*/  @P3 LDG.E R7, desc[UR6][R2.64] ;  /* 0x0000000602073981 */ /* 0x000522000c1e1900 */
[----:B------:R-:W-:Y:S02]  /*3ac0*/  CS2R R98, SRZ ;  /* 0x0000000000627805 */ /* 0x000fe4000001ff00 */
[----:B------:R-:W-:Y:S02]  /*3ad0*/  CS2R R96, SRZ ;  /* 0x0000000000607805 */ /* 0x000fe4000001ff00 */
[----:B------:R-:W-:Y:S01]  /*3ae0*/  CS2R R90, SRZ ;  /* 0x00000000005a7805 */ /* 0x000fe2000001ff00 */
[----:B------:R1:W1:Y:S01]  /*3af0*/  LDSM.16.M88.4 R116, [R148+0x10800] ;  /* 0x010800009474783b */ /* 0x0002620000000200 */
[----:B------:R-:W-:Y:S02]  /*3b00*/  CS2R R88, SRZ ;  /* 0x0000000000587805 */ /* 0x000fe4000001ff00 */
[----:B------:R-:W-:-:S02]  /*3b10*/  CS2R R86, SRZ ;  /* 0x0000000000567805 */ /* 0x000fc4000001ff00 */
[----:B------:R-:W-:Y:S01]  /*3b20*/  CS2R R84, SRZ ;  /* 0x0000000000547805 */ /* 0x000fe2000001ff00 */
[----:B------:R1:W1:Y:S01]  /*3b30*/  LDSM.16.M88.4 R144, [R148+0x12000] ;  /* 0x012000009490783b */ /* 0x0002620000000200 */
[----:B------:R-:W-:Y:S01]  /*3b40*/  IMAD.IADD R0, R21, 0x1, -R0 ;  /* 0x0000000115007824 */ /* 0x000fe200078e0a00 */
[----:B------:R-:W4:Y:S01]  /*3b50*/  @P3 MUFU.RCP R6, UR5 ;  /* 0x0000000500063d08 */ /* 0x000f220008001000 */
[----:B------:R-:W-:Y:S01]  /*3b60*/  CS2R R78, SRZ ;  /* 0x00000000004e7805 */ /* 0x000fe2000001ff00 */
[----:B------:R-:W1:Y:S01]  /*3b70*/  LDSM.16.M88.4 R148, [R148+0x12800] ;  /* 0x012800009494783b */ /* 0x000e620000000200 */
[----:B------:R-:W-:Y:S02]  /*3b80*/  CS2R R76, SRZ ;  /* 0x00000000004c7805 */ /* 0x000fe4000001ff00 */
[----:B------:R-:W-:Y:S02]  /*3b90*/  CS2R R82, SRZ ;  /* 0x0000000000527805 */ /* 0x000fe4000001ff00 */
[----:B------:R-:W-:Y:S01]  /*3ba0*/  CS2R R80, SRZ ;  /* 0x0000000000507805 */ /* 0x000fe2000001ff00 */
[----:B------:R1:W1:Y:S01]  /*3bb0*/  LDSM.16.M88.4 R120, [R206] ;  /* 0x00000000ce78783b */ /* 0x0002620000000200 */
[----:B------:R-:W-:-:S02]  /*3bc0*/  CS2R R74, SRZ ;  /* 0x00000000004a7805 */ /* 0x000fc4000001ff00 */
[----:B------:R-:W-:Y:S02]  /*3bd0*/  CS2R R72, SRZ ;  /* 0x0000000000487805 */ /* 0x000fe4000001ff00 */
[----:B------:R-:W-:Y:S01]  /*3be0*/  CS2R R70, SRZ ;  /* 0x0000000000467805 */ /* 0x000fe2000001ff00 */
[----:B------:R1:W1:Y:S01]  /*3bf0*/  LDSM.16.M88.4 R124, [R206+0x800] ;  /* 0x00080000ce7c783b */ /* 0x0002620000000200 */
[----:B------:R-:W-:Y:S02]  /*3c00*/  CS2R R68, SRZ ;  /* 0x0000000000447805 */ /* 0x000fe4000001ff00 */
[----:B------:R-:W-:Y:S02]  /*3c10*/  CS2R R46, SRZ ;  /* 0x00000000002e7805 */ /* 0x000fe4000001ff00 */
[----:B------:R-:W-:Y:S01]  /*3c20*/  CS2R R44, SRZ ;  /* 0x00000000002c7805 */ /* 0x000fe2000001ff00 */
[----:B------:R1:W1:Y:S01]  /*3c30*/  LDSM.16.M88.4 R128, [R204] ;  /* 0x00000000cc80783b */ /* 0x0002620000000200 */
[----:B--2---:R-:W-:-:S02]  /*3c40*/  LEA.HI R3, R20, R21, RZ, 0x3 ;  /* 0x0000001514037211 */ /* 0x004fc400078f18ff */
[----:B------:R-:W-:Y:S02]  /*3c50*/  CS2R R50, SRZ ;  /* 0x0000000000327805 */ /* 0x000fe4000001ff00 */
[----:B------:R-:W-:Y:S01]  /*3c60*/  CS2R R48, SRZ ;  /* 0x0000000000307805 */ /* 0x000fe2000001ff00 */
[----:B------:R2:W1:Y:S01]  /*3c70*/  LDSM.16.M88.4 R132, [R204+0x800] ;  /* 0x00080000cc84783b */ /* 0x0004620000000200 */
[----:B------:R-:W-:Y:S02]  /*3c80*/  LOP3.LUT R3, R3, 0xfffffff8, RZ, 0xc0, !PT ;  /* 0xfffffff803037812 */ /* 0x000fe400078ec0ff */
[----:B------:R-:W-:Y:S02]  /*3c90*/  CS2R R42, SRZ ;  /* 0x00000000002a7805 */ /* 0x000fe4000001ff00 */
[----:B------:R-:W-:Y:S01]  /*3ca0*/  CS2R R40, SRZ ;  /* 0x0000000000287805 */ /* 0x000fe2000001ff00 */
[----:B------:R2:W1:Y:S01]  /*3cb0*/  LDSM.16.M88.4 R152, [R206+0x2000] ;  /* 0x00200000ce98783b */ /* 0x0004620000000200 */
[----:B------:R-:W-:Y:S01]  /*3cc0*/  CS2R R38, SRZ ;  /* 0x0000000000267805 */ /* 0x000fe2000001ff00 */
[----:B------:R-:W-:Y:S01]  /*3cd0*/  IMAD.IADD R5, R21, 0x1, -R3 ;  /* 0x0000000115057824 */ /* 0x000fe200078e0a03 */
[----:B------:R-:W-:Y:S01]  /*3ce0*/  CS2R R36, SRZ ;  /* 0x0000000000247805 */ /* 0x000fe2000001ff00 */
[----:B------:R2:W1:Y:S01]  /*3cf0*/  LDSM.16.M88.4 R156, [R206+0x2800] ;  /* 0x00280000ce9c783b */ /* 0x0004620000000200 */
[----:B------:R-:W-:-:S02]  /*3d00*/  CS2R R30, SRZ ;  /* 0x00000000001e7805 */ /* 0x000fc4000001ff00 */
[----:B------:R-:W-:Y:S02]  /*3d10*/  CS2R R28, SRZ ;  /* 0x00000000001c7805 */ /* 0x000fe4000001ff00 */
[----:B------:R-:W-:Y:S01]  /*3d20*/  LOP3.LUT P4, RZ, R5, 0x2, RZ, 0xc0, !PT ;  /* 0x0000000205ff7812 */ /* 0x000fe2000788c0ff */
[----:B------:R2:W1:Y:S01]  /*3d30*/  LDSM.16.M88.4 R160, [R204+0x2000] ;  /* 0x00200000cca0783b */ /* 0x0004620000000200 */
[----:B------:R-:W-:Y:S02]  /*3d40*/  CS2R R34, SRZ ;  /* 0x0000000000227805 */ /* 0x000fe4000001ff00 */
[----:B------:R-:W-:Y:S02]  /*3d50*/  CS2R R32, SRZ ;  /* 0x0000000000207805 */ /* 0x000fe4000001ff00 */
[----:B------:R-:W-:Y:S01]  /*3d60*/  SEL R172, R172, 0xffffffe0, !P4 ;  /* 0xffffffe0acac7807 */ /* 0x000fe20006000000 */
[----:B------:R2:W1:Y:S01]  /*3d70*/  LDSM.16.M88.4 R164, [R204+0x2800] ;  /* 0x00280000cca4783b */ /* 0x0004620000000200 */
[----:B------:R-:W-:-:S02]  /*3d80*/  CS2R R26, SRZ ;  /* 0x00000000001a7805 */ /* 0x000fc4000001ff00 */
[----:B------:R-:W-:Y:S02]  /*3d90*/  CS2R R24, SRZ ;  /* 0x0000000000187805 */ /* 0x000fe4000001ff00 */
[----:B------:R-:W-:Y:S01]  /*3da0*/  CS2R R22, SRZ ;  /* 0x0000000000167805 */ /* 0x000fe2000001ff00 */
[----:B------:R-:W-:Y:S01]  /*3db0*/  IMAD.IADD R172, R172, 0x1, R204 ;  /* 0x00000001acac7824 */ /* 0x000fe200078e02cc */
[----:B------:R-:W-:Y:S01]  /*3dc0*/  SHF.R.S32.HI R2, RZ, 0x1f, R0 ;  /* 0x0000001fff027819 */ /* 0x000fe20000011400 */
[----:B------:R-:W-:Y:S01]  /*3dd0*/  UIMAD UR42, UR38, 0x18, URZ ;  /* 0x00000018262a78a4 */ /* 0x000fe2000f8e023f */
[----:B------:R-:W-:Y:S01]  /*3de0*/  SHF.L.U64.HI R242, R248, 0x2, R8 ;  /* 0x00000002f8f27819 */ /* 0x000fe20000010208 */
[----:B------:R-:W-:Y:S01]  /*3df0*/  USHF.L.U32 UR41, UR38, 0x5, URZ ;  /* 0x0000000526297899 */ /* 0x000fe2000800063f */
[----:B------:R2:W1:Y:S01]  /*3e00*/  LDSM.16.M88.4 R136, [R172] ;  /* 0x00000000ac88783b */ /* 0x0004620000000200 */
[----:B------:R-:W-:Y:S02]  /*3e10*/  UIMAD UR40, UR38, 0x28, URZ ;  /* 0x00000028262878a4 */ /* 0x000fe4000f8e023f */
[----:B------:R-:W-:Y:S01]  /*3e20*/  UIMAD UR39, UR38, 0x30, URZ ;  /* 0x00000030262778a4 */ /* 0x000fe2000f8e023f */
[----:B------:R2:W1:Y:S01]  /*3e30*/  LDSM.16.M88.4 R140, [R172+0x800] ;  /* 0x00080000ac8c783b */ /* 0x0004620000000200 */
[----:B------:R-:W-:Y:S01]  /*3e40*/  UIADD3 UR37, UR18, 0x40, URZ ;  /* 0x0000004012257890 */ /* 0x000fe2000fffe03f */
[----:B------:R-:W-:-:S02]  /*3e50*/  ULDC UR47, c[0x0][0x2dc] ;  /* 0x0000b700002f7ab9 */ /* 0x000fc40000000800 */
[----:B------:R2:W1:Y:S01]  /*3e60*/  LDSM.16.M88.4 R168, [R172+0x2000] ;  /* 0x00200000aca8783b */ /* 0x0004620000000200 */
[----:B------:R-:W-:-:S03]  /*3e70*/  ULDC UR17, c[0x0][0x2ec] ;  /* 0x0000bb0000117ab9 */ /* 0x000fc60000000800 */
[----:B------:R-:W1:Y:S01]  /*3e80*/  LDSM.16.M88.4 R172, [R172+0x2800] ;  /* 0x00280000acac783b */ /* 0x000e620000000200 */
[----:B------:R-:W-:-:S04]  /*3e90*/  LEA.HI R2, R2, R0, RZ, 0x3 ;  /* 0x0000000002027211 */ /* 0x000fc800078f18ff */
[----:B------:R-:W-:Y:S01]  /*3ea0*/  LOP3.LUT R2, R2, 0xfffffff8, RZ, 0xc0, !PT ;  /* 0xfffffff802027812 */ /* 0x000fe200078ec0ff */
[----:B------:R-:W-:Y:S01]  /*3eb0*/  IMAD.U32 R3, RZ, RZ, UR32 ;  /* 0x00000020ff037e24 */ /* 0x000fe2000f8e00ff */
[----:B------:R-:W-:-:S03]  /*3ec0*/  USHF.L.U32 UR16, UR38, 0x3, URZ ;  /* 0x0000000326107899 */ /* 0x000fc6000800063f */
[----:B------:R-:W-:Y:S01]  /*3ed0*/  IMAD.IADD R2, R0, 0x1, -R2 ;  /* 0x0000000100027824 */ /* 0x000fe200078e0a02 */
[----:B------:R-:W-:Y:S02]  /*3ee0*/  UIADD3 UR32, UR18, 0x20, URZ ;  /* 0x0000002012207890 */ /* 0x000fe4000fffe03f */
[----:B------:R-:W-:Y:S02]  /*3ef0*/  UIADD3 UR33, UR16, UR33, URZ ;  /* 0x0000002110217290 */ /* 0x000fe4000fffe03f */
[----:B------:R-:W-:Y:S01]  /*3f00*/  R2P PR, R2, 0x6 ;  /* 0x0000000602007804 */ /* 0x000fe20000000000 */
[----:B------:R-:W-:Y:S02]  /*3f10*/  UIADD3 UR31, UR16, UR32, URZ ;  /* 0x00000020101f7290 */ /* 0x000fe4000fffe03f */
[----:B------:R-:W-:Y:S01]  /*3f20*/  UIADD3 UR23, UR16, UR26, URZ ;  /* 0x0000001a10177290 */ /* 0x000fe2000fffe03f */
[----:B------:R-:W-:Y:S01]  /*3f30*/  IADD3 R244, R4, UR11, -R3 ;  /* 0x0000000b04f47c10 */ /* 0x000fe2000fffe803 */
[----:B------:R-:W-:Y:S01]  /*3f40*/  VIADD R2, R214, 0x2000 ;  /* 0x00002000d6027836 */ /* 0x000fe20000000000 */
[----:B------:R-:W-:Y:S01]  /*3f50*/  UIADD3 UR30, UR16, UR31, URZ ;  /* 0x0000001f101e7290 */ /* 0x000fe2000fffe03f */
[----:B------:R-:W-:Y:S01]  /*3f60*/  VIADD R3, R213, 0x2000 ;  /* 0x00002000d5037836 */ /* 0x000fe20000000000 */
[----:B------:R-:W-:Y:S01]  /*3f70*/  UIADD3 UR27, UR16, UR33, URZ ;  /* 0x00000021101b7290 */ /* 0x000fe2000fffe03f */
[----:B------:R-:W-:Y:S01]  /*3f80*/  SEL R208, R208, 0xffffffe0, !P1 ;  /* 0xffffffe0d0d07807 */ /* 0x000fe20004800000 */
[----:B------:R-:W-:Y:S01]  /*3f90*/  UIADD3 UR22, UR16, UR23, URZ ;  /* 0x0000001710167290 */ /* 0x000fe2000fffe03f */
[----:B------:R-:W-:Y:S01]  /*3fa0*/  SEL R205, R205, 0xffffffc0, !P2 ;  /* 0xffffffc0cdcd7807 */ /* 0x000fe20005000000 */
[----:B------:R-:W-:Y:S01]  /*3fb0*/  UIADD3 UR29, UR16, UR30, URZ ;  /* 0x0000001e101d7290 */ /* 0x000fe2000fffe03f */
[----:B------:R-:W-:Y:S01]  /*3fc0*/  SEL R2, R2, R214, !P0 ;  /* 0x000000d602027207 */ /* 0x000fe20004000000 */
[----:B------:R-:W-:Y:S01]  /*3fd0*/  UIADD3 UR25, UR16, UR27, URZ ;  /* 0x0000001b10197290 */ /* 0x000fe2000fffe03f */
[----:B------:R-:W-:Y:S01]  /*3fe0*/  SEL R3, R3, R213, !P0 ;  /* 0x000000d503037207 */ /* 0x000fe20004000000 */
[----:B------:R-:W-:Y:S01]  /*3ff0*/  UIADD3 UR21, UR16, UR22, URZ ;  /* 0x0000001610157290 */ /* 0x000fe2000fffe03f */
[----:B------:R-:W-:Y:S01]  /*4000*/  IMAD.IADD R209, R210, 0x1, R208 ;  /* 0x00000001d2d17824 */ /* 0x000fe200078e02d0 */
[----:B------:R-:W-:Y:S01]  /*4010*/  UIADD3 UR28, UR16, UR29, URZ ;  /* 0x0000001d101c7290 */ /* 0x000fe2000fffe03f */
[----:B------:R-:W-:Y:S01]  /*4020*/  CS2R R20, SRZ ;  /* 0x0000000000147805 */ /* 0x000fe2000001ff00 */
[----:B------:R-:W-:Y:S01]  /*4030*/  UIADD3 UR24, UR16, UR25, URZ ;  /* 0x0000001910187290 */ /* 0x000fe2000fffe03f */
[----:B------:R-:W-:Y:S01]  /*4040*/  LEA R200, R2, UR4, 0x1 ;  /* 0x0000000402c87c11 */ /* 0x000fe2000f8e08ff */
[----:B------:R-:W-:Y:S01]  /*4050*/  UIADD3 UR20, UR16, UR21, URZ ;  /* 0x0000001510147290 */ /* 0x000fe2000fffe03f */
[----:B------:R-:W-:Y:S01]  /*4060*/  LEA R203, R3, UR4, 0x1 ;  /* 0x0000000403cb7c11 */ /* 0x000fe2000f8e08ff */
[----:B------:R-:W-:-:S02]  /*4070*/  IMAD.IADD R211, R210, 0x1, R205 ;  /* 0x00000001d2d37824 */ /* 0x000fc400078e02cd */
[----:B------:R-:W-:Y:S01]  /*4080*/  IMAD.IADD R212, R205, 0x1, R209 ;  /* 0x00000001cdd47824 */ /* 0x000fe200078e02d1 */
[----:B------:R-:W-:Y:S01]  /*4090*/  UMOV UR5, URZ ;  /* 0x0000003f00057c82 */ /* 0x000fe20008000000 */
[----:B------:R-:W-:Y:S02]  /*40a0*/  UIMAD UR38, UR38, 0x38, URZ ;  /* 0x00000038262678a4 */ /* 0x000fe4000f8e023f */
[----:B------:R-:W-:Y:S02]  /*40b0*/  UIADD3 UR45, UR45, -UR11, URZ ;  /* 0x8000000b2d2d7290 */ /* 0x000fe4000fffe03f */
[----:B------:R-:W-:Y:S02]  /*40c0*/  UIADD3 UR36, UR16, UR28, URZ ;  /* 0x0000001c10247290 */ /* 0x000fe4000fffe03f */
[----:B------:R-:W-:Y:S02]  /*40d0*/  UIADD3 UR35, UR16, UR24, URZ ;  /* 0x0000001810237290 */ /* 0x000fe4000fffe03f */
[----:B------:R-:W-:Y:S01]  /*40e0*/  UIADD3 UR34, UR16, UR20, URZ ;  /* 0x0000001410227290 */ /* 0x000fe2000fffe03f */
[----:B----4-:R-:W-:-:S05]  /*40f0*/  @P3 FMUL.FTZ R0, R7, R6 ;  /* 0x0000000607003220 */ /* 0x010fca0000410000 */
[----:B------:R-:W-:Y:S01]  /*4100*/  @P3 R2UR UR9, R0 ;  /* 0x00000000000932ca */ /* 0x000fe200000e0000 */
[----:B------:R-:W-:-:S04]  /*4110*/  IMAD.U32 R0, RZ, RZ, UR19 ;  /* 0x00000013ff007e24 */ /* 0x000fc8000f8e00ff */
[----:B------:R-:W-:-:S04]  /*4120*/  IMAD R0, R0, 0x40, R245 ;  /* 0x0000004000007824 */ /* 0x000fc800078e02f5 */
[C---:B------:R-:W-:Y:S02]  /*4130*/  VIADD R241, R0.reuse, 0x19 ;  /* 0x0000001900f17836 */ /* 0x040fe40000000000 */
[C---:B------:R-:W-:Y:S02]  /*4140*/  VIADD R240, R0.reuse, 0x18 ;  /* 0x0000001800f07836 */ /* 0x040fe40000000000 */
[C---:B------:R-:W-:Y:S02]  /*4150*/  VIADD R239, R0.reuse, 0x11 ;  /* 0x0000001100ef7836 */ /* 0x040fe40000000000 */
[C---:B------:R-:W-:Y:S02]  /*4160*/  VIADD R238, R0.reuse, 0x10 ;  /* 0x0000001000ee7836 */ /* 0x040fe40000000000 */
[C---:B------:R-:W-:Y:S02]  /*4170*/  VIADD R237, R0.reuse, 0x9 ;  /* 0x0000000900ed7836 */ /* 0x040fe40000000000 */
[----:B------:R-:W-:-:S02]  /*4180*/  VIADD R236, R0, 0x8 ;  /* 0x0000000800ec7836 */ /* 0x000fc40000000000 */
[----:B------:R-:W-:Y:S01]  /*4190*/  VIADD R235, R0, 0x1 ;  /* 0x0000000100eb7836 */ /* 0x000fe20000000000 */
[----:B------:R-:W-:Y:S02]  /*41a0*/  I2FP.F32.S32 R241, R241 ;  /* 0x000000f100f17245 */ /* 0x000fe40000201400 */
[----:B------:R-:W-:Y:S02]  /*41b0*/  I2FP.F32.S32 R240, R240 ;  /* 0x000000f000f07245 */ /* 0x000fe40000201400 */
[----:B------:R-:W-:Y:S02]  /*41c0*/  I2FP.F32.S32 R239, R239 ;  /* 0x000000ef00ef7245 */ /* 0x000fe40000201400 */
[----:B------:R-:W-:Y:S02]  /*41d0*/  I2FP.F32.S32 R238, R238 ;  /* 0x000000ee00ee7245 */ /* 0x000fe40000201400 */
[----:B------:R-:W-:Y:S02]  /*41e0*/  I2FP.F32.S32 R237, R237 ;  /* 0x000000ed00ed7245 */ /* 0x000fe40000201400 */
[----:B------:R-:W-:-:S02]  /*41f0*/  I2FP.F32.S32 R236, R236 ;  /* 0x000000ec00ec7245 */ /* 0x000fc40000201400 */
[----:B------:R-:W-:Y:S01]  /*4200*/  I2FP.F32.S32 R235, R235 ;  /* 0x000000eb00eb7245 */ /* 0x000fe20000201400 */
[----:B-123--:R-:W-:-:S06]  /*4210*/  @UP1 UMOV UR5, UR9 ;  /* 0x0000000900051c82 */ /* 0x00efcc0008000000 */
.L_x_124:
[----:B------:R-:W0:Y:S01]  /*4220*/  LDGDEPBAR ;  /* 0x00000000000079af */ /* 0x000e220000000000 */
[----:B------:R-:W-:Y:S01]  /*4230*/  LEA R0, R215, UR4, 0x1 ;  /* 0x00000004d7007c11 */ /* 0x000fe2000f8e08ff */
[----:B------:R-:W-:Y:S01]  /*4240*/  USHF.L.U32 UR9, UR8, 0x6, URZ ;  /* 0x0000000608097899 */ /* 0x000fe2000800063f */
[C---:B------:R-:W-:Y:S01]  /*4250*/  IADD3 R2, R203.reuse, R208, RZ ;  /* 0x000000d0cb027210 */ /* 0x040fe20007ffe0ff */
[----:B------:R-:W-:Y:S01]  /*4260*/  USHF.L.U32 UR10, UR19, 0x6, URZ ;  /* 0x00000006130a7899 */ /* 0x000fe2000800063f */
[-C--:B------:R-:W-:Y:S01]  /*4270*/  IADD3 R3, R203, R205.reuse, RZ ;  /* 0x000000cdcb037210 */ /* 0x080fe20007ffe0ff */
[----:B------:R-:W-:Y:S01]  /*4280*/  UISETP.GE.AND UP0, UPT, UR9, UR45, UPT ;  /* 0x0000002d0900728c */ /* 0x000fe2000bf06270 */
[----:B------:R-:W-:Y:S01]  /*4290*/  IADD3 R176, R2, R205, RZ ;  /* 0x000000cd02b07210 */ /* 0x000fe20007ffe0ff */
[----:B------:R-:W-:Y:S01]  /*42a0*/  UIADD3 UR10, UR10, 0x40, URZ ;  /* 0x000000400a0a7890 */ /* 0x000fe2000fffe03f */
[----:B-----5:R-:W-:Y:S01]  /*42b0*/  FSETP.NEU.FTZ.AND P1, PT, R228, -INF , PT ;  /* 0xff800000e400780b */ /* 0x020fe20003f3d000 */
[----:B------:R-:W-:Y:S01]  /*42c0*/  UISETP.GT.AND UP3, UPT, UR8, UR43, UPT ;  /* 0x0000002b0800728c */ /* 0x000fe2000bf64270 */
[----:B------:R-:W-:Y:S01]  /*42d0*/  MOV R177, 0x8 ;  /* 0x0000000800b17802 */ /* 0x000fe20000000f00 */
[----:B------:R-:W-:Y:S06]  /*42e0*/  UISETP.LT.AND UP0, UPT, UR10, UR11, UP0 ;  /* 0x0000000b0a00728c */ /* 0x000fec0008701270 */
[----:B------:R-:W-:Y:S01]  /*42f0*/  PLOP3.LUT P0, PT, PT, PT, UP0, 0x80, 0x0 ;  /* 0x000000000000781c */ /* 0x000fe20003f0f008 */
[----:B------:R-:W-:Y:S04]  /*4300*/  DEPBAR.LE SB0, 0x0 ;  /* 0x000080000000791a */ /* 0x000fe80000000000 */
[----:B------:R-:W-:Y:S06]  /*4310*/  BAR.SYNC.DEFER_BLOCKING 0x0 ;  /* 0x0000000000007b1d */ /* 0x000fec0000010000 */
[----:B------:R-:W-:Y:S08]  /*4320*/  LDSM.16.M88.4 R16, [R203] ;  /* 0x00000000cb10783b */ /* 0x000ff00000000200 */
[----:B------:R-:W1:Y:S08]  /*4330*/  LDSM.16.M88.4 R8, [R0+0xc000] ;  /* 0x00c000000008783b */ /* 0x000e700000000200 */
[----:B------:R-:W2:Y:S08]  /*4340*/  LDSM.16.M88.4 R52, [R0+0xc800] ;  /* 0x00c800000034783b */ /* 0x000eb00000000200 */
[----:B------:R-:W-:Y:S08]  /*4350*/  LDSM.16.M88.4 R56, [R2] ;  /* 0x000000000238783b */ /* 0x000ff00000000200 */
[----:B------:R-:W3:Y:S08]  /*4360*/  LDSM.16.M88.4 R60, [R206+-0x4000] ;  /* 0xffc00000ce3c783b */ /* 0x000ef00000000200 */
[----:B------:R-:W4:Y:S01]  /*4370*/  LDSM.16.M88.4 R64, [R206+-0x3800] ;  /* 0xffc80000ce40783b */ /* 0x000f220000000200 */
[C---:B-1----:R-:W-:Y:S07]  /*4380*/  HMMA.16816.F32.BF16 R4, R16.reuse, R8, RZ ;  /* 0x000000081004723c */ /* 0x042fee00000418ff */
[----:B------:R-:W-:Y:S01]  /*4390*/  LDSM.16.M88.4 R100, [R3] ;  /* 0x000000000364783b */ /* 0x000fe20000000200 */
[C---:B------:R-:W-:Y:S07]  /*43a0*/  HMMA.16816.F32.BF16 R8, R16.reuse, R10, RZ ;  /* 0x0000000a1008723c */ /* 0x040fee00000418ff */
[----:B------:R-:W1:Y:S01]  /*43b0*/  LDSM.16.M88.4 R104, [R204+-0x4000] ;  /* 0xffc00000cc68783b */ /* 0x000e620000000200 */
[C---:B--2---:R-:W-:Y:S07]  /*43c0*/  HMMA.16816.F32.BF16 R12, R16.reuse, R52, RZ ;  /* 0x00000034100c723c */ /* 0x044fee00000418ff */
[----:B------:R-:W-:Y:S01]  /*43d0*/  LDSM.16.M88.4 R108, [R207] ;  /* 0x00000000cf6c783b */ /* 0x000fe20000000200 */
[----:B------:R-:W-:Y:S06]  /*43e0*/  HMMA.16816.F32.BF16 R16, R16, R54, RZ ;  /* 0x000000361010723c */ /* 0x000fec00000418ff */
[C---:B---3--:R-:W-:Y:S01]  /*43f0*/  HMMA.16816.F32.BF16 R4, R56.reuse, R60, R4 ;  /* 0x0000003c3804723c */ /* 0x048fe20000041804 */
[----:B------:R-:W2:Y:S05]  /*4400*/  LDSM.16.M88.4 R52, [R204+-0x3800] ;  /* 0xffc80000cc34783b */ /* 0x000eaa0000000200 */
[C---:B------:R-:W-:Y:S03]  /*4410*/  HMMA.16816.F32.BF16 R8, R56.reuse, R62, R8 ;  /* 0x0000003e3808723c */ /* 0x040fe60000041808 */
[----:B------:R-:W3:Y:S03]  /*4420*/  LDSM.16.M88.4 R60, [R176] ;  /* 0x00000000b03c783b */ /* 0x000ee60000000200 */
[C---:B----4-:R-:W-:Y:S06]  /*4430*/  HMMA.16816.F32.BF16 R12, R56.reuse, R64, R12 ;  /* 0x00000040380c723c */ /* 0x050fec000004180c */
[----:B------:R-:W-:Y:S01]  /*4440*/  HMMA.16816.F32.BF16 R16, R56, R66, R16 ;  /* 0x000000423810723c */ /* 0x000fe20000041810 */
[----:B------:R-:W4:Y:S05]  /*4450*/  LDSM.16.M88.4 R56, [R207+0x800] ;  /* 0x00080000cf38783b */ /* 0x000f2a0000000200 */
[C---:B-1----:R-:W-:Y:S03]  /*4460*/  HMMA.16816.F32.BF16 R4, R100.reuse, R104, R4 ;  /* 0x000000686404723c */ /* 0x042fe60000041804 */
[----:B------:R-:W-:Y:S03]  /*4470*/  LDSM.16.M88.4 R64, [R203+0x2000] ;  /* 0x00200000cb40783b */ /* 0x000fe60000000200 */
[C---:B------:R-:W-:Y:S05]  /*4480*/  HMMA.16816.F32.BF16 R8, R100.reuse, R106, R8 ;  /* 0x0000006a6408723c */ /* 0x040fea0000041808 */
[----:B------:R-:W1:Y:S01]  /*4490*/  LDSM.16.M88.4 R104, [R0+0xe000] ;  /* 0x00e000000068783b */ /* 0x000e620000000200 */
[C---:B--2---:R-:W-:Y:S06]  /*44a0*/  HMMA.16816.F32.BF16 R12, R100.reuse, R52, R12 ;  /* 0x00000034640c723c */ /* 0x044fec000004180c */
[----:B------:R-:W-:Y:S01]  /*44b0*/  HMMA.16816.F32.BF16 R16, R100, R54, R16 ;  /* 0x000000366410723c */ /* 0x000fe20000041810 */
[----:B------:R2:W1:Y:S05]  /*44c0*/  LDSM.16.M88.4 R52, [R0+0xe800] ;  /* 0x00e800000034783b */ /* 0x00046a0000000200 */
[C---:B---3--:R-:W-:Y:S03]  /*44d0*/  HMMA.16816.F32.BF16 R4, R60.reuse, R108, R4 ;  /* 0x0000006c3c04723c */ /* 0x048fe60000041804 */
[----:B------:R3:W-:Y:S03]  /*44e0*/  LDSM.16.M88.4 R100, [R2+0x2000] ;  /* 0x002000000264783b */ /* 0x0007e60000000200 */
[C---:B------:R-:W-:Y:S05]  /*44f0*/  HMMA.16816.F32.BF16 R8, R60.reuse, R110, R8 ;  /* 0x0000006e3c08723c */ /* 0x040fea0000041808 */
[----:B------:R-:W3:Y:S01]  /*4500*/  LDSM.16.M88.4 R108, [R206+-0x2000] ;  /* 0xffe00000ce6c783b */ /* 0x000ee20000000200 */
[C---:B----4-:R-:W-:Y:S06]  /*4510*/  HMMA.16816.F32.BF16 R12, R60.reuse, R56, R12 ;  /* 0x000000383c0c723c */ /* 0x050fec000004180c */
[----:B------:R-:W-:Y:S01]  /*4520*/  HMMA.16816.F32.BF16 R16, R60, R58, R16 ;  /* 0x0000003a3c10723c */ /* 0x000fe20000041810 */
[----:B------:R-:W4:Y:S01]  /*4530*/  LDSM.16.M88.4 R56, [R206+-0x1800] ;  /* 0xffe80000ce38783b */ /* 0x000f220000000200 */
[----:B--2---:R-:W-:Y:S04]  /*4540*/  IMAD.U32 R0, RZ, RZ, UR19 ;  /* 0x00000013ff007e24 */ /* 0x004fe8000f8e00ff */
[C---:B-1----:R-:W-:Y:S03]  /*4550*/  HMMA.16816.F32.BF16 R4, R64.reuse, R104, R4 ;  /* 0x000000684004723c */ /* 0x042fe60000041804 */
[----:B------:R1:W-:Y:S02]  /*4560*/  LDSM.16.M88.4 R60, [R3+0x2000] ;  /* 0x00200000033c783b */ /* 0x0003e40000000200 */
[----:B------:R-:W-:Y:S01]  /*4570*/  LEA R0, R0, R245, 0x6 ;  /* 0x000000f500007211 */ /* 0x000fe200078e30ff */
[C---:B------:R-:W-:Y:S05]  /*4580*/  HMMA.16816.F32.BF16 R8, R64.reuse, R106, R8 ;  /* 0x0000006a4008723c */ /* 0x040fea0000041808 */
[----:B------:R-:W2:Y:S01]  /*4590*/  LDSM.16.M88.4 R104, [R204+-0x2000] ;  /* 0xffe00000cc68783b */ /* 0x000ea20000000200 */
[C---:B------:R-:W-:Y:S05]  /*45a0*/  HMMA.16816.F32.BF16 R12, R64.reuse, R52, R12 ;  /* 0x00000034400c723c */ /* 0x040fea000004180c */
[----:B---3--:R-:W-:Y:S01]  /*45b0*/  I2FP.F32.S32 R2, R0 ;  /* 0x0000000000027245 */ /* 0x008fe20000201400 */
[----:B------:R-:W-:Y:S01]  /*45c0*/  HMMA.16816.F32.BF16 R16, R64, R54, R16 ;  /* 0x000000364010723c */ /* 0x000fe20000041810 */
[----:B------:R-:W3:Y:S04]  /*45d0*/  LDSM.16.M88.4 R52, [R204+-0x1800] ;  /* 0xffe80000cc34783b */ /* 0x000ee80000000200 */
[----:B-1----:R-:W-:Y:S01]  /*45e0*/  @!P0 IADD3 R3, R244, UR9, RZ ;  /* 0x00000009f4038c10 */ /* 0x002fe2000fffe0ff */
[C---:B------:R-:W-:Y:S03]  /*45f0*/  HMMA.16816.F32.BF16 R4, R100.reuse, R108, R4 ;  /* 0x0000006c6404723c */ /* 0x040fe60000041804 */
[----:B------:R-:W-:Y:S03]  /*4600*/  LDSM.16.M88.4 R64, [R176+0x2000] ;  /* 0x00200000b040783b */ /* 0x000fe60000000200 */
[C---:B------:R-:W-:Y:S05]  /*4610*/  HMMA.16816.F32.BF16 R8, R100.reuse, R110, R8 ;  /* 0x0000006e6408723c */ /* 0x040fea0000041808 */
[----:B------:R-:W1:Y:S01]  /*4620*/  LDSM.16.M88.4 R108, [R207+0x2000] ;  /* 0x00200000cf6c783b */ /* 0x000e620000000200 */
[C---:B----4-:R-:W-:Y:S06]  /*4630*/  HMMA.16816.F32.BF16 R12, R100.reuse, R56, R12 ;  /* 0x00000038640c723c */ /* 0x050fec000004180c */
[----:B------:R-:W-:Y:S05]  /*4640*/  HMMA.16816.F32.BF16 R16, R100, R58, R16 ;  /* 0x0000003a6410723c */ /* 0x000fea0000041810 */
[C---:B------:R-:W-:Y:S01]  /*4650*/  @!P0 VIMNMX R57, R3.reuse, UR11, PT ;  /* 0x0000000b03398c48 */ /* 0x040fe2000bfe0100 */
[C---:B--2---:R-:W-:Y:S05]  /*4660*/  HMMA.16816.F32.BF16 R4, R60.reuse, R104, R4 ;  /* 0x000000683c04723c */ /* 0x044fea0000041804 */
[C---:B------:R-:W-:Y:S01]  /*4670*/  @!P0 VIADD R58, R0.reuse, 0x1 ;  /* 0x00000001003a8836 */ /* 0x040fe20000000000 */
[C---:B------:R-:W-:Y:S03]  /*4680*/  HMMA.16816.F32.BF16 R8, R60.reuse, R106, R8 ;  /* 0x0000006a3c08723c */ /* 0x040fe60000041808 */
[----:B------:R-:W-:Y:S02]  /*4690*/  @!P0 ISETP.GE.AND P2, PT, R0, R57, PT ;  /* 0x000000390000820c */ /* 0x000fe40003f46270 */
[----:B------:R-:W-:Y:S01]  /*46a0*/  @!P0 VIADDMNMX R3, R3, R177, UR11, PT ;  /* 0x0000000b03038e46 */ /* 0x000fe2000b8001b1 */
[C---:B---3--:R-:W-:Y:S05]  /*46b0*/  HMMA.16816.F32.BF16 R12, R60.reuse, R52, R12 ;  /* 0x000000343c0c723c */ /* 0x048fea000004180c */
[----:B------:R-:W-:Y:S01]  /*46c0*/  FMUL.FTZ R56, R228, 1.4426950216293334961 ;  /* 0x3fb8aa3be4387820 */ /* 0x000fe20000410000 */
[----:B------:R-:W-:Y:S01]  /*46d0*/  HMMA.16816.F32.BF16 R16, R60, R54, R16 ;  /* 0x000000363c10723c */ /* 0x000fe20000041810 */
[----:B------:R-:W2:Y:S04]  /*46e0*/  LDSM.16.M88.4 R52, [R207+0x2800] ;  /* 0x00280000cf34783b */ /* 0x000ea80000000200 */
[----:B------:R-:W-:Y:S01]  /*46f0*/  FSEL R56, R56, RZ, P1 ;  /* 0x000000ff38387208 */ /* 0x000fe20000800000 */
[C---:B-1----:R-:W-:Y:S05]  /*4700*/  HMMA.16816.F32.BF16 R4, R64.reuse, R108, R4 ;  /* 0x0000006c4004723c */ /* 0x042fea0000041804 */
[----:B------:R-:W-:Y:S01]  /*4710*/  @!P0 ISETP.GE.AND P1, PT, R58, R57, PT ;  /* 0x000000393a00820c */ /* 0x000fe20003f26270 */
[C---:B------:R-:W-:Y:S11]  /*4720*/  HMMA.16816.F32.BF16 R8, R64.reuse, R110, R8 ;  /* 0x0000006e4008723c */ /* 0x040ff60000041808 */
[----:B------:R-:W-:Y:S07]  /*4730*/  @!UPT UIADD3 URZ, URZ, URZ, URZ ;  /* 0x0000003f3f3ff290 */ /* 0x000fee000fffe03f */
[----:B------:R-:W-:Y:S01]  /*4740*/  FFMA.FTZ R5, R235, UR5, R5 ;  /* 0x00000005eb057c23 */ /* 0x000fe20008010005 */
[C---:B------:R-:W-:Y:S01]  /*4750*/  FFMA.FTZ R4, R2.reuse, UR5, R4 ;  /* 0x0000000502047c23 */ /* 0x040fe20008010004 */
[----:B------:R-:W-:Y:S01]  /*4760*/  FFMA.FTZ R6, R2, UR5, R6 ;  /* 0x0000000502067c23 */ /* 0x000fe20008010006 */
[----:B------:R-:W-:Y:S01]  /*4770*/  FMUL.FTZ R2, R221, 1.4426950216293334961 ;  /* 0x3fb8aa3bdd027820 */ /* 0x000fe20000410000 */
[----:B------:R-:W-:Y:S01]  /*4780*/  FFMA.FTZ R7, R235, UR5, R7 ;  /* 0x00000005eb077c23 */ /* 0x000fe20008010007 */
[----:B------:R-:W-:Y:S01]  /*4790*/  @!P0 FSEL R5, R5, -INF , !P1 ;  /* 0xff80000005058808 */ /* 0x000fe20004800000 */
[----:B------:R-:W-:Y:S01]  /*47a0*/  FFMA.FTZ R8, R236, UR5, R8 ;  /* 0x00000005ec087c23 */ /* 0x000fe20008010008 */
[----:B------:R-:W-:Y:S01]  /*47b0*/  @!P0 FSEL R4, R4, -INF , !P2 ;  /* 0xff80000004048808 */ /* 0x000fe20005000000 */
[----:B------:R-:W-:Y:S01]  /*47c0*/  FFMA.FTZ R11, R237, UR5, R11 ;  /* 0x00000005ed0b7c23 */ /* 0x000fe2000801000b */
[----:B------:R-:W-:Y:S01]  /*47d0*/  FSETP.NEU.FTZ.AND P1, PT, R221, -INF , PT ;  /* 0xff800000dd00780b */ /* 0x000fe20003f3d000 */
[C---:B--2---:R-:W-:Y:S03]  /*47e0*/  HMMA.16816.F32.BF16 R12, R64.reuse, R52, R12 ;  /* 0x00000034400c723c */ /* 0x044fe6000004180c */
[--C-:B------:R-:W-:Y:S01]  /*47f0*/  FFMA.FTZ R5, R5, UR17, -R56.reuse ;  /* 0x0000001105057c23 */ /* 0x100fe20008010838 */
[----:B------:R-:W-:Y:S01]  /*4800*/  FFMA.FTZ R4, R4, UR17, -R56 ;  /* 0x0000001104047c23 */ /* 0x000fe20008010838 */
[----:B------:R-:W-:Y:S01]  /*4810*/  FSEL R2, R2, RZ, P1 ;  /* 0x000000ff02027208 */ /* 0x000fe20000800000 */
[----:B------:R-:W-:Y:S01]  /*4820*/  HMMA.16816.F32.BF16 R16, R64, R54, R16 ;  /* 0x000000364010723c */ /* 0x000fe20000041810 */
[----:B------:R1:W-:Y:S02]  /*4830*/  MUFU.EX2 R111, R5 ;  /* 0x00000005006f7308 */ /* 0x0003e40000000800 */
[-C--:B------:R-:W-:Y:S02]  /*4840*/  @!P0 ISETP.GE.AND P1, PT, R58, R3.reuse, PT ;  /* 0x000000033a00820c */ /* 0x080fe40003f26270 */
[----:B------:R-:W-:Y:S01]  /*4850*/  @!P0 ISETP.GE.AND P2, PT, R0, R3, PT ;  /* 0x000000030000820c */ /* 0x000fe20003f46270 */
[----:B------:R-:W-:Y:S01]  /*4860*/  FFMA.FTZ R9, R237, UR5, R9 ;  /* 0x00000005ed097c23 */ /* 0x000fe20008010009 */
[----:B------:R-:W-:Y:S01]  /*4870*/  @!P0 FSEL R7, R7, -INF , !P1 ;  /* 0xff80000007078808 */ /* 0x000fe20004800000 */
[----:B------:R-:W-:Y:S03]  /*4880*/  FFMA.FTZ R10, R236, UR5, R10 ;  /* 0x00000005ec0a7c23 */ /* 0x000fe6000801000a */
[----:B------:R2:W-:Y:S01]  /*4890*/  MUFU.EX2 R176, R4 ;  /* 0x0000000400b07308 */ /* 0x0005e20000000800 */
[----:B------:R-:W-:Y:S01]  /*48a0*/  @!P0 FSEL R6, R6, -INF , !P2 ;  /* 0xff80000006068808 */ /* 0x000fe20005000000 */
[--C-:B------:R-:W-:Y:S04]  /*48b0*/  FFMA.FTZ R7, R7, UR17, -R2.reuse ;  /* 0x0000001107077c23 */ /* 0x100fe80008010802 */
[----:B------:R-:W-:Y:S04]  /*48c0*/  FFMA.FTZ R6, R6, UR17, -R2 ;  /* 0x0000001106067c23 */ /* 0x000fe80008010802 */
[----:B------:R3:W-:Y:S01]  /*48d0*/  MUFU.EX2 R177, R7 ;  /* 0x0000000700b17308 */ /* 0x0007e20000000800 */
[----:B-1----:R-:W-:Y:S01]  /*48e0*/  @!P0 IADD3 R5, R0, 0x8, RZ ;  /* 0x0000000800058810 */ /* 0x002fe20007ffe0ff */
[C---:B------:R-:W-:Y:S01]  /*48f0*/  FFMA.FTZ R12, R238.reuse, UR5, R12 ;  /* 0x00000005ee0c7c23 */ /* 0x040fe2000801000c */
[----:B------:R-:W-:Y:S01]  /*4900*/  FFMA.FTZ R14, R238, UR5, R14 ;  /* 0x00000005ee0e7c23 */ /* 0x000fe2000801000e */
[----:B------:R-:W-:Y:S01]  /*4910*/  FFMA.FTZ R15, R239, UR5, R15 ;  /* 0x00000005ef0f7c23 */ /* 0x000fe2000801000f */
[-C--:B------:R-:W-:Y:S01]  /*4920*/  @!P0 ISETP.GE.AND P1, PT, R5, R57.reuse, PT ;  /* 0x000000390500820c */ /* 0x080fe20003f26270 */
[----:B------:R-:W-:Y:S01]  /*4930*/  FFMA.FTZ R13, R239, UR5, R13 ;  /* 0x00000005ef0d7c23 */ /* 0x000fe2000801000d */
[----:B------:R-:W-:Y:S03]  /*4940*/  FFMA.FTZ R16, R240, UR5, R16 ;  /* 0x00000005f0107c23 */ /* 0x000fe60008010010 */
[----:B------:R1:W4:Y:S01]  /*4950*/  MUFU.EX2 R178, R6 ;  /* 0x0000000600b27308 */ /* 0x0003220000000800 */
[----:B--2---:R-:W-:Y:S01]  /*4960*/  @!P0 VIADD R4, R0, 0x9 ;  /* 0x0000000900048836 */ /* 0x004fe20000000000 */
[----:B------:R-:W-:Y:S01]  /*4970*/  @!P0 FSEL R8, R8, -INF , !P1 ;  /* 0xff80000008088808 */ /* 0x000fe20004800000 */
[C---:B------:R-:W-:Y:S01]  /*4980*/  FFMA.FTZ R17, R241.reuse, UR5, R17 ;  /* 0x00000005f1117c23 */ /* 0x040fe20008010011 */
[----:B------:R-:W-:Y:S01]  /*4990*/  FFMA.FTZ R18, R240, UR5, R18 ;  /* 0x00000005f0127c23 */ /* 0x000fe20008010012 */
[----:B------:R-:W-:Y:S01]  /*49a0*/  FFMA.FTZ R19, R241, UR5, R19 ;  /* 0x00000005f1137c23 */ /* 0x000fe20008010013 */
[----:B------:R-:W-:Y:S01]  /*49b0*/  @!P0 ISETP.GE.AND P1, PT, R4, R57, PT ;  /* 0x000000390400820c */ /* 0x000fe20003f26270 */
[--C-:B------:R-:W-:Y:S01]  /*49c0*/  FFMA.FTZ R8, R8, UR17, -R56.reuse ;  /* 0x0000001108087c23 */ /* 0x100fe20008010838 */
[----:B---3--:R-:W-:Y:S02]  /*49d0*/  @!P0 IADD3 R7, R0, 0x10, RZ ;  /* 0x0000001000078810 */ /* 0x008fe40007ffe0ff */
[----:B------:R-:W-:Y:S01]  /*49e0*/  @!P0 FSEL R9, R9, -INF , !P1 ;  /* 0xff80000009098808 */ /* 0x000fe20004800000 */
[----:B------:R-:W-:Y:S01]  /*49f0*/  MUFU.EX2 R109, R8 ;  /* 0x00000008006d7308 */ /* 0x000fe20000000800 */
[-C--:B------:R-:W-:Y:S03]  /*4a00*/  @!P0 ISETP.GE.AND P1, PT, R5, R3.reuse, PT ;  /* 0x000000030500820c */ /* 0x080fe60003f26270 */
[----:B------:R-:W-:Y:S01]  /*4a10*/  FFMA.FTZ R9, R9, UR17, -R56 ;  /* 0x0000001109097c23 */ /* 0x000fe20008010838 */
[----:B------:R-:W-:Y:S02]  /*4a20*/  @!P0 FSEL R10, R10, -INF , !P1 ;  /* 0xff8000000a0a8808 */ /* 0x000fe40004800000 */
[----:B------:R-:W-:Y:S03]  /*4a30*/  @!P0 ISETP.GE.AND P1, PT, R4, R3, PT ;  /* 0x000000030400820c */ /* 0x000fe60003f26270 */
[----:B------:R-:W-:Y:S01]  /*4a40*/  MUFU.EX2 R107, R9 ;  /* 0x00000009006b7308 */ /* 0x000fe20000000800 */
[----:B-1----:R-:W-:Y:S01]  /*4a50*/  @!P0 IADD3 R6, R0, 0x11, RZ ;  /* 0x0000001100068810 */ /* 0x002fe20007ffe0ff */
[--C-:B------:R-:W-:Y:S01]  /*4a60*/  FFMA.FTZ R10, R10, UR17, -R2.reuse ;  /* 0x000000110a0a7c23 */ /* 0x100fe20008010802 */
[----:B------:R-:W-:Y:S02]  /*4a70*/  @!P0 FSEL R11, R11, -INF , !P1 ;  /* 0xff8000000b0b8808 */ /* 0x000fe40004800000 */
[-C--:B------:R-:W-:Y:S02]  /*4a80*/  @!P0 ISETP.GE.AND P1, PT, R7, R57.reuse, PT ;  /* 0x000000390700820c */ /* 0x080fe40003f26270 */
[----:B------:R-:W-:Y:S01]  /*4a90*/  @!P0 ISETP.GE.AND P2, PT, R6, R57, PT ;  /* 0x000000390600820c */ /* 0x000fe20003f46270 */
[----:B------:R-:W-:Y:S01]  /*4aa0*/  FFMA.FTZ R11, R11, UR17, -R2 ;  /* 0x000000110b0b7c23 */ /* 0x000fe20008010802 */
[----:B------:R-:W-:Y:S01]  /*4ab0*/  @!P0 FSEL R12, R12, -INF , !P1 ;  /* 0xff8000000c0c8808 */ /* 0x000fe20004800000 */
[----:B------:R-:W-:Y:S01]  /*4ac0*/  MUFU.EX2 R110, R10 ;  /* 0x0000000a006e7308 */ /* 0x000fe20000000800 */
[----:B------:R-:W-:Y:S02]  /*4ad0*/  IADD3 R4, P1, R234, UR15, RZ ;  /* 0x0000000fea047c10 */ /* 0x000fe4000ff3e0ff */
[----:B------:R-:W-:Y:S01]  /*4ae0*/  @!P0 FSEL R13, R13, -INF , !P2 ;  /* 0xff8000000d0d8808 */ /* 0x000fe20005000000 */
[--C-:B------:R-:W-:Y:S01]  /*4af0*/  FFMA.FTZ R12, R12, UR17, -R56.reuse ;  /* 0x000000110c0c7c23 */ /* 0x100fe20008010838 */
[----:B------:R-:W-:Y:S02]  /*4b00*/  IADD3.X R5, R242, UR14, RZ, P1, !PT ;  /* 0x0000000ef2057c10 */ /* 0x000fe40008ffe4ff */
[-C--:B------:R-:W-:Y:S03]  /*4b10*/  @!P0 ISETP.GE.AND P1, PT, R7, R3.reuse, PT ;  /* 0x000000030700820c */ /* 0x080fe60003f26270 */
[----:B------:R-:W1:Y:S01]  /*4b20*/  MUFU.EX2 R108, R11 ;  /* 0x0000000b006c7308 */ /* 0x000e620000000800 */
[----:B------:R-:W-:Y:S01]  /*4b30*/  FFMA.FTZ R13, R13, UR17, -R56 ;  /* 0x000000110d0d7c23 */ /* 0x000fe20008010838 */
[----:B------:R-:W2:Y:S01]  /*4b40*/  LDG.E R66, desc[UR6][R4.64] ;  /* 0x0000000604427981 */ /* 0x000ea2000c1e1900 */
[----:B------:R-:W-:Y:S02]  /*4b50*/  @!P0 FSEL R14, R14, -INF , !P1 ;  /* 0xff8000000e0e8808 */ /* 0x000fe40004800000 */
[----:B------:R-:W-:Y:S01]  /*4b60*/  @!P0 ISETP.GE.AND P1, PT, R6, R3, PT ;  /* 0x000000030600820c */ /* 0x000fe20003f26270 */
[----:B------:R3:W2:Y:S01]  /*4b70*/  LDG.E R65, desc[UR6][R4.64+0x20] ;  /* 0x0000200604417981 */ /* 0x0006a2000c1e1900 */
[C---:B------:R-:W-:Y:S01]  /*4b80*/  @!P0 IADD3 R6, R0.reuse, 0x18, RZ ;  /* 0x0000001800068810 */ /* 0x040fe20007ffe0ff */
[----:B------:R-:W-:Y:S01]  /*4b90*/  @!P0 VIADD R0, R0, 0x19 ;  /* 0x0000001900008836 */ /* 0x000fe20000000000 */
[----:B------:R-:W-:Y:S01]  /*4ba0*/  @!P0 FSEL R15, R15, -INF , !P1 ;  /* 0xff8000000f0f8808 */ /* 0x000fe20004800000 */
[--C-:B------:R-:W-:Y:S01]  /*4bb0*/  FFMA.FTZ R14, R14, UR17, -R2.reuse ;  /* 0x000000110e0e7c23 */ /* 0x100fe20008010802 */
[C---:B------:R-:W-:Y:S01]  /*4bc0*/  @!P0 ISETP.GE.AND P1, PT, R6.reuse, R57, PT ;  /* 0x000000390600820c */ /* 0x040fe20003f26270 */
[----:B------:R-:W-:Y:S01]  /*4bd0*/  MUFU.EX2 R104, R12 ;  /* 0x0000000c00687308 */ /* 0x000fe20000000800 */
[----:B------:R-:W-:Y:S01]  /*4be0*/  @!P0 ISETP.GE.AND P2, PT, R6, R3, PT ;  /* 0x000000030600820c */ /* 0x000fe20003f46270 */
[----:B------:R-:W-:Y:S01]  /*4bf0*/  FFMA.FTZ R15, R15, UR17, -R2 ;  /* 0x000000110f0f7c23 */ /* 0x000fe20008010802 */
[----:B------:R-:W-:Y:S02]  /*4c00*/  @!P0 FSEL R16, R16, -INF , !P1 ;  /* 0xff80000010108808 */ /* 0x000fe40004800000 */
[----:B------:R-:W-:Y:S02]  /*4c10*/  @!P0 ISETP.GE.AND P1, PT, R0, R57, PT ;  /* 0x000000390000820c */ /* 0x000fe40003f26270 */
[----:B------:R-:W-:Y:S03]  /*4c20*/  @!P0 FSEL R18, R18, -INF , !P2 ;  /* 0xff80000012128808 */ /* 0x000fe60005000000 */
[----:B------:R-:W3:Y:S01]  /*4c30*/  MUFU.EX2 R103, R13 ;  /* 0x0000000d00677308 */ /* 0x000ee20000000800 */
[----:B------:R-:W-:Y:S01]  /*4c40*/  @!P0 FSEL R17, R17, -INF , !P1 ;  /* 0xff80000011118808 */ /* 0x000fe20004800000 */
[----:B------:R-:W-:Y:S01]  /*4c50*/  FFMA.FTZ R16, R16, UR17, -R56 ;  /* 0x0000001110107c23 */ /* 0x000fe20008010838 */
[----:B------:R-:W-:Y:S01]  /*4c60*/  @!P0 ISETP.GE.AND P1, PT, R0, R3, PT ;  /* 0x000000030000820c */ /* 0x000fe20003f26270 */
[----:B------:R-:W-:Y:S01]  /*4c70*/  FFMA.FTZ R18, R18, UR17, -R2 ;  /* 0x0000001112127c23 */ /* 0x000fe20008010802 */
[----:B----4-:R-:W-:Y:S01]  /*4c80*/  F2FP.BF16.F32.PACK_AB R3, R177, R178 ;  /* 0x000000b2b103723e */ /* 0x010fe200000010ff */
[----:B------:R-:W-:Y:S01]  /*4c90*/  FFMA.FTZ R56, R17, UR17, -R56 ;  /* 0x0000001111387c23 */ /* 0x000fe20008010838 */
[----:B------:R-:W-:Y:S03]  /*4ca0*/  @!P0 FSEL R19, R19, -INF , !P1 ;  /* 0xff80000013138808 */ /* 0x000fe60004800000 */
[----:B------:R-:W-:Y:S01]  /*4cb0*/  MUFU.EX2 R106, R14 ;  /* 0x0000000e006a7308 */ /* 0x000fe20000000800 */
[----:B-1----:R-:W-:Y:S01]  /*4cc0*/  F2FP.BF16.F32.PACK_AB R0, R108, R110 ;  /* 0x0000006e6c00723e */ /* 0x002fe200000010ff */
[----:B------:R-:W-:Y:S01]  /*4cd0*/  STS [R231+0x12400], R3 ;  /* 0x01240003e7007388 */ /* 0x000fe20000000800 */
[----:B---3--:R-:W-:Y:S01]  /*4ce0*/  F2FP.BF16.F32.PACK_AB R4, R111, R176 ;  /* 0x000000b06f04723e */ /* 0x008fe200000010ff */
[----:B------:R-:W-:Y:S01]  /*4cf0*/  FFMA.FTZ R2, R19, UR17, -R2 ;  /* 0x0000001113027c23 */ /* 0x000fe20008010802 */
[----:B------:R-:W-:Y:S05]  /*4d00*/  PLOP3.LUT P1, PT, PT, PT, UP3, 0x80, 0x0 ;  /* 0x000000000000781c */ /* 0x000fea0003f2f038 */
[----:B------:R1:W-:Y:S01]  /*4d10*/  MUFU.EX2 R101, R2 ;  /* 0x0000000200657308 */ /* 0x0003e20000000800 */
[----:B------:R3:W-:Y:S01]  /*4d20*/  STS [R231+0x12000], R4 ;  /* 0x01200004e7007388 */ /* 0x0007e20000000800 */
[----:B------:R-:W-:Y:S03]  /*4d30*/  F2FP.BF16.F32.PACK_AB R5, R103, R104 ;  /* 0x000000686705723e */ /* 0x000fe600000010ff */
[----:B------:R4:W-:Y:S05]  /*4d40*/  STS [R232+0x12400], R0 ;  /* 0x01240000e8007388 */ /* 0x0009ea0000000800 */
[----:B------:R-:W3:Y:S10]  /*4d50*/  MUFU.EX2 R105, R15 ;  /* 0x0000000f00697308 */ /* 0x000ef40000000800 */
[----:B------:R-:W4:Y:S01]  /*4d60*/  MUFU.EX2 R102, R18 ;  /* 0x0000001200667308 */ /* 0x000f220000000800 */
[----:B-1----:R-:W-:Y:S05]  /*4d70*/  F2FP.BF16.F32.PACK_AB R2, R107, R109 ;  /* 0x0000006d6b02723e */ /* 0x002fea00000010ff */
[----:B------:R1:W-:Y:S04]  /*4d80*/  STS [R232+0x12000], R2 ;  /* 0x01200002e8007388 */ /* 0x0003e80000000800 */
[----:B------:R-:W-:Y:S01]  /*4d90*/  MUFU.EX2 R100, R16 ;  /* 0x0000001000647308 */ /* 0x000fe20000000800 */
[----:B---3--:R-:W-:Y:S01]  /*4da0*/  F2FP.BF16.F32.PACK_AB R4, R105, R106 ;  /* 0x0000006a6904723e */ /* 0x008fe200000010ff */
[----:B------:R-:W-:Y:S01]  /*4db0*/  STS [R229+0x12000], R5 ;  /* 0x01200005e5007388 */ /* 0x000fe20000000800 */
[----:B----4-:R-:W-:Y:S03]  /*4dc0*/  LEA R0, R213, UR4, 0x1 ;  /* 0x00000004d5007c11 */ /* 0x010fe6000f8e08ff */
[----:B------:R-:W-:Y:S04]  /*4dd0*/  STS [R229+0x12400], R4 ;  /* 0x01240004e5007388 */ /* 0x000fe80000000800 */
[----:B------:R-:W3:Y:S01]  /*4de0*/  MUFU.EX2 R67, R56 ;  /* 0x0000003800437308 */ /* 0x000ee20000000800 */
[----:B-1----:R-:W-:Y:S02]  /*4df0*/  F2FP.BF16.F32.PACK_AB R2, R101, R102 ;  /* 0x000000666502723e */ /* 0x002fe400000010ff */
[----:B---3--:R-:W-:Y:S03]  /*4e00*/  F2FP.BF16.F32.PACK_AB R3, R67, R100 ;  /* 0x000000644303723e */ /* 0x008fe600000010ff */
[----:B------:R1:W-:Y:S04]  /*4e10*/  STS [R230+0x12400], R2 ;  /* 0x01240002e6007388 */ /* 0x0003e80000000800 */
[----:B------:R3:W-:Y:S04]  /*4e20*/  STS [R230+0x12000], R3 ;  /* 0x01200003e6007388 */ /* 0x0007e80000000800 */
[----:B------:R-:W4:Y:S01]  /*4e30*/  LDSM.16.M88.4 R16, [R0+0x8000] ;  /* 0x008000000010783b */ /* 0x000f220000000200 */
[-C--:B-1----:R-:W-:Y:S02]  /*4e40*/  IADD3 R2, R208, R0.reuse, RZ ;  /* 0x00000000d0027210 */ /* 0x082fe40007ffe0ff */
[C---:B---3--:R-:W-:Y:S05]  /*4e50*/  IADD3 R3, R205.reuse, R0, RZ ;  /* 0x00000000cd037210 */ /* 0x048fea0007ffe0ff */
[----:B------:R-:W1:Y:S01]  /*4e60*/  LDSM.16.M88.4 R52, [R2+0x8000] ;  /* 0x008000000234783b */ /* 0x000e620000000200 */
[----:B------:R-:W-:Y:S07]  /*4e70*/  IADD3 R64, R205, R2, RZ ;  /* 0x00000002cd407210 */ /* 0x000fee0007ffe0ff */
[----:B------:R-:W3:Y:S08]  /*4e80*/  LDSM.16.M88.4 R56, [R3+0x8000] ;  /* 0x008000000338783b */ /* 0x000ef00000000200 */
[----:B------:R-:W3:Y:S01]  /*4e90*/  LDSM.16.M88.4 R60, [R64+0x8000] ;  /* 0x00800000403c783b */ /* 0x000ee20000000200 */
[C---:B----4-:R-:W-:Y:S06]  /*4ea0*/  HMMA.16816.F32.BF16 R4, R16.reuse, R112, RZ ;  /* 0x000000701004723c */ /* 0x050fec00000418ff */
        /* <DEDUP_REMOVED lines=13> */
[C---:B------:R-:W-:Y:S06]  /*4f80*/  HMMA.16816.F32.BF16 R4, R60.reuse, R136, R4 ;  /* 0x000000883c04723c */ /* 0x040fec0000041804 */
        /* <DEDUP_REMOVED lines=12> */
[----:B------:R-:W-:Y:S06]  /*5050*/  HMMA.16816.F32.BF16 R16, R56, R158, R16 ;  /* 0x0000009e3810723c */ /* 0x000fec0000041810 */
        /* <DEDUP_REMOVED lines=8> */
[C---:B--2---:R-:W-:Y:S01]  /*50e0*/  FADD.FTZ R0, -R66.reuse, R4 ;  /* 0x0000000442007221 */ /* 0x044fe20000010100 */
[----:B------:R-:W-:Y:S01]  /*50f0*/  FADD.FTZ R5, -R66, R5 ;  /* 0x0000000542057221 */ /* 0x000fe20000010100 */
[----:B------:R-:W-:Y:S03]  /*5100*/  FADD.FTZ R7, -R65, R7 ;  /* 0x0000000741077221 */ /* 0x000fe60000010100 */
[----:B------:R-:W-:Y:S01]  /*5110*/  FMUL.FTZ R0, R176, R0 ;  /* 0x00000000b0007220 */ /* 0x000fe20000410000 */
[C---:B------:R-:W-:Y:S01]  /*5120*/  FADD.FTZ R4, -R66.reuse, R8 ;  /* 0x0000000842047221 */ /* 0x040fe20000010100 */
[C---:B------:R-:W-:Y:S01]  /*5130*/  FADD.FTZ R2, -R66.reuse, R9 ;  /* 0x0000000942027221 */ /* 0x040fe20000010100 */
[----:B------:R-:W-:Y:S01]  /*5140*/  FMUL.FTZ R52, R111, R5 ;  /* 0x000000056f347220 */ /* 0x000fe20000410000 */
[----:B------:R-:W-:Y:S01]  /*5150*/  FADD.FTZ R11, -R65, R11 ;  /* 0x0000000b410b7221 */ /* 0x000fe20000010100 */
[----:B------:R-:W-:Y:S01]  /*5160*/  FMUL.FTZ R4, R109, R4 ;  /* 0x000000046d047220 */ /* 0x000fe20000410000 */
[----:B------:R-:W-:Y:S01]  /*5170*/  FMUL.FTZ R2, R107, R2 ;  /* 0x000000026b027220 */ /* 0x000fe20000410000 */
[----:B------:R-:W-:Y:S01]  /*5180*/  FADD.FTZ R3, -R66, R12 ;  /* 0x0000000c42037221 */ /* 0x000fe20000010100 */
[----:B------:R-:W-:Y:S01]  /*5190*/  F2FP.BF16.F32.PACK_AB R52, R52, R0 ;  /* 0x000000003434723e */ /* 0x000fe200000010ff */
[----:B------:R-:W-:Y:S01]  /*51a0*/  FADD.FTZ R8, -R66, R13 ;  /* 0x0000000d42087221 */ /* 0x000fe20000010100 */
[----:B------:R-:W-:Y:S01]  /*51b0*/  FMUL.FTZ R9, R177, R7 ;  /* 0x00000007b1097220 */ /* 0x000fe20000410000 */
[----:B------:R-:W-:Y:S01]  /*51c0*/  F2FP.BF16.F32.PACK_AB R12, R2, R4 ;  /* 0x00000004020c723e */ /* 0x000fe200000010ff */
[----:B------:R-:W-:Y:S01]  /*51d0*/  FADD.FTZ R4, -R65, R6 ;  /* 0x0000000641047221 */ /* 0x000fe20000010100 */
[C---:B------:R-:W-:Y:S01]  /*51e0*/  FADD.FTZ R16, -R66.reuse, R16 ;  /* 0x0000001042107221 */ /* 0x040fe20000010100 */
        /* <DEDUP_REMOVED lines=22> */
[----:B------:R-:W-:Y:S01]  /*5350*/  ISETP.GE.AND P3, PT, R226, UR46, PT ;  /* 0x0000002ee2007c0c */ /* 0x000fe2000bf66270 */
[----:B------:R-:W-:Y:S01]  /*5360*/  ULOP3.LUT UR9, UR8, 0x1, URZ, 0xc0, !UPT ;  /* 0x0000000108097892 */ /* 0x000fe2000f8ec03f */
[----:B------:R-:W-:Y:S03]  /*5370*/  ISETP.GE.AND P2, PT, R233, UR46, PT ;  /* 0x0000002ee9007c0c */ /* 0x000fe6000bf46270 */
[----:B------:R-:W-:Y:S02]  /*5380*/  UISETP.NE.U32.AND UP0, UPT, UR9, 0x1, UPT ;  /* 0x000000010900788c */ /* 0x000fe4000bf05070 */
[----:B------:R-:W2:Y:S02]  /*5390*/  LDC R18, c[0x0][0x244] ;  /* 0x00009100ff127b82 */ /* 0x000ea40000000800 */
[----:B------:R-:W-:Y:S06]  /*53a0*/  USEL UR9, UR61, 0x4000, !UP0 ;  /* 0x000040003d097887 */ /* 0x000fec000c000000 */
[----:B------:R-:W-:Y:S02]  /*53b0*/  VIADD R218, R218, UR9 ;  /* 0x00000009dada7c36 */ /* 0x000fe40008000000 */
[----:B------:R-:W-:Y:S02]  /*53c0*/  VIADD R220, R220, UR9 ;  /* 0x00000009dcdc7c36 */ /* 0x000fe40008000000 */
[----:B------:R-:W-:Y:S01]  /*53d0*/  VIADD R203, R203, UR9 ;  /* 0x00000009cbcb7c36 */ /* 0x000fe20008000000 */
[----:B------:R3:W-:Y:S04]  /*53e0*/  @P3 STS [R218], RZ ;  /* 0x000000ffda003388 */ /* 0x0007e80000000800 */
[----:B------:R3:W-:Y:S04]  /*53f0*/  @P3 STS [R218+0x4], RZ ;  /* 0x000004ffda003388 */ /* 0x0007e80000000800 */
[----:B------:R3:W-:Y:S04]  /*5400*/  @P3 STS [R218+0x8], RZ ;  /* 0x000008ffda003388 */ /* 0x0007e80000000800 */
[----:B------:R3:W-:Y:S01]  /*5410*/  @P3 STS [R218+0xc], RZ ;  /* 0x00000cffda003388 */ /* 0x0007e20000000800 */
[----:B-1----:R-:W-:Y:S05]  /*5420*/  IMAD.U32 R3, R7, -0x40, RZ ;  /* 0xffffffc007037824 */ /* 0x002fea00078e00ff */
[----:B------:R-:W-:Y:S02]  /*5430*/  LEA R2, P0, R3, R224, 0x1 ;  /* 0x000000e003027211 */ /* 0x000fe400078008ff */
[----:B------:R-:W-:Y:S02]  /*5440*/  LEA R0, P5, R7, R3, 0x5 ;  /* 0x0000000307007211 */ /* 0x000fe400078a28ff */
[----:B------:R-:W-:Y:S02]  /*5450*/  SHF.R.S32.HI R5, RZ, 0x1f, R3 ;  /* 0x0000001fff057819 */ /* 0x000fe40000011403 */
[----:B------:R-:W-:Y:S02]  /*5460*/  LEA.HI.X.SX32 R3, R3, R225, 0x1, P0 ;  /* 0x000000e103037211 */ /* 0x000fe400000f0eff */
[C---:B------:R-:W-:Y:S02]  /*5470*/  @!P3 LEA R6, P0, R7.reuse, R2, 0x6 ;  /* 0x000000020706b211 */ /* 0x040fe400078030ff */
[C---:B------:R-:W-:Y:S01]  /*5480*/  @!P2 LEA R4, P4, R0.reuse, R224, 0x1 ;  /* 0x000000e00004a211 */ /* 0x040fe200078808ff */
[----:B------:R-:W-:Y:S01]  /*5490*/  @!PT LDS RZ, [RZ] ;  /* 0x00000000fffff984 */ /* 0x000fe20000000800 */
[----:B------:R-:W-:Y:S01]  /*54a0*/  @!PT LDS RZ, [RZ] ;  /* 0x00000000fffff984 */ /* 0x000fe20000000800 */
[----:B------:R-:W-:Y:S01]  /*54b0*/  @!PT LDS RZ, [RZ] ;  /* 0x00000000fffff984 */ /* 0x000fe20000000800 */
[----:B------:R3:W-:Y:S01]  /*54c0*/  @!P3 LDGSTS.E.BYPASS.LTC128B.128 [R220], desc[UR6][R2.64] ;  /* 0x0000000002dcbfae */ /* 0x0007e2000b901d46 */
[C---:B--2---:R-:W-:Y:S01]  /*54d0*/  LEA.HI.X R5, R7.reuse, R5, R18, 0x5, P5 ;  /* 0x0000000507057211 */ /* 0x044fe200028f2c12 */
[----:B------:R-:W-:Y:S01]  /*54e0*/  IMAD.MOV.U32 R224, RZ, RZ, R2 ;  /* 0x000000ffffe07224 */ /* 0x000fe200078e0002 */
[----:B------:R-:W-:Y:S01]  /*54f0*/  @!P3 LEA.HI.X R7, R7, R3, R18, 0x6, P0 ;  /* 0x000000030707b211 */ /* 0x000fe200000f3412 */
[----:B------:R3:W-:Y:S01]  /*5500*/  @P2 STS [R218+0x2000], RZ ;  /* 0x002000ffda002388 */ /* 0x0007e20000000800 */
[----:B------:R-:W-:Y:S01]  /*5510*/  @!P2 LEA.HI.X R5, R0, R225, R5, 0x1, P4 ;  /* 0x000000e10005a211 */ /* 0x000fe200020f0c05 */
[----:B------:R-:W-:Y:S02]  /*5520*/  IMAD.MOV.U32 R225, RZ, RZ, R3 ;  /* 0x000000ffffe17224 */ /* 0x000fe400078e0003 */
        /* <DEDUP_REMOVED lines=24> */
.L_x_122:
[----:B---3--:R-:W-:Y:S01]  /*56b0*/  F2FP.BF16.F32.PACK_AB R2, R16, R17 ;  /* 0x000000111002723e */ /* 0x008fe200000010ff */
[----:B------:R-:W-:Y:S01]  /*56c0*/  STS [R231+0x10000], R52 ;  /* 0x01000034e7007388 */ /* 0x000fe20000000800 */
[----:B------:R-:W-:Y:S02]  /*56d0*/  F2FP.BF16.F32.PACK_AB R0, R11, R13 ;  /* 0x0000000d0b00723e */ /* 0x000fe400000010ff */
        /* <DEDUP_REMOVED lines=104> */
.L_x_123:
[----:B------:R-:W-:Y:S01]  /*5d60*/  LDSM.16.M88.4 R64, [R210] ;  /* 0x00000000d240783b */ /* 0x000fe20000000200 */
[----:B---3--:R-:W-:Y:S01]  /*5d70*/  IMAD.U32 R2, RZ, RZ, UR16 ;  /* 0x00000010ff027e24 */ /* 0x008fe2000f8e00ff */
[----:B------:R-:W-:Y:S02]  /*5d80*/  ULOP3.LUT UR9, UR8, 0x1, URZ, 0xc0, !UPT ;  /* 0x0000000108097892 */ /* 0x000fe4000f8ec03f */
[----:B------:R-:W1:Y:S01]  /*5d90*/  LDSM.16.MT88.4 R16, [R0+0xc000] ;  /* 0x00c000000010783b */ /* 0x000e620000004200 */
[----:B------:R-:W-:Y:S02]  /*5da0*/  UISETP.GT.AND UP2, UPT, UR8, UR43, UPT ;  /* 0x0000002b0800728c */ /* 0x000fe4000bf44270 */
[----:B------:R-:W-:Y:S01]  /*5db0*/  UISETP.NE.U32.AND UP0, UPT, UR9, 0x1, UPT ;  /* 0x000000010900788c */ /* 0x000fe2000bf05070 */
[----:B------:R-:W2:Y:S01]  /*5dc0*/  LDSM.16.M88.4 R60, [R210+0x1000] ;  /* 0x00100000d23c783b */ /* 0x000ea20000000200 */
[----:B------:R-:W-:Y:S02]  /*5dd0*/  @UP3 UIADD3 UR10, UP1, UR13, -0x100, URZ ;  /* 0xffffff000d0a3890 */ /* 0x000fe4000ff3e03f */
[----:B------:R-:W-:Y:S01]  /*5de0*/  UIADD3 UR8, UR8, -0x1, URZ ;  /* 0xffffffff08087890 */ /* 0x000fe2000fffe03f */
[----:B------:R-:W3:Y:S01]  /*5df0*/  LDSM.16.MT88.4 R100, [R0+0xe000] ;  /* 0x00e000000064783b */ /* 0x000ee20000004200 */
[----:B------:R-:W-:Y:S03]  /*5e00*/  @UP3 UIADD3.X UR9, UR12, -0x1, URZ, UP1, !UPT ;  /* 0xffffffff0c093890 */ /* 0x000fe60008ffe43f */
[----:B------:R-:W-:Y:S04]  /*5e10*/  LDSM.16.M88.4 R104, [R209] ;  /* 0x00000000d168783b */ /* 0x000fe80000000200 */
[----:B------:R-:W4:Y:S04]  /*5e20*/  LDSM.16.MT88.4 R108, [R0+0xc800] ;  /* 0x00c80000006c783b */ /* 0x000f280000004200 */
[----:B------:R-:W4:Y:S04]  /*5e30*/  LDSM.16.M88.4 R176, [R209+0x1000] ;  /* 0x00100000d1b0783b */ /* 0x000f280000000200 */
[----:B------:R-:W4:Y:S04]  /*5e40*/  LDSM.16.MT88.4 R180, [R0+0xe800] ;  /* 0x00e8000000b4783b */ /* 0x000f280000004200 */
[----:B------:R-:W-:Y:S04]  /*5e50*/  LDSM.16.M88.4 R184, [R211] ;  /* 0x00000000d3b8783b */ /* 0x000fe80000000200 */
[----:B------:R-:W4:Y:S04]  /*5e60*/  LDSM.16.MT88.4 R188, [R0+0xd000] ;  /* 0x00d0000000bc783b */ /* 0x000f280000004200 */
[----:B------:R-:W-:Y:S01]  /*5e70*/  LDSM.16.M88.4 R192, [R212] ;  /* 0x00000000d4c0783b */ /* 0x000fe20000000200 */
[-C--:B-1----:R-:W-:Y:S03]  /*5e80*/  HMMA.16816.F32.BF16 R4, R64, R16.reuse, RZ ;  /* 0x000000104004723c */ /* 0x082fe600000418ff */
[----:B------:R-:W-:Y:S03]  /*5e90*/  LDSM.16.MT88.4 R196, [R0+0xd800] ;  /* 0x00d8000000c4783b */ /* 0x000fe60000004200 */
[C---:B--2---:R-:W-:Y:S06]  /*5ea0*/  HMMA.16816.F32.BF16 R8, R60.reuse, R16, RZ ;  /* 0x000000103c08723c */ /* 0x044fec00000418ff */
[-C--:B------:R-:W-:Y:S06]  /*5eb0*/  HMMA.16816.F32.BF16 R12, R60, R18.reuse, RZ ;  /* 0x000000123c0c723c */ /* 0x080fec00000418ff */
[C---:B------:R-:W-:Y:S06]  /*5ec0*/  HMMA.16816.F32.BF16 R16, R64.reuse, R18, RZ ;  /* 0x000000124010723c */ /* 0x040fec00000418ff */
[-C--:B---3--:R-:W-:Y:S06]  /*5ed0*/  HMMA.16816.F32.BF16 R52, R64, R100.reuse, RZ ;  /* 0x000000644034723c */ /* 0x088fec00000418ff */
[C---:B------:R-:W-:Y:S06]  /*5ee0*/  HMMA.16816.F32.BF16 R56, R60.reuse, R100, RZ ;  /* 0x000000643c38723c */ /* 0x040fec00000418ff */
[-C--:B------:R-:W-:Y:S06]  /*5ef0*/  HMMA.16816.F32.BF16 R60, R60, R102.reuse, RZ ;  /* 0x000000663c3c723c */ /* 0x080fec00000418ff */
[----:B------:R-:W-:Y:S01]  /*5f00*/  HMMA.16816.F32.BF16 R64, R64, R102, RZ ;  /* 0x000000664040723c */ /* 0x000fe200000418ff */
[----:B------:R-:W1:Y:S05]  /*5f10*/  LDSM.16.M88.4 R100, [R211+0x1000] ;  /* 0x00100000d364783b */ /* 0x000e6a0000000200 */
[-C--:B----4-:R-:W-:Y:S06]  /*5f20*/  HMMA.16816.F32.BF16 R4, R104, R108.reuse, R4 ;  /* 0x0000006c6804723c */ /* 0x090fec0000041804 */
[C---:B------:R-:W-:Y:S06]  /*5f30*/  HMMA.16816.F32.BF16 R8, R176.reuse, R108, R8 ;  /* 0x0000006cb008723c */ /* 0x040fec0000041808 */
[-C--:B------:R-:W-:Y:S06]  /*5f40*/  HMMA.16816.F32.BF16 R12, R176, R110.reuse, R12 ;  /* 0x0000006eb00c723c */ /* 0x080fec000004180c */
[C---:B------:R-:W-:Y:S01]  /*5f50*/  HMMA.16816.F32.BF16 R16, R104.reuse, R110, R16 ;  /* 0x0000006e6810723c */ /* 0x040fe20000041810 */
[----:B------:R-:W2:Y:S05]  /*5f60*/  LDSM.16.MT88.4 R108, [R0+0xf000] ;  /* 0x00f00000006c783b */ /* 0x000eaa0000004200 */
[-C--:B------:R-:W-:Y:S06]  /*5f70*/  HMMA.16816.F32.BF16 R52, R104, R180.reuse, R52 ;  /* 0x000000b46834723c */ /* 0x080fec0000041834 */
[C---:B------:R-:W-:Y:S06]  /*5f80*/  HMMA.16816.F32.BF16 R56, R176.reuse, R180, R56 ;  /* 0x000000b4b038723c */ /* 0x040fec0000041838 */
[-C--:B------:R-:W-:Y:S01]  /*5f90*/  HMMA.16816.F32.BF16 R60, R176, R182.reuse, R60 ;  /* 0x000000b6b03c723c */ /* 0x080fe2000004183c */
[----:B------:R-:W3:Y:S05]  /*5fa0*/  LDSM.16.M88.4 R176, [R212+0x1000] ;  /* 0x00100000d4b0783b */ /* 0x000eea0000000200 */
[----:B------:R-:W-:Y:S01]  /*5fb0*/  HMMA.16816.F32.BF16 R64, R104, R182, R64 ;  /* 0x000000b66840723c */ /* 0x000fe20000041840 */
[----:B------:R4:W3:Y:S05]  /*5fc0*/  LDSM.16.MT88.4 R104, [R0+0xf800] ;  /* 0x00f800000068783b */ /* 0x0008ea0000004200 */
[-C--:B------:R-:W-:Y:S06]  /*5fd0*/  HMMA.16816.F32.BF16 R4, R184, R188.reuse, R4 ;  /* 0x000000bcb804723c */ /* 0x080fec0000041804 */
[C---:B-1----:R-:W-:Y:S06]  /*5fe0*/  HMMA.16816.F32.BF16 R8, R100.reuse, R188, R8 ;  /* 0x000000bc6408723c */ /* 0x042fec0000041808 */
[-C--:B------:R-:W-:Y:S06]  /*5ff0*/  HMMA.16816.F32.BF16 R12, R100, R190.reuse, R12 ;  /* 0x000000be640c723c */ /* 0x080fec000004180c */
[C---:B------:R-:W-:Y:S01]  /*6000*/  HMMA.16816.F32.BF16 R16, R184.reuse, R190, R16 ;  /* 0x000000beb810723c */ /* 0x040fe20000041810 */
[----:B----4-:R-:W-:Y:S05]  /*6010*/  IMAD.U32 R0, RZ, RZ, UR16 ;  /* 0x00000010ff007e24 */ /* 0x010fea000f8e00ff */
[-C--:B--2---:R-:W-:Y:S06]  /*6020*/  HMMA.16816.F32.BF16 R52, R184, R108.reuse, R52 ;  /* 0x0000006cb834723c */ /* 0x084fec0000041834 */
[C---:B------:R-:W-:Y:S06]  /*6030*/  HMMA.16816.F32.BF16 R56, R100.reuse, R108, R56 ;  /* 0x0000006c6438723c */ /* 0x040fec0000041838 */
[-C--:B------:R-:W-:Y:S06]  /*6040*/  HMMA.16816.F32.BF16 R60, R100, R110.reuse, R60 ;  /* 0x0000006e643c723c */ /* 0x080fec000004183c */
[----:B------:R-:W-:Y:S01]  /*6050*/  HMMA.16816.F32.BF16 R64, R184, R110, R64 ;  /* 0x0000006eb840723c */ /* 0x000fe20000041840 */
[----:B------:R-:W-:Y:S04]  /*6060*/  IMAD.U32 R102, RZ, RZ, UR42 ;  /* 0x0000002aff667e24 */ /* 0x000fe8000f8e00ff */
[----:B------:R-:W-:Y:S01]  /*6070*/  @P1 IADD3 R100, P0, R234, UR13, RZ ;  /* 0x0000000dea641c10 */ /* 0x000fe2000ff1e0ff */
[-C--:B------:R-:W-:Y:S01]  /*6080*/  HMMA.16816.F32.BF16 R4, R192, R196.reuse, R4 ;  /* 0x000000c4c004723c */ /* 0x080fe20000041804 */
[----:B------:R-:W-:Y:S04]  /*6090*/  @UP3 UMOV UR13, UR10 ;  /* 0x0000000a000d3c82 */ /* 0x000fe80008000000 */
[-C--:B------:R-:W-:Y:S01]  /*60a0*/  LEA R102, P2, R102, R216.reuse, 0x2 ;  /* 0x000000d866667211 */ /* 0x080fe200078410ff */
[C---:B---3--:R-:W-:Y:S05]  /*60b0*/  HMMA.16816.F32.BF16 R8, R176.reuse, R196, R8 ;  /* 0x000000c4b008723c */ /* 0x048fea0000041808 */
[----:B------:R-:W-:Y:S01]  /*60c0*/  @P1 IADD3.X R101, R242, UR12, RZ, P0, !PT ;  /* 0x0000000cf2651c10 */ /* 0x000fe200087fe4ff */
[-C--:B------:R-:W-:Y:S01]  /*60d0*/  HMMA.16816.F32.BF16 R12, R176, R198.reuse, R12 ;  /* 0x000000c6b00c723c */ /* 0x080fe2000004180c */
[----:B------:R-:W-:Y:S03]  /*60e0*/  @UP3 UMOV UR12, UR9 ;  /* 0x00000009000c3c82 */ /* 0x000fe60008000000 */
[----:B------:R-:W5:Y:S01]  /*60f0*/  @P1 LDG.E R228, desc[UR6][R100.64+-0x100] ;  /* 0xffff000664e41981 */ /* 0x000f62000c1e1900 */
[-C--:B------:R-:W-:Y:S01]  /*6100*/  LEA R2, P0, R2, R216.reuse, 0x2 ;  /* 0x000000d802027211 */ /* 0x080fe200078010ff */
[C---:B------:R-:W-:Y:S02]  /*6110*/  HMMA.16816.F32.BF16 R16, R192.reuse, R198, R16 ;  /* 0x000000c6c010723c */ /* 0x040fe40000041810 */
[----:B------:R1:W5:Y:S03]  /*6120*/  @P1 LDG.E R221, desc[UR6][R100.64+-0xe0] ;  /* 0xffff200664dd1981 */ /* 0x000366000c1e1900 */
[-C--:B------:R-:W-:Y:S01]  /*6130*/  LEA.HI.X.SX32 R3, R0, R217.reuse, 0x2, P0 ;  /* 0x000000d900037211 */ /* 0x080fe200000f16ff */
[-C--:B------:R-:W-:Y:S01]  /*6140*/  HMMA.16816.F32.BF16 R52, R192, R104.reuse, R52 ;  /* 0x00000068c034723c */ /* 0x080fe20000041834 */
[----:B------:R2:W-:Y:S01]  /*6150*/  REDG.E.ADD.F32.FTZ.RN.STRONG.GPU desc[UR6][R216.64], R4 ;  /* 0x00000004d80079a6 */ /* 0x0005e2000c10f386 */
[----:B------:R-:W-:Y:S03]  /*6160*/  IMAD.U32 R0, RZ, RZ, UR18 ;  /* 0x00000012ff007e24 */ /* 0x000fe6000f8e00ff */
[----:B------:R3:W-:Y:S01]  /*6170*/  REDG.E.ADD.F32.FTZ.RN.STRONG.GPU desc[UR6][R2.64], R5 ;  /* 0x00000005020079a6 */ /* 0x0007e2000c10f386 */
[C---:B------:R-:W-:Y:S06]  /*6180*/  HMMA.16816.F32.BF16 R56, R176.reuse, R104, R56 ;  /* 0x00000068b038723c */ /* 0x040fec0000041838 */
[-C--:B------:R-:W-:Y:S01]  /*6190*/  HMMA.16816.F32.BF16 R60, R176, R106.reuse, R60 ;  /* 0x0000006ab03c723c */ /* 0x080fe2000004183c */
[----:B------:R-:W-:Y:S05]  /*61a0*/  IMAD.U32 R104, RZ, RZ, UR18 ;  /* 0x00000012ff687e24 */ /* 0x000fea000f8e00ff */
[----:B------:R-:W-:Y:S05]  /*61b0*/  HMMA.16816.F32.BF16 R64, R192, R106, R64 ;  /* 0x0000006ac040723c */ /* 0x000fea0000041840 */
[-C--:B------:R-:W-:Y:S01]  /*61c0*/  LEA R104, P0, R104, R216.reuse, 0x2 ;  /* 0x000000d868687211 */ /* 0x080fe200078010ff */
[----:B-1----:R-:W-:Y:S02]  /*61d0*/  IMAD.U32 R100, RZ, RZ, UR41 ;  /* 0x00000029ff647e24 */ /* 0x002fe4000f8e00ff */
[----:B------:R-:W-:Y:S03]  /*61e0*/  IMAD.U32 R101, RZ, RZ, UR42 ;  /* 0x0000002aff657e24 */ /* 0x000fe6000f8e00ff */
[-C--:B------:R-:W-:Y:S01]  /*61f0*/  LEA.HI.X.SX32 R105, R0, R217.reuse, 0x2, P0 ;  /* 0x000000d900697211 */ /* 0x080fe200000f16ff */
[----:B--2---:R-:W-:Y:S01]  /*6200*/  IMAD.U32 R4, RZ, RZ, UR40 ;  /* 0x00000028ff047e24 */ /* 0x004fe2000f8e00ff */
[-C--:B------:R-:W-:Y:S01]  /*6210*/  LEA R100, P1, R100, R216.reuse, 0x2 ;  /* 0x000000d864647211 */ /* 0x080fe200078210ff */
[----:B---3--:R-:W-:Y:S01]  /*6220*/  IMAD.U32 R5, RZ, RZ, UR41 ;  /* 0x00000029ff057e24 */ /* 0x008fe2000f8e00ff */
[-C--:B------:R-:W-:Y:S01]  /*6230*/  LEA.HI.X.SX32 R103, R101, R217.reuse, 0x2, P2 ;  /* 0x000000d965677211 */ /* 0x080fe200010f16ff */
[----:B------:R1:W-:Y:S01]  /*6240*/  REDG.E.ADD.F32.FTZ.RN.STRONG.GPU desc[UR6][R104.64], R6 ;  /* 0x00000006680079a6 */ /* 0x0003e2000c10f386 */
[----:B------:R-:W-:Y:S01]  /*6250*/  IMAD.U32 R0, RZ, RZ, UR40 ;  /* 0x00000028ff007e24 */ /* 0x000fe2000f8e00ff */
[-C--:B------:R-:W-:Y:S02]  /*6260*/  LEA R4, P0, R4, R216.reuse, 0x2 ;  /* 0x000000d804047211 */ /* 0x080fe400078010ff */
[-C--:B------:R-:W-:Y:S01]  /*6270*/  LEA.HI.X.SX32 R101, R5, R217.reuse, 0x2, P1 ;  /* 0x000000d905657211 */ /* 0x080fe200008f16ff */
[----:B------:R2:W-:Y:S01]  /*6280*/  REDG.E.ADD.F32.FTZ.RN.STRONG.GPU desc[UR6][R102.64], R7 ;  /* 0x00000007660079a6 */ /* 0x0005e2000c10f386 */
[-C--:B------:R-:W-:Y:S01]  /*6290*/  LEA.HI.X.SX32 R5, R0, R217.reuse, 0x2, P0 ;  /* 0x000000d900057211 */ /* 0x080fe200000f16ff */
[----:B------:R-:W-:Y:S02]  /*62a0*/  IMAD.U32 R0, RZ, RZ, UR39 ;  /* 0x00000027ff007e24 */ /* 0x000fe4000f8e00ff */
[----:B------:R3:W-:Y:S04]  /*62b0*/  REDG.E.ADD.F32.FTZ.RN.STRONG.GPU desc[UR6][R100.64], R8 ;  /* 0x00000008640079a6 */ /* 0x0007e8000c10f386 */
[----:B------:R4:W-:Y:S04]  /*62c0*/  REDG.E.ADD.F32.FTZ.RN.STRONG.GPU desc[UR6][R4.64], R9 ;  /* 0x00000009040079a6 */ /* 0x0009e8000c10f386 */
[----:B------:R-:W-:Y:S01]  /*62d0*/  LDSM.16.MT88.4 R104, [R201+0x11000] ;  /* 0x01100000c968783b */ /* 0x000fe20000004200 */
[----:B-1----:R-:W-:Y:S02]  /*62e0*/  IMAD.U32 R6, RZ, RZ, UR39 ;  /* 0x00000027ff067e24 */ /* 0x002fe4000f8e00ff */
[----:B--2---:R-:W-:Y:S02]  /*62f0*/  IMAD.U32 R7, RZ, RZ, UR31 ;  /* 0x0000001fff077e24 */ /* 0x004fe4000f8e00ff */
[----:B---3--:R-:W-:Y:S02]  /*6300*/  IMAD.U32 R8, RZ, RZ, UR38 ;  /* 0x00000026ff087e24 */ /* 0x008fe4000f8e00ff */
[----:B------:R-:W-:Y:S01]  /*6310*/  IMAD.U32 R100, RZ, RZ, UR32 ;  /* 0x00000020ff647e24 */ /* 0x000fe2000f8e00ff */
[-C--:B----4-:R-:W-:Y:S01]  /*6320*/  LEA R4, P1, R6, R216.reuse, 0x2 ;  /* 0x000000d806047211 */ /* 0x090fe200078210ff */
[----:B------:R-:W-:Y:S01]  /*6330*/  IMAD.U32 R9, RZ, RZ, UR38 ;  /* 0x00000026ff097e24 */ /* 0x000fe2000f8e00ff */
[-C--:B------:R-:W-:Y:S01]  /*6340*/  LEA R8, P0, R8, R216.reuse, 0x2 ;  /* 0x000000d808087211 */ /* 0x080fe200078010ff */
[----:B------:R-:W-:Y:S01]  /*6350*/  IMAD.U32 R6, RZ, RZ, UR32 ;  /* 0x00000020ff067e24 */ /* 0x000fe2000f8e00ff */
[-C--:B------:R-:W-:Y:S01]  /*6360*/  LEA.HI.X.SX32 R5, R0, R217.reuse, 0x2, P1 ;  /* 0x000000d900057211 */ /* 0x080fe200008f16ff */
[----:B------:R-:W-:Y:S01]  /*6370*/  IMAD.U32 R0, RZ, RZ, UR31 ;  /* 0x0000001fff007e24 */ /* 0x000fe2000f8e00ff */
[-C--:B------:R-:W-:Y:S02]  /*6380*/  LEA.HI.X.SX32 R9, R9, R217.reuse, 0x2, P0 ;  /* 0x000000d909097211 */ /* 0x080fe400000f16ff */
[-C--:B------:R-:W-:Y:S01]  /*6390*/  LEA R6, P1, R6, R216.reuse, 0x2 ;  /* 0x000000d806067211 */ /* 0x080fe200078210ff */
[----:B------:R1:W-:Y:S04]  /*63a0*/  REDG.E.ADD.F32.FTZ.RN.STRONG.GPU desc[UR6][R4.64], R10 ;  /* 0x0000000a040079a6 */ /* 0x0003e8000c10f386 */
[----:B------:R2:W-:Y:S04]  /*63b0*/  REDG.E.ADD.F32.FTZ.RN.STRONG.GPU desc[UR6][R8.64], R11 ;  /* 0x0000000b080079a6 */ /* 0x0005e8000c10f386 */
[----:B------:R-:W-:Y:S04]  /*63c0*/  REDG.E.ADD.F32.FTZ.RN.STRONG.GPU desc[UR6][R216.64+0x80], R16 ;  /* 0x00008010d80079a6 */ /* 0x000fe8000c10f386 */
[----:B------:R-:W-:Y:S01]  /*63d0*/  REDG.E.ADD.F32.FTZ.RN.STRONG.GPU desc[UR6][R2.64+0x80], R17 ;  /* 0x00008011020079a6 */ /* 0x000fe2000c10f386 */
[-C--:B-1----:R-:W-:Y:S01]  /*63e0*/  LEA R4, P0, R7, R216.reuse, 0x2 ;  /* 0x000000d807047211 */ /* 0x082fe200078010ff */
[----:B------:R-:W-:Y:S01]  /*63f0*/  IMAD.U32 R10, RZ, RZ, UR30 ;  /* 0x0000001eff0a7e24 */ /* 0x000fe2000f8e00ff */
[-C--:B------:R-:W-:Y:S02]  /*6400*/  LEA.HI.X.SX32 R7, R100, R217.reuse, 0x2, P1 ;  /* 0x000000d964077211 */ /* 0x080fe400008f16ff */
[-C--:B------:R-:W-:Y:S01]  /*6410*/  LEA.HI.X.SX32 R5, R0, R217.reuse, 0x2, P0 ;  /* 0x000000d900057211 */ /* 0x080fe200000f16ff */
[----:B--2---:R-:W-:Y:S01]  /*6420*/  IMAD.U32 R8, RZ, RZ, UR29 ;  /* 0x0000001dff087e24 */ /* 0x004fe2000f8e00ff */
[-C--:B------:R-:W-:Y:S01]  /*6430*/  LEA R10, P0, R10, R216.reuse, 0x2 ;  /* 0x000000d80a0a7211 */ /* 0x080fe200078010ff */
[----:B------:R1:W-:Y:S01]  /*6440*/  REDG.E.ADD.F32.FTZ.RN.STRONG.GPU desc[UR6][R6.64], R18 ;  /* 0x00000012060079a6 */ /* 0x0003e2000c10f386 */
[----:B------:R-:W-:Y:S02]  /*6450*/  IMAD.U32 R0, RZ, RZ, UR30 ;  /* 0x0000001eff007e24 */ /* 0x000fe4000f8e00ff */
[-C--:B------:R-:W-:Y:S01]  /*6460*/  LEA R8, P2, R8, R216.reuse, 0x2 ;  /* 0x000000d808087211 */ /* 0x080fe200078410ff */
[----:B------:R2:W-:Y:S02]  /*6470*/  REDG.E.ADD.F32.FTZ.RN.STRONG.GPU desc[UR6][R4.64], R19 ;  /* 0x00000013040079a6 */ /* 0x0005e4000c10f386 */
[-C--:B------:R-:W-:Y:S01]  /*6480*/  LEA.HI.X.SX32 R11, R0, R217.reuse, 0x2, P0 ;  /* 0x000000d9000b7211 */ /* 0x080fe200000f16ff */
[----:B------:R-:W-:Y:S01]  /*6490*/  IMAD.U32 R0, RZ, RZ, UR36 ;  /* 0x00000024ff007e24 */ /* 0x000fe2000f8e00ff */
[----:B------:R-:W-:Y:S04]  /*64a0*/  LDSM.16.MT88.4 R16, [R200+0x2000] ;  /* 0x00200000c810783b */ /* 0x000fe80000004200 */
[----:B------:R3:W-:Y:S04]  /*64b0*/  REDG.E.ADD.F32.FTZ.RN.STRONG.GPU desc[UR6][R10.64], R12 ;  /* 0x0000000c0a0079a6 */ /* 0x0007e8000c10f386 */
[----:B------:R-:W-:Y:S01]  /*64c0*/  LDSM.16.MT88.4 R100, [R200+0x2800] ;  /* 0x00280000c864783b */ /* 0x000fe20000004200 */
[----:B-1----:R-:W-:Y:S02]  /*64d0*/  IMAD.U32 R6, RZ, RZ, UR28 ;  /* 0x0000001cff067e24 */ /* 0x002fe4000f8e00ff */
[----:B------:R-:W-:Y:S02]  /*64e0*/  IMAD.U32 R7, RZ, RZ, UR29 ;  /* 0x0000001dff077e24 */ /* 0x000fe4000f8e00ff */
[----:B--2---:R-:W-:Y:S01]  /*64f0*/  IMAD.U32 R4, RZ, RZ, UR36 ;  /* 0x00000024ff047e24 */ /* 0x004fe2000f8e00ff */
[-C--:B------:R-:W-:Y:S01]  /*6500*/  LEA R6, P1, R6, R216.reuse, 0x2 ;  /* 0x000000d806067211 */ /* 0x080fe200078210ff */
[----:B------:R-:W-:Y:S01]  /*6510*/  IMAD.U32 R5, RZ, RZ, UR28 ;  /* 0x0000001cff057e24 */ /* 0x000fe2000f8e00ff */
[-C--:B------:R-:W-:Y:S02]  /*6520*/  LEA.HI.X.SX32 R9, R7, R217.reuse, 0x2, P2 ;  /* 0x000000d907097211 */ /* 0x080fe400010f16ff */
[-C--:B------:R-:W-:Y:S02]  /*6530*/  LEA R4, P0, R4, R216.reuse, 0x2 ;  /* 0x000000d804047211 */ /* 0x080fe400078010ff */
[-C--:B------:R-:W-:Y:S01]  /*6540*/  LEA.HI.X.SX32 R7, R5, R217.reuse, 0x2, P1 ;  /* 0x000000d905077211 */ /* 0x080fe200008f16ff */
[----:B------:R1:W-:Y:S01]  /*6550*/  REDG.E.ADD.F32.FTZ.RN.STRONG.GPU desc[UR6][R8.64], R13 ;  /* 0x0000000d080079a6 */ /* 0x0003e2000c10f386 */
[-C--:B------:R-:W-:Y:S01]  /*6560*/  LEA.HI.X.SX32 R5, R0, R217.reuse, 0x2, P0 ;  /* 0x000000d900057211 */ /* 0x080fe200000f16ff */
[----:B------:R-:W-:Y:S02]  /*6570*/  IMAD.U32 R0, RZ, RZ, UR27 ;  /* 0x0000001bff007e24 */ /* 0x000fe4000f8e00ff */
[----:B------:R2:W-:Y:S01]  /*6580*/  REDG.E.ADD.F32.FTZ.RN.STRONG.GPU desc[UR6][R6.64], R14 ;  /* 0x0000000e060079a6 */ /* 0x0005e2000c10f386 */
[----:B---3--:R-:W-:Y:S03]  /*6590*/  IMAD.U32 R10, RZ, RZ, UR25 ;  /* 0x00000019ff0a7e24 */ /* 0x008fe6000f8e00ff */
[----:B------:R3:W-:Y:S04]  /*65a0*/  REDG.E.ADD.F32.FTZ.RN.STRONG.GPU desc[UR6][R4.64], R15 ;  /* 0x0000000f040079a6 */ /* 0x0007e8000c10f386 */
[----:B------:R-:W-:Y:S04]  /*65b0*/  REDG.E.ADD.F32.FTZ.RN.STRONG.GPU desc[UR6][R216.64+0x100], R52 ;  /* 0x00010034d80079a6 */ /* 0x000fe8000c10f386 */
[----:B------:R-:W-:Y:S04]  /*65c0*/  REDG.E.ADD.F32.FTZ.RN.STRONG.GPU desc[UR6][R2.64+0x100], R53 ;  /* 0x00010035020079a6 */ /* 0x000fe8000c10f386 */
[----:B------:R-:W-:Y:S01]  /*65d0*/  LDSM.16.MT88.4 R12, [R201+0x10000] ;  /* 0x01000000c90c783b */ /* 0x000fe20000004200 */
[----:B-1----:R-:W-:Y:S02]  /*65e0*/  IMAD.U32 R8, RZ, RZ, UR37 ;  /* 0x00000025ff087e24 */ /* 0x002fe4000f8e00ff */
[----:B--2---:R-:W-:Y:S03]  /*65f0*/  IMAD.U32 R6, RZ, RZ, UR33 ;  /* 0x00000021ff067e24 */ /* 0x004fe6000f8e00ff */
[-C--:B------:R-:W-:Y:S01]  /*6600*/  LEA R8, P2, R8, R216.reuse, 0x2 ;  /* 0x000000d808087211 */ /* 0x080fe200078410ff */
[----:B------:R-:W-:Y:S02]  /*6610*/  IMAD.U32 R7, RZ, RZ, UR37 ;  /* 0x00000025ff077e24 */ /* 0x000fe4000f8e00ff */
[----:B---3--:R-:W-:Y:S01]  /*6620*/  IMAD.U32 R4, RZ, RZ, UR27 ;  /* 0x0000001bff047e24 */ /* 0x008fe2000f8e00ff */
[-C--:B------:R-:W-:Y:S01]  /*6630*/  LEA R6, P1, R6, R216.reuse, 0x2 ;  /* 0x000000d806067211 */ /* 0x080fe200078210ff */
[----:B------:R-:W-:Y:S01]  /*6640*/  IMAD.U32 R5, RZ, RZ, UR33 ;  /* 0x00000021ff057e24 */ /* 0x000fe2000f8e00ff */
[-C--:B------:R-:W-:Y:S02]  /*6650*/  LEA.HI.X.SX32 R9, R7, R217.reuse, 0x2, P2 ;  /* 0x000000d907097211 */ /* 0x080fe400010f16ff */
[-C--:B------:R-:W-:Y:S02]  /*6660*/  LEA R4, P0, R4, R216.reuse, 0x2 ;  /* 0x000000d804047211 */ /* 0x080fe400078010ff */
[-C--:B------:R-:W-:Y:S01]  /*6670*/  LEA.HI.X.SX32 R7, R5, R217.reuse, 0x2, P1 ;  /* 0x000000d905077211 */ /* 0x080fe200008f16ff */
[----:B------:R1:W-:Y:S01]  /*6680*/  REDG.E.ADD.F32.FTZ.RN.STRONG.GPU desc[UR6][R8.64], R54 ;  /* 0x00000036080079a6 */ /* 0x0003e2000c10f386 */
[-C--:B------:R-:W-:Y:S01]  /*6690*/  LEA.HI.X.SX32 R5, R0, R217.reuse, 0x2, P0 ;  /* 0x000000d900057211 */ /* 0x080fe200000f16ff */
[----:B------:R-:W-:Y:S01]  /*66a0*/  IMAD.U32 R0, RZ, RZ, UR25 ;  /* 0x00000019ff007e24 */ /* 0x000fe2000f8e00ff */
[-C--:B------:R-:W-:Y:S01]  /*66b0*/  LEA R10, P2, R10, R216.reuse, 0x2 ;  /* 0x000000d80a0a7211 */ /* 0x080fe200078410ff */
[----:B------:R2:W-:Y:S03]  /*66c0*/  REDG.E.ADD.F32.FTZ.RN.STRONG.GPU desc[UR6][R6.64], R55 ;  /* 0x00000037060079a6 */ /* 0x0005e6000c10f386 */
[-C--:B------:R-:W-:Y:S01]  /*66d0*/  LEA.HI.X.SX32 R11, R0, R217.reuse, 0x2, P2 ;  /* 0x000000d9000b7211 */ /* 0x080fe200010f16ff */
[----:B------:R3:W-:Y:S01]  /*66e0*/  REDG.E.ADD.F32.FTZ.RN.STRONG.GPU desc[UR6][R4.64], R56 ;  /* 0x00000038040079a6 */ /* 0x0007e2000c10f386 */
[----:B------:R-:W-:Y:S03]  /*66f0*/  IMAD.U32 R0, RZ, RZ, UR26 ;  /* 0x0000001aff007e24 */ /* 0x000fe6000f8e00ff */
[----:B------:R4:W-:Y:S04]  /*6700*/  REDG.E.ADD.F32.FTZ.RN.STRONG.GPU desc[UR6][R10.64], R57 ;  /* 0x000000390a0079a6 */ /* 0x0009e8000c10f386 */
[----:B------:R-:W-:Y:S01]  /*6710*/  LDSM.16.MT88.4 R52, [R202+0x10800] ;  /* 0x01080000ca34783b */ /* 0x000fe20000004200 */
[----:B-1----:R-:W-:Y:S02]  /*6720*/  IMAD.U32 R8, RZ, RZ, UR24 ;  /* 0x00000018ff087e24 */ /* 0x002fe4000f8e00ff */
[----:B--2---:R-:W-:Y:S03]  /*6730*/  IMAD.U32 R6, RZ, RZ, UR35 ;  /* 0x00000023ff067e24 */ /* 0x004fe6000f8e00ff */
[-C--:B------:R-:W-:Y:S01]  /*6740*/  LEA R8, P1, R8, R216.reuse, 0x2 ;  /* 0x000000d808087211 */ /* 0x080fe200078210ff */
[----:B------:R-:W-:Y:S02]  /*6750*/  IMAD.U32 R7, RZ, RZ, UR35 ;  /* 0x00000023ff077e24 */ /* 0x000fe4000f8e00ff */
[----:B---3--:R-:W-:Y:S01]  /*6760*/  IMAD.U32 R5, RZ, RZ, UR24 ;  /* 0x00000018ff057e24 */ /* 0x008fe2000f8e00ff */
[-C--:B------:R-:W-:Y:S01]  /*6770*/  LEA R6, P0, R6, R216.reuse, 0x2 ;  /* 0x000000d806067211 */ /* 0x080fe200078010ff */
[----:B------:R-:W-:Y:S02]  /*6780*/  IMAD.U32 R4, RZ, RZ, UR26 ;  /* 0x0000001aff047e24 */ /* 0x000fe4000f8e00ff */
[----:B----4-:R-:W-:Y:S01]  /*6790*/  IMAD.U32 R10, RZ, RZ, UR23 ;  /* 0x00000017ff0a7e24 */ /* 0x010fe2000f8e00ff */
[-C--:B------:R-:W-:Y:S02]  /*67a0*/  LEA.HI.X.SX32 R9, R5, R217.reuse, 0x2, P1 ;  /* 0x000000d905097211 */ /* 0x080fe400008f16ff */
[-C--:B------:R-:W-:Y:S02]  /*67b0*/  LEA.HI.X.SX32 R7, R7, R217.reuse, 0x2, P0 ;  /* 0x000000d907077211 */ /* 0x080fe400000f16ff */
[-C--:B------:R-:W-:Y:S01]  /*67c0*/  LEA R4, P1, R4, R216.reuse, 0x2 ;  /* 0x000000d804047211 */ /* 0x080fe200078210ff */
[----:B------:R1:W-:Y:S01]  /*67d0*/  REDG.E.ADD.F32.FTZ.RN.STRONG.GPU desc[UR6][R8.64], R58 ;  /* 0x0000003a080079a6 */ /* 0x0003e2000c10f386 */
[-C--:B------:R-:W-:Y:S02]  /*67e0*/  LEA R10, P0, R10, R216.reuse, 0x2 ;  /* 0x000000d80a0a7211 */ /* 0x080fe400078010ff */
[-C--:B------:R-:W-:Y:S01]  /*67f0*/  LEA.HI.X.SX32 R5, R0, R217.reuse, 0x2, P1 ;  /* 0x000000d900057211 */ /* 0x080fe200008f16ff */
[----:B------:R2:W-:Y:S01]  /*6800*/  REDG.E.ADD.F32.FTZ.RN.STRONG.GPU desc[UR6][R6.64], R59 ;  /* 0x0000003b060079a6 */ /* 0x0005e2000c10f386 */
[----:B------:R-:W-:Y:S03]  /*6810*/  IMAD.U32 R0, RZ, RZ, UR23 ;  /* 0x00000017ff007e24 */ /* 0x000fe6000f8e00ff */
[----:B------:R-:W-:Y:S02]  /*6820*/  REDG.E.ADD.F32.FTZ.RN.STRONG.GPU desc[UR6][R216.64+0x180], R64 ;  /* 0x00018040d80079a6 */ /* 0x000fe4000c10f386 */
[-C--:B------:R-:W-:Y:S01]  /*6830*/  LEA.HI.X.SX32 R11, R0, R217.reuse, 0x2, P0 ;  /* 0x000000d9000b7211 */ /* 0x080fe200000f16ff */
[----:B------:R-:W-:Y:S01]  /*6840*/  VIADD R0, R200, 0xffffc000 ;  /* 0xffffc000c8007836 */ /* 0x000fe20000000000 */
[----:B------:R3:W-:Y:S04]  /*6850*/  REDG.E.ADD.F32.FTZ.RN.STRONG.GPU desc[UR6][R2.64+0x180], R65 ;  /* 0x00018041020079a6 */ /* 0x0007e8000c10f386 */
[----:B------:R4:W-:Y:S04]  /*6860*/  REDG.E.ADD.F32.FTZ.RN.STRONG.GPU desc[UR6][R4.64], R66 ;  /* 0x00000042040079a6 */ /* 0x0009e8000c10f386 */
[----:B------:R-:W-:Y:S04]  /*6870*/  REDG.E.ADD.F32.FTZ.RN.STRONG.GPU desc[UR6][R10.64], R67 ;  /* 0x000000430a0079a6 */ /* 0x000fe8000c10f386 */
[----:B------:R-:W-:Y:S01]  /*6880*/  LDSM.16.MT88.4 R56, [R200+0x800] ;  /* 0x00080000c838783b */ /* 0x000fe20000004200 */
[----:B-1----:R-:W-:Y:S03]  /*6890*/  IMAD.U32 R8, RZ, RZ, UR22 ;  /* 0x00000016ff087e24 */ /* 0x002fe6000f8e00ff */
[----:B------:R-:W-:Y:S01]  /*68a0*/  LDSM.16.MT88.4 R64, [R201+0x10800] ;  /* 0x01080000c940783b */ /* 0x000fe20000004200 */
[----:B------:R-:W-:Y:S02]  /*68b0*/  IMAD.U32 R9, RZ, RZ, UR22 ;  /* 0x00000016ff097e24 */ /* 0x000fe4000f8e00ff */
[----:B--2---:R-:W-:Y:S01]  /*68c0*/  IMAD.U32 R6, RZ, RZ, UR21 ;  /* 0x00000015ff067e24 */ /* 0x004fe2000f8e00ff */
[-C--:B------:R-:W-:Y:S01]  /*68d0*/  LEA R8, P3, R8, R216.reuse, 0x2 ;  /* 0x000000d808087211 */ /* 0x080fe200078610ff */
[----:B------:R-:W-:Y:S03]  /*68e0*/  IMAD.U32 R7, RZ, RZ, UR21 ;  /* 0x00000015ff077e24 */ /* 0x000fe6000f8e00ff */
[-C--:B------:R-:W-:Y:S02]  /*68f0*/  LEA R6, P2, R6, R216.reuse, 0x2 ;  /* 0x000000d806067211 */ /* 0x080fe400078410ff */
[-C--:B------:R-:W-:Y:S01]  /*6900*/  LEA.HI.X.SX32 R9, R9, R217.reuse, 0x2, P3 ;  /* 0x000000d909097211 */ /* 0x080fe200018f16ff */
[----:B---3--:R-:W-:Y:S01]  /*6910*/  IMAD.U32 R2, RZ, RZ, UR34 ;  /* 0x00000022ff027e24 */ /* 0x008fe2000f8e00ff */
[-C--:B------:R-:W-:Y:S01]  /*6920*/  LEA.HI.X.SX32 R7, R7, R217.reuse, 0x2, P2 ;  /* 0x000000d907077211 */ /* 0x080fe200010f16ff */
[----:B------:R-:W-:Y:S02]  /*6930*/  IMAD.U32 R3, RZ, RZ, UR34 ;  /* 0x00000022ff037e24 */ /* 0x000fe4000f8e00ff */
[----:B----4-:R-:W-:Y:S01]  /*6940*/  IMAD.U32 R4, RZ, RZ, UR20 ;  /* 0x00000014ff047e24 */ /* 0x010fe2000f8e00ff */
[----:B------:R-:W-:Y:S01]  /*6950*/  REDG.E.ADD.F32.FTZ.RN.STRONG.GPU desc[UR6][R8.64], R60 ;  /* 0x0000003c080079a6 */ /* 0x000fe2000c10f386 */
[----:B------:R-:W-:Y:S01]  /*6960*/  IMAD.U32 R5, RZ, RZ, UR20 ;  /* 0x00000014ff057e24 */ /* 0x000fe2000f8e00ff */
[-C--:B------:R-:W-:Y:S02]  /*6970*/  LEA R2, P0, R2, R216.reuse, 0x2 ;  /* 0x000000d802027211 */ /* 0x080fe400078010ff */
[----:B------:R-:W-:Y:S01]  /*6980*/  LEA R4, P1, R4, R216, 0x2 ;  /* 0x000000d804047211 */ /* 0x000fe200078210ff */
[----:B------:R-:W-:Y:S01]  /*6990*/  REDG.E.ADD.F32.FTZ.RN.STRONG.GPU desc[UR6][R6.64], R61 ;  /* 0x0000003d060079a6 */ /* 0x000fe2000c10f386 */
[-C--:B------:R-:W-:Y:S02]  /*69a0*/  LEA.HI.X.SX32 R3, R3, R217.reuse, 0x2, P0 ;  /* 0x000000d903037211 */ /* 0x080fe400000f16ff */
[----:B------:R-:W-:Y:S01]  /*69b0*/  LEA.HI.X.SX32 R5, R5, R217, 0x2, P1 ;  /* 0x000000d905057211 */ /* 0x000fe200008f16ff */
[----:B------:R-:W-:Y:S01]  /*69c0*/  LDSM.16.MT88.4 R8, [R200] ;  /* 0x00000000c808783b */ /* 0x000fe20000004200 */
[----:B------:R-:W-:Y:S01]  /*69d0*/  PLOP3.LUT P1, PT, PT, PT, UP0, 0x80, 0x0 ;  /* 0x000000000000781c */ /* 0x000fe20003f2f008 */
[----:B------:R-:W-:Y:S01]  /*69e0*/  @UP3 UIADD3 UR15, UP0, UR15, -0x100, URZ ;  /* 0xffffff000f0f3890 */ /* 0x000fe2000ff1e03f */
[----:B------:R-:W-:Y:S01]  /*69f0*/  PLOP3.LUT P0, PT, PT, PT, UP2, 0x80, 0x0 ;  /* 0x000000000000781c */ /* 0x000fe20003f0f028 */
[----:B------:R-:W-:Y:S02]  /*6a00*/  REDG.E.ADD.F32.FTZ.RN.STRONG.GPU desc[UR6][R4.64], R62 ;  /* 0x0000003e040079a6 */ /* 0x000fe4000c10f386 */
[----:B------:R-:W-:Y:S02]  /*6a10*/  @UP3 UIADD3.X UR14, UR14, -0x1, URZ, UP0, !UPT ;  /* 0xffffffff0e0e3890 */ /* 0x000fe400087fe43f */
[----:B------:R-:W-:Y:S04]  /*6a20*/  REDG.E.ADD.F32.FTZ.RN.STRONG.GPU desc[UR6][R2.64], R63 ;  /* 0x0000003f020079a6 */ /* 0x000fe8000c10f386 */
[----:B------:R-:W1:Y:S02]  /*6a30*/  LDSM.16.MT88.4 R4, [R202+0x10000] ;  /* 0x01000000ca04783b */ /* 0x000e640000004200 */
[----:B------:R-:W-:Y:S02]  /*6a40*/  @P1 VIADD R0, R200, 0x4000 ;  /* 0x00004000c8001836 */ /* 0x000fe40000000000 */
[----:B------:R-:W-:Y:S01]  /*6a50*/  LDSM.16.MT88.4 R60, [R200+0x1000] ;  /* 0x00100000c83c783b */ /* 0x000fe20000004200 */
[-C--:B-1----:R-:W-:Y:S06]  /*6a60*/  HMMA.16816.F32.BF16 R68, R4, R8.reuse, R68 ;  /* 0x000000080444723c */ /* 0x082fec0000041844 */
[C---:B------:R-:W-:Y:S06]  /*6a70*/  HMMA.16816.F32.BF16 R72, R12.reuse, R8, R72 ;  /* 0x000000080c48723c */ /* 0x040fec0000041848 */
        /* <DEDUP_REMOVED lines=9> */
[----:B------:R-:W3:Y:S01]  /*6b10*/  LDSM.16.MT88.4 R16, [R200+0x1800] ;  /* 0x00180000c810783b */ /* 0x000ee20000004200 */
[-C--:B------:R-:W-:Y:S06]  /*6b20*/  HMMA.16816.F32.BF16 R68, R52, R56.reuse, R68 ;  /* 0x000000383444723c */ /* 0x080fec0000041844 */
[C---:B------:R-:W-:Y:S06]  /*6b30*/  HMMA.16816.F32.BF16 R72, R64.reuse, R56, R72 ;  /* 0x000000384048723c */ /* 0x040fec0000041848 */
[-C--:B------:R-:W-:Y:S06]  /*6b40*/  HMMA.16816.F32.BF16 R76, R64, R58.reuse, R76 ;  /* 0x0000003a404c723c */ /* 0x080fec000004184c */
[C---:B------:R-:W-:Y:S01]  /*6b50*/  HMMA.16816.F32.BF16 R80, R52.reuse, R58, R80 ;  /* 0x0000003a3450723c */ /* 0x040fe20000041850 */
[----:B------:R-:W4:Y:S05]  /*6b60*/  LDSM.16.MT88.4 R56, [R201+0x11800] ;  /* 0x01180000c938783b */ /* 0x000f2a0000004200 */
[-C--:B------:R-:W-:Y:S06]  /*6b70*/  HMMA.16816.F32.BF16 R84, R52, R100.reuse, R84 ;  /* 0x000000643454723c */ /* 0x080fec0000041854 */
[C---:B------:R-:W-:Y:S06]  /*6b80*/  HMMA.16816.F32.BF16 R88, R64.reuse, R100, R88 ;  /* 0x000000644058723c */ /* 0x040fec0000041858 */
[-C--:B------:R-:W-:Y:S01]  /*6b90*/  HMMA.16816.F32.BF16 R92, R64, R102.reuse, R92 ;  /* 0x00000066405c723c */ /* 0x080fe2000004185c */
[----:B------:R2:W4:Y:S05]  /*6ba0*/  LDSM.16.MT88.4 R64, [R200+0x3800] ;  /* 0x00380000c840783b */ /* 0x00052a0000004200 */
[----:B------:R-:W-:Y:S06]  /*6bb0*/  HMMA.16816.F32.BF16 R96, R52, R102, R96 ;  /* 0x000000663460723c */ /* 0x000fec0000041860 */
[-C--:B-1----:R-:W-:Y:S06]  /*6bc0*/  HMMA.16816.F32.BF16 R68, R8, R60.reuse, R68 ;  /* 0x0000003c0844723c */ /* 0x082fec0000041844 */
[C---:B------:R-:W-:Y:S06]  /*6bd0*/  HMMA.16816.F32.BF16 R72, R104.reuse, R60, R72 ;  /* 0x0000003c6848723c */ /* 0x040fec0000041848 */
[-C--:B------:R-:W-:Y:S05]  /*6be0*/  HMMA.16816.F32.BF16 R76, R104, R62.reuse, R76 ;  /* 0x0000003e684c723c */ /* 0x080fea000004184c */
[----:B--2---:R-:W-:Y:S01]  /*6bf0*/  IMAD.MOV.U32 R200, RZ, RZ, R0 ;  /* 0x000000ffffc87224 */ /* 0x004fe200078e0000 */
[C---:B------:R-:W-:Y:S06]  /*6c00*/  HMMA.16816.F32.BF16 R80, R8.reuse, R62, R80 ;  /* 0x0000003e0850723c */ /* 0x040fec0000041850 */
        /* <DEDUP_REMOVED lines=135> */
.L_x_125:
[----:B------:R-:W-:Y:S01]  /*7480*/  @UP0 UIADD3 UR10, UR44, UR48, URZ ;  /* 0x000000302c0a0290 */ /* 0x000fe2000fffe03f */
[----:B-1----:R-:W-:Y:S01]  /*7490*/  LEA R0, R249, UR4, 0x1 ;  /* 0x00000004f9007c11 */ /* 0x002fe2000f8e08ff */
[----:B------:R-:W-:Y:S01]  /*74a0*/  @UP0 ULDC.64 UR12, c[0x0][0x458] ;  /* 0x00011600000c0ab9 */ /* 0x000fe20000000a00 */
[----:B------:R-:W-:Y:S02]  /*74b0*/  USHF.L.U32 UR5, UR19, 0x6, URZ ;  /* 0x0000000613057899 */ /* 0x000fe4000800063f */
        /* <DEDUP_REMOVED lines=16> */
.L_x_126:
[----:B------:R-:W-:Y:S01]  /*75c0*/  BAR.SYNC.DEFER_BLOCKING 0x0 ;  /* 0x0000000000007b1d */ /* 0x000fe20000010000 */
[----:B------:R-:W-:Y:S01]  /*75d0*/  USHF.R.S32.HI UR10, URZ, 0x1f, UR5 ;  /* 0x0000001f3f0a7899 */ /* 0x000fe20008011405 */
[--C-:B------:R-:W-:Y:S01]  /*75e0*/  SHF.R.S32.HI R3, RZ, 0x1f, R226.reuse ;  /* 0x0000001fff037819 */ /* 0x100fe200000114e2 */
[----:B------:R-:W-:Y:S01]  /*75f0*/  IMAD.U32 R4, RZ, RZ, UR8 ;  /* 0x00000008ff047e24 */ /* 0x000fe2000f8e00ff */
[----:B------:R-:W-:Y:S01]  /*7600*/  UIMAD UR11, UR19, -0x40, UR11 ;  /* 0xffffffc0130b78a4 */ /* 0x000fe2000f8e020b */
[----:B------:R-:W-:Y:S01]  /*7610*/  IMAD.MOV.U32 R2, RZ, RZ, R226 ;  /* 0x000000ffff027224 */ /* 0x000fe200078e00e2 */
[----:B------:R-:W-:Y:S01]  /*7620*/  UIMAD UR15, UR10, UR8, URZ ;  /* 0x000000080a0f72a4 */ /* 0x000fe2000f8e023f */
[C---:B------:R-:W-:Y:S01]  /*7630*/  IADD3 R7, R243.reuse, 0x20, RZ ;  /* 0x00000020f3077810 */ /* 0x040fe20007ffe0ff */
[----:B------:R-:W-:Y:S01]  /*7640*/  USHF.R.S32.HI UR22, URZ, 0x1f, UR58 ;  /* 0x0000001f3f167899 */ /* 0x000fe2000801143a */
[----:B------:R-:W-:Y:S01]  /*7650*/  IMAD.WIDE.U32 R4, R4, UR5, R2 ;  /* 0x0000000504047c25 */ /* 0x000fe2000f8e0002 */
[----:B------:R-:W-:Y:S01]  /*7660*/  UIMAD UR15, UR5, UR9, UR15 ;  /* 0x00000009050f72a4 */ /* 0x000fe2000f8e020f */
[----:B------:R-:W-:Y:S01]  /*7670*/  ISETP.GE.AND P3, PT, R243, UR11, PT ;  /* 0x0000000bf3007c0c */ /* 0x000fe2000bf66270 */
[----:B------:R-:W-:Y:S01]  /*7680*/  ULDC.64 UR16, c[0x0][0x468] ;  /* 0x00011a0000107ab9 */ /* 0x000fe20000000a00 */
[----:B------:R-:W-:Y:S01]  /*7690*/  BSSY B0, `(.L_x_127) ;  /* 0x0000020000007945 */ /* 0x000fe20003800000 */
[----:B------:R-:W-:-:S02]  /*76a0*/  IADD3 R4, P0, R4, UR20, RZ ;  /* 0x0000001404047c10 */ /* 0x000fc4000ff1e0ff */
[----:B------:R-:W-:Y:S01]  /*76b0*/  IMAD.U32 R6, RZ, RZ, UR15 ;  /* 0x0000000fff067e24 */ /* 0x000fe2000f8e00ff */
[----:B------:R-:W-:Y:S01]  /*76c0*/  UIMAD UR15, UR22, UR16, URZ ;  /* 0x00000010160f72a4 */ /* 0x000fe2000f8e023f */
[----:B------:R-:W-:Y:S02]  /*76d0*/  ISETP.GE.AND P2, PT, R7, UR11, PT ;  /* 0x0000000b07007c0c */ /* 0x000fe4000bf46270 */
[----:B------:R-:W-:Y:S01]  /*76e0*/  SHF.R.S32.HI R36, RZ, 0x1f, R243 ;  /* 0x0000001fff247819 */ /* 0x000fe200000114f3 */
[----:B------:R-:W-:Y:S01]  /*76f0*/  UIMAD UR17, UR58, UR17, UR15 ;  /* 0x000000113a1172a4 */ /* 0x000fe2000f8e020f */
[----:B------:R-:W-:Y:S01]  /*7700*/  IADD3.X R5, R5, UR21, R6, P0, !PT ;  /* 0x0000001505057c10 */ /* 0x000fe200087fe406 */
[----:B------:R-:W-:Y:S01]  /*7710*/  IMAD.U32 R6, RZ, RZ, UR16 ;  /* 0x00000010ff067e24 */ /* 0x000fe2000f8e00ff */
[----:B------:R1:W2:Y:S03]  /*7720*/  LDS.128 R24, [R0+0xd000] ;  /* 0x00d0000000187984 */ /* 0x0002a60000000c00 */
[----:B------:R-:W-:Y:S01]  /*7730*/  IMAD.WIDE.U32 R4, R6, UR58, R4 ;  /* 0x0000003a06047c25 */ /* 0x000fe2000f8e0004 */
[----:B------:R1:W3:Y:S04]  /*7740*/  LDS.128 R20, [R0+0xf000] ;  /* 0x00f0000000147984 */ /* 0x0002e80000000c00 */
[----:B------:R1:W4:Y:S01]  /*7750*/  LDS.128 R32, [R0+0x11000] ;  /* 0x0110000000207984 */ /* 0x0003220000000c00 */
[----:B------:R-:W-:-:S03]  /*7760*/  IADD3 R10, R5, UR17, RZ ;  /* 0x00000011050a7c10 */ /* 0x000fc6000fffe0ff */
[----:B------:R1:W1:Y:S01]  /*7770*/  LDS.128 R28, [R0+0x13000] ;  /* 0x01300000001c7984 */ /* 0x0002620000000c00 */
[----:B------:R-:W-:Y:S05]  /*7780*/  @P3 BRA `(.L_x_128) ;  /* 0x0000000000403947 */ /* 0x000fea0003800000 */
[----:B------:R-:W-:Y:S01]  /*7790*/  ULDC UR15, c[0x0][0x2d0] ;  /* 0x0000b400000f7ab9 */ /* 0x000fe20000000800 */
[----:B------:R-:W2:Y:S01]  /*77a0*/  LDS.128 R16, [R0+0xe000] ;  /* 0x00e0000000107984 */ /* 0x000ea20000000c00 */
[----:B------:R-:W-:Y:S01]  /*77b0*/  ISETP.GE.AND P1, PT, R226, UR15, PT ;  /* 0x0000000fe2007c0c */ /* 0x000fe2000bf26270 */
[----:B------:R-:W-:Y:S01]  /*77c0*/  IMAD.MOV.U32 R6, RZ, RZ, R4 ;  /* 0x000000ffff067224 */ /* 0x000fe200078e0004 */
[----:B------:R-:W-:Y:S01]  /*77d0*/  MOV R7, R10 ;  /* 0x0000000a00077202 */ /* 0x000fe20000000f00 */
[----:B------:R-:W-:Y:S01]  /*77e0*/  IMAD R11, R36, UR8, RZ ;  /* 0x00000008240b7c24 */ /* 0x000fe2000f8e02ff */
[----:B------:R-:W-:Y:S01]  /*77f0*/  ISETP.GE.AND P0, PT, R233, UR15, PT ;  /* 0x0000000fe9007c0c */ /* 0x000fe2000bf06270 */
[----:B------:R-:W-:Y:S01]  /*7800*/  ULDC.64 UR16, c[0x0][0x3f0] ;  /* 0x0000fc0000107ab9 */ /* 0x000fe20000000a00 */
[----:B------:R-:W-:-:S04]  /*7810*/  IMAD.WIDE.U32 R8, R243, UR8, R6 ;  /* 0x00000008f3087c25 */ /* 0x000fc8000f8e0006 */
[----:B------:R-:W-:-:S03]  /*7820*/  IMAD R6, R243, UR9, R11 ;  /* 0x00000009f3067c24 */ /* 0x000fc6000f8e020b */
[----:B------:R-:W3:Y:S01]  /*7830*/  @!P1 LDS.128 R12, [R0+0xc000] ;  /* 0x00c00000000c9984 */ /* 0x000ee20000000c00 */
[----:B------:R-:W-:Y:S01]  /*7840*/  IMAD.IADD R7, R6, 0x1, R9 ;  /* 0x0000000106077824 */ /* 0x000fe200078e0209 */
[----:B------:R-:W-:-:S04]  /*7850*/  LEA R6, P4, R8, UR16, 0x1 ;  /* 0x0000001008067c11 */ /* 0x000fc8000f8808ff */
[----:B------:R-:W-:-:S05]  /*7860*/  LEA.HI.X R7, R8, UR17, R7, 0x1, P4 ;  /* 0x0000001108077c11 */ /* 0x000fca000a0f0c07 */
[----:B--2---:R2:W-:Y:S04]  /*7870*/  @!P0 STG.E.128 desc[UR6][R6.64+0x80], R16 ;  /* 0x0000801006008986 */ /* 0x0045e8000c101d06 */
[----:B---3--:R2:W-:Y:S02]  /*7880*/  @!P1 STG.E.128 desc[UR6][R6.64], R12 ;  /* 0x0000000c06009986 */ /* 0x0085e4000c101d06 */
.L_x_128:
[----:B------:R-:W-:Y:S05]  /*7890*/  BSYNC B0 ;  /* 0x0000000000007941 */ /* 0x000fea0003800000 */
.L_x_127:
[----:B------:R-:W-:Y:S04]  /*78a0*/  BSSY B0, `(.L_x_129) ;  /* 0x0000012000007945 */ /* 0x000fe80003800000 */
[----:B------:R-:W-:Y:S05]  /*78b0*/  @P2 BRA `(.L_x_130) ;  /* 0x0000000000402947 */ /* 0x000fea0003800000 */
[----:B------:R-:W-:Y:S01]  /*78c0*/  IADD3 R5, P0, R243, 0x20, RZ ;  /* 0x00000020f3057810 */ /* 0x000fe20007f1e0ff */
[----:B------:R-:W-:Y:S01]  /*78d0*/  ULDC UR11, c[0x0][0x2d0] ;  /* 0x0000b400000b7ab9 */ /* 0x000fe20000000800 */
[----:B--2---:R-:W-:Y:S01]  /*78e0*/  MOV R7, R10 ;  /* 0x0000000a00077202 */ /* 0x004fe20000000f00 */
[----:B------:R-:W-:Y:S01]  /*78f0*/  ULDC.64 UR16, c[0x0][0x3f0] ;  /* 0x0000fc0000107ab9 */ /* 0x000fe20000000a00 */
[----:B------:R-:W-:Y:S01]  /*7900*/  ISETP.GE.AND P1, PT, R226, UR11, PT ;  /* 0x0000000be2007c0c */ /* 0x000fe2000bf26270 */
[----:B------:R-:W-:Y:S01]  /*7910*/  IMAD.X R6, RZ, RZ, R36, P0 ;  /* 0x000000ffff067224 */ /* 0x000fe200000e0624 */
[----:B------:R-:W-:-:S03]  /*7920*/  ISETP.GE.AND P0, PT, R233, UR11, PT ;  /* 0x0000000be9007c0c */ /* 0x000fc6000bf06270 */
[----:B------:R-:W-:Y:S02]  /*7930*/  IMAD R8, R6, UR8, RZ ;  /* 0x0000000806087c24 */ /* 0x000fe4000f8e02ff */
[----:B------:R-:W-:-:S04]  /*7940*/  IMAD.MOV.U32 R6, RZ, RZ, R4 ;  /* 0x000000ffff067224 */ /* 0x000fc800078e0004 */
[----:B------:R-:W-:-:S04]  /*7950*/  IMAD.WIDE.U32 R6, R5, UR8, R6 ;  /* 0x0000000805067c25 */ /* 0x000fc8000f8e0006 */
[----:B------:R-:W-:Y:S01]  /*7960*/  IMAD R5, R5, UR9, R8 ;  /* 0x0000000905057c24 */ /* 0x000fe2000f8e0208 */
[----:B------:R-:W-:-:S03]  /*7970*/  LEA R4, P4, R6, UR16, 0x1 ;  /* 0x0000001006047c11 */ /* 0x000fc6000f8808ff */
[----:B------:R-:W-:-:S05]  /*7980*/  IMAD.IADD R5, R5, 0x1, R7 ;  /* 0x0000000105057824 */ /* 0x000fca00078e0207 */
[----:B------:R-:W-:-:S05]  /*7990*/  LEA.HI.X R5, R6, UR17, R5, 0x1, P4 ;  /* 0x0000001106057c11 */ /* 0x000fca000a0f0c05 */
[----:B------:R2:W-:Y:S04]  /*79a0*/  @!P1 STG.E.128 desc[UR6][R4.64], R24 ;  /* 0x0000001804009986 */ /* 0x0005e8000c101d06 */
[----:B---3--:R2:W-:Y:S02]  /*79b0*/  @!P0 STG.E.128 desc[UR6][R4.64+0x80], R20 ;  /* 0x0000801404008986 */ /* 0x0085e4000c101d06 */
.L_x_130:
[----:B------:R-:W-:Y:S05]  /*79c0*/  BSYNC B0 ;  /* 0x0000000000007941 */ /* 0x000fea0003800000 */
.L_x_129:
[----:B--2---:R-:W-:Y:S01]  /*79d0*/  IMAD.U32 R4, RZ, RZ, UR12 ;  /* 0x0000000cff047e24 */ /* 0x004fe2000f8e00ff */
[----:B------:R-:W-:Y:S01]  /*79e0*/  UIMAD UR10, UR10, UR12, URZ ;  /* 0x0000000c0a0a72a4 */ /* 0x000fe2000f8e023f */
[----:B------:R-:W2:Y:S01]  /*79f0*/  LDS.128 R16, [R0+0x10000] ;  /* 0x0100000000107984 */ /* 0x000ea20000000c00 */
[----:B------:R-:W-:Y:S01]  /*7a00*/  USHF.R.S32.HI UR11, URZ, 0x1f, UR58 ;  /* 0x0000001f3f0b7899 */ /* 0x000fe2000801143a */
[----:B------:R-:W-:Y:S01]  /*7a10*/  IMAD.WIDE.U32 R2, R4, UR5, R2 ;  /* 0x0000000504027c25 */ /* 0x000fe2000f8e0002 */
[----:B------:R-:W-:Y:S01]  /*7a20*/  UIMAD UR5, UR5, UR13, UR10 ;  /* 0x0000000d050572a4 */ /* 0x000fe2000f8e020a */
[----:B------:R1:W2:Y:S01]  /*7a30*/  LDS.128 R12, [R0+0x12000] ;  /* 0x01200000000c7984 */ /* 0x0002a20000000c00 */
[----:B------:R-:W-:Y:S01]  /*7a40*/  ULDC.64 UR8, c[0x0][0x470] ;  /* 0x00011c0000087ab9 */ /* 0x000fe20000000a00 */
[----:B------:R-:W-:Y:S01]  /*7a50*/  BSSY B0, `(.L_x_131) ;  /* 0x0000018000007945 */ /* 0x000fe20003800000 */
[----:B------:R-:W-:Y:S02]  /*7a60*/  IADD3 R2, P0, R2, UR14, RZ ;  /* 0x0000000e02027c10 */ /* 0x000fe4000ff1e0ff */
[----:B-1----:R-:W-:Y:S01]  /*7a70*/  IMAD.U32 R0, RZ, RZ, UR5 ;  /* 0x00000005ff007e24 */ /* 0x002fe2000f8e00ff */
[----:B------:R-:W-:-:S04]  /*7a80*/  UIMAD UR5, UR11, UR8, URZ ;  /* 0x000000080b0572a4 */ /* 0x000fc8000f8e023f */
[----:B------:R-:W-:Y:S01]  /*7a90*/  IADD3.X R3, R3, UR18, R0, P0, !PT ;  /* 0x0000001203037c10 */ /* 0x000fe200087fe400 */
[----:B------:R-:W-:Y:S01]  /*7aa0*/  UIMAD UR9, UR58, UR9, UR5 ;  /* 0x000000093a0972a4 */ /* 0x000fe2000f8e0205 */
[----:B------:R-:W-:-:S05]  /*7ab0*/  MOV R0, UR8 ;  /* 0x0000000800007c02 */ /* 0x000fca0008000f00 */
[----:B------:R-:W-:-:S05]  /*7ac0*/  IMAD.WIDE.U32 R2, R0, UR58, R2 ;  /* 0x0000003a00027c25 */ /* 0x000fca000f8e0002 */
[----:B------:R-:W-:Y:S01]  /*7ad0*/  IADD3 R8, R3, UR9, RZ ;  /* 0x0000000903087c10 */ /* 0x000fe2000fffe0ff */
[----:B--2---:R-:W-:Y:S06]  /*7ae0*/  @P3 BRA `(.L_x_132) ;  /* 0x0000000000383947 */ /* 0x004fec0003800000 */
        /* <DEDUP_REMOVED lines=12> */
[----:B------:R1:W-:Y:S04]  /*7bb0*/  @!P1 STG.E.128 desc[UR6][R4.64], R16 ;  /* 0x0000001004009986 */ /* 0x0003e8000c101d06 */
[----:B------:R1:W-:Y:S02]  /*7bc0*/  @!P0 STG.E.128 desc[UR6][R4.64+0x80], R12 ;  /* 0x0000800c04008986 */ /* 0x0003e4000c101d06 */
.L_x_132:
[----:B------:R-:W-:Y:S05]  /*7bd0*/  BSYNC B0 ;  /* 0x0000000000007941 */ /* 0x000fea0003800000 */
.L_x_131:
[----:B------:R-:W-:Y:S05]  /*7be0*/  @P2 BRA `(.L_x_103) ;  /* 0x00000000003c2947 */ /* 0x000fea0003800000 */
[----:B------:R-:W-:Y:S01]  /*7bf0*/  IADD3 R0, P0, R243, 0x20, RZ ;  /* 0x00000020f3007810 */ /* 0x000fe20007f1e0ff */
[----:B------:R-:W-:Y:S01]  /*7c00*/  ULDC UR5, c[0x0][0x2d0] ;  /* 0x0000b40000057ab9 */ /* 0x000fe20000000800 */
[----:B------:R-:W-:Y:S01]  /*7c10*/  ULDC.64 UR8, c[0x0][0x3f8] ;  /* 0x0000fe0000087ab9 */ /* 0x000fe20000000a00 */
[----:B------:R-:W-:Y:S02]  /*7c20*/  ISETP.GE.AND P1, PT, R226, UR5, PT ;  /* 0x00000005e2007c0c */ /* 0x000fe4000bf26270 */
[----:B------:R-:W-:Y:S01]  /*7c30*/  IMAD.X R3, RZ, RZ, R36, P0 ;  /* 0x000000ffff037224 */ /* 0x000fe200000e0624 */
[----:B------:R-:W-:-:S03]  /*7c40*/  ISETP.GE.AND P0, PT, R233, UR5, PT ;  /* 0x00000005e9007c0c */ /* 0x000fc6000bf06270 */
[----:B------:R-:W-:Y:S01]  /*7c50*/  IMAD R6, R3, UR12, RZ ;  /* 0x0000000c03067c24 */ /* 0x000fe2000f8e02ff */
[----:B------:R-:W-:-:S03]  /*7c60*/  MOV R3, R8 ;  /* 0x0000000800037202 */ /* 0x000fc60000000f00 */
[----:B-1----:R-:W-:-:S04]  /*7c70*/  IMAD.WIDE.U32 R4, R0, UR12, R2 ;  /* 0x0000000c00047c25 */ /* 0x002fc8000f8e0002 */
[----:B------:R-:W-:Y:S01]  /*7c80*/  IMAD R0, R0, UR13, R6 ;  /* 0x0000000d00007c24 */ /* 0x000fe2000f8e0206 */
[----:B------:R-:W-:-:S03]  /*7c90*/  LEA R2, P2, R4, UR8, 0x1 ;  /* 0x0000000804027c11 */ /* 0x000fc6000f8408ff */
[----:B------:R-:W-:-:S05]  /*7ca0*/  IMAD.IADD R0, R0, 0x1, R5 ;  /* 0x0000000100007824 */ /* 0x000fca00078e0205 */
[----:B------:R-:W-:-:S05]  /*7cb0*/  LEA.HI.X R3, R4, UR9, R0, 0x1, P2 ;  /* 0x0000000904037c11 */ /* 0x000fca00090f0c00 */
[----:B----4-:R2:W-:Y:S04]  /*7cc0*/  @!P1 STG.E.128 desc[UR6][R2.64], R32 ;  /* 0x0000002002009986 */ /* 0x0105e8000c101d06 */
[----:B------:R2:W-:Y:S02]  /*7cd0*/  @!P0 STG.E.128 desc[UR6][R2.64+0x80], R28 ;  /* 0x0000801c02008986 */ /* 0x0005e4000c101d06 */
.L_x_103:
[----:B------:R-:W-:Y:S05]  /*7ce0*/  BSYNC B1 ;  /* 0x0000000000017941 */ /* 0x000fea0003800000 */
.L_x_89:
[----:B------:R-:W-:Y:S01]  /*7cf0*/  R2UR UR8, R252 ;  /* 0x00000000fc0872ca */ /* 0x000fe200000e0000 */
[----:B------:R-:W-:Y:S02]  /*7d00*/  ULDC UR5, c[0x0][0xc] ;  /* 0x0000030000057ab9 */ /* 0x000fe40000000800 */
[----:B------:R-:W-:-:S10]  /*7d10*/  UIADD3 UR19, UR5, UR19, URZ ;  /* 0x0000001305137290 */ /* 0x000fd4000fffe03f */
[----:B------:R-:W-:-:S06]  /*7d20*/  UISETP.GE.AND UP0, UPT, UR19, UR8, UPT ;  /* 0x000000081300728c */ /* 0x000fcc000bf06270 */
[----:B------:R-:W-:-:S13]  /*7d30*/  PLOP3.LUT P0, PT, PT, PT, UP0, 0x80, 0x0 ;  /* 0x000000000000781c */ /* 0x000fda0003f0f008 */
[----:B------:R-:W-:Y:S05]  /*7d40*/  @P0 BRA `(.L_x_133) ;  /* 0x0000000000040947 */ /* 0x000fea0003800000 */
[----:B------:R-:W-:Y:S05]  /*7d50*/  BRA `(.L_x_134) ;  /* 0xffffff8c00047947 */ /* 0x000fea000383ffff */
.L_x_133:
[----:B------:R-:W-:Y:S05]  /*7d60*/  EXIT ;  /* 0x000000000000794d */ /* 0x000fea0003800000 */
.L_x_135:
        /* <DEDUP_REMOVED lines=9> */
.L_x_1069:


//--------------------- .text._ZN5flash44flash_bwd_dq_dk_dv_loop_seqk_parallel_kernelI23Flash_bwd_kernel_traitsILi128ELi64ELi128ELi8ELi2ELi4ELi2ELb0ELb0EN7cutlass10bfloat16_tE19Flash_kernel_traitsILi128ELi64ELi128ELi8ES3_EELb0ELb1ELb0ELb0ELb0ELb0ELb0EEEvNS_16Flash_bwd_paramsE --------------------------
	.section	.text._ZN5flash44flash_bwd_dq_dk_dv_loop_seqk_parallel_kernelI23Flash_bwd_kernel_traitsILi128ELi64ELi128ELi8ELi2ELi4ELi2ELb0ELb0EN7cutlass10bfloat16_tE19Flash_kernel_traitsILi128ELi64ELi128ELi8ES3_EELb0ELb1ELb0ELb0ELb0ELb0ELb0EEEvNS_16Flash_bwd_paramsE,"ax",@progbits
	.align	128
        .global         _ZN5flash44flash_bwd_dq_dk_dv_loop_seqk_parallel_kernelI23Flash_bwd_kernel_traitsILi128ELi64ELi128ELi8ELi2ELi4ELi2ELb0ELb0EN7cutlass10bfloat16_tE19Flash_kernel_traitsILi128ELi64ELi128ELi8ES3_EELb0ELb1ELb0ELb0ELb0ELb0ELb0EEEvNS_16Flash_bwd_paramsE
        .type           _ZN5flash44flash_bwd_dq_dk_dv_loop_seqk_parallel_kernelI23Flash_bwd_kernel_traitsILi128ELi64ELi128ELi8ELi2ELi4ELi2ELb0ELb0EN7cutlass10bfloat16_tE19Flash_kernel_traitsILi128ELi64ELi128ELi8ES3_EELb0ELb1ELb0ELb0ELb0ELb0ELb0EEEvNS_16Flash_bwd_paramsE,@function
        .size           _ZN5flash44flash_bwd_dq_dk_dv_loop_seqk_parallel_kernelI23Flash_bwd_kernel_traitsILi128ELi64ELi128ELi8ELi2ELi4ELi2ELb0ELb0EN7cutlass10bfloat16_tE19Flash_kernel_traitsILi128ELi64ELi128ELi8ES3_EELb0ELb1ELb0ELb0ELb0ELb0ELb0EEEvNS_16Flash_bwd_paramsE,(.L_x_1070 - _ZN5flash44flash_bwd_dq_dk_dv_loop_seqk_parallel_kernelI23Flash_bwd_kernel_traitsILi128ELi64ELi128ELi8ELi2ELi4ELi2ELb0ELb0EN7cutlass10bfloat16_tE19Flash_kernel_traitsILi128ELi64ELi128ELi8ES3_EELb0ELb1ELb0ELb0ELb0ELb0ELb0EEEvNS_16Flash_bwd_paramsE)
        .other          _ZN5flash44flash_bwd_dq_dk_dv_loop_seqk_parallel_kernelI23Flash_bwd_kernel_traitsILi128ELi64ELi128ELi8ELi2ELi4ELi2ELb0ELb0EN7cutlass10bfloat16_tE19Flash_kernel_traitsILi128ELi64ELi128ELi8ES3_EELb0ELb1ELb0ELb0ELb0ELb0ELb0EEEvNS_16Flash_bwd_paramsE,@"STO_CUDA_ENTRY STV_DEFAULT"
_ZN5flash44flash_bwd_dq_dk_dv_loop_seqk_parallel_kernelI23Flash_bwd_kernel_traitsILi128ELi64ELi128ELi8ELi2ELi4ELi2ELb0ELb0EN7cutlass10bfloat16_tE19Flash_kernel_traitsILi128ELi64ELi128ELi8ES3_EELb0ELb1ELb0ELb0ELb0ELb0ELb0EEEvNS_16Flash_bwd_paramsE:
.text._ZN5flash44flash_bwd_dq_dk_dv_loop_seqk_parallel_kernelI23Flash_bwd_kernel_traitsILi128ELi64ELi128ELi8ELi2ELi4ELi2ELb0ELb0EN7cutlass10bfloat16_tE19Flash_kernel_traitsILi128ELi64ELi128ELi8ES3_EELb0ELb1ELb0ELb0ELb0ELb0ELb0EEEvNS_16Flash_bwd_paramsE:
[----:B------:R-:W1:Y:S08]  /*0000*/  LDC R1, c[0x0][0x28] ;  /* 0x00000a00ff017b82 */ /* 0x000e700000000800 */
[----:B------:R-:W2:Y:S01]  /*0010*/  S2UR UR22, SR_CTAID.X ;  /* 0x00000000001679c3 */ /* 0x000ea20000002500 */
[----:B------:R-:W-:Y:S01]  /*0020*/  ULDC UR4, c[0x0][0x2c8] ;  /* 0x0000b20000047ab9 */ /* 0x000fe20000000800 */
[----:B-1----:R-:W-:Y:S01]  /*0030*/  IADD3 R1, R1, -0x18, RZ ;  /* 0xffffffe801017810 */ /* 0x002fe20007ffe0ff */
[----:B------:R-:W-:-:S04]  /*0040*/  UIADD3 UR5, UR4, 0x7f, URZ ;  /* 0x0000007f04057890 */ /* 0x000fc8000fffe03f */
[----:B------:R-:W-:-:S04]  /*0050*/  USHF.R.S32.HI UR4, URZ, 0x1f, UR5 ;  /* 0x0000001f3f047899 */ /* 0x000fc80008011405 */
[----:B------:R-:W-:-:S04]  /*0060*/  ULEA.HI UR4, UR4, UR5, URZ, 0x7 ;  /* 0x0000000504047291 */ /* 0x000fc8000f8f383f */
[----:B------:R-:W-:-:S04]  /*0070*/  USHF.R.S32.HI UR4, URZ, 0x7, UR4 ;  /* 0x000000073f047899 */ /* 0x000fc80008011404 */
[----:B--2---:R-:W-:-:S06]  /*0080*/  UISETP.GE.AND UP0, UPT, UR22, UR4, UPT ;  /* 0x000000041600728c */ /* 0x004fcc000bf06270 */
[----:B------:R-:W-:-:S13]  /*0090*/  PLOP3.LUT P0, PT, PT, PT, UP0, 0x80, 0x0 ;  /* 0x000000000000781c */ /* 0x000fda0003f0f008 */
[----:B------:R-:W-:Y:S05]  /*00a0*/  @P0 EXIT ;  /* 0x000000000000094d */ /* 0x000fea0003800000 */
[----:B------:R-:W1:Y:S01]  /*00b0*/  S2R R14, SR_TID.X ;  /* 0x00000000000e7919 */ /* 0x000e620000002100 */
[----:B------:R-:W2:Y:S01]  /*00c0*/  S2UR UR55, SR_CTAID.Z ;  /* 0x00000000003779c3 */ /* 0x000ea20000002700 */
[----:B------:R-:W-:Y:S01]  /*00d0*/  UMOV UR5, 0x400 ;  /* 0x0000040000057882 */ /* 0x000fe20000000000 */
[----:B------:R-:W-:Y:S01]  /*00e0*/  IMAD.MOV.U32 R224, RZ, RZ, -0x10 ;  /* 0xfffffff0ffe07424 */ /* 0x000fe200078e00ff */
[----:B------:R-:W-:Y:S01]  /*00f0*/  ULDC.64 UR12, c[0x0][0x208] ;  /* 0x00008200000c7ab9 */ /* 0x000fe20000000a00 */
[----:B------:R-:W-:-:S04]  /*0100*/  UMOV UR58, 0xffffc000 ;  /* 0xffffc000003a7882 */ /* 0x000fc80000000000 */
[----:B------:R-:W3:Y:S08]  /*0110*/  S2UR UR4, SR_CgaCtaId ;  /* 0x00000000000479c3 */ /* 0x000ef00000008800 */
[----:B------:R-:W4:Y:S01]  /*0120*/  S2UR UR50, SR_CTAID.Y ;  /* 0x00000000003279c3 */ /* 0x000f220000002600 */
[----:B--2---:R-:W-:Y:S01]  /*0130*/  USHF.R.S32.HI UR6, URZ, 0x1f, UR55 ;  /* 0x0000001f3f067899 */ /* 0x004fe20008011437 */
[----:B-1----:R-:W-:Y:S01]  /*0140*/  SHF.R.S32.HI R15, RZ, 0x1f, R14 ;  /* 0x0000001fff0f7819 */ /* 0x002fe2000001140e */
[----:B------:R-:W-:Y:S01]  /*0150*/  IMAD.SHL.U32 R252, R14, 0x2, RZ ;  /* 0x000000020efc7824 */ /* 0x000fe200078e00ff */
[----:B---3--:R-:W-:-:S02]  /*0160*/  ULEA UR4, UR4, UR5, 0x18 ;  /* 0x0000000504047291 */ /* 0x008fc4000f8ec03f */
[CC--:B------:R-:W-:Y:S02]  /*0170*/  LEA.HI R5, R15.reuse, R14.reuse, RZ, 0x5 ;  /* 0x0000000e0f057211 */ /* 0x0c0fe400078f28ff */
[CC--:B------:R-:W-:Y:S02]  /*0180*/  LEA.HI R8, R15.reuse, R14.reuse, RZ, 0x4 ;  /* 0x0000000e0f087211 */ /* 0x0c0fe400078f20ff */
[----:B------:R-:W-:Y:S01]  /*0190*/  LEA.HI R17, R15, R14, RZ, 0x2 ;  /* 0x0000000e0f117211 */ /* 0x000fe200078f10ff */
[----:B----4-:R-:W-:Y:S01]  /*01a0*/  USHF.L.U32 UR5, UR50, 0x7, URZ ;  /* 0x0000000732057899 */ /* 0x010fe2000800063f */
[--C-:B------:R-:W-:Y:S02]  /*01b0*/  SHF.R.S32.HI R6, RZ, 0x5, R5.reuse ;  /* 0x00000005ff067819 */ /* 0x100fe40000011405 */
[----:B------:R-:W-:Y:S02]  /*01c0*/  SHF.R.S32.HI R0, RZ, 0x1f, R5 ;  /* 0x0000001fff007819 */ /* 0x000fe40000011405 */
[----:B------:R-:W-:-:S02]  /*01d0*/  SHF.R.S32.HI R7, RZ, 0x4, R8 ;  /* 0x00000004ff077819 */ /* 0x000fc40000011408 */
[--C-:B------:R-:W-:Y:S02]  /*01e0*/  SHF.R.S32.HI R10, RZ, 0x2, R17.reuse ;  /* 0x00000002ff0a7819 */ /* 0x100fe40000011411 */
[----:B------:R-:W-:Y:S02]  /*01f0*/  SHF.R.S32.HI R2, RZ, 0x1f, R17 ;  /* 0x0000001fff027819 */ /* 0x000fe40000011411 */
[-C--:B------:R-:W-:Y:S02]  /*0200*/  LEA.HI R4, R5, R6.reuse, RZ, 0x1 ;  /* 0x0000000605047211 */ /* 0x080fe400078f08ff */
[----:B------:R-:W-:Y:S02]  /*0210*/  LEA.HI R0, R0, R6, RZ, 0x2 ;  /* 0x0000000600007211 */ /* 0x000fe400078f10ff */
[----:B------:R-:W-:Y:S02]  /*0220*/  LEA.HI R3, R8, R7, RZ, 0x1 ;  /* 0x0000000708037211 */ /* 0x000fe400078f08ff */
[----:B------:R-:W-:-:S02]  /*0230*/  LEA.HI R2, R2, R10, RZ, 0x3 ;  /* 0x0000000a02027211 */ /* 0x000fc400078f18ff */
[----:B------:R-:W-:Y:S02]  /*0240*/  LOP3.LUT R4, R4, 0xfffffffe, RZ, 0xc0, !PT ;  /* 0xfffffffe04047812 */ /* 0x000fe400078ec0ff */
[----:B------:R-:W-:Y:S02]  /*0250*/  LOP3.LUT R0, R0, 0xfffffffc, RZ, 0xc0, !PT ;  /* 0xfffffffc00007812 */ /* 0x000fe400078ec0ff */
[----:B------:R-:W-:Y:S01]  /*0260*/  LOP3.LUT R3, R3, 0xfffffffe, RZ, 0xc0, !PT ;  /* 0xfffffffe03037812 */ /* 0x000fe200078ec0ff */
[----:B------:R-:W-:Y:S01]  /*0270*/  IMAD.IADD R13, R6, 0x1, -R4 ;  /* 0x00000001060d7824 */ /* 0x000fe200078e0a04 */
[----:B------:R-:W-:Y:S01]  /*0280*/  LOP3.LUT R2, R2, 0xfffffff8, RZ, 0xc0, !PT ;  /* 0xfffffff802027812 */ /* 0x000fe200078ec0ff */
[----:B------:R-:W-:Y:S01]  /*0290*/  IMAD.IADD R11, R6, 0x1, -R0 ;  /* 0x00000001060b7824 */ /* 0x000fe200078e0a00 */
[----:B------:R-:W-:Y:S01]  /*02a0*/  LEA.HI R214, R15, R14, RZ, 0x3 ;  /* 0x0000000e0fd67211 */ /* 0x000fe200078f18ff */
[----:B------:R-:W-:Y:S01]  /*02b0*/  IMAD.IADD R9, R7, 0x1, -R3 ;  /* 0x0000000107097824 */ /* 0x000fe200078e0a03 */
[----:B------:R-:W-:Y:S01]  /*02c0*/  LOP3.LUT R3, R5, 0xffffffe0, RZ, 0xc0, !PT ;  /* 0xffffffe005037812 */ /* 0x000fe200078ec0ff */
[----:B------:R-:W-:Y:S01]  /*02d0*/  IMAD.IADD R7, R10, 0x1, -R2 ;  /* 0x000000010a077824 */ /* 0x000fe200078e0a02 */
[----:B------:R-:W-:-:S02]  /*02e0*/  LOP3.LUT R0, R214, 0xfffffff8, RZ, 0xc0, !PT ;  /* 0xfffffff8d6007812 */ /* 0x000fc400078ec0ff */
[----:B------:R-:W-:Y:S02]  /*02f0*/  SHF.R.S32.HI R4, RZ, 0x3, R214 ;  /* 0x00000003ff047819 */ /* 0x000fe400000114d6 */
[----:B------:R-:W-:Y:S01]  /*0300*/  LOP3.LUT R2, R8, 0xfffffff0, RZ, 0xc0, !PT ;  /* 0xfffffff008027812 */ /* 0x000fe200078ec0ff */
[----:B------:R-:W-:Y:S02]  /*0310*/  IMAD.IADD R0, R14, 0x1, -R0 ;  /* 0x000000010e007824 */ /* 0x000fe400078e0a00 */
[----:B------:R-:W-:Y:S02]  /*0320*/  IMAD.SHL.U32 R5, R4, 0x40, RZ ;  /* 0x0000004004057824 */ /* 0x000fe400078e00ff */
[----:B------:R-:W-:Y:S01]  /*0330*/  IMAD.IADD R2, R14, 0x1, -R2 ;  /* 0x000000010e027824 */ /* 0x000fe200078e0a02 */
[----:B------:R-:W-:Y:S01]  /*0340*/  LOP3.LUT P4, RZ, R0, 0x2, RZ, 0xc0, !PT ;  /* 0x0000000200ff7812 */ /* 0x000fe2000788c0ff */
[----:B------:R-:W-:Y:S01]  /*0350*/  IMAD.IADD R4, R14, 0x1, -R3 ;  /* 0x000000010e047824 */ /* 0x000fe200078e0a03 */
[----:B------:R-:W-:Y:S01]  /*0360*/  LOP3.LUT R3, R5, 0x1c0, RZ, 0xc0, !PT ;  /* 0x000001c005037812 */ /* 0x000fe200078ec0ff */
[----:B------:R-:W-:Y:S01]  /*0370*/  IMAD.SHL.U32 R228, R0, 0x8, RZ ;  /* 0x0000000800e47824 */ /* 0x000fe200078e00ff */
[----:B------:R-:W-:-:S02]  /*0380*/  SHF.R.S32.HI R8, RZ, 0x1f, R2 ;  /* 0x0000001fff087819 */ /* 0x000fc40000011402 */
[----:B------:R-:W-:Y:S02]  /*0390*/  SHF.R.U32.HI R6, RZ, 0x3, R3 ;  /* 0x00000003ff067819 */ /* 0x000fe40000011603 */
[----:B------:R-:W-:Y:S01]  /*03a0*/  LOP3.LUT R5, R3, 0x38, R228, 0xf8, !PT ;  /* 0x0000003803057812 */ /* 0x000fe200078ef8e4 */
[----:B------:R-:W-:Y:S01]  /*03b0*/  IMAD.SHL.U32 R3, R0, 0x40, RZ ;  /* 0x0000004000037824 */ /* 0x000fe200078e00ff */
[----:B------:R-:W-:Y:S02]  /*03c0*/  LEA.HI R12, R8, R2, RZ, 0x3 ;  /* 0x00000002080c7211 */ /* 0x000fe400078f18ff */
[----:B------:R-:W-:Y:S02]  /*03d0*/  LOP3.LUT R244, R5, R6, RZ, 0x3c, !PT ;  /* 0x0000000605f47212 */ /* 0x000fe400078e3cff */
[----:B------:R-:W-:Y:S01]  /*03e0*/  LOP3.LUT P3, RZ, R0, 0x4, RZ, 0xc0, !PT ;  /* 0x0000000400ff7812 */ /* 0x000fe2000786c0ff */
[----:B------:R-:W-:Y:S01]  /*03f0*/  IMAD.SHL.U32 R0, R11, 0x10, RZ ;  /* 0x000000100b007824 */ /* 0x000fe200078e00ff */
[----:B------:R-:W-:-:S02]  /*0400*/  LOP3.LUT R5, R12, 0xfffffff8, RZ, 0xc0, !PT ;  /* 0xfffffff80c057812 */ /* 0x000fc400078ec0ff */
[----:B------:R-:W-:Y:S02]  /*0410*/  LOP3.LUT R3, R3, 0x1c0, RZ, 0xc0, !PT ;  /* 0x000001c003037812 */ /* 0x000fe400078ec0ff */
[----:B------:R-:W-:Y:S01]  /*0420*/  SHF.R.S32.HI R10, RZ, 0x1f, R4 ;  /* 0x0000001fff0a7819 */ /* 0x000fe20000011404 */
[----:B------:R-:W-:Y:S01]  /*0430*/  IMAD.IADD R18, R2, 0x1, -R5 ;  /* 0x0000000102127824 */ /* 0x000fe200078e0a05 */
[----:B------:R-:W-:Y:S02]  /*0440*/  LOP3.LUT R2, R3, 0x30, R0, 0xf8, !PT ;  /* 0x0000003003027812 */ /* 0x000fe400078ef800 */
[----:B------:R-:W-:Y:S02]  /*0450*/  LEA.HI R5, R15, R14, RZ, 0x6 ;  /* 0x0000000e0f057211 */ /* 0x000fe400078f30ff */
[--C-:B------:R-:W-:Y:S01]  /*0460*/  LOP3.LUT R6, R2, 0x8, R214.reuse, 0xf8, !PT ;  /* 0x0000000802067812 */ /* 0x100fe200078ef8d6 */
[----:B------:R1:W-:Y:S01]  /*0470*/  STL [R1+0x10], R18 ;  /* 0x0000101201007387 */ /* 0x0003e20000100800 */
[----:B------:R-:W-:Y:S01]  /*0480*/  SHF.R.S32.HI R0, RZ, 0x6, R5 ;  /* 0x00000006ff007819 */ /* 0x000fe20000011405 */
[----:B------:R-:W-:Y:S01]  /*0490*/  IMAD.SHL.U32 R5, R9, 0x200, RZ ;  /* 0x0000020009057824 */ /* 0x000fe200078e00ff */
[----:B------:R-:W-:-:S02]  /*04a0*/  LOP3.LUT R214, R3, 0x8, R214, 0xf8, !PT ;  /* 0x0000000803d67812 */ /* 0x000fc400078ef8d6 */
[----:B------:R-:W-:Y:S01]  /*04b0*/  SHF.R.U32.HI R209, RZ, 0x3, R3 ;  /* 0x00000003ffd17819 */ /* 0x000fe20000011603 */
[C---:B------:R-:W-:Y:S01]  /*04c0*/  IMAD R3, R0.reuse, 0x800, R5 ;  /* 0x0000080000037824 */ /* 0x040fe200078e0205 */
[----:B------:R-:W-:Y:S01]  /*04d0*/  LOP3.LUT R2, R17, 0x7ffffffc, RZ, 0xc0, !PT ;  /* 0x7ffffffc11027812 */ /* 0x000fe200078ec0ff */
[----:B------:R-:W-:Y:S01]  /*04e0*/  IMAD.SHL.U32 R8, R0, 0x8, RZ ;  /* 0x0000000800087824 */ /* 0x000fe200078e00ff */
[----:B------:R-:W-:Y:S01]  /*04f0*/  LOP3.LUT R214, R214, R209, RZ, 0x3c, !PT ;  /* 0x000000d1d6d67212 */ /* 0x000fe200078e3cff */
[----:B------:R-:W-:Y:S01]  /*0500*/  IMAD R244, R0, 0x200, R244 ;  /* 0x0000020000f47824 */ /* 0x000fe200078e02f4 */
[----:B------:R-:W-:Y:S01]  /*0510*/  LEA.HI R16, R10, R4, RZ, 0x2 ;  /* 0x000000040a107211 */ /* 0x000fe200078f10ff */
[----:B------:R-:W-:Y:S01]  /*0520*/  IMAD.IADD R2, R14, 0x1, -R2 ;  /* 0x000000010e027824 */ /* 0x000fe200078e0a02 */
[----:B------:R-:W-:Y:S01]  /*0530*/  LOP3.LUT R4, R7, 0x1, RZ, 0xc0, !PT ;  /* 0x0000000107047812 */ /* 0x000fe200078ec0ff */
[----:B------:R-:W-:Y:S01]  /*0540*/  IMAD.IADD R214, R3, 0x1, R214 ;  /* 0x0000000103d67824 */ /* 0x000fe200078e02d6 */
[----:B------:R-:W-:Y:S01]  /*0550*/  LEA.HI R15, R15, R14, RZ, 0x7 ;  /* 0x0000000e0f0f7211 */ /* 0x000fe200078f38ff */
[----:B------:R-:W-:Y:S01]  /*0560*/  IMAD.SHL.U32 R3, R2, 0x2, RZ ;  /* 0x0000000202037824 */ /* 0x000fe200078e00ff */
[----:B------:R-:W-:Y:S01]  /*0570*/  ISETP.NE.U32.AND P0, PT, R4, 0x1, PT ;  /* 0x000000010400780c */ /* 0x000fe20003f05070 */
[----:B------:R-:W-:Y:S01]  /*0580*/  IMAD.SHL.U32 R4, R9, 0x20, RZ ;  /* 0x0000002009047824 */ /* 0x000fe200078e00ff */
[----:B------:R-:W-:Y:S01]  /*0590*/  SHF.R.S32.HI R2, RZ, 0x7, R15 ;  /* 0x00000007ff027819 */ /* 0x000fe2000001140f */
[----:B------:R-:W-:Y:S01]  /*05a0*/  IMAD R11, R11, 0x400, R3 ;  /* 0x000004000b0b7824 */ /* 0x000fe200078e0203 */
[----:B------:R-:W-:Y:S01]  /*05b0*/  LOP3.LUT R209, R5, R6, R209, 0xf6, !PT ;  /* 0x0000000605d17212 */ /* 0x000fe200078ef6d1 */
[----:B------:R-:W-:Y:S01]  /*05c0*/  IMAD.SHL.U32 R5, R9, 0x10, RZ ;  /* 0x0000001009057824 */ /* 0x000fe200078e00ff */
[----:B------:R-:W-:Y:S01]  /*05d0*/  LOP3.LUT R4, R4, 0x20, RZ, 0xc0, !PT ;  /* 0x0000002004047812 */ /* 0x000fe200078ec0ff */
[C---:B------:R-:W-:Y:S01]  /*05e0*/  IMAD R10, R2.reuse, 0x1000, R3 ;  /* 0x00001000020a7824 */ /* 0x040fe200078e0203 */
[C---:B------:R-:W-:Y:S01]  /*05f0*/  R2P PR, R7.reuse, 0x6 ;  /* 0x0000000607007804 */ /* 0x040fe20000000000 */
[----:B------:R-:W-:Y:S01]  /*0600*/  IMAD.SHL.U32 R3, R2, 0x8, RZ ;  /* 0x0000000802037824 */ /* 0x000fe200078e00ff */
[----:B------:R-:W-:Y:S01]  /*0610*/  LOP3.LUT R208, R4, 0x18, R8, 0xf8, !PT ;  /* 0x0000001804d07812 */ /* 0x000fe200078ef808 */
[----:B------:R-:W-:Y:S01]  /*0620*/  IMAD.SHL.U32 R2, R7, 0x40, RZ ;  /* 0x0000004007027824 */ /* 0x000fe200078e00ff */
[----:B------:R-:W-:Y:S01]  /*0630*/  SEL R224, R224, 0x10, !P0 ;  /* 0x00000010e0e07807 */ /* 0x000fe20004000000 */
[----:B------:R-:W-:Y:S01]  /*0640*/  IMAD.SHL.U32 R4, R0, 0x20, RZ ;  /* 0x0000002000047824 */ /* 0x000fe200078e00ff */
[----:B------:R-:W-:Y:S01]  /*0650*/  LEA R209, R209, UR4, 0x1 ;  /* 0x00000004d1d17c11 */ /* 0x000fe2000f8e08ff */
[----:B------:R-:W-:Y:S01]  /*0660*/  IMAD.SHL.U32 R6, R9, 0x8, RZ ;  /* 0x0000000809067824 */ /* 0x000fe200078e00ff */
[----:B------:R-:W-:Y:S01]  /*0670*/  LOP3.LUT R0, R2, 0x1c0, RZ, 0xc0, !PT ;  /* 0x000001c002007812 */ /* 0x000fe200078ec0ff */
[----:B------:R-:W-:Y:S01]  /*0680*/  IMAD.SHL.U32 R214, R214, 0x2, RZ ;  /* 0x00000002d6d67824 */ /* 0x000fe200078e00ff */
[----:B------:R-:W-:-:S02]  /*0690*/  LOP3.LUT R2, R3, 0x8, RZ, 0xc0, !PT ;  /* 0x0000000803027812 */ /* 0x000fc400078ec0ff */
[----:B------:R-:W-:Y:S02]  /*06a0*/  LOP3.LUT R252, R4, 0x6, R252, 0xf8, !PT ;  /* 0x0000000604fc7812 */ /* 0x000fe400078ef8fc */
[----:B------:R-:W-:Y:S02]  /*06b0*/  SHF.R.U32.HI R3, RZ, 0x3, R0 ;  /* 0x00000003ff037819 */ /* 0x000fe40000011600 */
[----:B------:R-:W-:Y:S02]  /*06c0*/  LOP3.LUT R4, R0, 0x20, R4, 0xf8, !PT ;  /* 0x0000002000047812 */ /* 0x000fe400078ef804 */
[----:B------:R-:W-:Y:S01]  /*06d0*/  LOP3.LUT R8, R2, 0x10, R5, 0xf8, !PT ;  /* 0x0000001002087812 */ /* 0x000fe200078ef805 */
[----:B------:R-:W-:Y:S01]  /*06e0*/  IMAD.SHL.U32 R5, R18, 0x40, RZ ;  /* 0x0000004012057824 */ /* 0x000fe200078e00ff */
[----:B------:R-:W-:Y:S01]  /*06f0*/  LOP3.LUT R7, R3, R0, R2, 0x1e, !PT ;  /* 0x0000000003077212 */ /* 0x000fe200078e1e02 */
[----:B------:R-:W-:Y:S01]  /*0700*/  IMAD R0, R13, 0x400, R10 ;  /* 0x000004000d007824 */ /* 0x000fe200078e020a */
[----:B------:R-:W-:Y:S01]  /*0710*/  LOP3.LUT R3, R4, R3, RZ, 0x3c, !PT ;  /* 0x0000000304037212 */ /* 0x000fe200078e3cff */
[----:B------:R-:W-:Y:S01]  /*0720*/  IMAD.SHL.U32 R4, R12, 0x40, RZ ;  /* 0x000000400c047824 */ /* 0x000fe200078e00ff */
[----:B------:R-:W-:Y:S01]  /*0730*/  LOP3.LUT R5, R5, 0x1c0, RZ, 0xc0, !PT ;  /* 0x000001c005057812 */ /* 0x000fe200078ec0ff */
[----:B------:R-:W-:Y:S01]  /*0740*/  IMAD.IADD R7, R11, 0x1, R7 ;  /* 0x000000010b077824 */ /* 0x000fe200078e0207 */
[----:B------:R-:W-:Y:S01]  /*0750*/  SHF.R.S32.HI R2, RZ, 0x2, R16 ;  /* 0x00000002ff027819 */ /* 0x000fe20000011410 */
[----:B------:R-:W-:Y:S01]  /*0760*/  IMAD.IADD R225, R3, 0x1, R0 ;  /* 0x0000000103e17824 */ /* 0x000fe200078e0200 */
[----:B------:R-:W-:-:S02]  /*0770*/  LOP3.LUT R0, R4, 0xfffffe00, RZ, 0xc0, !PT ;  /* 0xfffffe0004007812 */ /* 0x000fc400078ec0ff */
[----:B------:R-:W-:Y:S01]  /*0780*/  LOP3.LUT R4, R5, 0x8, R6, 0xf8, !PT ;  /* 0x0000000805047812 */ /* 0x000fe200078ef806 */
[C---:B------:R-:W-:Y:S01]  /*0790*/  IMAD R9, R13.reuse, 0x10, R2 ;  /* 0x000000100d097824 */ /* 0x040fe200078e0202 */
[--C-:B------:R-:W-:Y:S01]  /*07a0*/  SHF.R.U32.HI R6, RZ, 0x3, R5.reuse ;  /* 0x00000003ff067819 */ /* 0x100fe20000011605 */
[----:B------:R-:W-:Y:S01]  /*07b0*/  IMAD R3, R13, 0x400, R0 ;  /* 0x000004000d037824 */ /* 0x000fe200078e0200 */
[----:B------:R-:W-:Y:S02]  /*07c0*/  LEA R225, R225, UR4, 0x1 ;  /* 0x00000004e1e17c11 */ /* 0x000fe4000f8e08ff */
[----:B------:R-:W-:Y:S01]  /*07d0*/  LOP3.LUT R2, R4, R6, RZ, 0x3c, !PT ;  /* 0x0000000604027212 */ /* 0x000fe200078e3cff */
[----:B------:R1:W-:Y:S01]  /*07e0*/  STL [R1+0x8], R9 ;  /* 0x0000080901007387 */ /* 0x0003e20000100800 */
[C-C-:B------:R-:W-:Y:S01]  /*07f0*/  LOP3.LUT R4, R6.reuse, R8, R5.reuse, 0x1e, !PT ;  /* 0x0000000806047212 */ /* 0x140fe200078e1e05 */
[----:B------:R-:W-:Y:S01]  /*0800*/  IMAD.IADD R226, R225, 0x1, R224 ;  /* 0x00000001e1e27824 */ /* 0x000fe200078e02e0 */
[----:B------:R-:W-:Y:S01]  /*0810*/  LOP3.LUT R208, R6, R208, R5, 0x1e, !PT ;  /* 0x000000d006d07212 */ /* 0x000fe200078e1e05 */
[----:B------:R-:W-:Y:S01]  /*0820*/  IMAD.IADD R218, R3, 0x1, R2 ;  /* 0x0000000103da7824 */ /* 0x000fe200078e0202 */
[-C--:B------:R-:W-:Y:S01]  /*0830*/  LOP3.LUT R219, R4, R0.reuse, RZ, 0xfc, !PT ;  /* 0x0000000004db7212 */ /* 0x080fe200078efcff */
[----:B------:R-:W-:Y:S01]  /*0840*/  IMAD.U32 R3, RZ, RZ, UR5 ;  /* 0x00000005ff037e24 */ /* 0x000fe2000f8e00ff */
[----:B------:R-:W-:Y:S01]  /*0850*/  LOP3.LUT R208, R208, R0, RZ, 0xfc, !PT ;  /* 0x00000000d0d07212 */ /* 0x000fe200078efcff */
[----:B------:R-:W-:Y:S01]  /*0860*/  IMAD.U32 R0, RZ, RZ, UR6 ;  /* 0x00000006ff007e24 */ /* 0x000fe2000f8e00ff */
[----:B------:R-:W-:Y:S01]  /*0870*/  USHF.R.S32.HI UR6, URZ, 0x1f, UR50 ;  /* 0x0000001f3f067899 */ /* 0x000fe20008011432 */
[----:B------:R-:W-:Y:S01]  /*0880*/  IMAD.MOV.U32 R2, RZ, RZ, 0x20 ;  /* 0x00000020ff027424 */ /* 0x000fe200078e00ff */
[----:B------:R-:W-:Y:S01]  /*0890*/  UIADD3 UR5, UR4, 0xc000, URZ ;  /* 0x0000c00004057890 */ /* 0x000fe2000fffe03f */
[----:B------:R-:W-:-:S03]  /*08a0*/  IMAD.MOV.U32 R0, RZ, RZ, 0x40 ;  /* 0x00000040ff007424 */ /* 0x000fc600078e00ff */
[----:B------:R-:W-:Y:S01]  /*08b0*/  IMAD.U32 R3, RZ, RZ, UR6 ;  /* 0x00000006ff037e24 */ /* 0x000fe2000f8e00ff */
[----:B------:R-:W-:Y:S01]  /*08c0*/  USHF.R.S32.HI UR6, URZ, 0x1f, UR55 ;  /* 0x0000001f3f067899 */ /* 0x000fe20008011437 */
[----:B------:R-:W-:Y:S01]  /*08d0*/  SEL R213, R2, 0xffffffe0, !P4 ;  /* 0xffffffe002d57807 */ /* 0x000fe20006000000 */
[----:B------:R-:W-:Y:S01]  /*08e0*/  VIADD R216, R214, UR5 ;  /* 0x00000005d6d87c36 */ /* 0x000fe20008000000 */
[----:B------:R-:W-:Y:S02]  /*08f0*/  SEL R2, R2, 0xffffffe0, !P1 ;  /* 0xffffffe002027807 */ /* 0x000fe40004800000 */
[----:B------:R-:W-:Y:S01]  /*0900*/  LEA R250, R7, UR5, 0x1 ;  /* 0x0000000507fa7c11 */ /* 0x000fe2000f8e08ff */
[----:B------:R-:W-:Y:S01]  /*0910*/  IMAD.U32 R3, RZ, RZ, UR6 ;  /* 0x00000006ff037e24 */ /* 0x000fe2000f8e00ff */
[C---:B------:R-:W-:Y:S01]  /*0920*/  SEL R215, R0.reuse, 0xffffffc0, !P3 ;  /* 0xffffffc000d77807 */ /* 0x040fe20005800000 */
[----:B------:R-:W-:Y:S01]  /*0930*/  IMAD.IADD R223, R225, 0x1, R2 ;  /* 0x00000001e1df7824 */ /* 0x000fe200078e0202 */
[----:B------:R-:W-:Y:S01]  /*0940*/  SEL R0, R0, 0xffffffc0, !P2 ;  /* 0xffffffc000007807 */ /* 0x000fe20005000000 */
[----:B------:R-:W-:Y:S01]  /*0950*/  VIADD R3, R250, 0x420 ;  /* 0x00000420fa037836 */ /* 0x000fe20000000000 */
[----:B------:R-:W-:Y:S01]  /*0960*/  LEA R208, R208, UR5, 0x1 ;  /* 0x00000005d0d07c11 */ /* 0x000fe2000f8e08ff */
[----:B------:R-:W-:-:S02]  /*0970*/  IMAD.IADD R4, R2, 0x1, R250 ;  /* 0x0000000102047824 */ /* 0x000fc400078e02fa */
[C---:B------:R-:W-:Y:S02]  /*0980*/  @P1 VIADD R3, R250.reuse, 0x3e0 ;  /* 0x000003e0fa031836 */ /* 0x040fe40000000000 */
[--C-:B------:R-:W-:Y:S01]  /*0990*/  IMAD.IADD R251, R250, 0x1, R0.reuse ;  /* 0x00000001fafb7824 */ /* 0x100fe200078e0200 */
[----:B------:R1:W-:Y:S01]  /*09a0*/  STL [R1], R4 ;  /* 0x0000000401007387 */ /* 0x0003e20000100800 */
[----:B------:R-:W-:Y:S02]  /*09b0*/  IMAD.IADD R2, R4, 0x1, R0 ;  /* 0x0000000104027824 */ /* 0x000fe400078e0200 */
[----:B------:R-:W-:Y:S01]  /*09c0*/  IMAD.IADD R0, R0, 0x1, R3 ;  /* 0x0000000100007824 */ /* 0x000fe200078e0203 */
[----:B------:R1:W-:Y:S01]  /*09d0*/  STL [R1+0x14], R3 ;  /* 0x0000140301007387 */ /* 0x0003e20000100800 */
[C---:B------:R-:W-:Y:S02]  /*09e0*/  IMAD.IADD R213, R216.reuse, 0x1, R213 ;  /* 0x00000001d8d57824 */ /* 0x040fe400078e02d5 */
[--C-:B------:R-:W-:Y:S01]  /*09f0*/  IMAD.IADD R216, R216, 0x1, R215.reuse ;  /* 0x00000001d8d87824 */ /* 0x100fe200078e02d7 */
[----:B------:R1:W-:Y:S01]  /*0a00*/  STL [R1+0x4], R2 ;  /* 0x0000040201007387 */ /* 0x0003e20000100800 */
[----:B------:R-:W-:-:S02]  /*0a10*/  IMAD.IADD R215, R213, 0x1, R215 ;  /* 0x00000001d5d77824 */ /* 0x000fc400078e02d7 */
[----:B------:R-:W-:Y:S01]  /*0a20*/  IMAD.IADD R224, R224, 0x1, R223 ;  /* 0x00000001e0e07824 */ /* 0x000fe200078e02df */
[----:B------:R1:W-:Y:S06]  /*0a30*/  STL [R1+0xc], R0 ;  /* 0x00000c0001007387 */ /* 0x0003ec0000100800 */
.L_x_206:
        /* <DEDUP_REMOVED lines=30> */
[----:B---34-:R-:W2:Y:S01]  /*0c20*/  @P1 LDG.E R7, desc[UR12][R4.64] ;  /* 0x0000000c04071981 */ /* 0x018ea2000c1e1900 */
[----:B------:R-:W-:-:S04]  /*0c30*/  UIADD3 UR6, UP0, UR16, UR10, URZ ;  /* 0x0000000a10067290 */ /* 0x000fc8000ff1e03f */
[----:B------:R-:W-:Y:S01]  /*0c40*/  PLOP3.LUT P2, PT, PT, PT, UP4, 0x80, 0x0 ;  /* 0x000000000000781c */ /* 0x000fe20003f4f048 */
[----:B------:R-:W-:Y:S01]  /*0c50*/  UIADD3.X UR5, UR5, UR11, URZ, UP0, !UPT ;  /* 0x0000000b05057290 */ /* 0x000fe200087fe43f */
[----:B------:R1:W3:Y:S02]  /*0c60*/  @P0 LDG.E R5, desc[UR12][R2.64] ;  /* 0x0000000c02050981 */ /* 0x0002e4000c1e1900 */
[----:B-1----:R-:W-:Y:S02]  /*0c70*/  IMAD.U32 R2, RZ, RZ, UR15 ;  /* 0x0000000fff027e24 */ /* 0x002fe4000f8e00ff */
[----:B------:R-:W-:-:S05]  /*0c80*/  IMAD.U32 R3, RZ, RZ, UR14 ;  /* 0x0000000eff037e24 */ /* 0x000fca000f8e00ff */
[----:B------:R-:W4:Y:S04]  /*0c90*/  @P3 LDG.E R6, desc[UR12][R2.64] ;  /* 0x0000000c02063981 */ /* 0x000f28000c1e1900 */
        /* <DEDUP_REMOVED lines=29> */
.L_x_136:
[----:B------:R-:W-:Y:S02]  /*0e70*/  @!UP3 UIADD3 UR15, UR7, UR6, -UR26 ;  /* 0x00000006070fb290 */ /* 0x000fe4000fffe81a */
[----:B------:R-:W-:Y:S02]  /*0e80*/  @UP2 UIADD3 UR34, UR8, -UR5, URZ ;  /* 0x8000000508222290 */ /* 0x000fe4000fffe03f */
[----:B------:R-:W-:-:S05]  /*0e90*/  UISETP.GT.AND UP0, UPT, UR15, UR32, UPT ;  /* 0x000000200f00728c */ /* 0x000fca000bf04270 */
[----:B------:R-:W-:Y:S01]  /*0ea0*/  @!UP2 ULDC UR34, c[0x0][0x2c4] ;  /* 0x0000b1000022aab9 */ /* 0x000fe20000000800 */
[----:B------:R-:W-:-:S13]  /*0eb0*/  PLOP3.LUT P0, PT, PT, PT, UP0, 0x80, 0x0 ;  /* 0x000000000000781c */ /* 0x000fda0003f0f008 */
[----:B------:R-:W-:Y:S05]  /*0ec0*/  @!P0 BRA `(.L_x_137) ;  /* 0x0000009c006c8947 */ /* 0x000fea0003800000 */
[----:B------:R-:W1:Y:S01]  /*0ed0*/  LDC R6, c[0x0][0x278] ;  /* 0x00009e00ff067b82 */ /* 0x000e620000000800 */
[----:B------:R-:W-:Y:S01]  /*0ee0*/  IABS R4, UR55 ;  /* 0x0000003700047c13 */ /* 0x000fe20008000000 */
[----:B------:R-:W-:Y:S01]  /*0ef0*/  UISETP.NE.AND UP1, UPT, UR5, -0x1, UPT ;  /* 0xffffffff0500788c */ /* 0x000fe2000bf25270 */
[----:B------:R-:W-:Y:S01]  /*0f00*/  ULDC.64 UR6, c[0x0][0x228] ;  /* 0x00008a0000067ab9 */ /* 0x000fe20000000a00 */
[----:B------:R-:W-:Y:S01]  /*0f10*/  ULDC.64 UR8, c[0x0][0x488] ;  /* 0x0001220000087ab9 */ /* 0x000fe20000000a00 */
[----:B------:R-:W-:-:S03]  /*0f20*/  UIMAD.WIDE.U32 UR18, UR50, UR6, URZ ;  /* 0x00000006321272a5 */ /* 0x000fc6000f8e003f */
[----:B------:R-:W2:Y:S01]  /*0f30*/  S2UR UR10, SR_CTAID.X ;  /* 0x00000000000a79c3 */ /* 0x000ea20000002500 */
[----:B------:R-:W-:Y:S02]  /*0f40*/  UIMAD UR6, UR56, UR6, URZ ;  /* 0x00000006380672a4 */ /* 0x000fe4000f8e023f */
[----:B------:R-:W-:Y:S02]  /*0f50*/  UIADD3 UR14, UR34, 0x3f, URZ ;  /* 0x0000003f220e7890 */ /* 0x000fe4000fffe03f */
[----:B------:R-:W-:Y:S02]  /*0f60*/  UISETP.NE.AND UP0, UPT, UR36, -0x1, UPT ;  /* 0xffffffff2400788c */ /* 0x000fe4000bf05270 */
[----:B------:R-:W-:Y:S01]  /*0f70*/  UIMAD UR31, UR50, UR7, UR6 ;  /* 0x00000007321f72a4 */ /* 0x000fe2000f8e0206 */
[----:B------:R-:W-:Y:S02]  /*0f80*/  ULDC UR57, c[0x0][0x2d4] ;  /* 0x0000b50000397ab9 */ /* 0x000fe40000000800 */
[----:B------:R-:W-:Y:S01]  /*0f90*/  @!UP1 ULDC.64 UR6, c[0x0][0x418] ;  /* 0x0001060000069ab9 */ /* 0x000fe20000000a00 */
[----:B------:R-:W-:-:S02]  /*0fa0*/  USHF.R.S32.HI UR27, URZ, 0x1f, UR14 ;  /* 0x0000001f3f1b7899 */ /* 0x000fc4000801140e */
[----:B------:R-:W-:Y:S02]  /*0fb0*/  USHF.R.S32.HI UR38, URZ, 0x1f, UR57 ;  /* 0x0000001f3f267899 */ /* 0x000fe40008011439 */
[----:B------:R-:W-:Y:S01]  /*0fc0*/  @!UP1 UIMAD.WIDE.U32 UR42, UR50, UR6, URZ ;  /* 0x00000006322a92a5 */ /* 0x000fe2000f8e003f */
[----:B-1----:R-:W-:Y:S01]  /*0fd0*/  IABS R5, R6 ;  /* 0x0000000600057213 */ /* 0x002fe20000000000 */
[----:B------:R-:W-:Y:S01]  /*0fe0*/  ULEA.HI UR27, UR27, UR14, URZ, 0x6 ;  /* 0x0000000e1b1b7291 */ /* 0x000fe2000f8f303f */
[----:B------:R-:W-:Y:S01]  /*0ff0*/  ISETP.NE.AND P3, PT, R6, RZ, PT ;  /* 0x000000ff0600720c */ /* 0x000fe20003f65270 */
[----:B------:R-:W-:Y:S01]  /*1000*/  ULDC.64 UR24, c[0x0][0x240] ;  /* 0x0000900000187ab9 */ /* 0x000fe20000000a00 */
[----:B------:R-:W1:Y:S01]  /*1010*/  I2F.RP R2, R5 ;  /* 0x0000000500027306 */ /* 0x000e620000209400 */
[----:B------:R-:W-:Y:S01]  /*1020*/  UIMAD UR14, UR38, UR50, URZ ;  /* 0x00000032260e72a4 */ /* 0x000fe2000f8e023f */
[----:B------:R-:W-:Y:S01]  /*1030*/  ULDC UR60, c[0x0][0x2dc] ;  /* 0x0000b700003c7ab9 */ /* 0x000fe20000000800 */
[----:B--2---:R-:W-:Y:S01]  /*1040*/  UIMAD.WIDE.U32 UR28, UR10, UR8, URZ ;  /* 0x000000080a1c72a5 */ /* 0x004fe2000f8e003f */
[----:B------:R-:W-:Y:S01]  /*1050*/  ULDC UR59, c[0x0][0x270] ;  /* 0x00009c00003b7ab9 */ /* 0x000fe20000000800 */
[----:B------:R-:W-:-:S02]  /*1060*/  UIMAD.WIDE.U32 UR16, UR5, UR24, URZ ;  /* 0x00000018051072a5 */ /* 0x000fc4000f8e003f */
[----:B------:R-:W-:Y:S02]  /*1070*/  UIMAD UR49, UR10, UR9, UR29 ;  /* 0x000000090a3172a4 */ /* 0x000fe4000f8e021d */
[----:B------:R-:W-:Y:S01]  /*1080*/  USHF.L.U32 UR10, UR50, 0x7, URZ ;  /* 0x00000007320a7899 */ /* 0x000fe2000800063f */
[----:B------:R-:W-:Y:S01]  /*1090*/  @UP1 ULDC.64 UR8, c[0x0][0x420] ;  /* 0x0001080000081ab9 */ /* 0x000fe20000000a00 */
[----:B------:R-:W-:Y:S01]  /*10a0*/  @UP0 UIADD3 UR23, UR26, UR36, URZ ;  /* 0x000000241a170290 */ /* 0x000fe2000fffe03f */
[----:B-1----:R-:W1:Y:S01]  /*10b0*/  MUFU.RCP R2, R2 ;  /* 0x0000000200027308 */ /* 0x002e620000001000 */
[----:B------:R-:W-:Y:S02]  /*10c0*/  @UP1 UIMAD.WIDE.U32 UR44, UR5, UR8, URZ ;  /* 0x00000008052c12a5 */ /* 0x000fe4000f8e003f */
[----:B------:R-:W-:Y:S02]  /*10d0*/  @!UP1 UIMAD UR8, UR56, UR6, URZ ;  /* 0x00000006380892a4 */ /* 0x000fe4000f8e023f */
[----:B------:R-:W-:-:S02]  /*10e0*/  USHF.L.U64.HI UR6, UR50, 0x7, UR56 ;  /* 0x0000000732067899 */ /* 0x000fc40008010238 */
[----:B------:R-:W-:Y:S02]  /*10f0*/  @!UP1 UIMAD UR37, UR50, UR7, UR8 ;  /* 0x00000007322592a4 */ /* 0x000fe4000f8e0208 */
[----:B------:R-:W-:Y:S01]  /*1100*/  @UP1 UIMAD UR51, UR5, UR9, UR45 ;  /* 0x00000009053312a4 */ /* 0x000fe2000f8e022d */
[----:B------:R-:W-:Y:S01]  /*1110*/  ULDC.U8 UR7, c[0x0][0x3d8] ;  /* 0x0000f60000077ab9 */ /* 0x000fe20000000000 */
[----:B------:R-:W-:Y:S02]  /*1120*/  USEL UR33, UR10, URZ, UP2 ;  /* 0x0000003f0a217287 */ /* 0x000fe40009000000 */
[----:B------:R-:W-:Y:S02]  /*1130*/  UIMAD.WIDE UR8, UR60, UR59, URZ ;  /* 0x0000003b3c0872a5 */ /* 0x000fe4000f8e023f */
[----:B------:R-:W-:Y:S01]  /*1140*/  UIMAD.WIDE.U32 UR10, UR50, UR57, URZ ;  /* 0x00000039320a72a5 */ /* 0x000fe2000f8e003f */
[----:B-1----:R-:W-:Y:S01]  /*1150*/  VIADD R2, R2, 0xffffffe ;  /* 0x0ffffffe02027836 */ /* 0x002fe20000000000 */
[----:B------:R-:W-:-:S02]  /*1160*/  USEL UR35, UR6, URZ, UP2 ;  /* 0x0000003f06237287 */ /* 0x000fc40009000000 */
[----:B------:R-:W-:Y:S01]  /*1170*/  UISETP.NE.AND UP3, UPT, UR7, URZ, UPT ;  /* 0x0000003f0700728c */ /* 0x000fe2000bf65270 */
[----:B------:R-:W1:Y:S01]  /*1180*/  F2I.FTZ.U32.TRUNC.NTZ R3, R2 ;  /* 0x0000000200037305 */ /* 0x000e62000021f000 */
[----:B------:R-:W-:Y:S01]  /*1190*/  UIMAD UR14, UR56, UR57, UR14 ;  /* 0x00000039380e72a4 */ /* 0x000fe2000f8e020e */
[----:B------:R-:W-:Y:S01]  /*11a0*/  @UP0 ULDC.64 UR6, c[0x0][0x248] ;  /* 0x0000920000060ab9 */ /* 0x000fe20000000a00 */
[----:B------:R-:W-:Y:S02]  /*11b0*/  USEL UR54, UR18, UR16, !UP1 ;  /* 0x0000001012367287 */ /* 0x000fe4000c800000 */
[----:B------:R-:W-:Y:S02]  /*11c0*/  UIADD3 UR47, UR19, UR31, URZ ;  /* 0x0000001f132f7290 */ /* 0x000fe4000fffe03f */
[----:B------:R-:W-:Y:S02]  /*11d0*/  UIMAD UR30, UR5, UR25, URZ ;  /* 0x00000019051e72a4 */ /* 0x000fe4000f8e023f */
[----:B------:R-:W-:-:S02]  /*11e0*/  @UP0 UIMAD.WIDE.U32 UR18, UR23, UR6, URZ ;  /* 0x00000006171202a5 */ /* 0x000fc4000f8e003f */
[----:B------:R-:W-:Y:S02]  /*11f0*/  @UP0 UIMAD UR31, UR23, UR7, URZ ;  /* 0x00000007171f02a4 */ /* 0x000fe4000f8e023f */
[----:B------:R-:W-:Y:S01]  /*1200*/  UIMAD UR23, UR9, UR10, URZ ;  /* 0x0000000a091772a4 */ /* 0x000fe2000f8e023f */
[--C-:B-1----:R-:W-:Y:S01]  /*1210*/  IMAD.MOV R0, RZ, RZ, -R3.reuse ;  /* 0x000000ffff007224 */ /* 0x102fe200078e0a03 */
[----:B------:R-:W-:Y:S01]  /*1220*/  UIADD3 UR14, UR11, UR14, URZ ;  /* 0x0000000e0b0e7290 */ /* 0x000fe2000fffe03f */
[----:B------:R-:W-:Y:S01]  /*1230*/  IMAD.MOV.U32 R2, RZ, RZ, RZ ;  /* 0x000000ffff027224 */ /* 0x000fe200078e00ff */
[----:B------:R-:W-:Y:S01]  /*1240*/  @UP1 UIADD3 UR47, UR17, UR30, URZ ;  /* 0x0000001e112f1290 */ /* 0x000fe2000fffe03f */
[----:B------:R-:W-:Y:S01]  /*1250*/  IMAD R0, R0, R5, RZ ;  /* 0x0000000500007224 */ /* 0x000fe200078e02ff */
[----:B------:R-:W-:Y:S02]  /*1260*/  UIMAD.WIDE.U32 UR16, UR8, UR10, URZ ;  /* 0x0000000a081072a5 */ /* 0x000fe4000f8e003f */
[----:B------:R-:W-:Y:S01]  /*1270*/  UIMAD UR14, UR8, UR14, UR23 ;  /* 0x0000000e080e72a4 */ /* 0x000fe2000f8e0217 */
[----:B------:R-:W-:Y:S01]  /*1280*/  IMAD.HI.U32 R0, R3, R0, R2 ;  /* 0x0000000003007227 */ /* 0x000fe200078e0002 */
[----:B------:R-:W-:Y:S01]  /*1290*/  MOV R2, R4 ;  /* 0x0000000400027202 */ /* 0x000fe20000000f00 */
[----:B------:R-:W-:-:S02]  /*12a0*/  UIMAD.WIDE.U32 UR10, UR8, UR5, URZ ;  /* 0x00000005080a72a5 */ /* 0x000fc4000f8e003f */
[----:B------:R-:W-:Y:S02]  /*12b0*/  ULOP3.LUT UR23, UR27, 0xffffffc0, URZ, 0xc0, !UPT ;  /* 0xffffffc01b177892 */ /* 0x000fe4000f8ec03f */
[----:B------:R-:W-:Y:S01]  /*12c0*/  IMAD.HI.U32 R0, R0, R2, RZ ;  /* 0x0000000200007227 */ /* 0x000fe200078e00ff */
[----:B------:R-:W-:Y:S02]  /*12d0*/  UIADD3 UR41, UR17, UR14, URZ ;  /* 0x0000000e11297290 */ /* 0x000fe4000fffe03f */
[----:B------:R-:W-:Y:S01]  /*12e0*/  USEL UR53, UR16, UR10, !UP1 ;  /* 0x0000000a10357287 */ /* 0x000fe2000c800000 */
[----:B------:R-:W-:Y:S01]  /*12f0*/  IMAD.MOV R3, RZ, RZ, -R0 ;  /* 0x000000ffff037224 */ /* 0x000fe200078e0a00 */
[----:B------:R-:W-:Y:S02]  /*1300*/  UIMAD UR14, UR9, UR5, URZ ;  /* 0x00000005090e72a4 */ /* 0x000fe4000f8e023f */
[----:B------:R-:W-:Y:S01]  /*1310*/  UIADD3 UR10, UR23, -0x40, URZ ;  /* 0xffffffc0170a7890 */ /* 0x000fe2000fffe03f */
[----:B------:R-:W-:Y:S01]  /*1320*/  IMAD R2, R5, R3, R2 ;  /* 0x0000000305027224 */ /* 0x000fe200078e0202 */
[----:B------:R-:W-:-:S02]  /*1330*/  @UP1 UIADD3 UR41, UR11, UR14, URZ ;  /* 0x0000000e0b291290 */ /* 0x000fc4000fffe03f */
[----:B------:R-:W-:Y:S02]  /*1340*/  USHF.R.S32.HI UR30, URZ, 0x1f, UR10 ;  /* 0x0000001f3f1e7899 */ /* 0x000fe4000801140a */
[----:B------:R-:W-:Y:S01]  /*1350*/  ISETP.GT.U32.AND P1, PT, R5, R2, PT ;  /* 0x000000020500720c */ /* 0x000fe20003f24070 */
[----:B------:R-:W-:Y:S01]  /*1360*/  UIADD3 UR11, UP2, UR10, UR33, URZ ;  /* 0x000000210a0b7290 */ /* 0x000fe2000ff5e03f */
[----:B------:R-:W-:Y:S01]  /*1370*/  ULDC.U8 UR20, c[0x0][0x480] ;  /* 0x0001200000147ab9 */ /* 0x000fe20000000000 */
[----:B------:R-:W-:Y:S02]  /*1380*/  ULDC UR61, c[0x0][0x2c4] ;  /* 0x0000b100003d7ab9 */ /* 0x000fe40000000800 */
[----:B------:R-:W-:Y:S02]  /*1390*/  UIADD3.X UR14, UR30, UR35, URZ, UP2, !UPT ;  /* 0x000000231e0e7290 */ /* 0x000fe400097fe43f */
[----:B------:R-:W-:Y:S02]  /*13a0*/  UIMAD UR9, UR9, UR11, URZ ;  /* 0x0000000b090972a4 */ /* 0x000fe4000f8e023f */
[----:B------:R-:W-:-:S02]  /*13b0*/  @UP0 UIADD3 UR29, UR26, UR36, URZ ;  /* 0x000000241a1d0290 */ /* 0x000fc4000fffe03f */
[----:B------:R-:W-:Y:S02]  /*13c0*/  UISETP.NE.AND UP4, UPT, UR20, URZ, UPT ;  /* 0x0000003f1400728c */ /* 0x000fe4000bf85270 */
[----:B------:R-:W-:Y:S01]  /*13d0*/  @!P1 IMAD.IADD R2, R2, 0x1, -R5 ;  /* 0x0000000102029824 */ /* 0x000fe200078e0a05 */
[----:B------:R-:W-:Y:S01]  /*13e0*/  @!P1 IADD3 R0, R0, 0x1, RZ ;  /* 0x0000000100009810 */ /* 0x000fe20007ffe0ff */
[----:B------:R-:W-:Y:S01]  /*13f0*/  UIMAD UR23, UR8, UR14, UR9 ;  /* 0x0000000e081772a4 */ /* 0x000fe2000f8e0209 */
[----:B------:R-:W-:Y:S01]  /*1400*/  PLOP3.LUT P1, PT, PT, PT, UP0, 0x80, 0x0 ;  /* 0x000000000000781c */ /* 0x000fe20003f2f008 */
[----:B------:R-:W-:Y:S01]  /*1410*/  @UP0 ULDC.64 UR20, c[0x0][0x250] ;  /* 0x0000940000140ab9 */ /* 0x000fe20000000a00 */
[----:B------:R-:W-:Y:S01]  /*1420*/  ISETP.GE.U32.AND P0, PT, R2, R5, PT ;  /* 0x000000050200720c */ /* 0x000fe20003f06070 */
[----:B------:R-:W-:Y:S01]  /*1430*/  @UP3 UIMAD UR14, UR50, UR61, URZ ;  /* 0x0000003d320e32a4 */ /* 0x000fe2000f8e023f */
[----:B------:R-:W-:Y:S01]  /*1440*/  LOP3.LUT R2, R6, UR55, RZ, 0x3c, !PT ;  /* 0x0000003706027c12 */ /* 0x000fe2000f8e3cff */
[----:B------:R-:W-:-:S02]  /*1450*/  @UP0 UIMAD.WIDE.U32 UR16, UR29, UR20, URZ ;  /* 0x000000141d1002a5 */ /* 0x000fc4000f8e003f */
[----:B------:R-:W-:Y:S01]  /*1460*/  UIMAD.WIDE.U32 UR38, UR8, UR11, URZ ;  /* 0x0000000b082672a5 */ /* 0x000fe2000f8e003f */
[----:B------:R-:W-:Y:S01]  /*1470*/  ISETP.GE.AND P2, PT, R2, RZ, PT ;  /* 0x000000ff0200720c */ /* 0x000fe20003f46270 */
[----:B------:R-:W-:Y:S02]  /*1480*/  @UP3 USEL UR11, UR14, UR5, !UP1 ;  /* 0x000000050e0b3287 */ /* 0x000fe4000c800000 */
[----:B------:R-:W-:Y:S02]  /*1490*/  UIMAD UR48, UR55, UR60, URZ ;  /* 0x0000003c373072a4 */ /* 0x000fe4000f8e023f */
[----:B------:R-:W-:Y:S02]  /*14a0*/  @UP0 UIMAD UR29, UR29, UR21, URZ ;  /* 0x000000151d1d02a4 */ /* 0x000fe4000f8e023f */
[----:B------:R-:W-:Y:S01]  /*14b0*/  @P0 VIADD R0, R0, 0x1 ;  /* 0x0000000100000836 */ /* 0x000fe20000000000 */
[----:B------:R-:W-:Y:S01]  /*14c0*/  @!UP3 UIMAD UR9, UR50, UR59, UR55 ;  /* 0x0000003b3209b2a4 */ /* 0x000fe2000f8e0237 */
[----:B------:R-:W-:Y:S01]  /*14d0*/  PLOP3.LUT P0, PT, PT, PT, UP3, 0x80, 0x0 ;  /* 0x000000000000781c */ /* 0x000fe20003f0f038 */
[----:B------:R-:W-:Y:S01]  /*14e0*/  @UP3 ULDC UR8, c[0x0][0x2e4] ;  /* 0x0000b90000083ab9 */ /* 0x000fe20000000800 */
[----:B------:R-:W-:Y:S01]  /*14f0*/  IMAD.MOV.U32 R16, RZ, RZ, R0 ;  /* 0x000000ffff107224 */ /* 0x000fe200078e0000 */
[----:B------:R-:W-:-:S02]  /*1500*/  USEL UR52, UR28, URZ, UP4 ;  /* 0x0000003f1c347287 */ /* 0x000fc4000a000000 */
[----:B------:R-:W-:Y:S02]  /*1510*/  @!UP1 UIADD3 UR51, UR43, UR37, URZ ;  /* 0x000000252b339290 */ /* 0x000fe4000fffe03f */
[----:B------:R-:W-:Y:S01]  /*1520*/  USHF.R.S32.HI UR46, URZ, 0x6, UR27 ;  /* 0x000000063f2e7899 */ /* 0x000fe2000801141b */
[----:B------:R-:W-:Y:S01]  /*1530*/  @!P2 IADD3 R16, -R16, RZ, RZ ;  /* 0x000000ff1010a210 */ /* 0x000fe20007ffe1ff */
[----:B------:R-:W-:Y:S01]  /*1540*/  @UP3 UIMAD UR14, UR55, UR8, UR11 ;  /* 0x00000008370e32a4 */ /* 0x000fe2000f8e020b */
[----:B------:R-:W-:Y:S01]  /*1550*/  @!P3 LOP3.LUT R16, RZ, R6, RZ, 0x33, !PT ;  /* 0x00000006ff10b212 */ /* 0x000fe200078e33ff */
[----:B------:R-:W-:Y:S02]  /*1560*/  USHF.R.S32.HI UR40, URZ, 0x1f, UR32 ;  /* 0x0000001f3f287899 */ /* 0x000fe40008011420 */
[----:B------:R-:W-:Y:S02]  /*1570*/  USHF.R.S32.HI UR28, URZ, 0x1f, UR48 ;  /* 0x0000001f3f1c7899 */ /* 0x000fe40008011430 */
[----:B------:R-:W-:-:S02]  /*1580*/  @UP0 UIADD3 UR37, UR17, UR29, URZ ;  /* 0x0000001d11250290 */ /* 0x000fc4000fffe03f */
[----:B------:R-:W-:Y:S02]  /*1590*/  USEL UR49, UR49, URZ, UP4 ;  /* 0x0000003f31317287 */ /* 0x000fe4000a000000 */
[----:B------:R-:W-:Y:S02]  /*15a0*/  @!UP3 UIMAD UR14, UR9, UR61, URZ ;  /* 0x0000003d090eb2a4 */ /* 0x000fe4000f8e023f */
[----:B------:R-:W-:Y:S02]  /*15b0*/  UIADD3 UR23, UR39, UR23, URZ ;  /* 0x0000001727177290 */ /* 0x000fe4000fffe03f */
        /* <DEDUP_REMOVED lines=16> */
.L_x_138:
        /* <DEDUP_REMOVED lines=13> */
.L_x_139:
        /* <DEDUP_REMOVED lines=11> */
.L_x_140:
[----:B------:R-:W-:-:S04]  /*1840*/  UIMAD UR5, UR50, UR59, UR55 ;  /* 0x0000003b320572a4 */ /* 0x000fc8000f8e0237 */
[----:B------:R-:W-:-:S12]  /*1850*/  UIMAD UR5, UR5, UR57, URZ ;  /* 0x00000039050572a4 */ /* 0x000fd8000f8e023f */
.L_x_141:
[----:B------:R-:W1:Y:S01]  /*1860*/  S2R R6, SR_TID.X ;  /* 0x0000000000067919 */ /* 0x000e620000002100 */
[----:B------:R-:W2:Y:S01]  /*1870*/  LDC.64 R4, c[0x0][0x420] ;  /* 0x00010800ff047b82 */ /* 0x000ea20000000a00 */
[----:B------:R-:W-:Y:S01]  /*1880*/  UIADD3 UR39, UR10, UR5, URZ ;  /* 0x000000050a277290 */ /* 0x000fe2000fffe03f */
[----:B------:R-:W-:Y:S01]  /*1890*/  SHF.R.S32.HI R229, RZ, 0x1f, R228 ;  /* 0x0000001fffe57819 */ /* 0x000fe200000114e4 */
[----:B------:R-:W-:Y:S01]  /*18a0*/  UIMAD UR5, UR60, UR59, URZ ;  /* 0x0000003b3c0572a4 */ /* 0x000fe2000f8e023f */
[----:B------:R-:W-:Y:S01]  /*18b0*/  BSSY B1, `(.L_x_137) ;  /* 0x000093c000017945 */ /* 0x000fe20003800000 */
[----:B------:R-:W-:Y:S01]  /*18c0*/  UIADD3 UR8, -UR15, UR34, UR32 ;  /* 0x000000220f087290 */ /* 0x000fe2000fffe120 */
[----:B------:R-:W-:Y:S01]  /*18d0*/  VIADD R13, R228, 0x40 ;  /* 0x00000040e40d7836 */ /* 0x000fe20000000000 */
[----:B------:R-:W-:Y:S02]  /*18e0*/  UIADD3 UR31, UR10, UR14, URZ ;  /* 0x0000000e0a1f7290 */ /* 0x000fe4000fffe03f */
[----:B------:R-:W-:Y:S01]  /*18f0*/  USHF.R.S32.HI UR29, URZ, 0x1f, UR55 ;  /* 0x0000001f3f1d7899 */ /* 0x000fe20008011437 */
[----:B------:R-:W-:Y:S01]  /*1900*/  ULDC UR14, c[0x0][0x398] ;  /* 0x0000e600000e7ab9 */ /* 0x000fe20000000800 */
[----:B------:R-:W-:Y:S01]  /*1910*/  ULDC.64 UR16, c[0x0][0x428] ;  /* 0x00010a0000107ab9 */ /* 0x000fe20000000a00 */
[----:B------:R-:W-:Y:S01]  /*1920*/  UIADD3 UR8, UR8, -UR14, URZ ;  /* 0x8000000e08087290 */ /* 0x000fe2000fffe03f */
[----:B------:R-:W-:Y:S01]  /*1930*/  ULDC.64 UR18, c[0x0][0x258] ;  /* 0x0000960000127ab9 */ /* 0x000fe20000000a00 */
[----:B------:R-:W-:Y:S01]  /*1940*/  ULDC.64 UR42, c[0x0][0x2b0] ;  /* 0x0000ac00002a7ab9 */ /* 0x000fe20000000a00 */
[----:B------:R-:W-:Y:S01]  /*1950*/  ULDC.64 UR44, c[0x0][0x478] ;  /* 0x00011e00002c7ab9 */ /* 0x000fe20000000a00 */
[----:B------:R-:W-:Y:S01]  /*1960*/  UIADD3 UR11, UR46, -0x1, URZ ;  /* 0xffffffff2e0b7890 */ /* 0x000fe2000fffe03f */
[----:B-1----:R-:W-:-:S04]  /*1970*/  SHF.R.S32.HI R2, RZ, 0x1f, R6 ;  /* 0x0000001fff027819 */ /* 0x002fc80000011406 */
[CC--:B------:R-:W-:Y:S02]  /*1980*/  LEA.HI R3, R2.reuse, R6.reuse, RZ, 0x5 ;  /* 0x0000000602037211 */ /* 0x0c0fe400078f28ff */
[----:B------:R-:W-:Y:S02]  /*1990*/  LEA.HI R2, R2, R6, RZ, 0x3 ;  /* 0x0000000602027211 */ /* 0x000fe400078f18ff */
[----:B------:R-:W-:Y:S02]  /*19a0*/  LOP3.LUT R0, R3, 0xffffffe0, RZ, 0xc0, !PT ;  /* 0xffffffe003007812 */ /* 0x000fe400078ec0ff */
[----:B------:R-:W-:Y:S02]  /*19b0*/  SHF.R.S32.HI R3, RZ, 0x5, R3 ;  /* 0x00000005ff037819 */ /* 0x000fe40000011403 */
[----:B------:R-:W-:Y:S01]  /*19c0*/  SHF.R.S32.HI R2, RZ, 0x3, R2 ;  /* 0x00000003ff027819 */ /* 0x000fe20000011402 */
[----:B------:R-:W-:Y:S01]  /*19d0*/  IMAD.IADD R0, R6, 0x1, -R0 ;  /* 0x0000000106007824 */ /* 0x000fe200078e0a00 */
[----:B------:R-:W-:Y:S01]  /*19e0*/  IADD3 R6, P0, R228, UR9, RZ ;  /* 0x00000009e4067c10 */ /* 0x000fe2000ff1e0ff */
[----:B------:R-:W-:Y:S01]  /*19f0*/  UIMAD UR9, UR29, UR16, URZ ;  /* 0x000000101d0972a4 */ /* 0x000fe2000f8e023f */
[----:B------:R-:W-:Y:S01]  /*1a00*/  SHF.R.S32.HI R25, RZ, 0x1f, R2 ;  /* 0x0000001fff197819 */ /* 0x000fe20000011402 */
[----:B------:R-:W-:Y:S01]  /*1a10*/  IMAD R10, R3, UR5, R0 ;  /* 0x00000005030a7c24 */ /* 0x000fe2000f8e0200 */
[----:B------:R-:W-:Y:S01]  /*1a20*/  USHF.L.U32 UR5, UR5, 0x6, URZ ;  /* 0x0000000605057899 */ /* 0x000fe2000800063f */
[----:B------:R-:W-:Y:S01]  /*1a30*/  IADD3 R0, P2, R2, UR10, RZ ;  /* 0x0000000a02007c10 */ /* 0x000fe2000ff5e0ff */
[C---:B--2---:R-:W-:Y:S01]  /*1a40*/  IMAD R3, R4.reuse, UR30, RZ ;  /* 0x0000001e04037c24 */ /* 0x044fe2000f8e02ff */
[----:B------:R-:W-:Y:S01]  /*1a50*/  IADD3.X R7, R229, UR51, RZ, P0, !PT ;  /* 0x00000033e5077c10 */ /* 0x000fe200087fe4ff */
[----:B------:R-:W-:Y:S01]  /*1a60*/  USHF.R.S32.HI UR14, URZ, 0x1f, UR5 ;  /* 0x0000001f3f0e7899 */ /* 0x000fe20008011405 */
[----:B------:R-:W-:Y:S01]  /*1a70*/  IADD3.X R8, R25, UR30, RZ, P2, !PT ;  /* 0x0000001e19087c10 */ /* 0x000fe200097fe4ff */
[----:B------:R-:W-:Y:S01]  /*1a80*/  UIADD3 UR5, UP2, UP1, UR38, UR5, UR48 ;  /* 0x0000000526057290 */ /* 0x000fe2000f95e030 */
[----:B------:R-:W-:Y:S01]  /*1a90*/  IMAD R3, R5, UR10, R3 ;  /* 0x0000000a05037c24 */ /* 0x000fe2000f8e0203 */
[----:B------:R-:W-:Y:S01]  /*1aa0*/  UIMAD UR30, UR55, UR17, UR9 ;  /* 0x00000011371e72a4 */ /* 0x000fe2000f8e0209 */
[----:B------:R-:W-:Y:S01]  /*1ab0*/  IMAD.WIDE.U32 R6, R4, UR10, R6 ;  /* 0x0000000a04067c25 */ /* 0x000fe2000f8e0006 */
[----:B------:R-:W-:-:S02]  /*1ac0*/  UIADD3.X UR9, UR23, UR14, UR28, UP2, UP1 ;  /* 0x0000000e17097290 */ /* 0x000fc400097e241c */
[----:B------:R-:W-:Y:S01]  /*1ad0*/  UIADD3 UR10, UP2, UP1, UR52, UR5, UR53 ;  /* 0x00000005340a7290 */ /* 0x000fe2000f95e035 */
[----:B------:R-:W-:Y:S01]  /*1ae0*/  IMAD R11, R8, UR24, RZ ;  /* 0x00000018080b7c24 */ /* 0x000fe2000f8e02ff */
[----:B------:R-:W-:Y:S01]  /*1af0*/  UIMAD UR5, UR29, UR18, URZ ;  /* 0x000000121d0572a4 */ /* 0x000fe2000f8e023f */
[C---:B------:R-:W-:Y:S01]  /*1b00*/  IMAD.WIDE.U32 R8, R0.reuse, UR24, R228 ;  /* 0x0000001800087c25 */ /* 0x040fe2000f8e00e4 */
[----:B------:R-:W-:Y:S02]  /*1b10*/  UIADD3.X UR9, UR49, UR9, UR41, UP2, UP1 ;  /* 0x0000000931097290 */ /* 0x000fe400097e2429 */
[----:B------:R-:W-:Y:S01]  /*1b20*/  UIMAD UR14, UR55, UR19, UR5 ;  /* 0x00000013370e72a4 */ /* 0x000fe2000f8e0205 */
[----:B------:R-:W-:Y:S01]  /*1b30*/  IMAD R11, R0, UR25, R11 ;  /* 0x00000019000b7c24 */ /* 0x000fe2000f8e020b */
[----:B------:R-:W-:Y:S01]  /*1b40*/  USHF.R.S32.HI UR5, URZ, 0x1f, UR8 ;  /* 0x0000001f3f057899 */ /* 0x000fe20008011408 */
[----:B------:R-:W-:Y:S01]  /*1b50*/  IADD3 R8, P0, R8, UR54, RZ ;  /* 0x0000003608087c10 */ /* 0x000fe2000ff1e0ff */
[----:B------:R-:W-:Y:S01]  /*1b60*/  IMAD.IADD R7, R7, 0x1, R3 ;  /* 0x0000000107077824 */ /* 0x000fe200078e0203 */
[----:B------:R-:W-:Y:S01]  /*1b70*/  ULDC.64 UR28, c[0x0][0x3e0] ;  /* 0x0000f800001c7ab9 */ /* 0x000fe20000000a00 */
[----:B------:R-:W-:Y:S01]  /*1b80*/  ULEA.HI UR5, UR5, UR8, URZ, 0x6 ;  /* 0x0000000805057291 */ /* 0x000fe2000f8f303f */
[----:B------:R-:W-:Y:S01]  /*1b90*/  IMAD.U32 R0, RZ, RZ, UR16 ;  /* 0x00000010ff007e24 */ /* 0x000fe2000f8e00ff */
[----:B------:R-:W-:Y:S01]  /*1ba0*/  IADD3.X R9, R9, UR47, R11, P0, !PT ;  /* 0x0000002f09097c10 */ /* 0x000fe200087fe40b */
[----:B------:R-:W-:Y:S01]  /*1bb0*/  ULDC.64 UR16, c[0x0][0x400] ;  /* 0x0001000000107ab9 */ /* 0x000fe20000000a00 */
[----:B------:R-:W-:Y:S01]  /*1bc0*/  USHF.R.S32.HI UR23, URZ, 0x6, UR5 ;  /* 0x000000063f177899 */ /* 0x000fe20008011405 */
[----:B------:R-:W-:Y:S01]  /*1bd0*/  IMAD.WIDE.U32 R6, R0, UR55, R6 ;  /* 0x0000003700067c25 */ /* 0x000fe2000f8e0006 */
[----:B------:R-:W-:-:S02]  /*1be0*/  IADD3 R0, P0, R10, UR10, RZ ;  /* 0x0000000a0a007c10 */ /* 0x000fc4000ff1e0ff */
[----:B------:R-:W-:Y:S01]  /*1bf0*/  UISETP.LT.AND UP1, UPT, URZ, UR23, UPT ;  /* 0x000000173f00728c */ /* 0x000fe2000bf21270 */
[----:B------:R-:W-:Y:S01]  /*1c00*/  IMAD.U32 R11, RZ, RZ, UR18 ;  /* 0x00000012ff0b7e24 */ /* 0x000fe2000f8e00ff */
[----:B------:R-:W-:Y:S01]  /*1c10*/  LEA.HI.X.SX32 R3, R10, UR9, 0x1, P0 ;  /* 0x000000090a037c11 */ /* 0x000fe200080f0eff */
[----:B------:R-:W-:Y:S01]  /*1c20*/  VIADD R7, R7, UR30 ;  /* 0x0000001e07077c36 */ /* 0x000fe20008000000 */
[----:B------:R-:W-:Y:S01]  /*1c30*/  USEL UR23, URZ, UR23, !UP1 ;  /* 0x000000173f177287 */ /* 0x000fe2000c800000 */
[C---:B------:R-:W-:Y:S01]  /*1c40*/  LEA R220, P0, R0.reuse, UR16, 0x2 ;  /* 0x0000001000dc7c11 */ /* 0x040fe2000f8010ff */
[----:B------:R-:W-:Y:S01]  /*1c50*/  UIMAD.WIDE UR18, UR31, 0x4, UR42 ;  /* 0x000000041f1278a5 */ /* 0x000fe2000f8e022a */
[----:B------:R-:W-:Y:S01]  /*1c60*/  IMAD.WIDE.U32 R8, R11, UR55, R8 ;  /* 0x000000370b087c25 */ /* 0x000fe2000f8e0008 */
[----:B------:R-:W-:Y:S01]  /*1c70*/  UISETP.GT.AND UP1, UPT, UR46, UR23, UPT ;  /* 0x000000172e00728c */ /* 0x000fe2000bf24270 */
[----:B------:R-:W-:Y:S01]  /*1c80*/  LEA.HI.X R221, R0, UR17, R3, 0x2, P0 ;  /* 0x0000001100dd7c11 */ /* 0x000fe200080f1403 */
[----:B------:R-:W-:Y:S01]  /*1c90*/  UIMAD.WIDE UR30, UR39, 0x4, UR44 ;  /* 0x00000004271e78a5 */ /* 0x000fe2000f8e022c */
[-C--:B------:R-:W-:Y:S01]  /*1ca0*/  IMAD R3, R25, R4.reuse, RZ ;  /* 0x0000000419037224 */ /* 0x080fe200078e02ff */
[----:B------:R-:W-:Y:S01]  /*1cb0*/  ULDC.64 UR8, c[0x0][0x210] ;  /* 0x0000840000087ab9 */ /* 0x000fe20000000a00 */
[----:B------:R-:W-:Y:S01]  /*1cc0*/  IMAD.WIDE.U32 R6, R2, R4, R6 ;  /* 0x0000000402067225 */ /* 0x000fe200078e0006 */
[----:B------:R-:W-:Y:S01]  /*1cd0*/  PLOP3.LUT P0, PT, PT, PT, UP1, 0x80, 0x0 ;  /* 0x000000000000781c */ /* 0x000fe20003f0f018 */
[----:B------:R-:W-:Y:S01]  /*1ce0*/  UMOV UR17, UR18 ;  /* 0x0000001200117c82 */ /* 0x000fe20008000000 */
[----:B------:R-:W-:Y:S01]  /*1cf0*/  LEA R232, P3, R8, UR8, 0x1 ;  /* 0x0000000808e87c11 */ /* 0x000fe2000f8608ff */
[----:B------:R-:W-:Y:S01]  /*1d00*/  IMAD R3, R2, R5, R3 ;  /* 0x0000000502037224 */ /* 0x000fe200078e0203 */
[----:B------:R-:W-:Y:S01]  /*1d10*/  LEA R230, P2, R6, UR28, 0x1 ;  /* 0x0000001c06e67c11 */ /* 0x000fe2000f8408ff */
[----:B------:R-:W-:Y:S01]  /*1d20*/  VIADD R12, R9, UR14 ;  /* 0x0000000e090c7c36 */ /* 0x000fe20008000000 */
[----:B------:R-:W-:Y:S01]  /*1d30*/  UMOV UR16, UR19 ;  /* 0x0000001300107c82 */ /* 0x000fe20008000000 */
[----:B------:R-:W-:Y:S01]  /*1d40*/  IMAD.IADD R3, R7, 0x1, R3 ;  /* 0x0000000107037824 */ /* 0x000fe200078e0203 */
[----:B------:R-:W-:Y:S01]  /*1d50*/  UMOV UR19, UR30 ;  /* 0x0000001e00137c82 */ /* 0x000fe20008000000 */
[----:B------:R-:W-:Y:S01]  /*1d60*/  UMOV UR18, UR31 ;  /* 0x0000001f00127c82 */ /* 0x000fe20008000000 */
[----:B------:R-:W-:-:S02]  /*1d70*/  LEA.HI.X R233, R8, UR9, R12, 0x1, P3 ;  /* 0x0000000908e97c11 */ /* 0x000fc400098f0c0c */
[----:B------:R-:W-:Y:S01]  /*1d80*/  LEA.HI.X R231, R6, UR29, R3, 0x1, P2 ;  /* 0x0000001d06e77c11 */ /* 0x000fe200090f0c03 */
[----:B------:R-:W-:Y:S06]  /*1d90*/  @P0 BRA `(.L_x_142) ;  /* 0x0000000c00740947 */ /* 0x000fec0003800000 */
        /* <DEDUP_REMOVED lines=19> */
.L_x_143:
        /* <DEDUP_REMOVED lines=19> */
.L_x_144:
[----:B------:R-:W-:Y:S01]  /*2000*/  UIMAD UR5, UR40, UR8, URZ ;  /* 0x00000008280572a4 */ /* 0x000fe2000f8e023f */
[----:B------:R-:W-:Y:S01]  /*2010*/  IMAD.U32 R4, RZ, RZ, UR8 ;  /* 0x00000008ff047e24 */ /* 0x000fe2000f8e00ff */
[----:B------:R-:W-:Y:S01]  /*2020*/  UIMAD UR15, UR22, -0x80, UR15 ;  /* 0xffffff80160f78a4 */ /* 0x000fe2000f8e020f */
[----:B------:R-:W-:Y:S01]  /*2030*/  VIADD R0, R2, 0x20 ;  /* 0x0000002002007836 */ /* 0x000fe20000000000 */
[----:B------:R-:W-:Y:S01]  /*2040*/  UIMAD UR5, UR32, UR9, UR5 ;  /* 0x00000009200572a4 */ /* 0x000fe2000f8e0205 */
[----:B------:R-:W-:Y:S01]  /*2050*/  IMAD.WIDE.U32 R4, R4, UR32, R228 ;  /* 0x0000002004047c25 */ /* 0x000fe2000f8e00e4 */
[----:B------:R-:W-:Y:S01]  /*2060*/  USHF.R.S32.HI UR17, URZ, 0x1f, UR55 ;  /* 0x0000001f3f117899 */ /* 0x000fe20008011437 */
[----:B------:R-:W-:Y:S01]  /*2070*/  IADD3 R3, R2, 0x40, RZ ;  /* 0x0000004002037810 */ /* 0x000fe20007ffe0ff */
[----:B------:R-:W-:Y:S01]  /*2080*/  ULDC.64 UR10, c[0x0][0x468] ;  /* 0x00011a00000a7ab9 */ /* 0x000fe20000000a00 */
[----:B------:R-:W-:Y:S01]  /*2090*/  ISETP.GE.AND P4, PT, R0, UR15, PT ;  /* 0x0000000f00007c0c */ /* 0x000fe2000bf86270 */
[----:B------:R-:W-:Y:S01]  /*20a0*/  IMAD.U32 R0, RZ, RZ, UR5 ;  /* 0x00000005ff007e24 */ /* 0x000fe2000f8e00ff */
[----:B------:R-:W-:Y:S01]  /*20b0*/  IADD3 R4, P0, R4, UR18, RZ ;  /* 0x0000001204047c10 */ /* 0x000fe2000ff1e0ff */
[----:B------:R-:W-:Y:S01]  /*20c0*/  UIMAD UR5, UR17, UR10, URZ ;  /* 0x0000000a110572a4 */ /* 0x000fe2000f8e023f */
[----:B------:R-:W-:Y:S01]  /*20d0*/  ISETP.GE.AND P5, PT, R2, UR15, PT ;  /* 0x0000000f02007c0c */ /* 0x000fe2000bfa6270 */
[----:B------:R-:W-:Y:S01]  /*20e0*/  BSSY B0, `(.L_x_145) ;  /* 0x0000018000007945 */ /* 0x000fe20003800000 */
[----:B------:R-:W-:Y:S01]  /*20f0*/  IADD3.X R5, R5, UR19, R0, P0, !PT ;  /* 0x0000001305057c10 */ /* 0x000fe200087fe400 */
[----:B------:R-:W-:Y:S01]  /*2100*/  IMAD.U32 R0, RZ, RZ, UR10 ;  /* 0x0000000aff007e24 */ /* 0x000fe2000f8e00ff */
[----:B------:R-:W-:Y:S01]  /*2110*/  UIMAD UR11, UR55, UR11, UR5 ;  /* 0x0000000b370b72a4 */ /* 0x000fe2000f8e0205 */
[----:B------:R-:W-:-:S02]  /*2120*/  ISETP.GE.AND P3, PT, R3, UR15, PT ;  /* 0x0000000f03007c0c */ /* 0x000fc4000bf66270 */
[----:B------:R-:W-:Y:S01]  /*2130*/  IMAD.WIDE.U32 R4, R0, UR55, R4 ;  /* 0x0000003700047c25 */ /* 0x000fe2000f8e0004 */
[----:B------:R-:W-:-:S04]  /*2140*/  IADD3 R3, R2, 0x60, RZ ;  /* 0x0000006002037810 */ /* 0x000fc80007ffe0ff */
[----:B------:R-:W-:Y:S02]  /*2150*/  IADD3 R0, R5, UR11, RZ ;  /* 0x0000000b05007c10 */ /* 0x000fe4000fffe0ff */
[----:B------:R-:W-:Y:S01]  /*2160*/  ISETP.GE.AND P2, PT, R3, UR15, PT ;  /* 0x0000000f03007c0c */ /* 0x000fe2000bf46270 */
[----:B------:R-:W-:-:S12]  /*2170*/  @P5 BRA `(.L_x_146) ;  /* 0x0000000000385947 */ /* 0x000fd80003800000 */
[----:B------:R-:W-:Y:S01]  /*2180*/  MOV R7, R0 ;  /* 0x0000000000077202 */ /* 0x000fe20000000f00 */
[----:B------:R-:W-:Y:S01]  /*2190*/  IMAD R3, R25, UR8, RZ ;  /* 0x0000000819037c24 */ /* 0x000fe2000f8e02ff */
[----:B------:R-:W-:Y:S01]  /*21a0*/  ULDC UR5, c[0x0][0x2d0] ;  /* 0x0000b40000057ab9 */ /* 0x000fe20000000800 */
[----:B------:R-:W-:Y:S01]  /*21b0*/  IMAD.MOV.U32 R6, RZ, RZ, R4 ;  /* 0x000000ffff067224 */ /* 0x000fe200078e0004 */
[----:B------:R-:W-:Y:S01]  /*21c0*/  ISETP.GE.AND P6, PT, R228, UR5, PT ;  /* 0x00000005e4007c0c */ /* 0x000fe2000bfc6270 */
[C---:B------:R-:W-:Y:S01]  /*21d0*/  IMAD R3, R2.reuse, UR9, R3 ;  /* 0x0000000902037c24 */ /* 0x040fe2000f8e0203 */
        /* <DEDUP_REMOVED lines=8> */
.L_x_146:
[----:B------:R-:W-:Y:S05]  /*2260*/  BSYNC B0 ;  /* 0x0000000000007941 */ /* 0x000fea0003800000 */
.L_x_145:
[----:B------:R-:W-:Y:S04]  /*2270*/  BSSY B0, `(.L_x_147) ;  /* 0x0000012000007945 */ /* 0x000fe80003800000 */
[----:B------:R-:W-:Y:S05]  /*2280*/  @P4 BRA `(.L_x_148) ;  /* 0x0000000000404947 */ /* 0x000fea0003800000 */
[----:B------:R-:W-:Y:S01]  /*2290*/  IADD3 R3, P0, R2, 0x20, RZ ;  /* 0x0000002002037810 */ /* 0x000fe20007f1e0ff */
[----:B------:R-:W-:Y:S01]  /*22a0*/  ULDC UR5, c[0x0][0x2d0] ;  /* 0x0000b40000057ab9 */ /* 0x000fe20000000800 */
[----:B-1----:R-:W-:Y:S01]  /*22b0*/  MOV R7, R0 ;  /* 0x0000000000077202 */ /* 0x002fe20000000f00 */
        /* <DEDUP_REMOVED lines=11> */
[----:B------:R2:W-:Y:S04]  /*2370*/  @!P1 STG.E.128 desc[UR12][R6.64], RZ ;  /* 0x000000ff06009986 */ /* 0x0005e8000c101d0c */
[----:B------:R2:W-:Y:S02]  /*2380*/  @!P0 STG.E.128 desc[UR12][R6.64+0x80], RZ ;  /* 0x000080ff06008986 */ /* 0x0005e4000c101d0c */
.L_x_148:
[----:B------:R-:W-:Y:S05]  /*2390*/  BSYNC B0 ;  /* 0x0000000000007941 */ /* 0x000fea0003800000 */
.L_x_147:
[----:B------:R-:W-:Y:S04]  /*23a0*/  BSSY B0, `(.L_x_149) ;  /* 0x0000012000007945 */ /* 0x000fe80003800000 */
[----:B------:R-:W-:Y:S05]  /*23b0*/  @P3 BRA `(.L_x_150) ;  /* 0x0000000000403947 */ /* 0x000fea0003800000 */
[----:B------:R-:W-:Y:S01]  /*23c0*/  IADD3 R3, P0, R2, 0x40, RZ ;  /* 0x0000004002037810 */ /* 0x000fe20007f1e0ff */
[----:B------:R-:W-:Y:S01]  /*23d0*/  ULDC UR5, c[0x0][0x2d0] ;  /* 0x0000b40000057ab9 */ /* 0x000fe20000000800 */
[----:B-12---:R-:W-:Y:S01]  /*23e0*/  MOV R7, R0 ;  /* 0x0000000000077202 */ /* 0x006fe20000000f00 */
        /* <DEDUP_REMOVED lines=13> */
.L_x_150:
[----:B------:R-:W-:Y:S05]  /*24c0*/  BSYNC B0 ;  /* 0x0000000000007941 */ /* 0x000fea0003800000 */
.L_x_149:
[----:B------:R-:W-:Y:S04]  /*24d0*/  BSSY B0, `(.L_x_151) ;  /* 0x0000012000007945 */ /* 0x000fe80003800000 */
[----:B------:R-:W-:Y:S05]  /*24e0*/  @P2 BRA `(.L_x_152) ;  /* 0x0000000000402947 */ /* 0x000fea0003800000 */
[----:B------:R-:W-:Y:S01]  /*24f0*/  IADD3 R3, P0, R2, 0x60, RZ ;  /* 0x0000006002037810 */ /* 0x000fe20007f1e0ff */
[----:B-123--:R-:W-:Y:S01]  /*2500*/  IMAD.MOV.U32 R6, RZ, RZ, R4 ;  /* 0x000000ffff067224 */ /* 0x00efe200078e0004 */
        /* <DEDUP_REMOVED lines=14> */
.L_x_152:
[----:B------:R-:W-:Y:S05]  /*25f0*/  BSYNC B0 ;  /* 0x0000000000007941 */ /* 0x000fea0003800000 */
.L_x_151:
[----:B------:R-:W-:Y:S01]  /*2600*/  UIMAD UR5, UR40, UR6, URZ ;  /* 0x00000006280572a4 */ /* 0x000fe2000f8e023f */
[----:B----4-:R-:W-:Y:S01]  /*2610*/  IMAD.U32 R4, RZ, RZ, UR6 ;  /* 0x00000006ff047e24 */ /* 0x010fe2000f8e00ff */
        /* <DEDUP_REMOVED lines=14> */
[----:B-123--:R-:W-:Y:S01]  /*2700*/  MOV R7, R3 ;  /* 0x0000000300077202 */ /* 0x00efe20000000f00 */
        /* <DEDUP_REMOVED lines=13> */
.L_x_154:
[----:B------:R-:W-:Y:S05]  /*27e0*/  BSYNC B0 ;  /* 0x0000000000007941 */ /* 0x000fea0003800000 */
.L_x_153:
[----:B------:R-:W-:Y:S04]  /*27f0*/  BSSY B0, `(.L_x_155) ;  /* 0x0000012000007945 */ /* 0x000fe80003800000 */
[----:B------:R-:W-:Y:S05]  /*2800*/  @P4 BRA `(.L_x_156) ;  /* 0x0000000000404947 */ /* 0x000fea0003800000 */
[----:B------:R-:W-:Y:S01]  /*2810*/  IADD3 R0, P0, R2, 0x20, RZ ;  /* 0x0000002002007810 */ /* 0x000fe20007f1e0ff */
[----:B------:R-:W-:Y:S01]  /*2820*/  ULDC UR5, c[0x0][0x2d0] ;  /* 0x0000b40000057ab9 */ /* 0x000fe20000000800 */
[----:B-1234-:R-:W-:Y:S01]  /*2830*/  MOV R7, R3 ;  /* 0x0000000300077202 */ /* 0x01efe20000000f00 */
        /* <DEDUP_REMOVED lines=13> */
.L_x_156:
[----:B------:R-:W-:Y:S05]  /*2910*/  BSYNC B0 ;  /* 0x0000000000007941 */ /* 0x000fea0003800000 */
.L_x_155:
        /* <DEDUP_REMOVED lines=18> */
.L_x_158:
[----:B------:R-:W-:Y:S05]  /*2a40*/  BSYNC B0 ;  /* 0x0000000000007941 */ /* 0x000fea0003800000 */
.L_x_157:
[----:B------:R-:W-:Y:S05]  /*2a50*/  @P2 BRA `(.L_x_159) ;  /* 0x0000008000842947 */ /* 0x000fea0003800000 */
[----:B------:R-:W-:Y:S01]  /*2a60*/  IADD3 R2, P0, R2, 0x60, RZ ;  /* 0x0000006002027810 */ /* 0x000fe20007f1e0ff */
[----:B------:R-:W-:Y:S01]  /*2a70*/  ULDC UR5, c[0x0][0x2d0] ;  /* 0x0000b40000057ab9 */ /* 0x000fe20000000800 */
[----:B------:R-:W-:Y:S01]  /*2a80*/  MOV R5, R3 ;  /* 0x0000000300057202 */ /* 0x000fe20000000f00 */
[----:B------:R-:W-:Y:S02]  /*2a90*/  ULDC.64 UR8, c[0x0][0x3f8] ;  /* 0x0000fe0000087ab9 */ /* 0x000fe40000000a00 */
[----:B------:R-:W-:Y:S01]  /*2aa0*/  IMAD.X R0, RZ, RZ, R25, P0 ;  /* 0x000000ffff007224 */ /* 0x000fe200000e0619 */
[----:B------:R-:W-:Y:S01]  /*2ab0*/  ISETP.GE.AND P0, PT, R228, UR5, PT ;  /* 0x00000005e4007c0c */ /* 0x000fe2000bf06270 */
[----:B------:R-:W-:-:S04]  /*2ac0*/  IMAD.WIDE.U32 R4, R2, UR6, R4 ;  /* 0x0000000602047c25 */ /* 0x000fc8000f8e0004 */
[----:B------:R-:W-:-:S04]  /*2ad0*/  IMAD R0, R0, UR6, RZ ;  /* 0x0000000600007c24 */ /* 0x000fc8000f8e02ff */
[----:B------:R-:W-:Y:S01]  /*2ae0*/  IMAD R0, R2, UR7, R0 ;  /* 0x0000000702007c24 */ /* 0x000fe2000f8e0200 */
[----:B------:R-:W-:-:S03]  /*2af0*/  LEA R2, P1, R4, UR8, 0x1 ;  /* 0x0000000804027c11 */ /* 0x000fc6000f8208ff */
[----:B------:R-:W-:-:S05]  /*2b00*/  IMAD.IADD R0, R5, 0x1, R0 ;  /* 0x0000000105007824 */ /* 0x000fca00078e0200 */
[----:B------:R-:W-:-:S05]  /*2b10*/  LEA.HI.X R3, R4, UR9, R0, 0x1, P1 ;  /* 0x0000000904037c11 */ /* 0x000fca00088f0c00 */
[----:B------:R1:W-:Y:S01]  /*2b20*/  @!P0 STG.E.128 desc[UR12][R2.64], RZ ;  /* 0x000000ff02008986 */ /* 0x0003e2000c101d0c */
[----:B------:R-:W-:-:S13]  /*2b30*/  ISETP.GE.AND P0, PT, R13, UR5, PT ;  /* 0x000000050d007c0c */ /* 0x000fda000bf06270 */
[----:B------:R-:W-:Y:S05]  /*2b40*/  @P0 BRA `(.L_x_159) ;  /* 0x0000008000480947 */ /* 0x000fea0003800000 */
[----:B------:R1:W-:Y:S01]  /*2b50*/  STG.E.128 desc[UR12][R2.64+0x80], RZ ;  /* 0x000080ff02007986 */ /* 0x0003e2000c101d0c */
[----:B------:R-:W-:Y:S05]  /*2b60*/  BRA `(.L_x_159) ;  /* 0x0000008000407947 */ /* 0x000fea0003800000 */
.L_x_142:
[----:B------:R-:W-:Y:S01]  /*2b70*/  PLOP3.LUT P0, PT, PT, PT, UP4, 0x80, 0x0 ;  /* 0x000000000000781c */ /* 0x000fe20003f0f048 */
[----:B------:R-:W-:Y:S01]  /*2b80*/  UIMAD UR5, UR11, -0x40, UR34 ;  /* 0xffffffc00b0578a4 */ /* 0x000fe2000f8e0222 */
[----:B------:R-:W-:Y:S01]  /*2b90*/  LEA R0, R244, UR4, 0x1 ;  /* 0x00000004f4007c11 */ /* 0x000fe2000f8e08ff */
[----:B------:R-:W-:Y:S01]  /*2ba0*/  ULEA.HI UR10, UR11, UR11, URZ, 0x1 ;  /* 0x0000000b0b0a7291 */ /* 0x000fe2000f8f083f */
[C---:B------:R-:W-:Y:S01]  /*2bb0*/  VIADD R14, R2.reuse, 0x20 ;  /* 0x00000020020e7836 */ /* 0x040fe20000000000 */
[----:B------:R-:W-:Y:S08]  /*2bc0*/  BSSY B0, `(.L_x_160) ;  /* 0x0000018000007945 */ /* 0x000ff00003800000 */
[----:B------:R-:W-:Y:S01]  /*2bd0*/  @P0 BAR.SYNC.DEFER_BLOCKING 0x0 ;  /* 0x0000000000000b1d */ /* 0x000fe20000010000 */
[----:B------:R-:W-:Y:S01]  /*2be0*/  ISETP.GE.AND P4, PT, R2, UR5, PT ;  /* 0x0000000502007c0c */ /* 0x000fe2000bf86270 */
[----:B------:R-:W-:Y:S01]  /*2bf0*/  ULOP3.LUT UR10, UR10, 0xfffffffe, URZ, 0xc0, !UPT ;  /* 0xfffffffe0a0a7892 */ /* 0x000fe2000f8ec03f */
[----:B------:R-:W-:-:S03]  /*2c00*/  ISETP.GE.AND P3, PT, R14, UR5, PT ;  /* 0x000000050e007c0c */ /* 0x000fc6000bf66270 */
[----:B------:R-:W-:-:S04]  /*2c10*/  UIADD3 UR10, UR11, -UR10, URZ ;  /* 0x8000000a0b0a7290 */ /* 0x000fc8000fffe03f */
[----:B------:R-:W-:-:S04]  /*2c20*/  UISETP.NE.AND UP0, UPT, UR10, 0x1, UPT ;  /* 0x000000010a00788c */ /* 0x000fc8000bf05270 */
        /* <DEDUP_REMOVED lines=17> */
.L_x_161:
[----:B------:R-:W-:Y:S05]  /*2d40*/  BSYNC B0 ;  /* 0x0000000000007941 */ /* 0x000fea0003800000 */
.L_x_160:
[----:B------:R4:W-:Y:S01]  /*2d50*/  @P3 STS.128 [R0+0x9000], RZ ;  /* 0x009000ff00003388 */ /* 0x0009e20000000c00 */
[----:B------:R-:W-:Y:S01]  /*2d60*/  VIADD R10, R244, 0x2000 ;  /* 0x00002000f40a7836 */ /* 0x000fe20000000000 */
[----:B------:R-:W-:Y:S01]  /*2d70*/  PLOP3.LUT P1, PT, PT, PT, UP0, 0x80, 0x0 ;  /* 0x000000000000781c */ /* 0x000fe20003f2f008 */
[----:B------:R-:W-:Y:S01]  /*2d80*/  BSSY B0, `(.L_x_162) ;  /* 0x0000018000007945 */ /* 0x000fe20003800000 */
[----:B------:R4:W-:Y:S02]  /*2d90*/  @P3 STS.128 [R0+0xb000], RZ ;  /* 0x00b000ff00003388 */ /* 0x0009e40000000c00 */
[----:B------:R-:W-:Y:S01]  /*2da0*/  SEL R222, R10, R244, !P1 ;  /* 0x000000f40ade7207 */ /* 0x000fe20004800000 */
[----:B------:R-:W-:Y:S08]  /*2db0*/  @P3 BRA `(.L_x_163) ;  /* 0x0000000000503947 */ /* 0x000ff00003800000 */
[----:B------:R-:W-:Y:S02]  /*2dc0*/  ULDC UR10, c[0x0][0x2d0] ;  /* 0x0000b400000a7ab9 */ /* 0x000fe40000000800 */
[----:B------:R-:W-:Y:S02]  /*2dd0*/  ISETP.GE.AND P2, PT, R228, UR10, PT ;  /* 0x0000000ae4007c0c */ /* 0x000fe4000bf46270 */
[----:B------:R-:W-:-:S11]  /*2de0*/  ISETP.GE.AND P0, PT, R13, UR10, PT ;  /* 0x0000000a0d007c0c */ /* 0x000fd6000bf06270 */
[C---:B------:R-:W-:Y:S01]  /*2df0*/  @!P2 LEA R10, P5, R4.reuse, R230, 0x6 ;  /* 0x000000e6040aa211 */ /* 0x040fe200078a30ff */
        /* <DEDUP_REMOVED lines=10> */
[----:B------:R-:W-:-:S04]  /*2ea0*/  LEA R4, P0, R6, UR28, 0x1 ;  /* 0x0000001c06047c11 */ /* 0x000fc8000f8008ff */
[----:B------:R-:W-:-:S05]  /*2eb0*/  LEA.HI.X R5, R6, UR29, R3, 0x1, P0 ;  /* 0x0000001d06057c11 */ /* 0x000fca00080f0c03 */
[----:B------:R-:W-:Y:S01]  /*2ec0*/  @!PT LDS RZ, [RZ] ;  /* 0x00000000fffff984 */ /* 0x000fe20000000800 */
[----:B------:R-:W-:Y:S01]  /*2ed0*/  @!PT LDS RZ, [RZ] ;  /* 0x00000000fffff984 */ /* 0x000fe20000000800 */
[----:B------:R-:W-:Y:S01]  /*2ee0*/  @!PT LDS RZ, [RZ] ;  /* 0x00000000fffff984 */ /* 0x000fe20000000800 */
[----:B------:R1:W-:Y:S04]  /*2ef0*/  LDGSTS.E.BYPASS.LTC128B.128 [R0+0xb000], desc[UR12][R4.64+0x80] ;  /* 0x0b00008004007fae */ /* 0x0003e8000b901d4c */
.L_x_163:
[----:B------:R-:W-:Y:S05]  /*2f00*/  BSYNC B0 ;  /* 0x0000000000007941 */ /* 0x000fea0003800000 */
.L_x_162:
        /* <DEDUP_REMOVED lines=12> */
.L_x_165:
        /* <DEDUP_REMOVED lines=20> */
.L_x_166:
[----:B------:R-:W-:Y:S05]  /*3110*/  BSYNC B0 ;  /* 0x0000000000007941 */ /* 0x000fea0003800000 */
.L_x_164:
        /* <DEDUP_REMOVED lines=13> */
.L_x_168:
[----:B------:R-:W-:Y:S01]  /*31f0*/  ULDC UR14, c[0x0][0x2d0] ;  /* 0x0000b400000e7ab9 */ /* 0x000fe20000000800 */
[----:B------:R-:W-:Y:S01]  /*3200*/  IMAD.U32 R3, RZ, RZ, UR24 ;  /* 0x00000018ff037e24 */ /* 0x000fe2000f8e00ff */
[----:B------:R-:W-:Y:S01]  /*3210*/  ISETP.GE.AND P2, PT, R228, UR14, PT ;  /* 0x0000000ee4007c0c */ /* 0x000fe2000bf46270 */
[----:B-1----:R-:W-:Y:S01]  /*3220*/  IMAD.U32 R5, RZ, RZ, UR25 ;  /* 0x00000019ff057e24 */ /* 0x002fe2000f8e00ff */
[----:B------:R-:W-:-:S11]  /*3230*/  ISETP.GE.AND P0, PT, R13, UR14, PT ;  /* 0x0000000e0d007c0c */ /* 0x000fd6000bf06270 */
[C---:B------:R-:W-:Y:S01]  /*3240*/  @!P2 LEA R4, P3, R3.reuse, R232, 0x6 ;  /* 0x000000e80304a211 */ /* 0x040fe200078630ff */
[----:B------:R1:W-:Y:S03]  /*3250*/  @P2 STS [R222+0x1000], RZ ;  /* 0x001000ffde002388 */ /* 0x0003e60000000800 */
[----:B------:R-:W-:Y:S01]  /*3260*/  @!P2 LEA.HI.X R5, R3, R233, R5, 0x6, P3 ;  /* 0x000000e90305a211 */ /* 0x000fe200018f3405 */
[----:B------:R1:W-:Y:S01]  /*3270*/  @P2 STS [R222+0x1004], RZ ;  /* 0x001004ffde002388 */ /* 0x0003e20000000800 */
[----:B------:R-:W-:-:S03]  /*3280*/  IMAD.U32 R3, RZ, RZ, UR10 ;  /* 0x0000000aff037e24 */ /* 0x000fc6000f8e00ff */
[----:B------:R1:W-:Y:S04]  /*3290*/  @P2 STS [R222+0x1008], RZ ;  /* 0x001008ffde002388 */ /* 0x0003e80000000800 */
[----:B------:R1:W-:Y:S04]  /*32a0*/  @P2 STS [R222+0x100c], RZ ;  /* 0x00100cffde002388 */ /* 0x0003e80000000800 */
[----:B------:R-:W-:Y:S01]  /*32b0*/  @!PT LDS RZ, [RZ] ;  /* 0x00000000fffff984 */ /* 0x000fe20000000800 */
[----:B------:R-:W-:Y:S01]  /*32c0*/  @!PT LDS RZ, [RZ] ;  /* 0x00000000fffff984 */ /* 0x000fe20000000800 */
[----:B------:R-:W-:Y:S01]  /*32d0*/  @!PT LDS RZ, [RZ] ;  /* 0x00000000fffff984 */ /* 0x000fe20000000800 */
[----:B------:R1:W-:Y:S01]  /*32e0*/  @!P2 LDGSTS.E.BYPASS.LTC128B.128 [R222+0x1000], desc[UR12][R4.64] ;  /* 0x0100000004deafae */ /* 0x0003e2000b901d4c */
[----:B------:R-:W-:-:S03]  /*32f0*/  IADD3 R8, P2, R8, UR28, RZ ;  /* 0x0000001c08087c10 */ /* 0x000fc6000ff5e0ff */
[----:B------:R1:W-:Y:S01]  /*3300*/  @P0 STS [R222+0x3000], RZ ;  /* 0x003000ffde000388 */ /* 0x0003e20000000800 */
[----:B------:R-:W-:-:S03]  /*3310*/  IADD3.X R3, R12, UR29, R3, P2, !PT ;  /* 0x0000001d0c037c10 */ /* 0x000fc600097fe403 */
[----:B------:R1:W-:Y:S04]  /*3320*/  @P0 STS [R222+0x3004], RZ ;  /* 0x003004ffde000388 */ /* 0x0003e80000000800 */
[----:B------:R1:W-:Y:S04]  /*3330*/  @P0 STS [R222+0x3008], RZ ;  /* 0x003008ffde000388 */ /* 0x0003e80000000800 */
[----:B------:R1:W-:Y:S01]  /*3340*/  @P0 STS [R222+0x300c], RZ ;  /* 0x00300cffde000388 */ /* 0x0003e20000000800 */
[----:B------:R-:W-:Y:S05]  /*3350*/  @P0 BRA `(.L_x_169) ;  /* 0x0000000000180947 */ /* 0x000fea0003800000 */
[----:B-1----:R-:W-:-:S04]  /*3360*/  LEA R4, P0, R8, UR8, 0x1 ;  /* 0x0000000808047c11 */ /* 0x002fc8000f8008ff */
[----:B------:R-:W-:-:S05]  /*3370*/  LEA.HI.X R5, R8, UR9, R3, 0x1, P0 ;  /* 0x0000000908057c11 */ /* 0x000fca00080f0c03 */
[----:B------:R-:W-:Y:S01]  /*3380*/  @!PT LDS RZ, [RZ] ;  /* 0x00000000fffff984 */ /* 0x000fe20000000800 */
[----:B------:R-:W-:Y:S01]  /*3390*/  @!PT LDS RZ, [RZ] ;  /* 0x00000000fffff984 */ /* 0x000fe20000000800 */
[----:B------:R-:W-:Y:S01]  /*33a0*/  @!PT LDS RZ, [RZ] ;  /* 0x00000000fffff984 */ /* 0x000fe20000000800 */
[----:B------:R1:W-:Y:S04]  /*33b0*/  LDGSTS.E.BYPASS.LTC128B.128 [R222+0x3000], desc[UR12][R4.64+0x80] ;  /* 0x0300008004de7fae */ /* 0x0003e8000b901d4c */
.L_x_169:
[----:B------:R-:W-:Y:S05]  /*33c0*/  BSYNC B0 ;  /* 0x0000000000007941 */ /* 0x000fea0003800000 */
.L_x_167:
[----:B------:R-:W5:Y:S01]  /*33d0*/  LDL R26, [R1+0x8] ;  /* 0x00000800011a7983 */ /* 0x000f620000100800 */
[----:B------:R-:W-:Y:S01]  /*33e0*/  UIMAD UR8, UR40, UR6, URZ ;  /* 0x00000006280872a4 */ /* 0x000fe2000f8e023f */
[----:B-1----:R-:W-:Y:S01]  /*33f0*/  IMAD.U32 R4, RZ, RZ, UR6 ;  /* 0x00000006ff047e24 */ /* 0x002fe2000f8e00ff */
[----:B------:R-:W-:Y:S01]  /*3400*/  ULDC.64 UR24, c[0x0][0x260] ;  /* 0x0000980000187ab9 */ /* 0x000fe20000000a00 */
[----:B------:R-:W-:Y:S01]  /*3410*/  BSSY B0, `(.L_x_170) ;  /* 0x000003c000007945 */ /* 0x000fe20003800000 */
[----:B------:R-:W-:Y:S01]  /*3420*/  UIMAD UR9, UR32, UR7, UR8 ;  /* 0x00000007200972a4 */ /* 0x000fe2000f8e0208 */
[----:B------:R-:W-:Y:S01]  /*3430*/  IMAD.WIDE.U32 R4, R4, UR32, R228 ;  /* 0x0000002004047c25 */ /* 0x000fe2000f8e00e4 */
[----:B------:R-:W-:-:S04]  /*3440*/  UIMAD UR8, UR22, -0x80, UR15 ;  /* 0xffffff80160878a4 */ /* 0x000fc8000f8e020f */
[----:B------:R-:W-:Y:S01]  /*3450*/  IMAD.U32 R9, RZ, RZ, UR9 ;  /* 0x00000009ff097e24 */ /* 0x000fe2000f8e00ff */
[----:B------:R-:W-:Y:S02]  /*3460*/  IADD3 R6, P0, R4, UR27, RZ ;  /* 0x0000001b04067c10 */ /* 0x000fe4000ff1e0ff */
[----:B------:R-:W-:-:S13]  /*3470*/  ISETP.GE.AND P5, PT, R2, UR8, PT ;  /* 0x0000000802007c0c */ /* 0x000fda000bfa6270 */
[----:B------:R1:W-:Y:S04]  /*3480*/  @P5 STS.128 [R0+0xc000], RZ ;  /* 0x00c000ff00005388 */ /* 0x0003e80000000c00 */
[----:B------:R1:W-:Y:S01]  /*3490*/  @P5 STS.128 [R0+0x10000], RZ ;  /* 0x010000ff00005388 */ /* 0x0003e20000000c00 */
[C---:B-----5:R-:W-:Y:S01]  /*34a0*/  VIADD R3, R26.reuse, 0x28 ;  /* 0x000000281a037836 */ /* 0x060fe20000000000 */
[----:B------:R-:W-:Y:S01]  /*34b0*/  SHF.R.S32.HI R24, RZ, 0x1f, R26 ;  /* 0x0000001fff187819 */ /* 0x000fe2000001141a */
[C---:B------:R-:W-:Y:S02]  /*34c0*/  VIADD R7, R26.reuse, 0x8 ;  /* 0x000000081a077836 */ /* 0x040fe40000000000 */
[----:B------:R-:W-:Y:S01]  /*34d0*/  VIADD R8, R26, 0x20 ;  /* 0x000000201a087836 */ /* 0x000fe20000000000 */
[----:B------:R-:W-:-:S02]  /*34e0*/  ISETP.GE.AND P2, PT, R3, UR5, PT ;  /* 0x0000000503007c0c */ /* 0x000fc4000bf46270 */
[----:B------:R-:W-:Y:S02]  /*34f0*/  ISETP.GE.AND P4, PT, R7, UR5, PT ;  /* 0x0000000507007c0c */ /* 0x000fe4000bf86270 */
[----:B------:R-:W-:Y:S01]  /*3500*/  ISETP.GE.AND P3, PT, R8, UR5, PT ;  /* 0x0000000508007c0c */ /* 0x000fe2000bf66270 */
[----:B------:R-:W-:Y:S01]  /*3510*/  IMAD.SHL.U32 R8, R26, 0x4, RZ ;  /* 0x000000041a087824 */ /* 0x000fe200078e00ff */
[----:B------:R-:W-:Y:S01]  /*3520*/  IADD3.X R7, R5, UR33, R9, P0, !PT ;  /* 0x0000002105077c10 */ /* 0x000fe200087fe409 */
[----:B------:R-:W-:Y:S01]  /*3530*/  IMAD R5, R17, UR24, RZ ;  /* 0x0000001811057c24 */ /* 0x000fe2000f8e02ff */
[----:B------:R-:W-:Y:S02]  /*3540*/  SHF.R.S32.HI R4, RZ, 0x1f, R3 ;  /* 0x0000001fff047819 */ /* 0x000fe40000011403 */
[----:B------:R-:W-:Y:S01]  /*3550*/  P2R R23, PR, RZ, 0x4 ;  /* 0x00000004ff177803 */ /* 0x000fe20000000000 */
[----:B------:R-:W-:Y:S01]  /*3560*/  IMAD.WIDE.U32 R6, R16, UR24, R6 ;  /* 0x0000001810067c25 */ /* 0x000fe2000f8e0006 */
[----:B------:R-:W-:-:S02]  /*3570*/  P2R R22, PR, RZ, 0x10 ;  /* 0x00000010ff167803 */ /* 0x000fc40000000000 */
[C---:B------:R-:W-:Y:S02]  /*3580*/  @!P2 LEA R20, P0, R3.reuse, UR17, 0x2 ;  /* 0x000000110314ac11 */ /* 0x040fe4000f8010ff */
[----:B------:R-:W-:Y:S02]  /*3590*/  P2R R12, PR, RZ, 0x8 ;  /* 0x00000008ff0c7803 */ /* 0x000fe40000000000 */
[----:B------:R-:W-:Y:S01]  /*35a0*/  @!P2 LEA.HI.X R21, R3, UR16, R4, 0x2, P0 ;  /* 0x000000100315ac11 */ /* 0x000fe200080f1404 */
[----:B------:R-:W-:Y:S01]  /*35b0*/  IMAD R3, R16, UR25, R5 ;  /* 0x0000001910037c24 */ /* 0x000fe2000f8e0205 */
[----:B------:R-:W-:Y:S02]  /*35c0*/  IADD3 R18, P0, R8, UR17, RZ ;  /* 0x0000001108127c10 */ /* 0x000fe4000ff1e0ff */
[----:B------:R-:W-:Y:S01]  /*35d0*/  SHF.L.U64.HI R4, R26, 0x2, R24 ;  /* 0x000000021a047819 */ /* 0x000fe20000010218 */
[----:B------:R-:W-:-:S03]  /*35e0*/  IMAD.IADD R10, R7, 0x1, R3 ;  /* 0x00000001070a7824 */ /* 0x000fc600078e0203 */
[----:B------:R-:W-:Y:S02]  /*35f0*/  IADD3.X R19, R4, UR16, RZ, P0, !PT ;  /* 0x0000001004137c10 */ /* 0x000fe400087fe4ff */
[----:B------:R-:W-:-:S04]  /*3600*/  ISETP.GE.AND P0, PT, R26, UR5, PT ;  /* 0x000000051a007c0c */ /* 0x000fc8000bf06270 */
[----:B------:R-:W-:Y:S01]  /*3610*/  P2R R11, PR, RZ, 0x1 ;  /* 0x00000001ff0b7803 */ /* 0x000fe20000000000 */
[----:B-1----:R-:W-:Y:S08]  /*3620*/  @P5 BRA `(.L_x_171) ;  /* 0x0000000000685947 */ /* 0x002ff00003800000 */
[----:B------:R-:W-:Y:S01]  /*3630*/  ULDC UR5, c[0x0][0x2d0] ;  /* 0x0000b40000057ab9 */ /* 0x000fe20000000800 */
[----:B------:R-:W-:Y:S01]  /*3640*/  MOV R5, R10 ;  /* 0x0000000a00057202 */ /* 0x000fe20000000f00 */
[----:B------:R-:W-:Y:S01]  /*3650*/  IMAD R3, R25, UR6, RZ ;  /* 0x0000000619037c24 */ /* 0x000fe2000f8e02ff */
[----:B------:R-:W-:Y:S01]  /*3660*/  ISETP.GE.AND P0, PT, R228, UR5, PT ;  /* 0x00000005e4007c0c */ /* 0x000fe2000bf06270 */
[----:B------:R-:W-:Y:S02]  /*3670*/  IMAD.MOV.U32 R4, RZ, RZ, R6 ;  /* 0x000000ffff047224 */ /* 0x000fe400078e0006 */
[C---:B------:R-:W-:Y:S02]  /*3680*/  IMAD R3, R2.reuse, UR7, R3 ;  /* 0x0000000702037c24 */ /* 0x040fe4000f8e0203 */
[----:B------:R-:W-:-:S04]  /*3690*/  IMAD.WIDE.U32 R4, R2, UR6, R4 ;  /* 0x0000000602047c25 */ /* 0x000fc8000f8e0004 */
[----:B------:R-:W-:-:S04]  /*36a0*/  IMAD.IADD R3, R5, 0x1, R3 ;  /* 0x0000000105037824 */ /* 0x000fc800078e0203 */
[----:B------:R-:W1:Y:S01]  /*36b0*/  @!P0 LDC.64 R8, c[0x0][0x218] ;  /* 0x00008600ff088b82 */ /* 0x000e620000000a00 */
[----:B------:R1:W-:Y:S02]  /*36c0*/  @P0 STS.128 [R0+0xc000], RZ ;  /* 0x00c000ff00000388 */ /* 0x0003e40000000c00 */
[----:B-1----:R-:W-:-:S04]  /*36d0*/  @!P0 LEA R8, P2, R4, R8, 0x1 ;  /* 0x0000000804088211 */ /* 0x002fc800078408ff */
[----:B------:R-:W-:-:S05]  /*36e0*/  @!P0 LEA.HI.X R9, R4, R9, R3, 0x1, P2 ;  /* 0x0000000904098211 */ /* 0x000fca00010f0c03 */
[----:B------:R-:W-:Y:S01]  /*36f0*/  @!PT LDS RZ, [RZ] ;  /* 0x00000000fffff984 */ /* 0x000fe20000000800 */
[----:B------:R-:W-:Y:S01]  /*3700*/  @!PT LDS RZ, [RZ] ;  /* 0x00000000fffff984 */ /* 0x000fe20000000800 */
[----:B------:R-:W-:Y:S01]  /*3710*/  @!PT LDS RZ, [RZ] ;  /* 0x00000000fffff984 */ /* 0x000fe20000000800 */
[----:B------:R1:W-:Y:S01]  /*3720*/  @!P0 LDGSTS.E.BYPASS.LTC128B.128 [R0+0xc000], desc[UR12][R8.64] ;  /* 0x0c00000008008fae */ /* 0x0003e2000b901d4c */
[----:B------:R-:W-:-:S13]  /*3730*/  ISETP.GE.AND P0, PT, R13, UR5, PT ;  /* 0x000000050d007c0c */ /* 0x000fda000bf06270 */
        /* <DEDUP_REMOVED lines=9> */
.L_x_171:
[----:B------:R-:W-:Y:S05]  /*37d0*/  BSYNC B0 ;  /* 0x0000000000007941 */ /* 0x000fea0003800000 */
.L_x_170:
[----:B------:R-:W-:Y:S01]  /*37e0*/  ISETP.GE.AND P4, PT, R14, UR8, PT ;  /* 0x000000080e007c0c */ /* 0x000fe2000bf86270 */
[----:B------:R-:W-:-:S12]  /*37f0*/  BSSY B0, `(.L_x_172) ;  /* 0x0000020000007945 */ /* 0x000fd80003800000 */
[----:B------:R1:W-:Y:S04]  /*3800*/  @P4 STS.128 [R0+0xd000], RZ ;  /* 0x00d000ff00004388 */ /* 0x0003e80000000c00 */
[----:B------:R1:W-:Y:S01]  /*3810*/  @P4 STS.128 [R0+0x11000], RZ ;  /* 0x011000ff00004388 */ /* 0x0003e20000000c00 */
[----:B------:R-:W-:Y:S05]  /*3820*/  @P4 BRA `(.L_x_173) ;  /* 0x0000000000704947 */ /* 0x000fea0003800000 */
[----:B------:R-:W-:Y:S01]  /*3830*/  IADD3 R3, P0, R2, 0x20, RZ ;  /* 0x0000002002037810 */ /* 0x000fe20007f1e0ff */
[----:B------:R-:W-:Y:S01]  /*3840*/  ULDC UR5, c[0x0][0x2d0] ;  /* 0x0000b40000057ab9 */ /* 0x000fe20000000800 */
[----:B------:R-:W-:-:S03]  /*3850*/  MOV R5, R10 ;  /* 0x0000000a00057202 */ /* 0x000fc60000000f00 */
[----:B------:R-:W-:Y:S01]  /*3860*/  IMAD.X R4, RZ, RZ, R25, P0 ;  /* 0x000000ffff047224 */ /* 0x000fe200000e0619 */
[----:B------:R-:W-:-:S03]  /*3870*/  ISETP.GE.AND P0, PT, R228, UR5, PT ;  /* 0x00000005e4007c0c */ /* 0x000fc6000bf06270 */
[----:B-1----:R-:W-:Y:S02]  /*3880*/  IMAD R8, R4, UR6, RZ ;  /* 0x0000000604087c24 */ /* 0x002fe4000f8e02ff */
[----:B------:R-:W-:-:S04]  /*3890*/  IMAD.MOV.U32 R4, RZ, RZ, R6 ;  /* 0x000000ffff047224 */ /* 0x000fc800078e0006 */
[----:B------:R-:W-:-:S04]  /*38a0*/  IMAD.WIDE.U32 R4, R3, UR6, R4 ;  /* 0x0000000603047c25 */ /* 0x000fc8000f8e0004 */
[----:B------:R-:W1:Y:S01]  /*38b0*/  @!P0 LDC.64 R14, c[0x0][0x218] ;  /* 0x00008600ff0e8b82 */ /* 0x000e620000000a00 */
        /* <DEDUP_REMOVED lines=19> */
.L_x_173:
[----:B------:R-:W-:Y:S05]  /*39f0*/  BSYNC B0 ;  /* 0x0000000000007941 */ /* 0x000fea0003800000 */
.L_x_172:
[----:B------:R-:W-:Y:S01]  /*3a00*/  IADD3 R3, R2, 0x40, RZ ;  /* 0x0000004002037810 */ /* 0x000fe20007ffe0ff */
[----:B------:R-:W-:Y:S03]  /*3a10*/  BSSY B0, `(.L_x_174) ;  /* 0x0000021000007945 */ /* 0x000fe60003800000 */
[----:B------:R-:W-:-:S13]  /*3a20*/  ISETP.GE.AND P3, PT, R3, UR8, PT ;  /* 0x0000000803007c0c */ /* 0x000fda000bf66270 */
        /* <DEDUP_REMOVED lines=31> */
.L_x_175:
[----:B------:R-:W-:Y:S05]  /*3c20*/  BSYNC B0 ;  /* 0x0000000000007941 */ /* 0x000fea0003800000 */
.L_x_174:
        /* <DEDUP_REMOVED lines=10> */
[----:B------:R-:W-:Y:S01]  /*3cd0*/  ISETP.GE.AND P0, PT, R228, UR5, PT ;  /* 0x00000005e4007c0c */ /* 0x000fe2000bf06270 */
[----:B------:R-:W-:-:S04]  /*3ce0*/  IMAD.WIDE.U32 R6, R3, UR6, R6 ;  /* 0x0000000603067c25 */ /* 0x000fc8000f8e0006 */
[----:B------:R-:W-:-:S04]  /*3cf0*/  IMAD R4, R4, UR6, RZ ;  /* 0x0000000604047c24 */ /* 0x000fc8000f8e02ff */
[----:B------:R-:W-:-:S04]  /*3d00*/  IMAD R3, R3, UR7, R4 ;  /* 0x0000000703037c24 */ /* 0x000fc8000f8e0204 */
[----:B-1----:R-:W1:Y:S01]  /*3d10*/  @!P0 LDC.64 R8, c[0x0][0x218] ;  /* 0x00008600ff088b82 */ /* 0x002e620000000a00 */
[----:B------:R-:W-:Y:S01]  /*3d20*/  IMAD.IADD R3, R7, 0x1, R3 ;  /* 0x0000000107037824 */ /* 0x000fe200078e0203 */
        /* <DEDUP_REMOVED lines=17> */
.L_x_177:
[----:B------:R-:W-:Y:S05]  /*3e40*/  BSYNC B0 ;  /* 0x0000000000007941 */ /* 0x000fea0003800000 */
.L_x_176:
[----:B------:R-:W-:Y:S01]  /*3e50*/  UIMAD UR5, UR40, UR20, URZ ;  /* 0x00000014280572a4 */ /* 0x000fe2000f8e023f */
[----:B-1----:R-:W-:Y:S01]  /*3e60*/  MOV R4, UR20 ;  /* 0x0000001400047c02 */ /* 0x002fe20008000f00 */
[----:B------:R1:W-:Y:S01]  /*3e70*/  @P5 STS.128 [R0+0x14000], RZ ;  /* 0x014000ff00005388 */ /* 0x0003e20000000c00 */
[----:B------:R-:W-:Y:S01]  /*3e80*/  ULDC.64 UR6, c[0x0][0x268] ;  /* 0x00009a0000067ab9 */ /* 0x000fe20000000a00 */
[----:B------:R-:W-:Y:S01]  /*3e90*/  UIMAD UR5, UR32, UR21, UR5 ;  /* 0x00000015200572a4 */ /* 0x000fe2000f8e0205 */
[----:B------:R-:W-:Y:S01]  /*3ea0*/  BSSY B0, `(.L_x_178) ;  /* 0x0000025000007945 */ /* 0x000fe20003800000 */
[----:B------:R1:W-:Y:S01]  /*3eb0*/  @P5 STS.128 [R0+0x18000], RZ ;  /* 0x018000ff00005388 */ /* 0x0003e20000000c00 */
[----:B------:R-:W-:-:S03]  /*3ec0*/  IMAD.WIDE.U32 R4, R4, UR32, R228 ;  /* 0x0000002004047c25 */ /* 0x000fc6000f8e00e4 */
[----:B------:R-:W-:Y:S02]  /*3ed0*/  MOV R3, UR5 ;  /* 0x0000000500037c02 */ /* 0x000fe40008000f00 */
[----:B------:R-:W-:-:S04]  /*3ee0*/  IADD3 R6, P0, R4, UR35, RZ ;  /* 0x0000002304067c10 */ /* 0x000fc8000ff1e0ff */
[----:B------:R-:W-:Y:S01]  /*3ef0*/  IADD3.X R7, R5, UR37, R3, P0, !PT ;  /* 0x0000002505077c10 */ /* 0x000fe200087fe403 */
[----:B------:R-:W-:-:S04]  /*3f00*/  IMAD R3, R17, UR6, RZ ;  /* 0x0000000611037c24 */ /* 0x000fc8000f8e02ff */
[C---:B------:R-:W-:Y:S02]  /*3f10*/  IMAD R3, R16.reuse, UR7, R3 ;  /* 0x0000000710037c24 */ /* 0x040fe4000f8e0203 */
[----:B------:R-:W-:-:S05]  /*3f20*/  IMAD.WIDE.U32 R6, R16, UR6, R6 ;  /* 0x0000000610067c25 */ /* 0x000fca000f8e0006 */
[----:B------:R-:W-:Y:S01]  /*3f30*/  IADD3 R10, R7, R3, RZ ;  /* 0x00000003070a7210 */ /* 0x000fe20007ffe0ff */
[----:B-1----:R-:W-:Y:S06]  /*3f40*/  @P5 BRA `(.L_x_179) ;  /* 0x0000000000685947 */ /* 0x002fec0003800000 */
        /* <DEDUP_REMOVED lines=26> */
.L_x_179:
[----:B------:R-:W-:Y:S05]  /*40f0*/  BSYNC B0 ;  /* 0x0000000000007941 */ /* 0x000fea0003800000 */
.L_x_178:
[----:B------:R1:W-:Y:S01]  /*4100*/  @P4 STS.128 [R0+0x15000], RZ ;  /* 0x015000ff00004388 */ /* 0x0003e20000000c00 */
[----:B------:R-:W-:Y:S03]  /*4110*/  BSSY B0, `(.L_x_180) ;  /* 0x000001f000007945 */ /* 0x000fe60003800000 */
        /* <DEDUP_REMOVED lines=30> */
.L_x_181:
[----:B------:R-:W-:Y:S05]  /*4300*/  BSYNC B0 ;  /* 0x0000000000007941 */ /* 0x000fea0003800000 */
.L_x_180:
        /* <DEDUP_REMOVED lines=32> */
.L_x_183:
[----:B------:R-:W-:Y:S05]  /*4510*/  BSYNC B0 ;  /* 0x0000000000007941 */ /* 0x000fea0003800000 */
.L_x_182:
[----:B------:R1:W-:Y:S01]  /*4520*/  @P2 STS.128 [R0+0x17000], RZ ;  /* 0x017000ff00002388 */ /* 0x0003e20000000c00 */
[----:B------:R-:W-:Y:S03]  /*4530*/  BSSY B0, `(.L_x_184) ;  /* 0x000001f000007945 */ /* 0x000fe60003800000 */
[----:B------:R1:W-:Y:S01]  /*4540*/  @P2 STS.128 [R0+0x1b000], RZ ;  /* 0x01b000ff00002388 */ /* 0x0003e20000000c00 */
[----:B------:R-:W-:Y:S05]  /*4550*/  @P2 BRA `(.L_x_185) ;  /* 0x0000000000702947 */ /* 0x000fea0003800000 */
[----:B------:R-:W-:Y:S01]  /*4560*/  ULDC UR5, c[0x0][0x2d0] ;  /* 0x0000b40000057ab9 */ /* 0x000fe20000000800 */
[----:B------:R-:W-:Y:S01]  /*4570*/  IADD3 R2, P0, R2, 0x60, RZ ;  /* 0x0000006002027810 */ /* 0x000fe20007f1e0ff */
[----:B------:R-:W-:Y:S01]  /*4580*/  IMAD.MOV.U32 R4, RZ, RZ, R6 ;  /* 0x000000ffff047224 */ /* 0x000fe200078e0006 */
[----:B------:R-:W-:Y:S02]  /*4590*/  ISETP.GE.AND P2, PT, R228, UR5, PT ;  /* 0x00000005e4007c0c */ /* 0x000fe4000bf46270 */
[----:B------:R-:W-:Y:S01]  /*45a0*/  MOV R5, R10 ;  /* 0x0000000a00057202 */ /* 0x000fe20000000f00 */
[----:B------:R-:W-:-:S04]  /*45b0*/  IMAD.X R3, RZ, RZ, R25, P0 ;  /* 0x000000ffff037224 */ /* 0x000fc800000e0619 */
[----:B------:R-:W-:Y:S02]  /*45c0*/  IMAD R3, R3, UR20, RZ ;  /* 0x0000001403037c24 */ /* 0x000fe4000f8e02ff */
[----:B------:R-:W-:-:S04]  /*45d0*/  IMAD.WIDE.U32 R4, R2, UR20, R4 ;  /* 0x0000001402047c25 */ /* 0x000fc8000f8e0004 */
[----:B-1----:R-:W1:Y:S01]  /*45e0*/  @!P2 LDC.64 R8, c[0x0][0x220] ;  /* 0x00008800ff08ab82 */ /* 0x002e620000000a00 */
[----:B------:R-:W-:Y:S01]  /*45f0*/  IMAD R3, R2, UR21, R3 ;  /* 0x0000001502037c24 */ /* 0x000fe2000f8e0203 */
[----:B------:R1:W-:Y:S03]  /*4600*/  @P2 STS.128 [R0+0x17000], RZ ;  /* 0x017000ff00002388 */ /* 0x0003e60000000c00 */
[----:B------:R-:W-:Y:S01]  /*4610*/  IMAD.IADD R6, R5, 0x1, R3 ;  /* 0x0000000105067824 */ /* 0x000fe200078e0203 */
[----:B-1----:R-:W-:-:S04]  /*4620*/  @!P2 LEA R2, P0, R4, R8, 0x1 ;  /* 0x000000080402a211 */ /* 0x002fc800078008ff */
        /* <DEDUP_REMOVED lines=15> */
.L_x_185:
[----:B------:R-:W-:Y:S05]  /*4720*/  BSYNC B0 ;  /* 0x0000000000007941 */ /* 0x000fea0003800000 */
.L_x_184:
[----:B-1----:R-:W2:Y:S01]  /*4730*/  LDL R3, [R1+0x10] ;  /* 0x0000100001037983 */ /* 0x002ea20000100800 */
[----:B------:R-:W-:Y:S01]  /*4740*/  ISETP.NE.AND P4, PT, R11, RZ, PT ;  /* 0x000000ff0b00720c */ /* 0x000fe20003f85270 */
[----:B------:R-:W-:Y:S01]  /*4750*/  IMAD.MOV.U32 R242, RZ, RZ, 0x7f800000 ;  /* 0x7f800000fff27424 */ /* 0x000fe200078e00ff */
[----:B------:R-:W-:Y:S01]  /*4760*/  ISETP.NE.AND P3, PT, R22, RZ, PT ;  /* 0x000000ff1600720c */ /* 0x000fe20003f65270 */
[----:B------:R-:W0:Y:S01]  /*4770*/  LDGDEPBAR ;  /* 0x00000000000079af */ /* 0x000e220000000000 */
[----:B------:R-:W-:Y:S01]  /*4780*/  ISETP.NE.AND P2, PT, R12, RZ, PT ;  /* 0x000000ff0c00720c */ /* 0x000fe20003f45270 */
[----:B------:R-:W-:Y:S01]  /*4790*/  IMAD.MOV.U32 R243, RZ, RZ, 0x7f800000 ;  /* 0x7f800000fff37424 */ /* 0x000fe200078e00ff */
[----:B------:R-:W-:Y:S01]  /*47a0*/  ISETP.NE.AND P0, PT, R23, RZ, PT ;  /* 0x000000ff1700720c */ /* 0x000fe20003f05270 */
[----:B------:R-:W-:Y:S01]  /*47b0*/  IMAD.MOV.U32 R240, RZ, RZ, 0x7f800000 ;  /* 0x7f800000fff07424 */ /* 0x000fe200078e00ff */
[----:B------:R-:W-:Y:S01]  /*47c0*/  ULDC UR21, c[0x0][0x2d0] ;  /* 0x0000b40000157ab9 */ /* 0x000fe20000000800 */
[----:B------:R-:W-:Y:S01]  /*47d0*/  IMAD.MOV.U32 R241, RZ, RZ, 0x7f800000 ;  /* 0x7f800000fff17424 */ /* 0x000fe200078e00ff */
[----:B------:R-:W-:Y:S01]  /*47e0*/  ULDC UR25, c[0x0][0x2dc] ;  /* 0x0000b70000197ab9 */ /* 0x000fe20000000800 */
[----:B------:R-:W-:-:S02]  /*47f0*/  VIADD R2, R26, 0x1 ;  /* 0x000000011a027836 */ /* 0x000fc40000000000 */
[----:B--234-:R-:W-:Y:S01]  /*4800*/  IMAD.U32 R0, RZ, RZ, UR34 ;  /* 0x00000022ff007e24 */ /* 0x01cfe2000f8e00ff */
[----:B------:R1:W5:Y:S01]  /*4810*/  @!P4 LDG.E R242, desc[UR12][R18.64] ;  /* 0x0000000c12f2c981 */ /* 0x000362000c1e1900 */
[----:B------:R-:W-:Y:S02]  /*4820*/  IMAD.MOV.U32 R217, RZ, RZ, 0x20 ;  /* 0x00000020ffd97424 */ /* 0x000fe400078e00ff */
[----:B------:R-:W-:Y:S01]  /*4830*/  IMAD.MOV.U32 R211, RZ, RZ, 0x40 ;  /* 0x00000040ffd37424 */ /* 0x000fe200078e00ff */
[----:B------:R1:W5:Y:S01]  /*4840*/  @!P3 LDG.E R243, desc[UR12][R18.64+0x20] ;  /* 0x0000200c12f3b981 */ /* 0x000362000c1e1900 */
[----:B------:R-:W-:Y:S01]  /*4850*/  IADD3 R249, R2, UR15, -R0 ;  /* 0x0000000f02f97c10 */ /* 0x000fe2000fffe800 */
[----:B------:R-:W-:Y:S01]  /*4860*/  VIADD R2, R219, 0x2000 ;  /* 0x00002000db027836 */ /* 0x000fe20000000000 */
[----:B------:R-:W-:Y:S01]  /*4870*/  UIADD3 UR20, UR34, 0x80, UR32 ;  /* 0x0000008022147890 */ /* 0x000fe2000fffe020 */
[----:B------:R1:W5:Y:S01]  /*4880*/  @!P2 LDG.E R240, desc[UR12][R18.64+0x80] ;  /* 0x0000800c12f0a981 */ /* 0x000362000c1e1900 */
[----:B------:R-:W-:Y:S01]  /*4890*/  VIADD R0, R26, 0xffffffc0 ;  /* 0xffffffc01a007836 */ /* 0x000fe20000000000 */
[----:B------:R-:W-:Y:S01]  /*48a0*/  CS2R R158, SRZ ;  /* 0x00000000009e7805 */ /* 0x000fe2000001ff00 */
[----:B------:R-:W-:Y:S01]  /*48b0*/  IMAD.MOV.U32 R227, RZ, RZ, R222 ;  /* 0x000000ffffe37224 */ /* 0x000fe200078e00de */
[----:B------:R1:W5:Y:S01]  /*48c0*/  @!P0 LDG.E R241, desc[UR12][R20.64] ;  /* 0x0000000c14f18981 */ /* 0x000362000c1e1900 */
[----:B------:R-:W-:Y:S01]  /*48d0*/  SEL R210, R2, R219, !P1 ;  /* 0x000000db02d27207 */ /* 0x000fe20004800000 */
[----:B------:R-:W-:Y:S01]  /*48e0*/  IMAD.SHL.U32 R248, R26, 0x4, RZ ;  /* 0x000000041af87824 */ /* 0x000fe200078e00ff */
[----:B------:R-:W-:-:S02]  /*48f0*/  SHF.R.S32.HI R2, RZ, 0x1f, R0 ;  /* 0x0000001fff027819 */ /* 0x000fc40000011400 */
[----:B------:R-:W-:Y:S02]  /*4900*/  CS2R R156, SRZ ;  /* 0x00000000009c7805 */ /* 0x000fe4000001ff00 */
[----:B------:R-:W-:Y:S02]  /*4910*/  CS2R R162, SRZ ;  /* 0x0000000000a27805 */ /* 0x000fe4000001ff00 */
[----:B------:R-:W-:Y:S02]  /*4920*/  CS2R R160, SRZ ;  /* 0x0000000000a07805 */ /* 0x000fe4000001ff00 */
[----:B------:R-:W-:Y:S02]  /*4930*/  CS2R R154, SRZ ;  /* 0x00000000009a7805 */ /* 0x000fe4000001ff00 */
[----:B------:R-:W-:Y:S02]  /*4940*/  CS2R R152, SRZ ;  /* 0x0000000000987805 */ /* 0x000fe4000001ff00 */
[----:B------:R-:W-:-:S02]  /*4950*/  CS2R R150, SRZ ;  /* 0x0000000000967805 */ /* 0x000fc4000001ff00 */
        /* <DEDUP_REMOVED lines=57> */
[----:B------:R-:W-:Y:S01]  /*4cf0*/  SHF.L.U64.HI R247, R26, 0x2, R24 ;  /* 0x000000021af77819 */ /* 0x000fe20000010218 */
[C---:B------:R-:W-:Y:S01]  /*4d00*/  IMAD.SHL.U32 R245, R0.reuse, 0x4, RZ ;  /* 0x0000000400f57824 */ /* 0x040fe200078e00ff */
[----:B------:R-:W-:Y:S01]  /*4d10*/  SHF.L.U64.HI R246, R0, 0x2, R2 ;  /* 0x0000000200f67819 */ /* 0x000fe20000010202 */
[----:B------:R-:W-:Y:S01]  /*4d20*/  UIADD3 UR20, UR20, -UR15, URZ ;  /* 0x8000000f14147290 */ /* 0x000fe2000fffe03f */
[----:B------:R-:W-:Y:S01]  /*4d30*/  LEA R210, R210, UR4, 0x1 ;  /* 0x00000004d2d27c11 */ /* 0x000fe2000f8e08ff */
[----:B------:R-:W-:Y:S01]  /*4d40*/  ULDC UR24, c[0x0][0x270] ;  /* 0x00009c0000187ab9 */ /* 0x000fe20000000800 */
[----:B------:R-:W-:Y:S01]  /*4d50*/  ULDC UR14, c[0x0][0x2ec] ;  /* 0x0000bb00000e7ab9 */ /* 0x000fe20000000800 */
[----:B------:R-:W-:-:S02]  /*4d60*/  LOP3.LUT P0, RZ, R3, 0x2, RZ, 0xc0, !PT ;  /* 0x0000000203ff7812 */ /* 0x000fc4000780c0ff */
[C---:B------:R-:W-:Y:S02]  /*4d70*/  LOP3.LUT P3, RZ, R3.reuse, 0x4, RZ, 0xc0, !PT ;  /* 0x0000000403ff7812 */ /* 0x040fe4000786c0ff */
[----:B------:R-:W-:Y:S01]  /*4d80*/  LOP3.LUT P2, RZ, R3, 0x4, RZ, 0xc0, !PT ;  /* 0x0000000403ff7812 */ /* 0x000fe2000784c0ff */
[----:B------:R-:W-:Y:S01]  /*4d90*/  VIADD R3, R218, 0x2000 ;  /* 0x00002000da037836 */ /* 0x000fe20000000000 */
[----:B------:R-:W-:Y:S02]  /*4da0*/  SEL R217, R217, 0xffffffe0, !P0 ;  /* 0xffffffe0d9d97807 */ /* 0x000fe40004000000 */
[----:B------:R-:W-:Y:S02]  /*4db0*/  SEL R211, R211, 0xffffffc0, !P3 ;  /* 0xffffffc0d3d37807 */ /* 0x000fe40005800000 */
[----:B------:R-:W-:-:S04]  /*4dc0*/  SEL R3, R3, R218, !P1 ;  /* 0x000000da03037207 */ /* 0x000fc80004800000 */
[----:B-1----:R-:W-:-:S07]  /*4dd0*/  LEA R212, R3, UR4, 0x1 ;  /* 0x0000000403d47c11 */ /* 0x002fce000f8e08ff */
.L_x_188:
[----:B------:R-:W0:Y:S01]  /*4de0*/  LDGDEPBAR ;  /* 0x00000000000079af */ /* 0x000e220000000000 */
[C---:B------:R-:W-:Y:S01]  /*4df0*/  IMAD.IADD R0, R212.reuse, 0x1, R217 ;  /* 0x00000001d4007824 */ /* 0x040fe200078e02d9 */
[----:B------:R-:W-:Y:S01]  /*4e00*/  USHF.L.U32 UR6, UR11, 0x6, URZ ;  /* 0x000000060b067899 */ /* 0x000fe2000800063f */
[--C-:B------:R-:W-:Y:S01]  /*4e10*/  IMAD.IADD R3, R212, 0x1, R211.reuse ;  /* 0x00000001d4037824 */ /* 0x100fe200078e02d3 */
[----:B------:R-:W-:Y:S01]  /*4e20*/  USHF.L.U32 UR5, UR22, 0x7, URZ ;  /* 0x0000000716057899 */ /* 0x000fe2000800063f */
[----:B------:R-:W-:Y:S01]  /*4e30*/  IMAD.IADD R2, R0, 0x1, R211 ;  /* 0x0000000100027824 */ /* 0x000fe200078e02d3 */
[----:B------:R-:W-:Y:S01]  /*4e40*/  UISETP.GE.AND UP0, UPT, UR6, UR20, UPT ;  /* 0x000000140600728c */ /* 0x000fe2000bf06270 */
[----:B-----5:R-:W-:Y:S01]  /*4e50*/  FSETP.NEU.FTZ.AND P1, PT, R242, -INF , PT ;  /* 0xff800000f200780b */ /* 0x020fe20003f3d000 */
[----:B------:R-:W-:Y:S01]  /*4e60*/  UIADD3 UR5, UR5, 0x80, URZ ;  /* 0x0000008005057890 */ /* 0x000fe2000fffe03f */
[----:B------:R-:W-:Y:S01]  /*4e70*/  IMAD.MOV.U32 R234, RZ, RZ, 0x8 ;  /* 0x00000008ffea7424 */ /* 0x000fe200078e00ff */
[----:B------:R-:W-:Y:S02]  /*4e80*/  UISETP.GT.AND UP3, UPT, UR11, UR23, UPT ;  /* 0x000000170b00728c */ /* 0x000fe4000bf64270 */
[----:B------:R-:W-:Y:S06]  /*4e90*/  UISETP.LT.AND UP0, UPT, UR5, UR15, UP0 ;  /* 0x0000000f0500728c */ /* 0x000fec0008701270 */
[----:B------:R-:W-:Y:S01]  /*4ea0*/  PLOP3.LUT P0, PT, PT, PT, UP0, 0x80, 0x0 ;  /* 0x000000000000781c */ /* 0x000fe20003f0f008 */
[----:B------:R-:W-:Y:S04]  /*4eb0*/  DEPBAR.LE SB0, 0x0 ;  /* 0x000080000000791a */ /* 0x000fe80000000000 */
[----:B------:R-:W-:Y:S06]  /*4ec0*/  BAR.SYNC.DEFER_BLOCKING 0x0 ;  /* 0x0000000000007b1d */ /* 0x000fec0000010000 */
[----:B------:R-:W-:Y:S06]  /*4ed0*/  LDSM.16.M88.4 R32, [R212] ;  /* 0x00000000d420783b */ /* 0x000fec0000000200 */
[----:B------:R-:W1:Y:S06]  /*4ee0*/  LDSM.16.M88.4 R16, [R214+UR4+0xc000] ;  /* 0x00c00004d610783b */ /* 0x000e6c0008000200 */
[----:B------:R-:W2:Y:S06]  /*4ef0*/  LDSM.16.M88.4 R28, [R212+0x1000] ;  /* 0x00100000d41c783b */ /* 0x000eac0000000200 */
[----:B------:R-:W3:Y:S06]  /*4f00*/  LDSM.16.M88.4 R164, [R214+UR4+0xc800] ;  /* 0x00c80004d6a4783b */ /* 0x000eec0008000200 */
[----:B------:R-:W-:Y:S06]  /*4f10*/  LDSM.16.M88.4 R168, [R0] ;  /* 0x0000000000a8783b */ /* 0x000fec0000000200 */
[----:B------:R-:W4:Y:S06]  /*4f20*/  LDSM.16.M88.4 R172, [R213] ;  /* 0x00000000d5ac783b */ /* 0x000f2c0000000200 */
[----:B------:R-:W4:Y:S06]  /*4f30*/  LDSM.16.M88.4 R176, [R0+0x1000] ;  /* 0x0010000000b0783b */ /* 0x000f2c0000000200 */
[----:B------:R-:W4:Y:S01]  /*4f40*/  LDSM.16.M88.4 R180, [R213+0x800] ;  /* 0x00080000d5b4783b */ /* 0x000f220000000200 */
[-C--:B-1----:R-:W-:Y:S05]  /*4f50*/  HMMA.16816.F32.BF16 R4, R32, R16.reuse, RZ ;  /* 0x000000102004723c */ /* 0x082fea00000418ff */
[----:B------:R-:W-:Y:S01]  /*4f60*/  LDSM.16.M88.4 R184, [R3] ;  /* 0x0000000003b8783b */ /* 0x000fe20000000200 */
[C---:B--2---:R-:W-:Y:S05]  /*4f70*/  HMMA.16816.F32.BF16 R8, R28.reuse, R16, RZ ;  /* 0x000000101c08723c */ /* 0x044fea00000418ff */
[----:B------:R-:W1:Y:S01]  /*4f80*/  LDSM.16.M88.4 R188, [R216] ;  /* 0x00000000d8bc783b */ /* 0x000e620000000200 */
[-C--:B------:R-:W-:Y:S05]  /*4f90*/  HMMA.16816.F32.BF16 R12, R28, R18.reuse, RZ ;  /* 0x000000121c0c723c */ /* 0x080fea00000418ff */
[----:B------:R-:W2:Y:S01]  /*4fa0*/  LDSM.16.M88.4 R192, [R3+0x1000] ;  /* 0x0010000003c0783b */ /* 0x000ea20000000200 */
[C---:B------:R-:W-:Y:S05]  /*4fb0*/  HMMA.16816.F32.BF16 R16, R32.reuse, R18, RZ ;  /* 0x000000122010723c */ /* 0x040fea00000418ff */
[----:B------:R-:W2:Y:S01]  /*4fc0*/  LDSM.16.M88.4 R196, [R216+0x800] ;  /* 0x00080000d8c4783b */ /* 0x000ea20000000200 */
[-C--:B---3--:R-:W-:Y:S05]  /*4fd0*/  HMMA.16816.F32.BF16 R20, R32, R164.reuse, RZ ;  /* 0x000000a42014723c */ /* 0x088fea00000418ff */
[----:B------:R-:W-:Y:S01]  /*4fe0*/  LDSM.16.M88.4 R200, [R2+0x1000] ;  /* 0x0010000002c8783b */ /* 0x000fe20000000200 */
[C---:B------:R-:W-:Y:S05]  /*4ff0*/  HMMA.16816.F32.BF16 R24, R28.reuse, R164, RZ ;  /* 0x000000a41c18723c */ /* 0x040fea00000418ff */
[----:B------:R-:W-:Y:S01]  /*5000*/  LDSM.16.M88.4 R204, [R215+0x800] ;  /* 0x00080000d7cc783b */ /* 0x000fe20000000200 */
[-C--:B------:R-:W-:Y:S06]  /*5010*/  HMMA.16816.F32.BF16 R28, R28, R166.reuse, RZ ;  /* 0x000000a61c1c723c */ /* 0x080fec00000418ff */
[----:B------:R-:W-:Y:S01]  /*5020*/  HMMA.16816.F32.BF16 R32, R32, R166, RZ ;  /* 0x000000a62020723c */ /* 0x000fe200000418ff */
[----:B------:R-:W-:Y:S05]  /*5030*/  LDSM.16.M88.4 R164, [R2] ;  /* 0x0000000002a4783b */ /* 0x000fea0000000200 */
[-C--:B----4-:R-:W-:Y:S06]  /*5040*/  HMMA.16816.F32.BF16 R4, R168, R172.reuse, R4 ;  /* 0x000000aca804723c */ /* 0x090fec0000041804 */
[C---:B------:R-:W-:Y:S06]  /*5050*/  HMMA.16816.F32.BF16 R8, R176.reuse, R172, R8 ;  /* 0x000000acb008723c */ /* 0x040fec0000041808 */
[-C--:B------:R-:W-:Y:S06]  /*5060*/  HMMA.16816.F32.BF16 R12, R176, R174.reuse, R12 ;  /* 0x000000aeb00c723c */ /* 0x080fec000004180c */
[C---:B------:R-:W-:Y:S01]  /*5070*/  HMMA.16816.F32.BF16 R16, R168.reuse, R174, R16 ;  /* 0x000000aea810723c */ /* 0x040fe20000041810 */
[----:B------:R-:W3:Y:S05]  /*5080*/  LDSM.16.M88.4 R172, [R215] ;  /* 0x00000000d7ac783b */ /* 0x000eea0000000200 */
[-C--:B------:R-:W-:Y:S06]  /*5090*/  HMMA.16816.F32.BF16 R20, R168, R180.reuse, R20 ;  /* 0x000000b4a814723c */ /* 0x080fec0000041814 */
[C---:B------:R-:W-:Y:S06]  /*50a0*/  HMMA.16816.F32.BF16 R24, R176.reuse, R180, R24 ;  /* 0x000000b4b018723c */ /* 0x040fec0000041818 */
[-C--:B------:R-:W-:Y:S01]  /*50b0*/  HMMA.16816.F32.BF16 R28, R176, R182.reuse, R28 ;  /* 0x000000b6b01c723c */ /* 0x080fe2000004181c */
[----:B------:R-:W-:Y:S05]  /*50c0*/  LDSM.16.M88.4 R176, [R214+UR4+0x10000] ;  /* 0x01000004d6b0783b */ /* 0x000fea0008000200 */
[----:B------:R-:W-:Y:S01]  /*50d0*/  HMMA.16816.F32.BF16 R32, R168, R182, R32 ;  /* 0x000000b6a820723c */ /* 0x000fe20000041820 */
[----:B------:R-:W4:Y:S05]  /*50e0*/  LDSM.16.M88.4 R168, [R212+0x2000] ;  /* 0x00200000d4a8783b */ /* 0x000f2a0000000200 */
[-C--:B-1----:R-:W-:Y:S01]  /*50f0*/  HMMA.16816.F32.BF16 R4, R184, R188.reuse, R4 ;  /* 0x000000bcb804723c */ /* 0x082fe20000041804 */
[----:B------:R-:W1:Y:S05]  /*5100*/  LDSM.16.M88.4 R180, [R212+0x3000] ;  /* 0x00300000d4b4783b */ /* 0x000e6a0000000200 */
[C---:B--2---:R-:W-:Y:S06]  /*5110*/  HMMA.16816.F32.BF16 R8, R192.reuse, R188, R8 ;  /* 0x000000bcc008723c */ /* 0x044fec0000041808 */
[-C--:B------:R-:W-:Y:S06]  /*5120*/  HMMA.16816.F32.BF16 R12, R192, R190.reuse, R12 ;  /* 0x000000bec00c723c */ /* 0x080fec000004180c */
[C---:B------:R-:W-:Y:S01]  /*5130*/  HMMA.16816.F32.BF16 R16, R184.reuse, R190, R16 ;  /* 0x000000beb810723c */ /* 0x040fe20000041810 */
[----:B------:R-:W2:Y:S05]  /*5140*/  LDSM.16.M88.4 R188, [R214+UR4+0x10800] ;  /* 0x01080004d6bc783b */ /* 0x000eaa0008000200 */
[-C--:B------:R-:W-:Y:S06]  /*5150*/  HMMA.16816.F32.BF16 R20, R184, R196.reuse, R20 ;  /* 0x000000c4b814723c */ /* 0x080fec0000041814 */
[C---:B------:R-:W-:Y:S06]  /*5160*/  HMMA.16816.F32.BF16 R24, R192.reuse, R196, R24 ;  /* 0x000000c4c018723c */ /* 0x040fec0000041818 */
[-C--:B------:R-:W-:Y:S01]  /*5170*/  HMMA.16816.F32.BF16 R28, R192, R198.reuse, R28 ;  /* 0x000000c6c01c723c */ /* 0x080fe2000004181c */
[----:B------:R-:W-:Y:S05]  /*5180*/  LDSM.16.M88.4 R192, [R0+0x3000] ;  /* 0x0030000000c0783b */ /* 0x000fea0000000200 */
[----:B------:R-:W-:Y:S01]  /*5190*/  HMMA.16816.F32.BF16 R32, R184, R198, R32 ;  /* 0x000000c6b820723c */ /* 0x000fe20000041820 */
[----:B------:R-:W-:Y:S05]  /*51a0*/  LDSM.16.M88.4 R184, [R213+0x4000] ;  /* 0x00400000d5b8783b */ /* 0x000fea0000000200 */
[-C--:B---3--:R-:W-:Y:S01]  /*51b0*/  HMMA.16816.F32.BF16 R4, R164, R172.reuse, R4 ;  /* 0x000000aca404723c */ /* 0x088fe20000041804 */
[----:B------:R-:W-:Y:S05]  /*51c0*/  LDSM.16.M88.4 R196, [R213+0x4800] ;  /* 0x00480000d5c4783b */ /* 0x000fea0000000200 */
[C---:B------:R-:W-:Y:S06]  /*51d0*/  HMMA.16816.F32.BF16 R8, R200.reuse, R172, R8 ;  /* 0x000000acc808723c */ /* 0x040fec0000041808 */
[-C--:B------:R-:W-:Y:S06]  /*51e0*/  HMMA.16816.F32.BF16 R12, R200, R174.reuse, R12 ;  /* 0x000000aec80c723c */ /* 0x080fec000004180c */
[C---:B------:R-:W-:Y:S01]  /*51f0*/  HMMA.16816.F32.BF16 R16, R164.reuse, R174, R16 ;  /* 0x000000aea410723c */ /* 0x040fe20000041810 */
[----:B------:R3:W2:Y:S05]  /*5200*/  LDSM.16.M88.4 R172, [R0+0x2000] ;  /* 0x0020000000ac783b */ /* 0x0006aa0000000200 */
[-C--:B------:R-:W-:Y:S06]  /*5210*/  HMMA.16816.F32.BF16 R20, R164, R204.reuse, R20 ;  /* 0x000000cca414723c */ /* 0x080fec0000041814 */
[C---:B------:R-:W-:Y:S06]  /*5220*/  HMMA.16816.F32.BF16 R24, R200.reuse, R204, R24 ;  /* 0x000000ccc818723c */ /* 0x040fec0000041818 */
[-C--:B------:R-:W-:Y:S01]  /*5230*/  HMMA.16816.F32.BF16 R28, R200, R206.reuse, R28 ;  /* 0x000000cec81c723c */ /* 0x080fe2000004181c */
[----:B------:R-:W-:Y:S05]  /*5240*/  LDSM.16.M88.4 R200, [R3+0x3000] ;  /* 0x0030000003c8783b */ /* 0x000fea0000000200 */
[----:B------:R-:W-:Y:S01]  /*5250*/  HMMA.16816.F32.BF16 R32, R164, R206, R32 ;  /* 0x000000cea420723c */ /* 0x000fe20000041820 */
[----:B------:R2:W-:Y:S01]  /*5260*/  LDSM.16.M88.4 R164, [R3+0x2000] ;  /* 0x0020000003a4783b */ /* 0x0005e20000000200 */
[----:B---3--:R-:W-:Y:S04]  /*5270*/  IMAD.U32 R0, RZ, RZ, UR22 ;  /* 0x00000016ff007e24 */ /* 0x008fe8000f8e00ff */
[-C--:B----4-:R-:W-:Y:S01]  /*5280*/  HMMA.16816.F32.BF16 R4, R168, R176.reuse, R4 ;  /* 0x000000b0a804723c */ /* 0x090fe20000041804 */
[----:B------:R-:W-:Y:S04]  /*5290*/  LDSM.16.M88.4 R204, [R216+0x4800] ;  /* 0x00480000d8cc783b */ /* 0x000fe80000000200 */
[----:B------:R-:W-:Y:S01]  /*52a0*/  @!P0 IMAD R0, R0, 0x80, R252 ;  /* 0x0000008000008824 */ /* 0x000fe200078e02fc */
[C---:B-1----:R-:W-:Y:S06]  /*52b0*/  HMMA.16816.F32.BF16 R8, R180.reuse, R176, R8 ;  /* 0x000000b0b408723c */ /* 0x042fec0000041808 */
[-C--:B------:R-:W-:Y:S06]  /*52c0*/  HMMA.16816.F32.BF16 R12, R180, R178.reuse, R12 ;  /* 0x000000b2b40c723c */ /* 0x080fec000004180c */
[C---:B------:R-:W-:Y:S01]  /*52d0*/  HMMA.16816.F32.BF16 R16, R168.reuse, R178, R16 ;  /* 0x000000b2a810723c */ /* 0x040fe20000041810 */
[----:B------:R-:W1:Y:S04]  /*52e0*/  LDSM.16.M88.4 R176, [R216+0x4000] ;  /* 0x00400000d8b0783b */ /* 0x000e680000000200 */
[----:B--2---:R-:W-:Y:S01]  /*52f0*/  @!P0 VIADD R3, R249, UR6 ;  /* 0x00000006f9038c36 */ /* 0x004fe20008000000 */
[-C--:B------:R-:W-:Y:S06]  /*5300*/  HMMA.16816.F32.BF16 R20, R168, R188.reuse, R20 ;  /* 0x000000bca814723c */ /* 0x080fec0000041814 */
[C---:B------:R-:W-:Y:S06]  /*5310*/  HMMA.16816.F32.BF16 R24, R180.reuse, R188, R24 ;  /* 0x000000bcb418723c */ /* 0x040fec0000041818 */
[-C--:B------:R-:W-:Y:S01]  /*5320*/  HMMA.16816.F32.BF16 R28, R180, R190.reuse, R28 ;  /* 0x000000beb41c723c */ /* 0x080fe2000004181c */
[----:B------:R-:W-:Y:S05]  /*5330*/  LDSM.16.M88.4 R180, [R215+0x4000] ;  /* 0x00400000d7b4783b */ /* 0x000fea0000000200 */
[----:B------:R-:W-:Y:S01]  /*5340*/  HMMA.16816.F32.BF16 R32, R168, R190, R32 ;  /* 0x000000bea820723c */ /* 0x000fe20000041820 */
[----:B------:R-:W2:Y:S05]  /*5350*/  LDSM.16.M88.4 R168, [R2+0x2000] ;  /* 0x0020000002a8783b */ /* 0x000eaa0000000200 */
[-C--:B------:R-:W-:Y:S06]  /*5360*/  HMMA.16816.F32.BF16 R4, R172, R184.reuse, R4 ;  /* 0x000000b8ac04723c */ /* 0x080fec0000041804 */
[C---:B------:R-:W-:Y:S06]  /*5370*/  HMMA.16816.F32.BF16 R8, R192.reuse, R184, R8 ;  /* 0x000000b8c008723c */ /* 0x040fec0000041808 */
[-C--:B------:R-:W-:Y:S06]  /*5380*/  HMMA.16816.F32.BF16 R12, R192, R186.reuse, R12 ;  /* 0x000000bac00c723c */ /* 0x080fec000004180c */
[C---:B------:R-:W-:Y:S06]  /*5390*/  HMMA.16816.F32.BF16 R16, R172.reuse, R186, R16 ;  /* 0x000000baac10723c */ /* 0x040fec0000041810 */
[-C--:B------:R-:W-:Y:S06]  /*53a0*/  HMMA.16816.F32.BF16 R20, R172, R196.reuse, R20 ;  /* 0x000000c4ac14723c */ /* 0x080fec0000041814 */
[C---:B------:R-:W-:Y:S06]  /*53b0*/  HMMA.16816.F32.BF16 R24, R192.reuse, R196, R24 ;  /* 0x000000c4c018723c */ /* 0x040fec0000041818 */
[-C--:B------:R-:W-:Y:S06]  /*53c0*/  HMMA.16816.F32.BF16 R28, R192, R198.reuse, R28 ;  /* 0x000000c6c01c723c */ /* 0x080fec000004181c */
[----:B------:R-:W-:Y:S01]  /*53d0*/  HMMA.16816.F32.BF16 R32, R172, R198, R32 ;  /* 0x000000c6ac20723c */ /* 0x000fe20000041820 */
[----:B------:R3:W4:Y:S05]  /*53e0*/  LDSM.16.M88.4 R172, [R2+0x3000] ;  /* 0x0030000002ac783b */ /* 0x00072a0000000200 */
[-C--:B-1----:R-:W-:Y:S06]  /*53f0*/  HMMA.16816.F32.BF16 R4, R164, R176.reuse, R4 ;  /* 0x000000b0a404723c */ /* 0x082fec0000041804 */
[C---:B------:R-:W-:Y:S06]  /*5400*/  HMMA.16816.F32.BF16 R8, R200.reuse, R176, R8 ;  /* 0x000000b0c808723c */ /* 0x040fec0000041808 */
[-C--:B------:R-:W-:Y:S05]  /*5410*/  HMMA.16816.F32.BF16 R12, R200, R178.reuse, R12 ;  /* 0x000000b2c80c723c */ /* 0x080fea000004180c */
[----:B------:R-:W-:Y:S01]  /*5420*/  @!P0 VIMNMX R177, R3, UR15, PT ;  /* 0x0000000f03b18c48 */ /* 0x000fe2000bfe0100 */
[C---:B------:R-:W-:Y:S04]  /*5430*/  HMMA.16816.F32.BF16 R16, R164.reuse, R178, R16 ;  /* 0x000000b2a410723c */ /* 0x040fe80000041810 */
[----:B------:R-:W-:Y:S01]  /*5440*/  @!P0 ISETP.GE.AND P3, PT, R0, R177, PT ;  /* 0x000000b10000820c */ /* 0x000fe20003f66270 */
[----:B------:R-:W-:Y:S01]  /*5450*/  FMUL.FTZ R176, R242, 1.4426950216293334961 ;  /* 0x3fb8aa3bf2b07820 */ /* 0x000fe20000410000 */
[-C--:B------:R-:W-:Y:S05]  /*5460*/  HMMA.16816.F32.BF16 R20, R164, R204.reuse, R20 ;  /* 0x000000cca414723c */ /* 0x080fea0000041814 */
[----:B------:R-:W-:Y:S01]  /*5470*/  @!P0 VIADD R178, R0, 0x1 ;  /* 0x0000000100b28836 */ /* 0x000fe20000000000 */
[C---:B------:R-:W-:Y:S05]  /*5480*/  HMMA.16816.F32.BF16 R24, R200.reuse, R204, R24 ;  /* 0x000000ccc818723c */ /* 0x040fea0000041818 */
[----:B------:R-:W-:Y:S01]  /*5490*/  FSEL R176, R176, RZ, P1 ;  /* 0x000000ffb0b07208 */ /* 0x000fe20000800000 */
[-C--:B------:R-:W-:Y:S03]  /*54a0*/  HMMA.16816.F32.BF16 R28, R200, R206.reuse, R28 ;  /* 0x000000cec81c723c */ /* 0x080fe6000004181c */
[----:B------:R-:W-:Y:S02]  /*54b0*/  FSETP.NEU.FTZ.AND P1, PT, R243, -INF , PT ;  /* 0xff800000f300780b */ /* 0x000fe40003f3d000 */
[----:B---3--:R-:W-:Y:S01]  /*54c0*/  FMUL.FTZ R2, R241, 1.4426950216293334961 ;  /* 0x3fb8aa3bf1027820 */ /* 0x008fe20000410000 */
[----:B------:R-:W-:Y:S06]  /*54d0*/  HMMA.16816.F32.BF16 R32, R164, R206, R32 ;  /* 0x000000cea420723c */ /* 0x000fec0000041820 */
[-C--:B--2---:R-:W-:Y:S05]  /*54e0*/  HMMA.16816.F32.BF16 R4, R168, R180.reuse, R4 ;  /* 0x000000b4a804723c */ /* 0x084fea0000041804 */
[----:B------:R-:W-:Y:S01]  /*54f0*/  FMUL.FTZ R166, R243, 1.4426950216293334961 ;  /* 0x3fb8aa3bf3a67820 */ /* 0x000fe20000410000 */
[C---:B----4-:R-:W-:Y:S05]  /*5500*/  HMMA.16816.F32.BF16 R8, R172.reuse, R180, R8 ;  /* 0x000000b4ac08723c */ /* 0x050fea0000041808 */
[----:B------:R-:W-:Y:S01]  /*5510*/  @!P0 VIADDMNMX R167, R3, R234, UR15, PT ;  /* 0x0000000f03a78e46 */ /* 0x000fe2000b8001ea */
[-C--:B------:R-:W-:Y:S01]  /*5520*/  HMMA.16816.F32.BF16 R12, R172, R182.reuse, R12 ;  /* 0x000000b6ac0c723c */ /* 0x080fe2000004180c */
[----:B------:R-:W-:Y:S04]  /*5530*/  IMAD.MOV.U32 R234, RZ, RZ, 0x20 ;  /* 0x00000020ffea7424 */ /* 0x000fe800078e00ff */
[----:B------:R-:W-:Y:S01]  /*5540*/  FSEL R166, R166, RZ, P1 ;  /* 0x000000ffa6a67208 */ /* 0x000fe20000800000 */
[C---:B------:R-:W-:Y:S04]  /*5550*/  HMMA.16816.F32.BF16 R16, R168.reuse, R182, R16 ;  /* 0x000000b6a810723c */ /* 0x040fe80000041810 */
[----:B------:R-:W-:Y:S01]  /*5560*/  @!P0 ISETP.GE.AND P1, PT, R178, R167, PT ;  /* 0x000000a7b200820c */ /* 0x000fe20003f26270 */
[----:B------:R-:W-:Y:S01]  /*5570*/  FMUL.FTZ R164, R240, 1.4426950216293334961 ;  /* 0x3fb8aa3bf0a47820 */ /* 0x000fe20000410000 */
[----:B------:R-:W-:Y:S02]  /*5580*/  @!P0 FSEL R4, R4, -INF , !P3 ;  /* 0xff80000004048808 */ /* 0x000fe40005800000 */
[----:B------:R-:W-:Y:S03]  /*5590*/  @!P0 ISETP.GE.AND P3, PT, R178, R177, PT ;  /* 0x000000b1b200820c */ /* 0x000fe60003f66270 */
[----:B------:R-:W-:Y:S01]  /*55a0*/  @!P0 FSEL R7, R7, -INF , !P1 ;  /* 0xff80000007078808 */ /* 0x000fe20004800000 */
[----:B------:R-:W-:Y:S01]  /*55b0*/  FFMA.FTZ R4, R4, UR14, -R176 ;  /* 0x0000000e04047c23 */ /* 0x000fe200080108b0 */
[----:B------:R-:W-:Y:S02]  /*55c0*/  @!P0 FSEL R5, R5, -INF , !P3 ;  /* 0xff80000005058808 */ /* 0x000fe40005800000 */
[----:B------:R-:W-:Y:S01]  /*55d0*/  @!P0 ISETP.GE.AND P3, PT, R0, R167, PT ;  /* 0x000000a70000820c */ /* 0x000fe20003f66270 */
[----:B------:R-:W-:Y:S01]  /*55e0*/  FFMA.FTZ R7, R7, UR14, -R166 ;  /* 0x0000000e07077c23 */ /* 0x000fe200080108a6 */
[----:B------:R-:W-:Y:S01]  /*55f0*/  FSETP.NEU.FTZ.AND P1, PT, R240, -INF , PT ;  /* 0xff800000f000780b */ /* 0x000fe20003f3d000 */
[----:B------:R-:W-:Y:S01]  /*5600*/  FFMA.FTZ R5, R5, UR14, -R176 ;  /* 0x0000000e05057c23 */ /* 0x000fe200080108b0 */
[----:B------:R-:W-:Y:S01]  /*5610*/  @!P0 FSEL R6, R6, -INF , !P3 ;  /* 0xff80000006068808 */ /* 0x000fe20005800000 */
[----:B------:R-:W-:Y:S01]  /*5620*/  MUFU.EX2 R206, R4 ;  /* 0x0000000400ce7308 */ /* 0x000fe20000000800 */
[----:B------:R-:W-:Y:S01]  /*5630*/  @!P0 VIADDMNMX R165, R3, R234, UR15, PT ;  /* 0x0000000f03a58e46 */ /* 0x000fe2000b8001ea */
[----:B------:R-:W-:Y:S01]  /*5640*/  IMAD.MOV.U32 R234, RZ, RZ, 0x28 ;  /* 0x00000028ffea7424 */ /* 0x000fe200078e00ff */
[----:B------:R-:W-:Y:S01]  /*5650*/  FSEL R164, R164, RZ, P1 ;  /* 0x000000ffa4a47208 */ /* 0x000fe20000800000 */
[----:B------:R-:W-:Y:S01]  /*5660*/  FFMA.FTZ R6, R6, UR14, -R166 ;  /* 0x0000000e06067c23 */ /* 0x000fe200080108a6 */
[-C--:B------:R-:W-:Y:S02]  /*5670*/  @!P0 ISETP.GE.AND P1, PT, R178, R165.reuse, PT ;  /* 0x000000a5b200820c */ /* 0x080fe40003f26270 */
[----:B------:R-:W-:Y:S03]  /*5680*/  @!P0 ISETP.GE.AND P3, PT, R0, R165, PT ;  /* 0x000000a50000820c */ /* 0x000fe60003f66270 */
[----:B------:R-:W-:Y:S01]  /*5690*/  MUFU.EX2 R237, R5 ;  /* 0x0000000500ed7308 */ /* 0x000fe20000000800 */
[----:B------:R-:W-:Y:S02]  /*56a0*/  @!P0 FSEL R9, R9, -INF , !P1 ;  /* 0xff80000009098808 */ /* 0x000fe40004800000 */
[----:B------:R-:W-:Y:S02]  /*56b0*/  @!P0 FSEL R8, R8, -INF , !P3 ;  /* 0xff80000008088808 */ /* 0x000fe40005800000 */
[----:B------:R-:W-:Y:S01]  /*56c0*/  FSETP.NEU.FTZ.AND P1, PT, R241, -INF , PT ;  /* 0xff800000f100780b */ /* 0x000fe20003f3d000 */
[--C-:B------:R-:W-:Y:S01]  /*56d0*/  FFMA.FTZ R9, R9, UR14, -R164.reuse ;  /* 0x0000000e09097c23 */ /* 0x100fe200080108a4 */
[----:B------:R-:W-:Y:S03]  /*56e0*/  @!P0 VIADDMNMX R3, R3, R234, UR15, PT ;  /* 0x0000000f03038e46 */ /* 0x000fe6000b8001ea */
[----:B------:R-:W-:Y:S01]  /*56f0*/  MUFU.EX2 R239, R6 ;  /* 0x0000000600ef7308 */ /* 0x000fe20000000800 */
[----:B------:R-:W-:Y:S01]  /*5700*/  FFMA.FTZ R8, R8, UR14, -R164 ;  /* 0x0000000e08087c23 */ /* 0x000fe200080108a4 */
[----:B------:R-:W-:Y:S02]  /*5710*/  FSEL R2, R2, RZ, P1 ;  /* 0x000000ff02027208 */ /* 0x000fe40000800000 */
[-C--:B------:R-:W-:Y:S02]  /*5720*/  @!P0 ISETP.GE.AND P1, PT, R178, R3.reuse, PT ;  /* 0x00000003b200820c */ /* 0x080fe40003f26270 */
[----:B------:R-:W-:Y:S04]  /*5730*/  @!P0 ISETP.GE.AND P3, PT, R0, R3, PT ;  /* 0x000000030000820c */ /* 0x000fe80003f66270 */
[----:B------:R1:W-:Y:S01]  /*5740*/  MUFU.EX2 R238, R7 ;  /* 0x0000000700ee7308 */ /* 0x0003e20000000800 */
[----:B------:R-:W-:Y:S02]  /*5750*/  @!P0 FSEL R11, R11, -INF , !P1 ;  /* 0xff8000000b0b8808 */ /* 0x000fe40004800000 */
[----:B------:R-:W-:Y:S03]  /*5760*/  @!P0 FSEL R10, R10, -INF , !P3 ;  /* 0xff8000000a0a8808 */ /* 0x000fe60005800000 */
[--C-:B------:R-:W-:Y:S04]  /*5770*/  FFMA.FTZ R11, R11, UR14, -R2.reuse ;  /* 0x0000000e0b0b7c23 */ /* 0x100fe80008010802 */
[----:B------:R2:W-:Y:S01]  /*5780*/  MUFU.EX2 R190, R9 ;  /* 0x0000000900be7308 */ /* 0x0005e20000000800 */
[----:B------:R-:W-:Y:S09]  /*5790*/  FFMA.FTZ R10, R10, UR14, -R2 ;  /* 0x0000000e0a0a7c23 */ /* 0x000ff20008010802 */
[----:B------:R3:W-:Y:S01]  /*57a0*/  MUFU.EX2 R191, R8 ;  /* 0x0000000800bf7308 */ /* 0x0007e20000000800 */
[----:B-1----:R-:W1:Y:S09]  /*57b0*/  LDSM.16.M88.4 R4, [R215+0x4800] ;  /* 0x00480000d704783b */ /* 0x002e720000000200 */
[----:B------:R-:W-:Y:S01]  /*57c0*/  MUFU.EX2 R195, R10 ;  /* 0x0000000a00c37308 */ /* 0x000fe20000000800 */
[C---:B--2---:R-:W-:Y:S05]  /*57d0*/  @!P0 VIADD R9, R0.reuse, 0x8 ;  /* 0x0000000800098836 */ /* 0x044fea0000000000 */
[-C--:B------:R-:W-:Y:S04]  /*57e0*/  @!P0 ISETP.GE.AND P1, PT, R9, R165.reuse, PT ;  /* 0x000000a50900820c */ /* 0x080fe80003f26270 */
[----:B------:R-:W-:Y:S01]  /*57f0*/  MUFU.EX2 R194, R11 ;  /* 0x0000000b00c27308 */ /* 0x000fe20000000800 */
[----:B---3--:R-:W-:Y:S01]  /*5800*/  @!P0 VIADD R8, R0, 0x9 ;  /* 0x0000000900088836 */ /* 0x008fe20000000000 */
[----:B------:R-:W-:Y:S04]  /*5810*/  @!P0 FSEL R12, R12, -INF , !P1 ;  /* 0xff8000000c0c8808 */ /* 0x000fe80004800000 */
[----:B------:R-:W-:Y:S01]  /*5820*/  @!P0 ISETP.GE.AND P1, PT, R8, R165, PT ;  /* 0x000000a50800820c */ /* 0x000fe20003f26270 */
[--C-:B------:R-:W-:Y:S03]  /*5830*/  FFMA.FTZ R12, R12, UR14, -R164.reuse ;  /* 0x0000000e0c0c7c23 */ /* 0x100fe600080108a4 */
        /* <DEDUP_REMOVED lines=9> */
[-C--:B------:R-:W-:Y:S01]  /*58d0*/  @!P0 ISETP.GE.AND P1, PT, R9, R177.reuse, PT ;  /* 0x000000b10900820c */ /* 0x080fe20003f26270 */
[-C--:B-1----:R-:W-:Y:S05]  /*58e0*/  HMMA.16816.F32.BF16 R20, R168, R4.reuse, R20 ;  /* 0x00000004a814723c */ /* 0x082fea0000041814 */
[----:B------:R-:W-:Y:S01]  /*58f0*/  MUFU.EX2 R193, R14 ;  /* 0x0000000e00c17308 */ /* 0x000fe20000000800 */
[----:B------:R-:W-:Y:S01]  /*5900*/  @!P0 FSEL R16, R16, -INF , !P1 ;  /* 0xff80000010108808 */ /* 0x000fe20004800000 */
[----:B------:R-:W-:Y:S01]  /*5910*/  FFMA.FTZ R15, R15, UR14, -R2 ;  /* 0x0000000e0f0f7c23 */ /* 0x000fe20008010802 */
[----:B------:R-:W-:Y:S01]  /*5920*/  @!P0 ISETP.GE.AND P1, PT, R8, R177, PT ;  /* 0x000000b10800820c */ /* 0x000fe20003f26270 */
[C---:B------:R-:W-:Y:S06]  /*5930*/  HMMA.16816.F32.BF16 R24, R172.reuse, R4, R24 ;  /* 0x00000004ac18723c */ /* 0x040fec0000041818 */
[----:B------:R-:W-:Y:S01]  /*5940*/  MUFU.EX2 R192, R15 ;  /* 0x0000000f00c07308 */ /* 0x000fe20000000800 */
[----:B------:R-:W-:Y:S01]  /*5950*/  @!P0 FSEL R17, R17, -INF , !P1 ;  /* 0xff80000011118808 */ /* 0x000fe20004800000 */
[-C--:B------:R-:W-:Y:S03]  /*5960*/  HMMA.16816.F32.BF16 R28, R172, R6.reuse, R28 ;  /* 0x00000006ac1c723c */ /* 0x080fe6000004181c */
[-C--:B------:R-:W-:Y:S01]  /*5970*/  @!P0 ISETP.GE.AND P1, PT, R9, R167.reuse, PT ;  /* 0x000000a70900820c */ /* 0x080fe20003f26270 */
[----:B------:R-:W-:Y:S02]  /*5980*/  @!P0 VIADD R9, R0, 0x10 ;  /* 0x0000001000098836 */ /* 0x000fe40000000000 */
[----:B------:R-:W-:Y:S05]  /*5990*/  HMMA.16816.F32.BF16 R32, R168, R6, R32 ;  /* 0x00000006a820723c */ /* 0x000fea0000041820 */
[----:B------:R-:W-:Y:S01]  /*59a0*/  @!P0 FSEL R18, R18, -INF , !P1 ;  /* 0xff80000012128808 */ /* 0x000fe20004800000 */
[----:B------:R-:W-:Y:S01]  /*59b0*/  @!P0 VIADD R4, R0, 0x18 ;  /* 0x0000001800048836 */ /* 0x000fe20000000000 */
[----:B------:R-:W-:Y:S01]  /*59c0*/  @!P0 ISETP.GE.AND P1, PT, R8, R167, PT ;  /* 0x000000a70800820c */ /* 0x000fe20003f26270 */
[C---:B------:R-:W-:Y:S03]  /*59d0*/  @!P0 VIADD R8, R0.reuse, 0x11 ;  /* 0x0000001100088836 */ /* 0x040fe60000000000 */
[----:B------:R-:W-:Y:S01]  /*59e0*/  @!P0 FSEL R19, R19, -INF , !P1 ;  /* 0xff80000013138808 */ /* 0x000fe20004800000 */
[----:B------:R-:W-:Y:S01]  /*59f0*/  @!P0 VIADD R0, R0, 0x19 ;  /* 0x0000001900008836 */ /* 0x000fe20000000000 */
[----:B------:R-:W-:Y:S01]  /*5a00*/  @!P0 ISETP.GE.AND P1, PT, R9, R177, PT ;  /* 0x000000b10900820c */ /* 0x000fe20003f26270 */
[--C-:B------:R-:W-:Y:S01]  /*5a10*/  FFMA.FTZ R16, R16, UR14, -R176.reuse ;  /* 0x0000000e10107c23 */ /* 0x100fe200080108b0 */
[----:B------:R-:W-:Y:S01]  /*5a20*/  FFMA.FTZ R17, R17, UR14, -R176 ;  /* 0x0000000e11117c23 */ /* 0x000fe200080108b0 */
[----:B------:R-:W-:Y:S01]  /*5a30*/  @!P0 ISETP.GE.AND P3, PT, R4, R3, PT ;  /* 0x000000030400820c */ /* 0x000fe20003f66270 */
[--C-:B------:R-:W-:Y:S01]  /*5a40*/  FFMA.FTZ R18, R18, UR14, -R166.reuse ;  /* 0x0000000e12127c23 */ /* 0x100fe200080108a6 */
[----:B------:R-:W-:Y:S01]  /*5a50*/  @!P0 FSEL R20, R20, -INF , !P1 ;  /* 0xff80000014148808 */ /* 0x000fe20004800000 */
[----:B------:R-:W-:Y:S01]  /*5a60*/  MUFU.EX2 R202, R16 ;  /* 0x0000001000ca7308 */ /* 0x000fe20000000800 */
[----:B------:R-:W-:Y:S01]  /*5a70*/  @!P0 ISETP.GE.AND P1, PT, R8, R177, PT ;  /* 0x000000b10800820c */ /* 0x000fe20003f26270 */
[----:B------:R-:W-:Y:S01]  /*5a80*/  FFMA.FTZ R19, R19, UR14, -R166 ;  /* 0x0000000e13137c23 */ /* 0x000fe200080108a6 */
[----:B------:R-:W-:Y:S01]  /*5a90*/  @!P0 FSEL R30, R30, -INF , !P3 ;  /* 0xff8000001e1e8808 */ /* 0x000fe20005800000 */
[----:B------:R-:W-:Y:S01]  /*5aa0*/  FFMA.FTZ R20, R20, UR14, -R176 ;  /* 0x0000000e14147c23 */ /* 0x000fe200080108b0 */
[----:B------:R-:W-:Y:S02]  /*5ab0*/  @!P0 FSEL R21, R21, -INF , !P1 ;  /* 0xff80000015158808 */ /* 0x000fe40004800000 */
[-C--:B------:R-:W-:Y:S03]  /*5ac0*/  @!P0 ISETP.GE.AND P1, PT, R9, R167.reuse, PT ;  /* 0x000000a70900820c */ /* 0x080fe60003f26270 */
[----:B------:R-:W-:Y:S01]  /*5ad0*/  MUFU.EX2 R203, R17 ;  /* 0x0000001100cb7308 */ /* 0x000fe20000000800 */
[----:B------:R-:W-:Y:S01]  /*5ae0*/  FFMA.FTZ R30, R30, UR14, -R2 ;  /* 0x0000000e1e1e7c23 */ /* 0x000fe20008010802 */
[----:B------:R-:W-:Y:S01]  /*5af0*/  FFMA.FTZ R21, R21, UR14, -R176 ;  /* 0x0000000e15157c23 */ /* 0x000fe200080108b0 */
[----:B------:R-:W-:Y:S02]  /*5b00*/  @!P0 FSEL R22, R22, -INF , !P1 ;  /* 0xff80000016168808 */ /* 0x000fe40004800000 */
[----:B------:R-:W-:Y:S05]  /*5b10*/  @!P0 ISETP.GE.AND P1, PT, R8, R167, PT ;  /* 0x000000a70800820c */ /* 0x000fea0003f26270 */
[----:B------:R-:W-:Y:S01]  /*5b20*/  MUFU.EX2 R236, R18 ;  /* 0x0000001200ec7308 */ /* 0x000fe20000000800 */
[----:B------:R-:W-:Y:S01]  /*5b30*/  @!P0 FSEL R23, R23, -INF , !P1 ;  /* 0xff80000017178808 */ /* 0x000fe20004800000 */
[--C-:B------:R-:W-:Y:S01]  /*5b40*/  FFMA.FTZ R22, R22, UR14, -R166.reuse ;  /* 0x0000000e16167c23 */ /* 0x100fe200080108a6 */
[-C--:B------:R-:W-:Y:S03]  /*5b50*/  @!P0 ISETP.GE.AND P1, PT, R9, R165.reuse, PT ;  /* 0x000000a50900820c */ /* 0x080fe60003f26270 */
[----:B------:R-:W-:Y:S01]  /*5b60*/  FFMA.FTZ R23, R23, UR14, -R166 ;  /* 0x0000000e17177c23 */ /* 0x000fe200080108a6 */
[----:B------:R-:W-:Y:S03]  /*5b70*/  @!P0 FSEL R24, R24, -INF , !P1 ;  /* 0xff80000018188808 */ /* 0x000fe60004800000 */
[----:B------:R-:W1:Y:S01]  /*5b80*/  MUFU.EX2 R235, R19 ;  /* 0x0000001300eb7308 */ /* 0x000e620000000800 */
[----:B------:R-:W-:Y:S01]  /*5b90*/  @!P0 ISETP.GE.AND P1, PT, R8, R165, PT ;  /* 0x000000a50800820c */ /* 0x000fe20003f26270 */
[--C-:B------:R-:W-:Y:S03]  /*5ba0*/  FFMA.FTZ R24, R24, UR14, -R164.reuse ;  /* 0x0000000e18187c23 */ /* 0x100fe600080108a4 */
[----:B------:R-:W-:Y:S02]  /*5bb0*/  @!P0 FSEL R25, R25, -INF , !P1 ;  /* 0xff80000019198808 */ /* 0x000fe40004800000 */
[-C--:B------:R-:W-:Y:S03]  /*5bc0*/  @!P0 ISETP.GE.AND P1, PT, R9, R3.reuse, PT ;  /* 0x000000030900820c */ /* 0x080fe60003f26270 */
[----:B------:R-:W-:Y:S01]  /*5bd0*/  MUFU.EX2 R201, R20 ;  /* 0x0000001400c97308 */ /* 0x000fe20000000800 */
[----:B------:R-:W-:Y:S01]  /*5be0*/  FFMA.FTZ R25, R25, UR14, -R164 ;  /* 0x0000000e19197c23 */ /* 0x000fe200080108a4 */
[----:B------:R-:W-:Y:S02]  /*5bf0*/  @!P0 FSEL R26, R26, -INF , !P1 ;  /* 0xff8000001a1a8808 */ /* 0x000fe40004800000 */
[----:B------:R-:W-:Y:S03]  /*5c00*/  @!P0 ISETP.GE.AND P1, PT, R8, R3, PT ;  /* 0x000000030800820c */ /* 0x000fe60003f26270 */
[--C-:B------:R-:W-:Y:S01]  /*5c10*/  FFMA.FTZ R26, R26, UR14, -R2.reuse ;  /* 0x0000000e1a1a7c23 */ /* 0x100fe20008010802 */
[----:B------:R-:W-:Y:S02]  /*5c20*/  @!P0 FSEL R27, R27, -INF , !P1 ;  /* 0xff8000001b1b8808 */ /* 0x000fe40004800000 */
[----:B------:R-:W-:Y:S01]  /*5c30*/  MUFU.EX2 R200, R21 ;  /* 0x0000001500c87308 */ /* 0x000fe20000000800 */
[-C--:B------:R-:W-:Y:S02]  /*5c40*/  @!P0 ISETP.GE.AND P1, PT, R4, R165.reuse, PT ;  /* 0x000000a50400820c */ /* 0x080fe40003f26270 */
[----:B-1----:R-:W-:Y:S01]  /*5c50*/  F2FP.BF16.F32.PACK_AB R5, R235, R236 ;  /* 0x000000eceb05723e */ /* 0x002fe200000010ff */
[----:B------:R-:W-:Y:S01]  /*5c60*/  FFMA.FTZ R27, R27, UR14, -R2 ;  /* 0x0000000e1b1b7c23 */ /* 0x000fe20008010802 */
[----:B------:R-:W-:Y:S02]  /*5c70*/  @!P0 FSEL R28, R28, -INF , !P1 ;  /* 0xff8000001c1c8808 */ /* 0x000fe40004800000 */
[----:B------:R-:W-:Y:S03]  /*5c80*/  @!P0 ISETP.GE.AND P1, PT, R0, R165, PT ;  /* 0x000000a50000820c */ /* 0x000fe60003f26270 */
[----:B------:R-:W-:Y:S01]  /*5c90*/  MUFU.EX2 R234, R22 ;  /* 0x0000001600ea7308 */ /* 0x000fe20000000800 */
[--C-:B------:R-:W-:Y:S01]  /*5ca0*/  FFMA.FTZ R28, R28, UR14, -R164.reuse ;  /* 0x0000000e1c1c7c23 */ /* 0x100fe200080108a4 */
[----:B------:R-:W-:Y:S02]  /*5cb0*/  @!P0 FSEL R29, R29, -INF , !P1 ;  /* 0xff8000001d1d8808 */ /* 0x000fe40004800000 */
[-C--:B------:R-:W-:Y:S06]  /*5cc0*/  @!P0 ISETP.GE.AND P1, PT, R4, R177.reuse, PT ;  /* 0x000000b10400820c */ /* 0x080fec0003f26270 */
[----:B------:R-:W-:Y:S01]  /*5cd0*/  MUFU.EX2 R207, R23 ;  /* 0x0000001700cf7308 */ /* 0x000fe20000000800 */
[----:B------:R-:W-:Y:S01]  /*5ce0*/  @!P0 FSEL R32, R32, -INF , !P1 ;  /* 0xff80000020208808 */ /* 0x000fe20004800000 */
[----:B------:R-:W-:Y:S01]  /*5cf0*/  FFMA.FTZ R164, R29, UR14, -R164 ;  /* 0x0000000e1da47c23 */ /* 0x000fe200080108a4 */
[----:B------:R-:W-:Y:S03]  /*5d00*/  @!P0 ISETP.GE.AND P1, PT, R0, R177, PT ;  /* 0x000000b10000820c */ /* 0x000fe60003f26270 */
[--C-:B------:R-:W-:Y:S01]  /*5d10*/  FFMA.FTZ R32, R32, UR14, -R176.reuse ;  /* 0x0000000e20207c23 */ /* 0x100fe200080108b0 */
[----:B------:R-:W-:Y:S03]  /*5d20*/  @!P0 FSEL R33, R33, -INF , !P1 ;  /* 0xff80000021218808 */ /* 0x000fe60004800000 */
[----:B------:R-:W-:Y:S01]  /*5d30*/  MUFU.EX2 R185, R24 ;  /* 0x0000001800b97308 */ /* 0x000fe20000000800 */
[----:B------:R-:W-:Y:S02]  /*5d40*/  @!P0 ISETP.GE.AND P1, PT, R4, R167, PT ;  /* 0x000000a70400820c */ /* 0x000fe40003f26270 */
[----:B------:R-:W-:Y:S01]  /*5d50*/  F2FP.BF16.F32.PACK_AB R4, R190, R191 ;  /* 0x000000bfbe04723e */ /* 0x000fe200000010ff */
[----:B------:R-:W-:Y:S01]  /*5d60*/  FFMA.FTZ R176, R33, UR14, -R176 ;  /* 0x0000000e21b07c23 */ /* 0x000fe200080108b0 */
[----:B------:R-:W-:Y:S02]  /*5d70*/  @!P0 FSEL R34, R34, -INF , !P1 ;  /* 0xff80000022228808 */ /* 0x000fe40004800000 */
[----:B------:R-:W-:Y:S03]  /*5d80*/  @!P0 ISETP.GE.AND P1, PT, R0, R167, PT ;  /* 0x000000a70000820c */ /* 0x000fe60003f26270 */
[----:B------:R-:W-:Y:S01]  /*5d90*/  MUFU.EX2 R197, R32 ;  /* 0x0000002000c57308 */ /* 0x000fe20000000800 */
[--C-:B------:R-:W-:Y:S01]  /*5da0*/  FFMA.FTZ R34, R34, UR14, -R166.reuse ;  /* 0x0000000e22227c23 */ /* 0x100fe200080108a6 */
[----:B------:R-:W-:Y:S02]  /*5db0*/  @!P0 FSEL R35, R35, -INF , !P1 ;  /* 0xff80000023238808 */ /* 0x000fe40004800000 */
[----:B------:R-:W-:Y:S02]  /*5dc0*/  @!P0 ISETP.GE.AND P1, PT, R0, R3, PT ;  /* 0x000000030000820c */ /* 0x000fe40003f26270 */
[----:B------:R-:W-:Y:S04]  /*5dd0*/  F2FP.BF16.F32.PACK_AB R0, R237, R206 ;  /* 0x000000ceed00723e */ /* 0x000fe800000010ff */
[----:B------:R-:W1:Y:S01]  /*5de0*/  MUFU.EX2 R196, R176 ;  /* 0x000000b000c47308 */ /* 0x000e620000000800 */
[----:B------:R-:W-:Y:S01]  /*5df0*/  F2FP.BF16.F32.PACK_AB R3, R238, R239 ;  /* 0x000000efee03723e */ /* 0x000fe200000010ff */
[----:B------:R-:W-:Y:S01]  /*5e00*/  FFMA.FTZ R166, R35, UR14, -R166 ;  /* 0x0000000e23a67c23 */ /* 0x000fe200080108a6 */
[----:B------:R-:W-:Y:S01]  /*5e10*/  @!P0 FSEL R31, R31, -INF , !P1 ;  /* 0xff8000001f1f8808 */ /* 0x000fe20004800000 */
[----:B------:R2:W-:Y:S01]  /*5e20*/  STS [R225+0x20000], R0 ;  /* 0x02000000e1007388 */ /* 0x0005e20000000800 */
[----:B------:R-:W-:Y:S05]  /*5e30*/  PLOP3.LUT P1, PT, PT, PT, UP3, 0x80, 0x0 ;  /* 0x000000000000781c */ /* 0x000fea0003f2f038 */
[----:B------:R3:W-:Y:S01]  /*5e40*/  STS [R225+0x20400], R3 ;  /* 0x02040003e1007388 */ /* 0x0007e20000000800 */
[----:B------:R-:W-:Y:S01]  /*5e50*/  FFMA.FTZ R2, R31, UR14, -R2 ;  /* 0x0000000e1f027c23 */ /* 0x000fe20008010802 */
[----:B------:R-:W-:Y:S04]  /*5e60*/  MUFU.EX2 R199, R34 ;  /* 0x0000002200c77308 */ /* 0x000fe80000000800 */
[----:B------:R4:W-:Y:S06]  /*5e70*/  STS [R226+0x20400], R5 ;  /* 0x02040005e2007388 */ /* 0x0009ec0000000800 */
[----:B------:R1:W-:Y:S10]  /*5e80*/  MUFU.EX2 R180, R2 ;  /* 0x0000000200b47308 */ /* 0x0003f40000000800 */
[----:B------:R-:W-:Y:S01]  /*5e90*/  MUFU.EX2 R198, R166 ;  /* 0x000000a600c67308 */ /* 0x000fe20000000800 */
[----:B--2---:R-:W-:Y:S02]  /*5ea0*/  F2FP.BF16.F32.PACK_AB R0, R203, R202 ;  /* 0x000000cacb00723e */ /* 0x004fe400000010ff */
[----:B---3--:R-:W-:Y:S03]  /*5eb0*/  F2FP.BF16.F32.PACK_AB R3, R194, R195 ;  /* 0x000000c3c203723e */ /* 0x008fe600000010ff */
[----:B------:R2:W-:Y:S01]  /*5ec0*/  STS [R226+0x20000], R0 ;  /* 0x02000000e2007388 */ /* 0x0005e20000000800 */
[----:B-1----:R-:W-:Y:S03]  /*5ed0*/  F2FP.BF16.F32.PACK_AB R2, R196, R197 ;  /* 0x000000c5c402723e */ /* 0x002fe600000010ff */
[----:B------:R-:W1:Y:S01]  /*5ee0*/  MUFU.EX2 R184, R25 ;  /* 0x0000001900b87308 */ /* 0x000e620000000800 */
[----:B----4-:R-:W-:Y:S01]  /*5ef0*/  F2FP.BF16.F32.PACK_AB R5, R192, R193 ;  /* 0x000000c1c005723e */ /* 0x010fe200000010ff */
[----:B------:R3:W-:Y:S06]  /*5f00*/  STS [R225+0x21000], R4 ;  /* 0x02100004e1007388 */ /* 0x0007ec0000000800 */
[----:B------:R4:W-:Y:S02]  /*5f10*/  STS [R225+0x21400], R3 ;  /* 0x02140003e1007388 */ /* 0x0009e40000000800 */
[----:B------:R-:W-:Y:S04]  /*5f20*/  MUFU.EX2 R187, R26 ;  /* 0x0000001a00bb7308 */ /* 0x000fe80000000800 */
[----:B------:R1:W-:Y:S06]  /*5f30*/  STS [R226+0x21400], R5 ;  /* 0x02140005e2007388 */ /* 0x0003ec0000000800 */
[----:B------:R-:W1:Y:S01]  /*5f40*/  MUFU.EX2 R186, R27 ;  /* 0x0000001b00ba7308 */ /* 0x000e620000000800 */
[----:B--2---:R-:W-:Y:S09]  /*5f50*/  F2FP.BF16.F32.PACK_AB R0, R188, R189 ;  /* 0x000000bdbc00723e */ /* 0x004ff200000010ff */
[----:B------:R-:W-:Y:S01]  /*5f60*/  MUFU.EX2 R183, R28 ;  /* 0x0000001c00b77308 */ /* 0x000fe20000000800 */
[----:B---3--:R-:W-:Y:S01]  /*5f70*/  F2FP.BF16.F32.PACK_AB R4, R200, R201 ;  /* 0x000000c9c804723e */ /* 0x008fe200000010ff */
[----:B------:R2:W-:Y:S01]  /*5f80*/  STS [R226+0x21000], R0 ;  /* 0x02100000e2007388 */ /* 0x0005e20000000800 */
[----:B----4-:R-:W-:Y:S05]  /*5f90*/  F2FP.BF16.F32.PACK_AB R3, R207, R234 ;  /* 0x000000eacf03723e */ /* 0x010fea00000010ff */
[----:B------:R3:W-:Y:S02]  /*5fa0*/  STS [R223+0x20000], R4 ;  /* 0x02000004df007388 */ /* 0x0007e40000000800 */
[----:B------:R-:W4:Y:S01]  /*5fb0*/  MUFU.EX2 R182, R164 ;  /* 0x000000a400b67308 */ /* 0x000f220000000800 */
[----:B-1----:R-:W-:Y:S03]  /*5fc0*/  F2FP.BF16.F32.PACK_AB R5, R184, R185 ;  /* 0x000000b9b805723e */ /* 0x002fe600000010ff */
[----:B------:R4:W-:Y:S06]  /*5fd0*/  STS [R223+0x20400], R3 ;  /* 0x02040003df007388 */ /* 0x0009ec0000000800 */
[----:B------:R1:W-:Y:S01]  /*5fe0*/  STS [R224+0x20000], R2 ;  /* 0x02000002e0007388 */ /* 0x0003e20000000800 */
[----:B------:R-:W1:Y:S01]  /*5ff0*/  MUFU.EX2 R181, R30 ;  /* 0x0000001e00b57308 */ /* 0x000e620000000800 */
[----:B--2---:R-:W-:Y:S02]  /*6000*/  F2FP.BF16.F32.PACK_AB R0, R198, R199 ;  /* 0x000000c7c600723e */ /* 0x004fe400000010ff */
[----:B---3--:R-:W-:Y:S03]  /*6010*/  F2FP.BF16.F32.PACK_AB R4, R186, R187 ;  /* 0x000000bbba04723e */ /* 0x008fe600000010ff */
[----:B------:R2:W-:Y:S01]  /*6020*/  STS [R224+0x20400], R0 ;  /* 0x02040000e0007388 */ /* 0x0005e20000000800 */
[----:B----4-:R-:W-:Y:S05]  /*6030*/  F2FP.BF16.F32.PACK_AB R3, R182, R183 ;  /* 0x000000b7b603723e */ /* 0x010fea00000010ff */
[----:B------:R-:W-:Y:S01]  /*6040*/  STS [R223+0x21000], R5 ;  /* 0x02100005df007388 */ /* 0x000fe20000000800 */
[----:B-1----:R-:W-:Y:S05]  /*6050*/  F2FP.BF16.F32.PACK_AB R2, R180, R181 ;  /* 0x000000b5b402723e */ /* 0x002fea00000010ff */
[----:B------:R-:W-:Y:S06]  /*6060*/  STS [R223+0x21400], R4 ;  /* 0x02140004df007388 */ /* 0x000fec0000000800 */
[----:B------:R1:W-:Y:S06]  /*6070*/  STS [R224+0x21000], R3 ;  /* 0x02100003e0007388 */ /* 0x0003ec0000000800 */
[----:B------:R3:W-:Y:S06]  /*6080*/  STS [R224+0x21400], R2 ;  /* 0x02140002e0007388 */ /* 0x0007ec0000000800 */
[----:B------:R-:W-:Y:S01]  /*6090*/  LDSM.16.M88.4 R16, [R214+UR4+0x14000] ;  /* 0x01400004d610783b */ /* 0x000fe20008000200 */
[C---:B--2---:R-:W-:Y:S05]  /*60a0*/  LEA R0, R218.reuse, UR4, 0x1 ;  /* 0x00000004da007c11 */ /* 0x044fea000f8e08ff */
[----:B------:R-:W-:Y:S06]  /*60b0*/  LDSM.16.M88.4 R164, [R214+UR4+0x14800] ;  /* 0x01480004d6a4783b */ /* 0x000fec0008000200 */
[----:B------:R-:W2:Y:S01]  /*60c0*/  LDSM.16.M88.4 R32, [R0+0x8000] ;  /* 0x008000000020783b */ /* 0x000ea20000000200 */
[----:B-1----:R-:W-:Y:S05]  /*60d0*/  IMAD.IADD R3, R217, 0x1, R0 ;  /* 0x00000001d9037824 */ /* 0x002fea00078e0200 */
[----:B------:R-:W1:Y:S01]  /*60e0*/  LDSM.16.M88.4 R28, [R0+0x9000] ;  /* 0x00900000001c783b */ /* 0x000e620000000200 */
[----:B---3--:R-:W-:Y:S05]  /*60f0*/  LEA R2, R218, UR4, 0x1 ;  /* 0x00000004da027c11 */ /* 0x008fea000f8e08ff */
[----:B------:R-:W-:Y:S01]  /*6100*/  LDSM.16.M88.4 R168, [R3+0x8000] ;  /* 0x0080000003a8783b */ /* 0x000fe20000000200 */
[--C-:B------:R-:W-:Y:S02]  /*6110*/  IMAD.IADD R205, R211, 0x1, R2.reuse ;  /* 0x00000001d3cd7824 */ /* 0x100fe400078e0202 */
[----:B------:R-:W-:Y:S03]  /*6120*/  IMAD.IADD R2, R217, 0x1, R2 ;  /* 0x00000001d9027824 */ /* 0x000fe600078e0202 */
[----:B------:R-:W3:Y:S01]  /*6130*/  LDSM.16.M88.4 R172, [R213+0x8000] ;  /* 0x00800000d5ac783b */ /* 0x000ee20000000200 */
[----:B------:R-:W-:Y:S05]  /*6140*/  IMAD.IADD R204, R211, 0x1, R2 ;  /* 0x00000001d3cc7824 */ /* 0x000fea00078e0202 */
[----:B------:R-:W4:Y:S01]  /*6150*/  LDSM.16.M88.4 R176, [R3+0x9000] ;  /* 0x0090000003b0783b */ /* 0x000f220000000200 */
[-C--:B--2---:R-:W-:Y:S06]  /*6160*/  HMMA.16816.F32.BF16 R4, R32, R16.reuse, RZ ;  /* 0x000000102004723c */ /* 0x084fec00000418ff */
[C---:B-1----:R-:W-:Y:S06]  /*6170*/  HMMA.16816.F32.BF16 R8, R28.reuse, R16, RZ ;  /* 0x000000101c08723c */ /* 0x042fec00000418ff */
[-C--:B------:R-:W-:Y:S06]  /*6180*/  HMMA.16816.F32.BF16 R12, R28, R18.reuse, RZ ;  /* 0x000000121c0c723c */ /* 0x080fec00000418ff */
[C---:B------:R-:W-:Y:S06]  /*6190*/  HMMA.16816.F32.BF16 R16, R32.reuse, R18, RZ ;  /* 0x000000122010723c */ /* 0x040fec00000418ff */
[-C--:B------:R-:W-:Y:S06]  /*61a0*/  HMMA.16816.F32.BF16 R20, R32, R164.reuse, RZ ;  /* 0x000000a42014723c */ /* 0x080fec00000418ff */
[C---:B------:R-:W-:Y:S06]  /*61b0*/  HMMA.16816.F32.BF16 R24, R28.reuse, R164, RZ ;  /* 0x000000a41c18723c */ /* 0x040fec00000418ff */
[-C--:B------:R-:W-:Y:S06]  /*61c0*/  HMMA.16816.F32.BF16 R28, R28, R166.reuse, RZ ;  /* 0x000000a61c1c723c */ /* 0x080fec00000418ff */
[----:B------:R-:W-:Y:S01]  /*61d0*/  HMMA.16816.F32.BF16 R32, R32, R166, RZ ;  /* 0x000000a62020723c */ /* 0x000fe200000418ff */
[----:B------:R-:W1:Y:S05]  /*61e0*/  LDSM.16.M88.4 R164, [R213+0x8800] ;  /* 0x00880000d5a4783b */ /* 0x000e6a0000000200 */
[-C--:B---3--:R-:W-:Y:S06]  /*61f0*/  HMMA.16816.F32.BF16 R4, R168, R172.reuse, R4 ;  /* 0x000000aca804723c */ /* 0x088fec0000041804 */
[C---:B----4-:R-:W-:Y:S06]  /*6200*/  HMMA.16816.F32.BF16 R8, R176.reuse, R172, R8 ;  /* 0x000000acb008723c */ /* 0x050fec0000041808 */
[-C--:B------:R-:W-:Y:S06]  /*6210*/  HMMA.16816.F32.BF16 R12, R176, R174.reuse, R12 ;  /* 0x000000aeb00c723c */ /* 0x080fec000004180c */
[C---:B------:R-:W-:Y:S01]  /*6220*/  HMMA.16816.F32.BF16 R16, R168.reuse, R174, R16 ;  /* 0x000000aea810723c */ /* 0x040fe20000041810 */
[----:B------:R-:W-:Y:S05]  /*6230*/  LDSM.16.M88.4 R172, [R205+0x8000] ;  /* 0x00800000cdac783b */ /* 0x000fea0000000200 */
[-C--:B-1----:R-:W-:Y:S06]  /*6240*/  HMMA.16816.F32.BF16 R20, R168, R164.reuse, R20 ;  /* 0x000000a4a814723c */ /* 0x082fec0000041814 */
[C---:B------:R-:W-:Y:S06]  /*6250*/  HMMA.16816.F32.BF16 R24, R176.reuse, R164, R24 ;  /* 0x000000a4b018723c */ /* 0x040fec0000041818 */
[-C--:B------:R-:W-:Y:S01]  /*6260*/  HMMA.16816.F32.BF16 R28, R176, R166.reuse, R28 ;  /* 0x000000a6b01c723c */ /* 0x080fe2000004181c */
[----:B------:R-:W-:Y:S05]  /*6270*/  LDSM.16.M88.4 R176, [R214+UR4+0x18800] ;  /* 0x01880004d6b0783b */ /* 0x000fea0008000200 */
[----:B------:R-:W-:Y:S01]  /*6280*/  HMMA.16816.F32.BF16 R32, R168, R166, R32 ;  /* 0x000000a6a820723c */ /* 0x000fe20000041820 */
[----:B------:R-:W1:Y:S06]  /*6290*/  LDSM.16.M88.4 R164, [R216+0x8000] ;  /* 0x00800000d8a4783b */ /* 0x000e6c0000000200 */
[----:B------:R-:W2:Y:S01]  /*62a0*/  LDSM.16.M88.4 R168, [R205+0x9000] ;  /* 0x00900000cda8783b */ /* 0x000ea20000000200 */
[-C--:B-1----:R-:W-:Y:S06]  /*62b0*/  HMMA.16816.F32.BF16 R4, R172, R164.reuse, R4 ;  /* 0x000000a4ac04723c */ /* 0x082fec0000041804 */
[C---:B--2---:R-:W-:Y:S06]  /*62c0*/  HMMA.16816.F32.BF16 R8, R168.reuse, R164, R8 ;  /* 0x000000a4a808723c */ /* 0x044fec0000041808 */
[-C--:B------:R-:W-:Y:S06]  /*62d0*/  HMMA.16816.F32.BF16 R12, R168, R166.reuse, R12 ;  /* 0x000000a6a80c723c */ /* 0x080fec000004180c */
[C---:B------:R-:W-:Y:S01]  /*62e0*/  HMMA.16816.F32.BF16 R16, R172.reuse, R166, R16 ;  /* 0x000000a6ac10723c */ /* 0x040fe20000041810 */
[----:B------:R-:W1:Y:S05]  /*62f0*/  LDSM.16.M88.4 R164, [R216+0x8800] ;  /* 0x00880000d8a4783b */ /* 0x000e6a0000000200 */
[-C--:B-1----:R-:W-:Y:S06]  /*6300*/  HMMA.16816.F32.BF16 R20, R172, R164.reuse, R20 ;  /* 0x000000a4ac14723c */ /* 0x082fec0000041814 */
[C---:B------:R-:W-:Y:S06]  /*6310*/  HMMA.16816.F32.BF16 R24, R168.reuse, R164, R24 ;  /* 0x000000a4a818723c */ /* 0x040fec0000041818 */
[-C--:B------:R-:W-:Y:S01]  /*6320*/  HMMA.16816.F32.BF16 R28, R168, R166.reuse, R28 ;  /* 0x000000a6a81c723c */ /* 0x080fe2000004181c */
[----:B------:R-:W-:Y:S05]  /*6330*/  LDSM.16.M88.4 R168, [R204+0x8000] ;  /* 0x00800000cca8783b */ /* 0x000fea0000000200 */
        /* <DEDUP_REMOVED lines=13> */
[----:B------:R-:W1:Y:S06]  /*6410*/  LDSM.16.M88.4 R164, [R214+UR4+0x18000] ;  /* 0x01800004d6a4783b */ /* 0x000e6c0008000200 */
[----:B------:R-:W2:Y:S01]  /*6420*/  LDSM.16.M88.4 R168, [R0+0xb000] ;  /* 0x00b0000000a8783b */ /* 0x000ea20000000200 */
[-C--:B-1----:R-:W-:Y:S06]  /*6430*/  HMMA.16816.F32.BF16 R4, R172, R164.reuse, R4 ;  /* 0x000000a4ac04723c */ /* 0x082fec0000041804 */
[C---:B--2---:R-:W-:Y:S06]  /*6440*/  HMMA.16816.F32.BF16 R8, R168.reuse, R164, R8 ;  /* 0x000000a4a808723c */ /* 0x044fec0000041808 */
[-C--:B------:R-:W-:Y:S06]  /*6450*/  HMMA.16816.F32.BF16 R12, R168, R166.reuse, R12 ;  /* 0x000000a6a80c723c */ /* 0x080fec000004180c */
[C---:B------:R-:W-:Y:S01]  /*6460*/  HMMA.16816.F32.BF16 R16, R172.reuse, R166, R16 ;  /* 0x000000a6ac10723c */ /* 0x040fe20000041810 */
[----:B------:R-:W-:Y:S05]  /*6470*/  LDSM.16.M88.4 R164, [R3+0xa000] ;  /* 0x00a0000003a4783b */ /* 0x000fea0000000200 */
[-C--:B------:R-:W-:Y:S06]  /*6480*/  HMMA.16816.F32.BF16 R20, R172, R176.reuse, R20 ;  /* 0x000000b0ac14723c */ /* 0x080fec0000041814 */
[C---:B------:R-:W-:Y:S06]  /*6490*/  HMMA.16816.F32.BF16 R24, R168.reuse, R176, R24 ;  /* 0x000000b0a818723c */ /* 0x040fec0000041818 */
[-C--:B------:R-:W-:Y:S01]  /*64a0*/  HMMA.16816.F32.BF16 R28, R168, R178.reuse, R28 ;  /* 0x000000b2a81c723c */ /* 0x080fe2000004181c */
[----:B------:R-:W1:Y:S04]  /*64b0*/  LDSM.16.M88.4 R168, [R213+0xc000] ;  /* 0x00c00000d5a8783b */ /* 0x000e680000000200 */
[----:B------:R-:W-:Y:S01]  /*64c0*/  IADD3 R176, P0, R248, UR19, RZ ;  /* 0x00000013f8b07c10 */ /* 0x000fe2000ff1e0ff */
[----:B------:R-:W-:Y:S01]  /*64d0*/  HMMA.16816.F32.BF16 R32, R172, R178, R32 ;  /* 0x000000b2ac20723c */ /* 0x000fe20000041820 */
[----:B------:R-:W2:Y:S04]  /*64e0*/  LDSM.16.M88.4 R172, [R3+0xb000] ;  /* 0x00b0000003ac783b */ /* 0x000ea80000000200 */
[----:B------:R-:W-:Y:S05]  /*64f0*/  IADD3.X R177, R247, UR18, RZ, P0, !PT ;  /* 0x00000012f7b17c10 */ /* 0x000fea00087fe4ff */
[----:B------:R-:W3:Y:S06]  /*6500*/  LDG.E R2, desc[UR12][R176.64] ;  /* 0x0000000cb0027981 */ /* 0x000eec000c1e1900 */
[----:B------:R-:W4:Y:S06]  /*6510*/  LDG.E R0, desc[UR12][R176.64+0x20] ;  /* 0x0000200cb0007981 */ /* 0x000f2c000c1e1900 */
[----:B------:R-:W5:Y:S01]  /*6520*/  LDG.E R178, desc[UR12][R176.64+0x80] ;  /* 0x0000800cb0b27981 */ /* 0x000f62000c1e1900 */
[-C--:B-1----:R-:W-:Y:S06]  /*6530*/  HMMA.16816.F32.BF16 R4, R164, R168.reuse, R4 ;  /* 0x000000a8a404723c */ /* 0x082fec0000041804 */
[C---:B--2---:R-:W-:Y:S01]  /*6540*/  HMMA.16816.F32.BF16 R8, R172.reuse, R168, R8 ;  /* 0x000000a8ac08723c */ /* 0x044fe20000041808 */
[----:B------:R1:W5:Y:S05]  /*6550*/  LDG.E R177, desc[UR12][R176.64+0xa0] ;  /* 0x0000a00cb0b17981 */ /* 0x00036a000c1e1900 */
[-C--:B------:R-:W-:Y:S06]  /*6560*/  HMMA.16816.F32.BF16 R12, R172, R170.reuse, R12 ;  /* 0x000000aaac0c723c */ /* 0x080fec000004180c */
[C---:B------:R-:W-:Y:S01]  /*6570*/  HMMA.16816.F32.BF16 R16, R164.reuse, R170, R16 ;  /* 0x000000aaa410723c */ /* 0x040fe20000041810 */
[----:B------:R-:W2:Y:S01]  /*6580*/  LDSM.16.M88.4 R168, [R213+0xc800] ;  /* 0x00c80000d5a8783b */ /* 0x000ea20000000200 */
[----:B-1----:R-:W-:Y:S04]  /*6590*/  IMAD.U32 R176, RZ, RZ, UR4 ;  /* 0x00000004ffb07e24 */ /* 0x002fe8000f8e00ff */
[-C--:B--2---:R-:W-:Y:S06]  /*65a0*/  HMMA.16816.F32.BF16 R20, R164, R168.reuse, R20 ;  /* 0x000000a8a414723c */ /* 0x084fec0000041814 */
        /* <DEDUP_REMOVED lines=23> */
[C---:B---3--:R-:W-:Y:S01]  /*6720*/  FADD.FTZ R4, -R2.reuse, R4 ;  /* 0x0000000402047221 */ /* 0x048fe20000010100 */
[C---:B------:R-:W-:Y:S11]  /*6730*/  FADD.FTZ R5, -R2.reuse, R5 ;  /* 0x0000000502057221 */ /* 0x040ff60000010100 */
[----:B------:R-:W-:Y:S06]  /*6740*/  @!UPT UIADD3 URZ, URZ, URZ, URZ ;  /* 0x0000003f3f3ff290 */ /* 0x000fec000fffe03f */
[----:B------:R-:W-:Y:S01]  /*6750*/  FADD.FTZ R17, -R2, R17 ;  /* 0x0000001102117221 */ /* 0x000fe20000010100 */
[----:B------:R-:W-:Y:S01]  /*6760*/  FMUL.FTZ R179, R206, R4 ;  /* 0x00000004ceb37220 */ /* 0x000fe20000410000 */
[----:B------:R-:W-:Y:S01]  /*6770*/  FADD.FTZ R4, -R2, R16 ;  /* 0x0000001002047221 */ /* 0x000fe20000010100 */
[----:B------:R-:W-:Y:S01]  /*6780*/  FMUL.FTZ R16, R237, R5 ;  /* 0x00000005ed107220 */ /* 0x000fe20000410000 */
[----:B----4-:R-:W-:Y:S02]  /*6790*/  FADD.FTZ R5, -R0, R6 ;  /* 0x0000000600057221 */ /* 0x010fe40000010100 */
[----:B------:R-:W-:Y:S02]  /*67a0*/  FMUL.FTZ R4, R202, R4 ;  /* 0x00000004ca047220 */ /* 0x000fe40000410000 */
[----:B------:R-:W-:Y:S01]  /*67b0*/  FMUL.FTZ R5, R239, R5 ;  /* 0x00000005ef057220 */ /* 0x000fe20000410000 */
[----:B------:R-:W-:Y:S01]  /*67c0*/  F2FP.BF16.F32.PACK_AB R16, R16, R179 ;  /* 0x000000b31010723e */ /* 0x000fe200000010ff */
[-C--:B-1----:R-:W-:Y:S06]  /*67d0*/  HMMA.16816.F32.BF16 R20, R164, R168.reuse, R20 ;  /* 0x000000a8a414723c */ /* 0x082fec0000041814 */
[C---:B------:R-:W-:Y:S06]  /*67e0*/  HMMA.16816.F32.BF16 R24, R172.reuse, R168, R24 ;  /* 0x000000a8ac18723c */ /* 0x040fec0000041818 */
[-C--:B------:R-:W-:Y:S06]  /*67f0*/  HMMA.16816.F32.BF16 R28, R172, R170.reuse, R28 ;  /* 0x000000aaac1c723c */ /* 0x080fec000004181c */
[----:B------:R-:W-:Y:S05]  /*6800*/  HMMA.16816.F32.BF16 R32, R164, R170, R32 ;  /* 0x000000aaa420723c */ /* 0x000fea0000041820 */
[----:B------:R-:W-:Y:S02]  /*6810*/  IMAD.SHL.U32 R172, R219, 0x2, RZ ;  /* 0x00000002dbac7824 */ /* 0x000fe400078e00ff */
[C---:B------:R-:W-:Y:S01]  /*6820*/  FADD.FTZ R3, -R2.reuse, R20 ;  /* 0x0000001402037221 */ /* 0x040fe20000010100 */
[----:B------:R-:W-:Y:S03]  /*6830*/  FADD.FTZ R21, -R2, R21 ;  /* 0x0000001502157221 */ /* 0x000fe60000010100 */
[----:B------:R-:W-:Y:S01]  /*6840*/  FMUL.FTZ R20, R203, R17 ;  /* 0x00000011cb147220 */ /* 0x000fe20000410000 */
[----:B------:R-:W-:Y:S01]  /*6850*/  FMUL.FTZ R3, R201, R3 ;  /* 0x00000003c9037220 */ /* 0x000fe20000410000 */
[----:B------:R-:W-:Y:S03]  /*6860*/  FMUL.FTZ R21, R200, R21 ;  /* 0x00000015c8157220 */ /* 0x000fe60000410000 */
[----:B------:R-:W-:Y:S01]  /*6870*/  F2FP.BF16.F32.PACK_AB R20, R20, R4 ;  /* 0x000000041414723e */ /* 0x000fe200000010ff */
[----:B------:R-:W-:Y:S01]  /*6880*/  FADD.FTZ R4, -R0, R7 ;  /* 0x0000000700047221 */ /* 0x000fe20000010100 */
[----:B------:R-:W-:Y:S01]  /*6890*/  IADD3 R176, R172, 0x8000, R176 ;  /* 0x00008000acb07810 */ /* 0x000fe20007ffe0b0 */
[----:B------:R-:W-:Y:S01]  /*68a0*/  FADD.FTZ R17, -R0, R23 ;  /* 0x0000001700117221 */ /* 0x000fe20000010100 */
[----:B------:R-:W-:Y:S01]  /*68b0*/  F2FP.BF16.F32.PACK_AB R21, R21, R3 ;  /* 0x000000031515723e */ /* 0x000fe200000010ff */
[----:B------:R-:W-:Y:S01]  /*68c0*/  FMUL.FTZ R4, R238, R4 ;  /* 0x00000004ee047220 */ /* 0x000fe20000410000 */
[C---:B------:R-:W-:Y:S01]  /*68d0*/  FADD.FTZ R164, -R0.reuse, R18 ;  /* 0x0000001200a47221 */ /* 0x040fe20000010100 */
[----:B------:R-:W-:Y:S01]  /*68e0*/  FADD.FTZ R22, -R0, R22 ;  /* 0x0000001600167221 */ /* 0x000fe20000010100 */
[----:B------:R-:W-:Y:S02]  /*68f0*/  IMAD.IADD R176, R176, 0x1, R211 ;  /* 0x00000001b0b07824 */ /* 0x000fe400078e02d3 */
[----:B------:R-:W-:Y:S01]  /*6900*/  FMUL.FTZ R17, R207, R17 ;  /* 0x00000011cf117220 */ /* 0x000fe20000410000 */
[----:B------:R-:W-:Y:S01]  /*6910*/  F2FP.BF16.F32.PACK_AB R18, R4, R5 ;  /* 0x000000050412723e */ /* 0x000fe200000010ff */
[C---:B------:R-:W-:Y:S01]  /*6920*/  FADD.FTZ R3, -R2.reuse, R32 ;  /* 0x0000002002037221 */ /* 0x040fe20000010100 */
[----:B------:R-:W-:Y:S01]  /*6930*/  FADD.FTZ R2, -R2, R33 ;  /* 0x0000002102027221 */ /* 0x000fe20000010100 */
[C---:B------:R-:W-:Y:S01]  /*6940*/  FADD.FTZ R33, -R0.reuse, R19 ;  /* 0x0000001300217221 */ /* 0x040fe20000010100 */
[----:B------:R-:W-:Y:S01]  /*6950*/  FADD.FTZ R32, -R0, R34 ;  /* 0x0000002200207221 */ /* 0x000fe20000010100 */
[----:B------:R-:W-:Y:S01]  /*6960*/  FMUL.FTZ R3, R197, R3 ;  /* 0x00000003c5037220 */ /* 0x000fe20000410000 */
[----:B------:R-:W-:Y:S01]  /*6970*/  FMUL.FTZ R2, R196, R2 ;  /* 0x00000002c4027220 */ /* 0x000fe20000410000 */
[----:B------:R-:W-:Y:S01]  /*6980*/  FADD.FTZ R23, -R0, R35 ;  /* 0x0000002300177221 */ /* 0x000fe20000010100 */
[----:B------:R-:W-:Y:S01]  /*6990*/  FMUL.FTZ R164, R236, R164 ;  /* 0x000000a4eca47220 */ /* 0x000fe20000410000 */
[----:B------:R-:W-:Y:S01]  /*69a0*/  FMUL.FTZ R33, R235, R33 ;  /* 0x00000021eb217220 */ /* 0x000fe20000410000 */
[----:B------:R-:W-:Y:S01]  /*69b0*/  FMUL.FTZ R22, R234, R22 ;  /* 0x00000016ea167220 */ /* 0x000fe20000410000 */
[----:B------:R-:W-:Y:S01]  /*69c0*/  F2FP.BF16.F32.PACK_AB R19, R2, R3 ;  /* 0x000000030213723e */ /* 0x000fe200000010ff */
[----:B------:R-:W-:Y:S01]  /*69d0*/  FMUL.FTZ R32, R199, R32 ;  /* 0x00000020c7207220 */ /* 0x000fe20000410000 */
[----:B------:R-:W-:Y:S01]  /*69e0*/  FMUL.FTZ R23, R198, R23 ;  /* 0x00000017c6177220 */ /* 0x000fe20000410000 */
[----:B------:R-:W-:Y:S06]  /*69f0*/  @!P1 BRA `(.L_x_186) ;  /* 0x0000000000e09947 */ /* 0x000fec0003800000 */
[----:B------:R-:W1:Y:S01]  /*6a00*/  LDC R7, c[0x0][0x240] ;  /* 0x00009000ff077b82 */ /* 0x000e620000000800 */
[C---:B------:R-:W-:Y:S01]  /*6a10*/  ISETP.GE.AND P4, PT, R228.reuse, UR21, PT ;  /* 0x00000015e4007c0c */ /* 0x040fe2000bf86270 */
[----:B------:R-:W-:Y:S01]  /*6a20*/  VIADD R0, R228, 0x40 ;  /* 0x00000040e4007836 */ /* 0x000fe20000000000 */
[----:B------:R-:W-:Y:S04]  /*6a30*/  ULOP3.LUT UR5, UR11, 0x1, URZ, 0xc0, !UPT ;  /* 0x000000010b057892 */ /* 0x000fe8000f8ec03f */
[----:B------:R-:W-:Y:S01]  /*6a40*/  ISETP.GE.AND P3, PT, R0, UR21, PT ;  /* 0x0000001500007c0c */ /* 0x000fe2000bf66270 */
[----:B------:R-:W2:Y:S01]  /*6a50*/  LDC R34, c[0x0][0x244] ;  /* 0x00009100ff227b82 */ /* 0x000ea20000000800 */
[----:B------:R-:W-:Y:S04]  /*6a60*/  UISETP.NE.U32.AND UP0, UPT, UR5, 0x1, UPT ;  /* 0x000000010500788c */ /* 0x000fe8000bf05070 */
[----:B------:R-:W-:Y:S06]  /*6a70*/  USEL UR5, UR58, 0x4000, !UP0 ;  /* 0x000040003a057887 */ /* 0x000fec000c000000 */
[----:B------:R-:W-:Y:S02]  /*6a80*/  VIADD R222, R222, UR5 ;  /* 0x00000005dede7c36 */ /* 0x000fe40008000000 */
[----:B------:R-:W-:Y:S02]  /*6a90*/  VIADD R227, R227, UR5 ;  /* 0x00000005e3e37c36 */ /* 0x000fe40008000000 */
[----:B------:R-:W-:Y:S01]  /*6aa0*/  VIADD R212, R212, UR5 ;  /* 0x00000005d4d47c36 */ /* 0x000fe20008000000 */
[----:B------:R3:W-:Y:S04]  /*6ab0*/  @P4 STS [R222], RZ ;  /* 0x000000ffde004388 */ /* 0x0007e80000000800 */
[----:B------:R3:W-:Y:S04]  /*6ac0*/  @P4 STS [R222+0x4], RZ ;  /* 0x000004ffde004388 */ /* 0x0007e80000000800 */
[----:B------:R3:W-:Y:S01]  /*6ad0*/  @P4 STS [R222+0x8], RZ ;  /* 0x000008ffde004388 */ /* 0x0007e20000000800 */
[----:B-1----:R-:W-:Y:S03]  /*6ae0*/  IMAD.U32 R3, R7, -0x40, RZ ;  /* 0xffffffc007037824 */ /* 0x002fe600078e00ff */
[----:B------:R3:W-:Y:S02]  /*6af0*/  @P4 STS [R222+0xc], RZ ;  /* 0x00000cffde004388 */ /* 0x0007e40000000800 */
        /* <DEDUP_REMOVED lines=40> */
.L_x_186:
[----:B------:R-:W-:Y:S01]  /*6d80*/  F2FP.BF16.F32.PACK_AB R0, R33, R164 ;  /* 0x000000a42100723e */ /* 0x000fe200000010ff */
[----:B------:R-:W-:Y:S01]  /*6d90*/  STS [R225+0x1c000], R16 ;  /* 0x01c00010e1007388 */ /* 0x000fe20000000800 */
[C---:B-----5:R-:W-:Y:S01]  /*6da0*/  FADD.FTZ R8, -R178.reuse, R8 ;  /* 0x00000008b2087221 */ /* 0x060fe20000010100 */
[----:B------:R-:W-:Y:S01]  /*6db0*/  FADD.FTZ R9, -R178, R9 ;  /* 0x00000009b2097221 */ /* 0x000fe20000010100 */
[----:B------:R-:W-:Y:S01]  /*6dc0*/  FADD.FTZ R10, -R177, R10 ;  /* 0x0000000ab10a7221 */ /* 0x000fe20000010100 */
[----:B------:R-:W-:Y:S01]  /*6dd0*/  STS [R225+0x1c400], R18 ;  /* 0x01c40012e1007388 */ /* 0x000fe20000000800 */
[----:B------:R-:W-:Y:S01]  /*6de0*/  FMUL.FTZ R8, R191, R8 ;  /* 0x00000008bf087220 */ /* 0x000fe20000410000 */
[----:B------:R-:W-:Y:S01]  /*6df0*/  FMUL.FTZ R9, R190, R9 ;  /* 0x00000009be097220 */ /* 0x000fe20000410000 */
[C---:B------:R-:W-:Y:S01]  /*6e00*/  FADD.FTZ R11, -R177.reuse, R11 ;  /* 0x0000000bb10b7221 */ /* 0x040fe20000010100 */
[----:B------:R1:W-:Y:S01]  /*6e10*/  STS [R226+0x1c400], R0 ;  /* 0x01c40000e2007388 */ /* 0x0003e20000000800 */
[C---:B------:R-:W-:Y:S01]  /*6e20*/  FADD.FTZ R12, -R178.reuse, R12 ;  /* 0x0000000cb20c7221 */ /* 0x040fe20000010100 */
[----:B------:R-:W-:Y:S01]  /*6e30*/  FADD.FTZ R13, -R178, R13 ;  /* 0x0000000db20d7221 */ /* 0x000fe20000010100 */
[C---:B------:R-:W-:Y:S01]  /*6e40*/  FADD.FTZ R14, -R177.reuse, R14 ;  /* 0x0000000eb10e7221 */ /* 0x040fe20000010100 */
[----:B------:R-:W-:Y:S01]  /*6e50*/  STS [R226+0x1c000], R20 ;  /* 0x01c00014e2007388 */ /* 0x000fe20000000800 */
[----:B------:R-:W-:Y:S01]  /*6e60*/  FADD.FTZ R15, -R177, R15 ;  /* 0x0000000fb10f7221 */ /* 0x000fe20000010100 */
[----:B------:R-:W-:Y:S01]  /*6e70*/  FMUL.FTZ R10, R195, R10 ;  /* 0x0000000ac30a7220 */ /* 0x000fe20000410000 */
[----:B---3--:R-:W-:Y:S01]  /*6e80*/  FMUL.FTZ R4, R194, R11 ;  /* 0x0000000bc2047220 */ /* 0x008fe20000410000 */
[----:B------:R-:W-:Y:S01]  /*6e90*/  FMUL.FTZ R12, R189, R12 ;  /* 0x0000000cbd0c7220 */ /* 0x000fe20000410000 */
[----:B------:R-:W-:Y:S01]  /*6ea0*/  FMUL.FTZ R7, R188, R13 ;  /* 0x0000000dbc077220 */ /* 0x000fe20000410000 */
[----:B------:R-:W-:Y:S01]  /*6eb0*/  FMUL.FTZ R14, R193, R14 ;  /* 0x0000000ec10e7220 */ /* 0x000fe20000410000 */
[----:B------:R-:W-:Y:S01]  /*6ec0*/  FMUL.FTZ R3, R192, R15 ;  /* 0x0000000fc0037220 */ /* 0x000fe20000410000 */
[----:B------:R-:W-:Y:S01]  /*6ed0*/  F2FP.BF16.F32.PACK_AB R4, R4, R10 ;  /* 0x0000000a0404723e */ /* 0x000fe200000010ff */
[C---:B------:R-:W-:Y:S01]  /*6ee0*/  FADD.FTZ R24, -R178.reuse, R24 ;  /* 0x00000018b2187221 */ /* 0x040fe20000010100 */
[----:B------:R-:W-:Y:S01]  /*6ef0*/  F2FP.BF16.F32.PACK_AB R7, R7, R12 ;  /* 0x0000000c0707723e */ /* 0x000fe200000010ff */
[C---:B------:R-:W-:Y:S01]  /*6f00*/  FADD.FTZ R25, -R178.reuse, R25 ;  /* 0x00000019b2197221 */ /* 0x040fe20000010100 */
[----:B------:R-:W-:Y:S01]  /*6f10*/  F2FP.BF16.F32.PACK_AB R3, R3, R14 ;  /* 0x0000000e0303723e */ /* 0x000fe200000010ff */
[----:B------:R-:W-:Y:S01]  /*6f20*/  STS [R225+0x1d400], R4 ;  /* 0x01d40004e1007388 */ /* 0x000fe20000000800 */
[C---:B------:R-:W-:Y:S01]  /*6f30*/  FADD.FTZ R26, -R177.reuse, R26 ;  /* 0x0000001ab11a7221 */ /* 0x040fe20000010100 */
[----:B------:R-:W-:Y:S01]  /*6f40*/  FADD.FTZ R27, -R177, R27 ;  /* 0x0000001bb11b7221 */ /* 0x000fe20000010100 */
[----:B------:R-:W-:Y:S01]  /*6f50*/  F2FP.BF16.F32.PACK_AB R17, R17, R22 ;  /* 0x000000161111723e */ /* 0x000fe200000010ff */
[C---:B------:R-:W-:Y:S01]  /*6f60*/  FADD.FTZ R28, -R178.reuse, R28 ;  /* 0x0000001cb21c7221 */ /* 0x040fe20000010100 */
[----:B------:R-:W-:Y:S01]  /*6f70*/  FADD.FTZ R29, -R178, R29 ;  /* 0x0000001db21d7221 */ /* 0x000fe20000010100 */
[----:B------:R-:W-:Y:S01]  /*6f80*/  FMUL.FTZ R24, R185, R24 ;  /* 0x00000018b9187220 */ /* 0x000fe20000410000 */
[----:B------:R-:W-:Y:S01]  /*6f90*/  FMUL.FTZ R6, R184, R25 ;  /* 0x00000019b8067220 */ /* 0x000fe20000410000 */
[----:B-1----:R-:W-:Y:S01]  /*6fa0*/  F2FP.BF16.F32.PACK_AB R0, R9, R8 ;  /* 0x000000080900723e */ /* 0x002fe200000010ff */
[C---:B------:R-:W-:Y:S01]  /*6fb0*/  FADD.FTZ R30, -R177.reuse, R30 ;  /* 0x0000001eb11e7221 */ /* 0x040fe20000010100 */
[----:B------:R-:W-:Y:S01]  /*6fc0*/  FADD.FTZ R31, -R177, R31 ;  /* 0x0000001fb11f7221 */ /* 0x000fe20000010100 */
[----:B------:R-:W-:Y:S01]  /*6fd0*/  FMUL.FTZ R26, R187, R26 ;  /* 0x0000001abb1a7220 */ /* 0x000fe20000410000 */
[----:B------:R-:W-:Y:S01]  /*6fe0*/  FMUL.FTZ R2, R186, R27 ;  /* 0x0000001bba027220 */ /* 0x000fe20000410000 */
[----:B------:R1:W-:Y:S01]  /*6ff0*/  STS [R225+0x1d000], R0 ;  /* 0x01d00000e1007388 */ /* 0x0003e20000000800 */
[----:B------:R-:W-:Y:S01]  /*7000*/  F2FP.BF16.F32.PACK_AB R16, R23, R32 ;  /* 0x000000201710723e */ /* 0x000fe200000010ff */
[----:B------:R-:W-:Y:S01]  /*7010*/  FMUL.FTZ R28, R183, R28 ;  /* 0x0000001cb71c7220 */ /* 0x000fe20000410000 */
[----:B------:R-:W-:Y:S01]  /*7020*/  FMUL.FTZ R5, R182, R29 ;  /* 0x0000001db6057220 */ /* 0x000fe20000410000 */
[----:B------:R-:W-:Y:S01]  /*7030*/  STS [R226+0x1d000], R7 ;  /* 0x01d00007e2007388 */ /* 0x000fe20000000800 */
[----:B------:R-:W-:Y:S01]  /*7040*/  FMUL.FTZ R30, R181, R30 ;  /* 0x0000001eb51e7220 */ /* 0x000fe20000410000 */
[----:B------:R-:W-:Y:S01]  /*7050*/  FMUL.FTZ R31, R180, R31 ;  /* 0x0000001fb41f7220 */ /* 0x000fe20000410000 */
[----:B------:R-:W-:Y:S01]  /*7060*/  F2FP.BF16.F32.PACK_AB R6, R6, R24 ;  /* 0x000000180606723e */ /* 0x000fe200000010ff */
[----:B------:R-:W-:Y:S01]  /*7070*/  STS [R226+0x1d400], R3 ;  /* 0x01d40003e2007388 */ /* 0x000fe20000000800 */
[----:B------:R-:W-:Y:S01]  /*7080*/  F2FP.BF16.F32.PACK_AB R2, R2, R26 ;  /* 0x0000001a0202723e */ /* 0x000fe200000010ff */
[----:B------:R-:W-:Y:S01]  /*7090*/  UIMAD UR6, UR25, UR24, URZ ;  /* 0x00000018190672a4 */ /* 0x000fe2000f8e023f */
[----:B------:R-:W-:Y:S01]  /*70a0*/  F2FP.BF16.F32.PACK_AB R5, R5, R28 ;  /* 0x0000001c0505723e */ /* 0x000fe200000010ff */
[----:B------:R-:W-:Y:S02]  /*70b0*/  STS [R223+0x1c000], R21 ;  /* 0x01c00015df007388 */ /* 0x000fe40000000800 */
[----:B------:R-:W-:Y:S02]  /*70c0*/  ULEA UR5, -UR6, URZ, 0x6 ;  /* 0x0000003f06057291 */ /* 0x000fe4000f8e313f */
[----:B------:R-:W-:Y:S04]  /*70d0*/  STS [R223+0x1c400], R17 ;  /* 0x01c40011df007388 */ /* 0x000fe80000000800 */
[----:B------:R-:W-:Y:S04]  /*70e0*/  STS [R224+0x1c000], R19 ;  /* 0x01c00013e0007388 */ /* 0x000fe80000000800 */
[----:B------:R-:W-:Y:S01]  /*70f0*/  STS [R224+0x1c400], R16 ;  /* 0x01c40010e0007388 */ /* 0x000fe20000000800 */
[----:B-1----:R-:W-:Y:S03]  /*7100*/  F2FP.BF16.F32.PACK_AB R0, R31, R30 ;  /* 0x0000001e1f00723e */ /* 0x002fe600000010ff */
[----:B------:R-:W-:Y:S04]  /*7110*/  STS [R223+0x1d000], R6 ;  /* 0x01d00006df007388 */ /* 0x000fe80000000800 */
[----:B------:R1:W-:Y:S04]  /*7120*/  STS [R223+0x1d400], R2 ;  /* 0x01d40002df007388 */ /* 0x0003e80000000800 */
[----:B------:R-:W-:Y:S04]  /*7130*/  STS [R224+0x1d000], R5 ;  /* 0x01d00005e0007388 */ /* 0x000fe80000000800 */
[----:B------:R2:W-:Y:S01]  /*7140*/  STS [R224+0x1d400], R0 ;  /* 0x01d40000e0007388 */ /* 0x0005e20000000800 */
[----:B------:R-:W-:Y:S01]  /*7150*/  BAR.SYNC.DEFER_BLOCKING 0x0 ;  /* 0x0000000000007b1d */ /* 0x000fe20000010000 */
[----:B-1----:R-:W-:Y:S04]  /*7160*/  MOV R2, UR5 ;  /* 0x0000000500027c02 */ /* 0x002fe80008000f00 */
[----:B------:R-:W-:Y:S02]  /*7170*/  LEA R220, P0, R2, R220, 0x2 ;  /* 0x000000dc02dc7211 */ /* 0x000fe400078010ff */
[----:B--2---:R-:W-:Y:S01]  /*7180*/  MOV R0, UR5 ;  /* 0x0000000500007c02 */ /* 0x004fe20008000f00 */
[----:B------:R-:W-:Y:S03]  /*7190*/  LDSM.16.MT88.4 R4, [R209+0x20000] ;  /* 0x02000000d104783b */ /* 0x000fe60000004200 */
[----:B------:R-:W-:Y:S01]  /*71a0*/  LEA.HI.X.SX32 R221, R0, R221, 0x2, P0 ;  /* 0x000000dd00dd7211 */ /* 0x000fe200000f16ff */
[----:B------:R-:W1:Y:S04]  /*71b0*/  LDSM.16.MT88.4 R8, [R172+UR4+0x8000] ;  /* 0x00800004ac08783b */ /* 0x000e680008004200 */
[----:B------:R-:W2:Y:S04]  /*71c0*/  LDSM.16.MT88.4 R12, [R209+0x22000] ;  /* 0x02200000d10c783b */ /* 0x000ea80000004200 */
[----:B------:R-:W3:Y:S04]  /*71d0*/  LDSM.16.MT88.4 R16, [R176] ;  /* 0x00000000b010783b */ /* 0x000ee80000004200 */
[----:B------:R-:W4:Y:S04]  /*71e0*/  LDSM.16.MT88.4 R20, [R172+UR4+0xa000] ;  /* 0x00a00004ac14783b */ /* 0x000f280008004200 */
[----:B------:R-:W4:Y:S04]  /*71f0*/  LDSM.16.MT88.4 R24, [R176+0x2000] ;  /* 0x00200000b018783b */ /* 0x000f280000004200 */
[----:B------:R-:W-:Y:S04]  /*7200*/  LDSM.16.MT88.4 R28, [R209+0x20800] ;  /* 0x02080000d11c783b */ /* 0x000fe80000004200 */
[----:B------:R-:W4:Y:S04]  /*7210*/  LDSM.16.MT88.4 R32, [R172+UR4+0x8800] ;  /* 0x00880004ac20783b */ /* 0x000f280008004200 */
[----:B------:R-:W4:Y:S04]  /*7220*/  LDSM.16.MT88.4 R164, [R209+0x22800] ;  /* 0x02280000d1a4783b */ /* 0x000f280000004200 */
[----:B------:R-:W-:Y:S01]  /*7230*/  LDSM.16.MT88.4 R168, [R176+0x3000] ;  /* 0x00300000b0a8783b */ /* 0x000fe20000004200 */
[-C--:B-1----:R-:W-:Y:S06]  /*7240*/  HMMA.16816.F32.BF16 R36, R4, R8.reuse, R36 ;  /* 0x000000080424723c */ /* 0x082fec0000041824 */
[C---:B--2---:R-:W-:Y:S06]  /*7250*/  HMMA.16816.F32.BF16 R40, R12.reuse, R8, R40 ;  /* 0x000000080c28723c */ /* 0x044fec0000041828 */
[-C--:B------:R-:W-:Y:S06]  /*7260*/  HMMA.16816.F32.BF16 R44, R12, R10.reuse, R44 ;  /* 0x0000000a0c2c723c */ /* 0x080fec000004182c */
[C---:B------:R-:W-:Y:S01]  /*7270*/  HMMA.16816.F32.BF16 R48, R4.reuse, R10, R48 ;  /* 0x0000000a0430723c */ /* 0x040fe20000041830 */
[----:B------:R-:W1:Y:S05]  /*7280*/  LDSM.16.MT88.4 R8, [R176+0x800] ;  /* 0x00080000b008783b */ /* 0x000e6a0000004200 */
[-C--:B---3--:R-:W-:Y:S06]  /*7290*/  HMMA.16816.F32.BF16 R52, R4, R16.reuse, R52 ;  /* 0x000000100434723c */ /* 0x088fec0000041834 */
[C---:B------:R-:W-:Y:S06]  /*72a0*/  HMMA.16816.F32.BF16 R56, R12.reuse, R16, R56 ;  /* 0x000000100c38723c */ /* 0x040fec0000041838 */
[-C--:B------:R-:W-:Y:S06]  /*72b0*/  HMMA.16816.F32.BF16 R60, R12, R18.reuse, R60 ;  /* 0x000000120c3c723c */ /* 0x080fec000004183c */
[C---:B------:R-:W-:Y:S01]  /*72c0*/  HMMA.16816.F32.BF16 R64, R4.reuse, R18, R64 ;  /* 0x000000120440723c */ /* 0x040fe20000041840 */
[----:B------:R-:W2:Y:S05]  /*72d0*/  LDSM.16.MT88.4 R16, [R172+UR4+0xa800] ;  /* 0x00a80004ac10783b */ /* 0x000eaa0008004200 */
[-C--:B----4-:R-:W-:Y:S06]  /*72e0*/  HMMA.16816.F32.BF16 R68, R4, R20.reuse, R68 ;  /* 0x000000140444723c */ /* 0x090fec0000041844 */
[C---:B------:R-:W-:Y:S06]  /*72f0*/  HMMA.16816.F32.BF16 R72, R12.reuse, R20, R72 ;  /* 0x000000140c48723c */ /* 0x040fec0000041848 */
[-C--:B------:R-:W-:Y:S06]  /*7300*/  HMMA.16816.F32.BF16 R76, R12, R22.reuse, R76 ;  /* 0x000000160c4c723c */ /* 0x080fec000004184c */
[C---:B------:R-:W-:Y:S01]  /*7310*/  HMMA.16816.F32.BF16 R80, R4.reuse, R22, R80 ;  /* 0x000000160450723c */ /* 0x040fe20000041850 */
[----:B------:R-:W3:Y:S05]  /*7320*/  LDSM.16.MT88.4 R20, [R176+0x2800] ;  /* 0x00280000b014783b */ /* 0x000eea0000004200 */
[-C--:B------:R-:W-:Y:S06]  /*7330*/  HMMA.16816.F32.BF16 R84, R4, R24.reuse, R84 ;  /* 0x000000180454723c */ /* 0x080fec0000041854 */
[C---:B------:R-:W-:Y:S06]  /*7340*/  HMMA.16816.F32.BF16 R88, R12.reuse, R24, R88 ;  /* 0x000000180c58723c */ /* 0x040fec0000041858 */
[-C--:B------:R-:W-:Y:S01]  /*7350*/  HMMA.16816.F32.BF16 R92, R12, R26.reuse, R92 ;  /* 0x0000001a0c5c723c */ /* 0x080fe2000004185c */
[----:B------:R-:W-:Y:S05]  /*7360*/  LDSM.16.MT88.4 R12, [R172+UR4+0x9000] ;  /* 0x00900004ac0c783b */ /* 0x000fea0008004200 */
[----:B------:R-:W-:Y:S01]  /*7370*/  HMMA.16816.F32.BF16 R96, R4, R26, R96 ;  /* 0x0000001a0460723c */ /* 0x000fe20000041860 */
[----:B------:R-:W4:Y:S04]  /*7380*/  LDSM.16.MT88.4 R4, [R209+0x21000] ;  /* 0x02100000d104783b */ /* 0x000f280000004200 */
[----:B------:R-:W4:Y:S01]  /*7390*/  LDSM.16.MT88.4 R24, [R209+0x23000] ;  /* 0x02300000d118783b */ /* 0x000f220000004200 */
[-C--:B------:R-:W-:Y:S06]  /*73a0*/  HMMA.16816.F32.BF16 R36, R28, R32.reuse, R36 ;  /* 0x000000201c24723c */ /* 0x080fec0000041824 */
[C---:B------:R-:W-:Y:S06]  /*73b0*/  HMMA.16816.F32.BF16 R40, R164.reuse, R32, R40 ;  /* 0x00000020a428723c */ /* 0x040fec0000041828 */
[-C--:B------:R-:W-:Y:S06]  /*73c0*/  HMMA.16816.F32.BF16 R44, R164, R34.reuse, R44 ;  /* 0x00000022a42c723c */ /* 0x080fec000004182c */
[C---:B------:R-:W-:Y:S01]  /*73d0*/  HMMA.16816.F32.BF16 R48, R28.reuse, R34, R48 ;  /* 0x000000221c30723c */ /* 0x040fe20000041830 */
[----:B------:R-:W-:Y:S05]  /*73e0*/  LDSM.16.MT88.4 R32, [R172+UR4+0xb000] ;  /* 0x00b00004ac20783b */ /* 0x000fea0008004200 */
[-C--:B-1----:R-:W-:Y:S06]  /*73f0*/  HMMA.16816.F32.BF16 R52, R28, R8.reuse, R52 ;  /* 0x000000081c34723c */ /* 0x082fec0000041834 */
[C---:B------:R-:W-:Y:S06]  /*7400*/  HMMA.16816.F32.BF16 R56, R164.reuse, R8, R56 ;  /* 0x00000008a438723c */ /* 0x040fec0000041838 */
[-C--:B------:R-:W-:Y:S06]  /*7410*/  HMMA.16816.F32.BF16 R60, R164, R10.reuse, R60 ;  /* 0x0000000aa43c723c */ /* 0x080fec000004183c */
[C---:B------:R-:W-:Y:S01]  /*7420*/  HMMA.16816.F32.BF16 R64, R28.reuse, R10, R64 ;  /* 0x0000000a1c40723c */ /* 0x040fe20000041840 */
[----:B------:R-:W1:Y:S05]  /*7430*/  LDSM.16.MT88.4 R8, [R176+0x1000] ;  /* 0x00100000b008783b */ /* 0x000e6a0000004200 */
[-C--:B--2---:R-:W-:Y:S06]  /*7440*/  HMMA.16816.F32.BF16 R68, R28, R16.reuse, R68 ;  /* 0x000000101c44723c */ /* 0x084fec0000041844 */
[C---:B------:R-:W-:Y:S06]  /*7450*/  HMMA.16816.F32.BF16 R72, R164.reuse, R16, R72 ;  /* 0x00000010a448723c */ /* 0x040fec0000041848 */
[-C--:B------:R-:W-:Y:S06]  /*7460*/  HMMA.16816.F32.BF16 R76, R164, R18.reuse, R76 ;  /* 0x00000012a44c723c */ /* 0x080fec000004184c */
[C---:B------:R-:W-:Y:S01]  /*7470*/  HMMA.16816.F32.BF16 R80, R28.reuse, R18, R80 ;  /* 0x000000121c50723c */ /* 0x040fe20000041850 */
[----:B------:R-:W-:Y:S05]  /*7480*/  LDSM.16.MT88.4 R16, [R209+0x21800] ;  /* 0x02180000d110783b */ /* 0x000fea0000004200 */
[-C--:B---3--:R-:W-:Y:S06]  /*7490*/  HMMA.16816.F32.BF16 R84, R28, R20.reuse, R84 ;  /* 0x000000141c54723c */ /* 0x088fec0000041854 */
[C---:B------:R-:W-:Y:S06]  /*74a0*/  HMMA.16816.F32.BF16 R88, R164.reuse, R20, R88 ;  /* 0x00000014a458723c */ /* 0x040fec0000041858 */
[-C--:B------:R-:W-:Y:S01]  /*74b0*/  HMMA.16816.F32.BF16 R92, R164, R22.reuse, R92 ;  /* 0x00000016a45c723c */ /* 0x080fe2000004185c */
[----:B------:R-:W-:Y:S04]  /*74c0*/  LDSM.16.MT88.4 R164, [R176+0x1800] ;  /* 0x00180000b0a4783b */ /* 0x000fe80000004200 */
[----:B------:R-:W-:Y:S01]  /*74d0*/  LDSM.16.MT88.4 R176, [R176+0x3800] ;  /* 0x00380000b0b0783b */ /* 0x000fe20000004200 */
[----:B------:R-:W-:Y:S03]  /*74e0*/  HMMA.16816.F32.BF16 R96, R28, R22, R96 ;  /* 0x000000161c60723c */ /* 0x000fe60000041860 */
[----:B------:R-:W2:Y:S03]  /*74f0*/  LDSM.16.MT88.4 R20, [R172+UR4+0x9800] ;  /* 0x00980004ac14783b */ /* 0x000ea60008004200 */
[-C--:B----4-:R-:W-:Y:S01]  /*7500*/  HMMA.16816.F32.BF16 R36, R4, R12.reuse, R36 ;  /* 0x0000000c0424723c */ /* 0x090fe20000041824 */
[----:B------:R-:W3:Y:S04]  /*7510*/  LDSM.16.MT88.4 R28, [R209+0x23800] ;  /* 0x02380000d11c783b */ /* 0x000ee80000004200 */
[----:B------:R-:W4:Y:S01]  /*7520*/  LDSM.16.MT88.4 R172, [R172+UR4+0xb800] ;  /* 0x00b80004acac783b */ /* 0x000f220008004200 */
[C---:B------:R-:W-:Y:S01]  /*7530*/  HMMA.16816.F32.BF16 R40, R24.reuse, R12, R40 ;  /* 0x0000000c1828723c */ /* 0x040fe20000041828 */
[----:B------:R-:W-:Y:S05]  /*7540*/  BAR.SYNC.DEFER_BLOCKING 0x0 ;  /* 0x0000000000007b1d */ /* 0x000fea0000010000 */
[-C--:B------:R-:W-:Y:S06]  /*7550*/  HMMA.16816.F32.BF16 R44, R24, R14.reuse, R44 ;  /* 0x0000000e182c723c */ /* 0x080fec000004182c */
[C---:B------:R-:W-:Y:S06]  /*7560*/  HMMA.16816.F32.BF16 R48, R4.reuse, R14, R48 ;  /* 0x0000000e0430723c */ /* 0x040fec0000041830 */
[-C--:B-1----:R-:W-:Y:S06]  /*7570*/  HMMA.16816.F32.BF16 R52, R4, R8.reuse, R52 ;  /* 0x000000080434723c */ /* 0x082fec0000041834 */
[C---:B------:R-:W-:Y:S06]  /*7580*/  HMMA.16816.F32.BF16 R56, R24.reuse, R8, R56 ;  /* 0x000000081838723c */ /* 0x040fec0000041838 */
[-C--:B------:R-:W-:Y:S06]  /*7590*/  HMMA.16816.F32.BF16 R60, R24, R10.reuse, R60 ;  /* 0x0000000a183c723c */ /* 0x080fec000004183c */
        /* <DEDUP_REMOVED lines=8> */
[----:B------:R-:W-:Y:S06]  /*7620*/  HMMA.16816.F32.BF16 R96, R4, R170, R96 ;  /* 0x000000aa0460723c */ /* 0x000fec0000041860 */
[-C--:B--2---:R-:W-:Y:S06]  /*7630*/  HMMA.16816.F32.BF16 R36, R16, R20.reuse, R36 ;  /* 0x000000141024723c */ /* 0x084fec0000041824 */
[C---:B---3--:R-:W-:Y:S06]  /*7640*/  HMMA.16816.F32.BF16 R40, R28.reuse, R20, R40 ;  /* 0x000000141c28723c */ /* 0x048fec0000041828 */
[-C--:B------:R-:W-:Y:S06]  /*7650*/  HMMA.16816.F32.BF16 R44, R28, R22.reuse, R44 ;  /* 0x000000161c2c723c */ /* 0x080fec000004182c */
[C---:B------:R-:W-:Y:S06]  /*7660*/  HMMA.16816.F32.BF16 R48, R16.reuse, R22, R48 ;  /* 0x000000161030723c */ /* 0x040fec0000041830 */
[-C--:B------:R-:W-:Y:S06]  /*7670*/  HMMA.16816.F32.BF16 R52, R16, R164.reuse, R52 ;  /* 0x000000a41034723c */ /* 0x080fec0000041834 */
[C---:B------:R-:W-:Y:S06]  /*7680*/  HMMA.16816.F32.BF16 R56, R28.reuse, R164, R56 ;  /* 0x000000a41c38723c */ /* 0x040fec0000041838 */
[-C--:B------:R-:W-:Y:S06]  /*7690*/  HMMA.16816.F32.BF16 R60, R28, R166.reuse, R60 ;  /* 0x000000a61c3c723c */ /* 0x080fec000004183c */
[C---:B------:R-:W-:Y:S06]  /*76a0*/  HMMA.16816.F32.BF16 R64, R16.reuse, R166, R64 ;  /* 0x000000a61040723c */ /* 0x040fec0000041840 */
[-C--:B----4-:R-:W-:Y:S06]  /*76b0*/  HMMA.16816.F32.BF16 R68, R16, R172.reuse, R68 ;  /* 0x000000ac1044723c */ /* 0x090fec0000041844 */
[C---:B------:R-:W-:Y:S06]  /*76c0*/  HMMA.16816.F32.BF16 R72, R28.reuse, R172, R72 ;  /* 0x000000ac1c48723c */ /* 0x040fec0000041848 */
        /* <DEDUP_REMOVED lines=8> */
[----:B------:R-:W-:Y:S11]  /*7750*/  @!P1 BRA `(.L_x_187) ;  /* 0x0000000000a09947 */ /* 0x000ff60003800000 */
[C---:B------:R-:W-:Y:S01]  /*7760*/  VIADD R0, R228.reuse, 0x40 ;  /* 0x00000040e4007836 */ /* 0x040fe20000000000 */
[----:B------:R-:W1:Y:S01]  /*7770*/  LDC R9, c[0x0][0x420] ;  /* 0x00010800ff097b82 */ /* 0x000e620000000800 */
[----:B------:R-:W-:Y:S03]  /*7780*/  ISETP.GE.AND P4, PT, R228, UR21, PT ;  /* 0x00000015e4007c0c */ /* 0x000fe6000bf86270 */
[----:B------:R-:W-:Y:S10]  /*7790*/  ISETP.GE.AND P3, PT, R0, UR21, PT ;  /* 0x0000001500007c0c */ /* 0x000ff4000bf66270 */
[----:B------:R-:W2:Y:S08]  /*77a0*/  @!P4 LDC R8, c[0x0][0x424] ;  /* 0x00010900ff08cb82 */ /* 0x000eb00000000800 */
[----:B------:R-:W3:Y:S01]  /*77b0*/  @!P3 LDC R0, c[0x0][0x424] ;  /* 0x00010900ff00bb82 */ /* 0x000ee20000000800 */
[C---:B-1----:R-:W-:Y:S05]  /*77c0*/  IMAD.U32 R3, R9.reuse, -0x40, RZ ;  /* 0xffffffc009037824 */ /* 0x042fea00078e00ff */
[----:B------:R-:W-:Y:S02]  /*77d0*/  SHF.R.S32.HI R7, RZ, 0x1f, R3 ;  /* 0x0000001fff077819 */ /* 0x000fe40000011403 */
[----:B------:R-:W-:Y:S02]  /*77e0*/  @!P3 LEA R5, P5, R9, R3, 0x5 ;  /* 0x000000030905b211 */ /* 0x000fe400078a28ff */
[CC--:B------:R-:W-:Y:S04]  /*77f0*/  LEA R2, P0, R3.reuse, R230.reuse, 0x1 ;  /* 0x000000e603027211 */ /* 0x0c0fe800078008ff */
[----:B------:R-:W-:Y:S02]  /*7800*/  LEA.HI.X.SX32 R3, R3, R231, 0x1, P0 ;  /* 0x000000e703037211 */ /* 0x000fe400000f0eff */
[----:B------:R-:W-:Y:S01]  /*7810*/  @!P3 LEA R4, P0, R5, R230, 0x1 ;  /* 0x000000e60504b211 */ /* 0x000fe200078008ff */
[----:B------:R-:W-:Y:S01]  /*7820*/  IMAD.MOV.U32 R230, RZ, RZ, R2 ;  /* 0x000000ffffe67224 */ /* 0x000fe200078e0002 */
[C---:B---3--:R-:W-:Y:S02]  /*7830*/  @!P3 LEA.HI.X R7, R9.reuse, R7, R0, 0x5, P5 ;  /* 0x000000070907b211 */ /* 0x048fe400028f2c00 */
[----:B------:R-:W-:Y:S02]  /*7840*/  LEA R0, R244, UR4, 0x1 ;  /* 0x00000004f4007c11 */ /* 0x000fe4000f8e08ff */
[----:B------:R-:W-:Y:S02]  /*7850*/  @!P4 LEA R6, P5, R9, R2, 0x6 ;  /* 0x000000020906c211 */ /* 0x000fe400078a30ff */
[----:B------:R-:W-:Y:S01]  /*7860*/  @!P3 LEA.HI.X R5, R5, R231, R7, 0x1, P0 ;  /* 0x000000e70505b211 */ /* 0x000fe200000f0c07 */
[----:B------:R1:W-:Y:S01]  /*7870*/  @P4 STS.128 [R0+0x8000], RZ ;  /* 0x008000ff00004388 */ /* 0x0003e20000000c00 */
[----:B--2---:R-:W-:Y:S01]  /*7880*/  @!P4 LEA.HI.X R7, R9, R3, R8, 0x6, P5 ;  /* 0x000000030907c211 */ /* 0x004fe200028f3408 */
[----:B------:R-:W-:Y:S02]  /*7890*/  IMAD.MOV.U32 R231, RZ, RZ, R3 ;  /* 0x000000ffffe77224 */ /* 0x000fe400078e0003 */
        /* <DEDUP_REMOVED lines=20> */
.L_x_187:
[----:B-1----:R-:W-:Y:S01]  /*79e0*/  LEA R0, R218, UR4, 0x1 ;  /* 0x00000004da007c11 */ /* 0x002fe2000f8e08ff */
[----:B------:R-:W-:Y:S01]  /*79f0*/  LDSM.16.MT88.4 R16, [R208] ;  /* 0x00000000d010783b */ /* 0x000fe20000004200 */
[----:B------:R-:W-:Y:S01]  /*7a00*/  USHF.L.U32 UR5, UR6, 0x3, URZ ;  /* 0x0000000306057899 */ /* 0x000fe2000800063f */
[----:B------:R-:W-:Y:S01]  /*7a10*/  IMAD.MOV.U32 R206, RZ, RZ, 0x40 ;  /* 0x00000040ffce7424 */ /* 0x000fe200078e00ff */
[----:B------:R-:W-:Y:S01]  /*7a20*/  USHF.L.U32 UR10, UR6, 0x4, URZ ;  /* 0x00000004060a7899 */ /* 0x000fe2000800063f */
[----:B------:R-:W1:Y:S01]  /*7a30*/  LDSM.16.M88.4 R32, [R0+0x1c000] ;  /* 0x01c000000020783b */ /* 0x000e620000000200 */
[----:B------:R-:W-:Y:S01]  /*7a40*/  IMAD.IADD R2, R217, 0x1, R0 ;  /* 0x00000001d9027824 */ /* 0x000fe200078e0200 */
[----:B------:R-:W-:Y:S01]  /*7a50*/  UIMAD UR7, UR6, 0x18, URZ ;  /* 0x00000018060778a4 */ /* 0x000fe2000f8e023f */
[----:B------:R-:W-:Y:S01]  /*7a60*/  SEL R211, R206, 0xffffffc0, !P2 ;  /* 0xffffffc0ced37807 */ /* 0x000fe20005000000 */
[----:B------:R-:W2:Y:S01]  /*7a70*/  LDSM.16.M88.4 R28, [R0+0x1d000] ;  /* 0x01d00000001c783b */ /* 0x000ea20000000200 */
[----:B------:R-:W-:Y:S02]  /*7a80*/  USHF.L.U32 UR9, UR6, 0x5, URZ ;  /* 0x0000000506097899 */ /* 0x000fe4000800063f */
[----:B------:R-:W-:Y:S01]  /*7a90*/  UIMAD UR8, UR6, 0x28, URZ ;  /* 0x00000028060878a4 */ /* 0x000fe2000f8e023f */
[----:B------:R-:W3:Y:S01]  /*7aa0*/  LDSM.16.MT88.4 R164, [R208+0x4000] ;  /* 0x00400000d0a4783b */ /* 0x000ee20000004200 */
[----:B------:R-:W-:Y:S03]  /*7ab0*/  UISETP.GT.AND UP2, UPT, UR11, UR23, UPT ;  /* 0x000000170b00728c */ /* 0x000fe6000bf44270 */
[----:B------:R-:W-:Y:S04]  /*7ac0*/  LDSM.16.MT88.4 R172, [R208+0x800] ;  /* 0x00080000d0ac783b */ /* 0x000fe80000004200 */
[----:B------:R-:W4:Y:S04]  /*7ad0*/  LDSM.16.M88.4 R168, [R2+0x1c000] ;  /* 0x01c0000002a8783b */ /* 0x000f280000000200 */
[----:B------:R-:W4:Y:S04]  /*7ae0*/  LDSM.16.M88.4 R176, [R2+0x1d000] ;  /* 0x01d0000002b0783b */ /* 0x000f280000000200 */
[----:B------:R-:W4:Y:S04]  /*7af0*/  LDSM.16.MT88.4 R180, [R208+0x4800] ;  /* 0x00480000d0b4783b */ /* 0x000f280000004200 */
[----:B------:R-:W-:Y:S04]  /*7b00*/  LDSM.16.M88.4 R184, [R205+0x1c000] ;  /* 0x01c00000cdb8783b */ /* 0x000fe80000000200 */
[----:B------:R-:W4:Y:S04]  /*7b10*/  LDSM.16.MT88.4 R188, [R208+0x1000] ;  /* 0x00100000d0bc783b */ /* 0x000f280000004200 */
[----:B------:R-:W4:Y:S01]  /*7b20*/  LDSM.16.M88.4 R192, [R205+0x1d000] ;  /* 0x01d00000cdc0783b */ /* 0x000f220000000200 */
[-C--:B-1----:R-:W-:Y:S03]  /*7b30*/  HMMA.16816.F32.BF16 R4, R32, R16.reuse, RZ ;  /* 0x000000102004723c */ /* 0x082fe600000418ff */
[----:B------:R-:W1:Y:S04]  /*7b40*/  LDSM.16.MT88.4 R196, [R208+0x5000] ;  /* 0x00500000d0c4783b */ /* 0x000e680000004200 */
[----:B------:R-:W-:Y:S01]  /*7b50*/  LDSM.16.M88.4 R200, [R204+0x1d000] ;  /* 0x01d00000ccc8783b */ /* 0x000fe20000000200 */
[C---:B--2---:R-:W-:Y:S06]  /*7b60*/  HMMA.16816.F32.BF16 R8, R28.reuse, R16, RZ ;  /* 0x000000101c08723c */ /* 0x044fec00000418ff */
[-C--:B------:R-:W-:Y:S06]  /*7b70*/  HMMA.16816.F32.BF16 R12, R28, R18.reuse, RZ ;  /* 0x000000121c0c723c */ /* 0x080fec00000418ff */
[C---:B------:R-:W-:Y:S06]  /*7b80*/  HMMA.16816.F32.BF16 R16, R32.reuse, R18, RZ ;  /* 0x000000122010723c */ /* 0x040fec00000418ff */
[-C--:B---3--:R-:W-:Y:S06]  /*7b90*/  HMMA.16816.F32.BF16 R20, R32, R164.reuse, RZ ;  /* 0x000000a42014723c */ /* 0x088fec00000418ff */
[C---:B------:R-:W-:Y:S06]  /*7ba0*/  HMMA.16816.F32.BF16 R24, R28.reuse, R164, RZ ;  /* 0x000000a41c18723c */ /* 0x040fec00000418ff */
[-C--:B------:R-:W-:Y:S06]  /*7bb0*/  HMMA.16816.F32.BF16 R28, R28, R166.reuse, RZ ;  /* 0x000000a61c1c723c */ /* 0x080fec00000418ff */
[----:B------:R-:W-:Y:S01]  /*7bc0*/  HMMA.16816.F32.BF16 R32, R32, R166, RZ ;  /* 0x000000a62020723c */ /* 0x000fe200000418ff */
[----:B------:R-:W-:Y:S05]  /*7bd0*/  LDSM.16.M88.4 R164, [R204+0x1c000] ;  /* 0x01c00000cca4783b */ /* 0x000fea0000000200 */
        /* <DEDUP_REMOVED lines=8> */
[----:B------:R-:W3:Y:S05]  /*7c60*/  LDSM.16.MT88.4 R176, [R208+0x5800] ;  /* 0x00580000d0b0783b */ /* 0x000eea0000004200 */
[----:B------:R-:W-:Y:S01]  /*7c70*/  HMMA.16816.F32.BF16 R32, R168, R182, R32 ;  /* 0x000000b6a820723c */ /* 0x000fe20000041820 */
[----:B------:R-:W-:Y:S04]  /*7c80*/  LDSM.16.MT88.4 R180, [R208+0x2000] ;  /* 0x00200000d0b4783b */ /* 0x000fe80000004200 */
[----:B------:R-:W4:Y:S01]  /*7c90*/  LDSM.16.M88.4 R168, [R0+0x1e000] ;  /* 0x01e0000000a8783b */ /* 0x000f220000000200 */
[-C--:B------:R-:W-:Y:S06]  /*7ca0*/  HMMA.16816.F32.BF16 R4, R184, R188.reuse, R4 ;  /* 0x000000bcb804723c */ /* 0x080fec0000041804 */
[C---:B------:R-:W-:Y:S06]  /*7cb0*/  HMMA.16816.F32.BF16 R8, R192.reuse, R188, R8 ;  /* 0x000000bcc008723c */ /* 0x040fec0000041808 */
[-C--:B------:R-:W-:Y:S06]  /*7cc0*/  HMMA.16816.F32.BF16 R12, R192, R190.reuse, R12 ;  /* 0x000000bec00c723c */ /* 0x080fec000004180c */
[C---:B------:R-:W-:Y:S01]  /*7cd0*/  HMMA.16816.F32.BF16 R16, R184.reuse, R190, R16 ;  /* 0x000000beb810723c */ /* 0x040fe20000041810 */
[----:B------:R2:W4:Y:S05]  /*7ce0*/  LDSM.16.M88.4 R188, [R0+0x1f000] ;  /* 0x01f0000000bc783b */ /* 0x00052a0000000200 */
[-C--:B-1----:R-:W-:Y:S06]  /*7cf0*/  HMMA.16816.F32.BF16 R20, R184, R196.reuse, R20 ;  /* 0x000000c4b814723c */ /* 0x082fec0000041814 */
[C---:B------:R-:W-:Y:S06]  /*7d00*/  HMMA.16816.F32.BF16 R24, R192.reuse, R196, R24 ;  /* 0x000000c4c018723c */ /* 0x040fec0000041818 */
[-C--:B------:R-:W-:Y:S01]  /*7d10*/  HMMA.16816.F32.BF16 R28, R192, R198.reuse, R28 ;  /* 0x000000c6c01c723c */ /* 0x080fe2000004181c */
[----:B------:R-:W1:Y:S05]  /*7d20*/  LDSM.16.MT88.4 R192, [R208+0x6000] ;  /* 0x00600000d0c0783b */ /* 0x000e6a0000004200 */
[----:B------:R-:W-:Y:S01]  /*7d30*/  HMMA.16816.F32.BF16 R32, R184, R198, R32 ;  /* 0x000000c6b820723c */ /* 0x000fe20000041820 */
[----:B------:R-:W-:Y:S01]  /*7d40*/  LDSM.16.MT88.4 R184, [R208+0x2800] ;  /* 0x00280000d0b8783b */ /* 0x000fe20000004200 */
[----:B--2---:R-:W-:Y:S03]  /*7d50*/  IMAD.U32 R0, RZ, RZ, UR5 ;  /* 0x00000005ff007e24 */ /* 0x004fe6000f8e00ff */
[----:B------:R-:W-:Y:S01]  /*7d60*/  LDSM.16.M88.4 R196, [R2+0x1f000] ;  /* 0x01f0000002c4783b */ /* 0x000fe20000000200 */
[-C--:B------:R-:W-:Y:S06]  /*7d70*/  HMMA.16816.F32.BF16 R4, R164, R172.reuse, R4 ;  /* 0x000000aca404723c */ /* 0x080fec0000041804 */
[C---:B------:R-:W-:Y:S06]  /*7d80*/  HMMA.16816.F32.BF16 R8, R200.reuse, R172, R8 ;  /* 0x000000acc808723c */ /* 0x040fec0000041808 */
[-C--:B------:R-:W-:Y:S06]  /*7d90*/  HMMA.16816.F32.BF16 R12, R200, R174.reuse, R12 ;  /* 0x000000aec80c723c */ /* 0x080fec000004180c */
[C---:B------:R-:W-:Y:S01]  /*7da0*/  HMMA.16816.F32.BF16 R16, R164.reuse, R174, R16 ;  /* 0x000000aea410723c */ /* 0x040fe20000041810 */
[----:B------:R2:W1:Y:S05]  /*7db0*/  LDSM.16.M88.4 R172, [R2+0x1e000] ;  /* 0x01e0000002ac783b */ /* 0x00046a0000000200 */
[-C--:B---3--:R-:W-:Y:S06]  /*7dc0*/  HMMA.16816.F32.BF16 R20, R164, R176.reuse, R20 ;  /* 0x000000b0a414723c */ /* 0x088fec0000041814 */
[C---:B------:R-:W-:Y:S06]  /*7dd0*/  HMMA.16816.F32.BF16 R24, R200.reuse, R176, R24 ;  /* 0x000000b0c818723c */ /* 0x040fec0000041818 */
[-C--:B------:R-:W-:Y:S01]  /*7de0*/  HMMA.16816.F32.BF16 R28, R200, R178.reuse, R28 ;  /* 0x000000b2c81c723c */ /* 0x080fe2000004181c */
[----:B------:R-:W3:Y:S05]  /*7df0*/  LDSM.16.MT88.4 R200, [R208+0x6800] ;  /* 0x00680000d0c8783b */ /* 0x000eea0000004200 */
[----:B------:R-:W-:Y:S01]  /*7e00*/  HMMA.16816.F32.BF16 R32, R164, R178, R32 ;  /* 0x000000b2a420723c */ /* 0x000fe20000041820 */
[----:B------:R-:W-:Y:S04]  /*7e10*/  LDSM.16.M88.4 R164, [R205+0x1e000] ;  /* 0x01e00000cda4783b */ /* 0x000fe80000000200 */
[----:B------:R-:W3:Y:S01]  /*7e20*/  LDSM.16.MT88.4 R176, [R208+0x3000] ;  /* 0x00300000d0b0783b */ /* 0x000ee20000004200 */
[-C--:B----4-:R-:W-:Y:S05]  /*7e30*/  HMMA.16816.F32.BF16 R4, R168, R180.reuse, R4 ;  /* 0x000000b4a804723c */ /* 0x090fea0000041804 */
[----:B--2---:R-:W-:Y:S01]  /*7e40*/  @P1 IADD3 R2, P0, R245, UR17, RZ ;  /* 0x00000011f5021c10 */ /* 0x004fe2000ff1e0ff */
[C---:B------:R-:W-:Y:S01]  /*7e50*/  HMMA.16816.F32.BF16 R8, R188.reuse, R180, R8 ;  /* 0x000000b4bc08723c */ /* 0x040fe20000041808 */
[----:B------:R-:W-:Y:S04]  /*7e60*/  @UP3 UIADD3 UR17, UP1, UR17, -0x100, URZ ;  /* 0xffffff0011113890 */ /* 0x000fe8000ff3e03f */
[----:B------:R-:W-:Y:S01]  /*7e70*/  @P1 IADD3.X R3, R246, UR16, RZ, P0, !PT ;  /* 0x00000010f6031c10 */ /* 0x000fe200087fe4ff */
[-C--:B------:R-:W-:Y:S01]  /*7e80*/  HMMA.16816.F32.BF16 R12, R188, R182.reuse, R12 ;  /* 0x000000b6bc0c723c */ /* 0x080fe2000004180c */
[----:B------:R-:W-:Y:S03]  /*7e90*/  @UP3 UIADD3.X UR16, UR16, -0x1, URZ, UP1, !UPT ;  /* 0xffffffff10103890 */ /* 0x000fe60008ffe43f */
[----:B------:R-:W5:Y:S02]  /*7ea0*/  @P1 LDG.E R242, desc[UR12][R2.64] ;  /* 0x0000000c02f21981 */ /* 0x000f64000c1e1900 */
[C---:B------:R-:W-:Y:S02]  /*7eb0*/  HMMA.16816.F32.BF16 R16, R168.reuse, R182, R16 ;  /* 0x000000b6a810723c */ /* 0x040fe40000041810 */
[----:B------:R-:W2:Y:S04]  /*7ec0*/  LDSM.16.M88.4 R180, [R205+0x1f000] ;  /* 0x01f00000cdb4783b */ /* 0x000ea80000000200 */
[-C--:B-1----:R-:W-:Y:S01]  /*7ed0*/  HMMA.16816.F32.BF16 R20, R168, R192.reuse, R20 ;  /* 0x000000c0a814723c */ /* 0x082fe20000041814 */
[----:B------:R-:W5:Y:S04]  /*7ee0*/  @P1 LDG.E R243, desc[UR12][R2.64+0x20] ;  /* 0x0000200c02f31981 */ /* 0x000f68000c1e1900 */
[----:B------:R-:W5:Y:S01]  /*7ef0*/  @P1 LDG.E R240, desc[UR12][R2.64+0x80] ;  /* 0x0000800c02f01981 */ /* 0x000f62000c1e1900 */
[C---:B------:R-:W-:Y:S03]  /*7f00*/  HMMA.16816.F32.BF16 R24, R188.reuse, R192, R24 ;  /* 0x000000c0bc18723c */ /* 0x040fe60000041818 */
[----:B------:R1:W5:Y:S03]  /*7f10*/  @P1 LDG.E R241, desc[UR12][R2.64+0xa0] ;  /* 0x0000a00c02f11981 */ /* 0x000366000c1e1900 */
[-C--:B------:R-:W-:Y:S01]  /*7f20*/  HMMA.16816.F32.BF16 R28, R188, R194.reuse, R28 ;  /* 0x000000c2bc1c723c */ /* 0x080fe2000004181c */
[----:B------:R-:W4:Y:S05]  /*7f30*/  LDSM.16.MT88.4 R188, [R208+0x7000] ;  /* 0x00700000d0bc783b */ /* 0x000f2a0000004200 */
[----:B------:R-:W-:Y:S01]  /*7f40*/  HMMA.16816.F32.BF16 R32, R168, R194, R32 ;  /* 0x000000c2a820723c */ /* 0x000fe20000041820 */
[----:B------:R-:W-:Y:S04]  /*7f50*/  LDSM.16.M88.4 R168, [R204+0x1e000] ;  /* 0x01e00000cca8783b */ /* 0x000fe80000000200 */
[----:B------:R-:W-:Y:S01]  /*7f60*/  LDSM.16.M88.4 R192, [R204+0x1f000] ;  /* 0x01f00000ccc0783b */ /* 0x000fe20000000200 */
[-C--:B------:R-:W-:Y:S06]  /*7f70*/  HMMA.16816.F32.BF16 R4, R172, R184.reuse, R4 ;  /* 0x000000b8ac04723c */ /* 0x080fec0000041804 */
[C---:B------:R-:W-:Y:S01]  /*7f80*/  HMMA.16816.F32.BF16 R8, R196.reuse, R184, R8 ;  /* 0x000000b8c408723c */ /* 0x040fe20000041808 */
[----:B-1----:R-:W-:Y:S05]  /*7f90*/  IMAD.U32 R2, RZ, RZ, UR5 ;  /* 0x00000005ff027e24 */ /* 0x002fea000f8e00ff */
[-C--:B------:R-:W-:Y:S05]  /*7fa0*/  HMMA.16816.F32.BF16 R12, R196, R186.reuse, R12 ;  /* 0x000000bac40c723c */ /* 0x080fea000004180c */
[-C--:B------:R-:W-:Y:S01]  /*7fb0*/  LEA R2, P0, R2, R220.reuse, 0x2 ;  /* 0x000000dc02027211 */ /* 0x080fe200078010ff */
[C---:B------:R-:W-:Y:S01]  /*7fc0*/  HMMA.16816.F32.BF16 R16, R172.reuse, R186, R16 ;  /* 0x000000baac10723c */ /* 0x040fe20000041810 */
[----:B------:R-:W1:Y:S04]  /*7fd0*/  LDSM.16.MT88.4 R184, [R208+0x3800] ;  /* 0x00380000d0b8783b */ /* 0x000e680000004200 */
[-C--:B------:R-:W-:Y:S01]  /*7fe0*/  LEA.HI.X.SX32 R3, R0, R221.reuse, 0x2, P0 ;  /* 0x000000dd00037211 */ /* 0x080fe200000f16ff */
[-C--:B---3--:R-:W-:Y:S01]  /*7ff0*/  HMMA.16816.F32.BF16 R20, R172, R200.reuse, R20 ;  /* 0x000000c8ac14723c */ /* 0x088fe20000041814 */
[----:B------:R-:W-:Y:S05]  /*8000*/  IMAD.U32 R0, RZ, RZ, UR7 ;  /* 0x00000007ff007e24 */ /* 0x000fea000f8e00ff */
[C---:B------:R-:W-:Y:S06]  /*8010*/  HMMA.16816.F32.BF16 R24, R196.reuse, R200, R24 ;  /* 0x000000c8c418723c */ /* 0x040fec0000041818 */
[-C--:B------:R-:W-:Y:S01]  /*8020*/  HMMA.16816.F32.BF16 R28, R196, R202.reuse, R28 ;  /* 0x000000cac41c723c */ /* 0x080fe2000004181c */
[----:B------:R-:W3:Y:S05]  /*8030*/  LDSM.16.MT88.4 R196, [R208+0x7800] ;  /* 0x00780000d0c4783b */ /* 0x000eea0000004200 */
[----:B------:R-:W-:Y:S01]  /*8040*/  HMMA.16816.F32.BF16 R32, R172, R202, R32 ;  /* 0x000000caac20723c */ /* 0x000fe20000041820 */
[----:B------:R-:W-:Y:S05]  /*8050*/  LDSM.16.MT88.4 R172, [R210+0x3800] ;  /* 0x00380000d2ac783b */ /* 0x000fea0000004200 */
[-C--:B------:R-:W-:Y:S06]  /*8060*/  HMMA.16816.F32.BF16 R4, R164, R176.reuse, R4 ;  /* 0x000000b0a404723c */ /* 0x080fec0000041804 */
[C---:B--2---:R-:W-:Y:S06]  /*8070*/  HMMA.16816.F32.BF16 R8, R180.reuse, R176, R8 ;  /* 0x000000b0b408723c */ /* 0x044fec0000041808 */
[-C--:B------:R-:W-:Y:S05]  /*8080*/  HMMA.16816.F32.BF16 R12, R180, R178.reuse, R12 ;  /* 0x000000b2b40c723c */ /* 0x080fea000004180c */
[----:B------:R-:W-:Y:S01]  /*8090*/  IMAD.IADD R176, R211, 0x1, R210 ;  /* 0x00000001d3b07824 */ /* 0x000fe200078e02d2 */
[C---:B------:R-:W-:Y:S06]  /*80a0*/  HMMA.16816.F32.BF16 R16, R164.reuse, R178, R16 ;  /* 0x000000b2a410723c */ /* 0x040fec0000041810 */
[-C--:B----4-:R-:W-:Y:S06]  /*80b0*/  HMMA.16816.F32.BF16 R20, R164, R188.reuse, R20 ;  /* 0x000000bca414723c */ /* 0x090fec0000041814 */
[C---:B------:R-:W-:Y:S06]  /*80c0*/  HMMA.16816.F32.BF16 R24, R180.reuse, R188, R24 ;  /* 0x000000bcb418723c */ /* 0x040fec0000041818 */
[-C--:B------:R-:W-:Y:S06]  /*80d0*/  HMMA.16816.F32.BF16 R28, R180, R190.reuse, R28 ;  /* 0x000000beb41c723c */ /* 0x080fec000004181c */
[----:B------:R-:W-:Y:S06]  /*80e0*/  HMMA.16816.F32.BF16 R32, R164, R190, R32 ;  /* 0x000000bea420723c */ /* 0x000fec0000041820 */
[-C--:B-1----:R-:W-:Y:S01]  /*80f0*/  HMMA.16816.F32.BF16 R4, R168, R184.reuse, R4 ;  /* 0x000000b8a804723c */ /* 0x082fe20000041804 */
[----:B------:R-:W-:Y:S04]  /*8100*/  IMAD.U32 R164, RZ, RZ, UR10 ;  /* 0x0000000affa47e24 */ /* 0x000fe8000f8e00ff */
[----:B------:R-:W-:Y:S01]  /*8110*/  IMAD.U32 R165, RZ, RZ, UR10 ;  /* 0x0000000affa57e24 */ /* 0x000fe2000f8e00ff */
[C---:B------:R-:W-:Y:S01]  /*8120*/  HMMA.16816.F32.BF16 R8, R192.reuse, R184, R8 ;  /* 0x000000b8c008723c */ /* 0x040fe20000041808 */
[----:B------:R-:W-:Y:S04]  /*8130*/  IMAD.U32 R166, RZ, RZ, UR9 ;  /* 0x00000009ffa67e24 */ /* 0x000fe8000f8e00ff */
[-C--:B------:R-:W-:Y:S01]  /*8140*/  LEA R164, P1, R164, R220.reuse, 0x2 ;  /* 0x000000dca4a47211 */ /* 0x080fe200078210ff */
[-C--:B------:R-:W-:Y:S05]  /*8150*/  HMMA.16816.F32.BF16 R12, R192, R186.reuse, R12 ;  /* 0x000000bac00c723c */ /* 0x080fea000004180c */
[-C--:B------:R-:W-:Y:S01]  /*8160*/  LEA.HI.X.SX32 R165, R165, R221.reuse, 0x2, P1 ;  /* 0x000000dda5a57211 */ /* 0x080fe200008f16ff */
[C---:B------:R-:W-:Y:S05]  /*8170*/  HMMA.16816.F32.BF16 R16, R168.reuse, R186, R16 ;  /* 0x000000baa810723c */ /* 0x040fea0000041810 */
[----:B------:R1:W-:Y:S01]  /*8180*/  REDG.E.ADD.F32.FTZ.RN.STRONG.GPU desc[UR12][R220.64], R4 ;  /* 0x00000004dc0079a6 */ /* 0x0003e2000c10f38c */
[-C--:B---3--:R-:W-:Y:S03]  /*8190*/  HMMA.16816.F32.BF16 R20, R168, R196.reuse, R20 ;  /* 0x000000c4a814723c */ /* 0x088fe60000041814 */
[----:B------:R-:W-:Y:S03]  /*81a0*/  REDG.E.ADD.F32.FTZ.RN.STRONG.GPU desc[UR12][R2.64], R5 ;  /* 0x00000005020079a6 */ /* 0x000fe6000c10f38c */
[C---:B------:R-:W-:Y:S01]  /*81b0*/  HMMA.16816.F32.BF16 R24, R192.reuse, R196, R24 ;  /* 0x000000c4c018723c */ /* 0x040fe20000041818 */
[----:B------:R2:W-:Y:S05]  /*81c0*/  REDG.E.ADD.F32.FTZ.RN.STRONG.GPU desc[UR12][R164.64], R6 ;  /* 0x00000006a40079a6 */ /* 0x0005ea000c10f38c */
[-C--:B------:R-:W-:Y:S06]  /*81d0*/  HMMA.16816.F32.BF16 R28, R192, R198.reuse, R28 ;  /* 0x000000c6c01c723c */ /* 0x080fec000004181c */
[----:B------:R-:W-:Y:S01]  /*81e0*/  HMMA.16816.F32.BF16 R32, R168, R198, R32 ;  /* 0x000000c6a820723c */ /* 0x000fe20000041820 */
[----:B------:R-:W-:Y:S01]  /*81f0*/  LDSM.16.MT88.4 R168, [R176+0x3000] ;  /* 0x00300000b0a8783b */ /* 0x000fe20000004200 */
[----:B-1----:R-:W-:Y:S01]  /*8200*/  IMAD.U32 R4, RZ, RZ, UR7 ;  /* 0x00000007ff047e24 */ /* 0x002fe2000f8e00ff */
[----:B------:R-:W-:Y:S02]  /*8210*/  UIMAD UR7, UR6, 0x30, URZ ;  /* 0x00000030060778a4 */ /* 0x000fe4000f8e023f */
[----:B------:R-:W-:Y:S02]  /*8220*/  UIMAD UR6, UR6, 0x38, URZ ;  /* 0x00000038060678a4 */ /* 0x000fe4000f8e023f */
[-C--:B------:R-:W-:Y:S01]  /*8230*/  LEA R4, P0, R4, R220.reuse, 0x2 ;  /* 0x000000dc04047211 */ /* 0x080fe200078010ff */
[----:B--2---:R-:W-:Y:S03]  /*8240*/  IMAD.U32 R164, RZ, RZ, UR8 ;  /* 0x00000008ffa47e24 */ /* 0x004fe6000f8e00ff */
[-C--:B------:R-:W-:Y:S01]  /*8250*/  LEA.HI.X.SX32 R5, R0, R221.reuse, 0x2, P0 ;  /* 0x000000dd00057211 */ /* 0x080fe200000f16ff */
[----:B------:R-:W-:Y:S01]  /*8260*/  IMAD.U32 R0, RZ, RZ, UR9 ;  /* 0x00000009ff007e24 */ /* 0x000fe2000f8e00ff */
[-C--:B------:R-:W-:Y:S01]  /*8270*/  LEA R166, P0, R166, R220.reuse, 0x2 ;  /* 0x000000dca6a67211 */ /* 0x080fe200078010ff */
[----:B------:R-:W-:Y:S01]  /*8280*/  IMAD.U32 R6, RZ, RZ, UR7 ;  /* 0x00000007ff067e24 */ /* 0x000fe2000f8e00ff */
[-C--:B------:R-:W-:Y:S01]  /*8290*/  LEA R164, P3, R164, R220.reuse, 0x2 ;  /* 0x000000dca4a47211 */ /* 0x080fe200078610ff */
[----:B------:R1:W-:Y:S01]  /*82a0*/  REDG.E.ADD.F32.FTZ.RN.STRONG.GPU desc[UR12][R4.64], R7 ;  /* 0x00000007040079a6 */ /* 0x0003e2000c10f38c */
[-C--:B------:R-:W-:Y:S01]  /*82b0*/  LEA.HI.X.SX32 R167, R0, R221.reuse, 0x2, P0 ;  /* 0x000000dd00a77211 */ /* 0x080fe200000f16ff */
[----:B------:R-:W-:Y:S01]  /*82c0*/  IMAD.U32 R0, RZ, RZ, UR6 ;  /* 0x00000006ff007e24 */ /* 0x000fe2000f8e00ff */
[-C--:B------:R-:W-:Y:S03]  /*82d0*/  LEA R6, P1, R6, R220.reuse, 0x2 ;  /* 0x000000dc06067211 */ /* 0x080fe600078210ff */
[----:B------:R2:W-:Y:S01]  /*82e0*/  REDG.E.ADD.F32.FTZ.RN.STRONG.GPU desc[UR12][R166.64], R8 ;  /* 0x00000008a60079a6 */ /* 0x0005e2000c10f38c */
[----:B-1----:R-:W-:Y:S02]  /*82f0*/  IMAD.U32 R7, RZ, RZ, UR8 ;  /* 0x00000008ff077e24 */ /* 0x002fe4000f8e00ff */
[----:B------:R-:W-:Y:S02]  /*8300*/  IMAD.U32 R4, RZ, RZ, UR6 ;  /* 0x00000006ff047e24 */ /* 0x000fe4000f8e00ff */
[----:B------:R-:W-:Y:S01]  /*8310*/  IMAD.U32 R5, RZ, RZ, UR7 ;  /* 0x00000007ff057e24 */ /* 0x000fe2000f8e00ff */
[-C--:B------:R-:W-:Y:S01]  /*8320*/  LEA.HI.X.SX32 R165, R7, R221.reuse, 0x2, P3 ;  /* 0x000000dd07a57211 */ /* 0x080fe200018f16ff */
[----:B------:R-:W-:Y:S01]  /*8330*/  UIADD3 UR7, UR10, 0x20, URZ ;  /* 0x000000200a077890 */ /* 0x000fe2000fffe03f */
[-C--:B------:R-:W-:Y:S02]  /*8340*/  LEA R4, P0, R4, R220.reuse, 0x2 ;  /* 0x000000dc04047211 */ /* 0x080fe400078010ff */
[-C--:B------:R-:W-:Y:S01]  /*8350*/  LEA.HI.X.SX32 R7, R5, R221.reuse, 0x2, P1 ;  /* 0x000000dd05077211 */ /* 0x080fe200008f16ff */
[----:B------:R1:W-:Y:S01]  /*8360*/  REDG.E.ADD.F32.FTZ.RN.STRONG.GPU desc[UR12][R164.64], R9 ;  /* 0x00000009a40079a6 */ /* 0x0003e2000c10f38c */
[-C--:B------:R-:W-:Y:S01]  /*8370*/  LEA.HI.X.SX32 R5, R0, R221.reuse, 0x2, P0 ;  /* 0x000000dd00057211 */ /* 0x080fe200000f16ff */
[----:B------:R-:W-:Y:S01]  /*8380*/  UIADD3 UR6, UR5, UR7, URZ ;  /* 0x0000000705067290 */ /* 0x000fe2000fffe03f */
[----:B--2---:R-:W-:Y:S01]  /*8390*/  IMAD.U32 R8, RZ, RZ, UR7 ;  /* 0x00000007ff087e24 */ /* 0x004fe2000f8e00ff */
[----:B------:R2:W-:Y:S01]  /*83a0*/  REDG.E.ADD.F32.FTZ.RN.STRONG.GPU desc[UR12][R6.64], R10 ;  /* 0x0000000a060079a6 */ /* 0x0005e2000c10f38c */
[----:B------:R-:W-:Y:S01]  /*83b0*/  IMAD.U32 R0, RZ, RZ, UR7 ;  /* 0x00000007ff007e24 */ /* 0x000fe2000f8e00ff */
[----:B------:R-:W-:Y:S02]  /*83c0*/  UIADD3 UR8, UR5, UR6, URZ ;  /* 0x0000000605087290 */ /* 0x000fe4000fffe03f */
[----:B------:R3:W-:Y:S01]  /*83d0*/  REDG.E.ADD.F32.FTZ.RN.STRONG.GPU desc[UR12][R4.64], R11 ;  /* 0x0000000b040079a6 */ /* 0x0007e2000c10f38c */
[-C--:B------:R-:W-:Y:S01]  /*83e0*/  LEA R8, P0, R8, R220.reuse, 0x2 ;  /* 0x000000dc08087211 */ /* 0x080fe200078010ff */
[----:B------:R-:W-:Y:S02]  /*83f0*/  UIADD3 UR7, UR5, UR8, URZ ;  /* 0x0000000805077290 */ /* 0x000fe4000fffe03f */
[----:B------:R-:W-:Y:S04]  /*8400*/  REDG.E.ADD.F32.FTZ.RN.STRONG.GPU desc[UR12][R220.64+0x80], R16 ;  /* 0x00008010dc0079a6 */ /* 0x000fe8000c10f38c */
[----:B------:R-:W-:Y:S04]  /*8410*/  REDG.E.ADD.F32.FTZ.RN.STRONG.GPU desc[UR12][R2.64+0x80], R17 ;  /* 0x00008011020079a6 */ /* 0x000fe8000c10f38c */
[----:B------:R-:W-:Y:S01]  /*8420*/  LDSM.16.MT88.4 R164, [R209+0x1e800] ;  /* 0x01e80000d1a4783b */ /* 0x000fe20000004200 */
[-C--:B-1----:R-:W-:Y:S01]  /*8430*/  LEA.HI.X.SX32 R9, R0, R221.reuse, 0x2, P0 ;  /* 0x000000dd00097211 */ /* 0x082fe200000f16ff */
[----:B------:R-:W-:Y:S02]  /*8440*/  IMAD.U32 R0, RZ, RZ, UR8 ;  /* 0x00000008ff007e24 */ /* 0x000fe4000f8e00ff */
[----:B--2---:R-:W-:Y:S02]  /*8450*/  IMAD.U32 R6, RZ, RZ, UR6 ;  /* 0x00000006ff067e24 */ /* 0x004fe4000f8e00ff */
[----:B------:R1:W-:Y:S01]  /*8460*/  REDG.E.ADD.F32.FTZ.RN.STRONG.GPU desc[UR12][R8.64], R18 ;  /* 0x00000012080079a6 */ /* 0x0003e2000c10f38c */
[----:B---3--:R-:W-:Y:S02]  /*8470*/  IMAD.U32 R5, RZ, RZ, UR6 ;  /* 0x00000006ff057e24 */ /* 0x008fe4000f8e00ff */
[-C--:B------:R-:W-:Y:S01]  /*8480*/  LEA R6, P1, R6, R220.reuse, 0x2 ;  /* 0x000000dc06067211 */ /* 0x080fe200078210ff */
[----:B------:R-:W-:Y:S01]  /*8490*/  IMAD.U32 R4, RZ, RZ, UR8 ;  /* 0x00000008ff047e24 */ /* 0x000fe2000f8e00ff */
[----:B------:R-:W-:Y:S02]  /*84a0*/  UIADD3 UR6, UR5, UR7, URZ ;  /* 0x0000000705067290 */ /* 0x000fe4000fffe03f */
[-C--:B------:R-:W-:Y:S02]  /*84b0*/  LEA.HI.X.SX32 R7, R5, R221.reuse, 0x2, P1 ;  /* 0x000000dd05077211 */ /* 0x080fe400008f16ff */
[-C--:B------:R-:W-:Y:S01]  /*84c0*/  LEA R4, P0, R4, R220.reuse, 0x2 ;  /* 0x000000dc04047211 */ /* 0x080fe200078010ff */
[----:B------:R-:W-:Y:S02]  /*84d0*/  UIADD3 UR8, UR5, UR6, URZ ;  /* 0x0000000605087290 */ /* 0x000fe4000fffe03f */
[----:B------:R2:W-:Y:S01]  /*84e0*/  REDG.E.ADD.F32.FTZ.RN.STRONG.GPU desc[UR12][R6.64], R19 ;  /* 0x00000013060079a6 */ /* 0x0005e2000c10f38c */
[-C--:B------:R-:W-:Y:S01]  /*84f0*/  LEA.HI.X.SX32 R5, R0, R221.reuse, 0x2, P0 ;  /* 0x000000dd00057211 */ /* 0x080fe200000f16ff */
[----:B------:R-:W-:Y:S02]  /*8500*/  IMAD.U32 R0, RZ, RZ, UR7 ;  /* 0x00000007ff007e24 */ /* 0x000fe4000f8e00ff */
[----:B------:R-:W-:Y:S04]  /*8510*/  LDSM.16.MT88.4 R16, [R176] ;  /* 0x00000000b010783b */ /* 0x000fe80000004200 */
[----:B------:R3:W-:Y:S01]  /*8520*/  REDG.E.ADD.F32.FTZ.RN.STRONG.GPU desc[UR12][R4.64], R12 ;  /* 0x0000000c040079a6 */ /* 0x0007e2000c10f38c */
[----:B-1----:R-:W-:Y:S05]  /*8530*/  IMAD.U32 R8, RZ, RZ, UR7 ;  /* 0x00000007ff087e24 */ /* 0x002fea000f8e00ff */
[-C--:B------:R-:W-:Y:S04]  /*8540*/  LEA R8, P0, R8, R220.reuse, 0x2 ;  /* 0x000000dc08087211 */ /* 0x080fe800078010ff */
[-C--:B------:R-:W-:Y:S01]  /*8550*/  LEA.HI.X.SX32 R9, R0, R221.reuse, 0x2, P0 ;  /* 0x000000dd00097211 */ /* 0x080fe200000f16ff */
[----:B------:R-:W-:Y:S02]  /*8560*/  IMAD.U32 R0, RZ, RZ, UR8 ;  /* 0x00000008ff007e24 */ /* 0x000fe4000f8e00ff */
[----:B--2---:R-:W-:Y:S02]  /*8570*/  IMAD.U32 R6, RZ, RZ, UR6 ;  /* 0x00000006ff067e24 */ /* 0x004fe4000f8e00ff */
[----:B------:R-:W-:Y:S03]  /*8580*/  REDG.E.ADD.F32.FTZ.RN.STRONG.GPU desc[UR12][R8.64], R13 ;  /* 0x0000000d080079a6 */ /* 0x000fe6000c10f38c */
[-C--:B------:R-:W-:Y:S01]  /*8590*/  LEA R6, P1, R6, R220.reuse, 0x2 ;  /* 0x000000dc06067211 */ /* 0x080fe200078210ff */
[----:B---3--:R-:W-:Y:S01]  /*85a0*/  IMAD.U32 R5, RZ, RZ, UR6 ;  /* 0x00000006ff057e24 */ /* 0x008fe2000f8e00ff */
[----:B------:R-:W-:Y:S01]  /*85b0*/  UIADD3 UR6, UR10, 0x40, URZ ;  /* 0x000000400a067890 */ /* 0x000fe2000fffe03f */
[----:B------:R-:W-:Y:S03]  /*85c0*/  IMAD.U32 R4, RZ, RZ, UR8 ;  /* 0x00000008ff047e24 */ /* 0x000fe6000f8e00ff */
[-C--:B------:R-:W-:Y:S01]  /*85d0*/  LEA.HI.X.SX32 R7, R5, R221.reuse, 0x2, P1 ;  /* 0x000000dd05077211 */ /* 0x080fe200008f16ff */
[----:B------:R-:W-:Y:S01]  /*85e0*/  UIADD3 UR7, UR5, UR6, URZ ;  /* 0x0000000605077290 */ /* 0x000fe2000fffe03f */
[-C--:B------:R-:W-:Y:S03]  /*85f0*/  LEA R4, P0, R4, R220.reuse, 0x2 ;  /* 0x000000dc04047211 */ /* 0x080fe600078010ff */
[----:B------:R1:W-:Y:S01]  /*8600*/  REDG.E.ADD.F32.FTZ.RN.STRONG.GPU desc[UR12][R6.64], R14 ;  /* 0x0000000e060079a6 */ /* 0x0003e2000c10f38c */
[-C--:B------:R-:W-:Y:S01]  /*8610*/  LEA.HI.X.SX32 R5, R0, R221.reuse, 0x2, P0 ;  /* 0x000000dd00057211 */ /* 0x080fe200000f16ff */
[----:B------:R-:W-:Y:S04]  /*8620*/  IMAD.U32 R0, RZ, RZ, UR6 ;  /* 0x00000006ff007e24 */ /* 0x000fe8000f8e00ff */
[----:B------:R2:W-:Y:S04]  /*8630*/  REDG.E.ADD.F32.FTZ.RN.STRONG.GPU desc[UR12][R4.64], R15 ;  /* 0x0000000f040079a6 */ /* 0x0005e8000c10f38c */
[----:B------:R-:W-:Y:S04]  /*8640*/  REDG.E.ADD.F32.FTZ.RN.STRONG.GPU desc[UR12][R220.64+0x100], R20 ;  /* 0x00010014dc0079a6 */ /* 0x000fe8000c10f38c */
[----:B------:R-:W-:Y:S04]  /*8650*/  REDG.E.ADD.F32.FTZ.RN.STRONG.GPU desc[UR12][R2.64+0x100], R21 ;  /* 0x00010015020079a6 */ /* 0x000fe8000c10f38c */
[----:B------:R-:W-:Y:S01]  /*8660*/  LDSM.16.MT88.4 R12, [R209+0x1e000] ;  /* 0x01e00000d10c783b */ /* 0x000fe20000004200 */
[----:B-1----:R-:W-:Y:S01]  /*8670*/  IMAD.U32 R6, RZ, RZ, UR6 ;  /* 0x00000006ff067e24 */ /* 0x002fe2000f8e00ff */
[----:B------:R-:W-:Y:S04]  /*8680*/  UIADD3 UR6, UR5, UR7, URZ ;  /* 0x0000000705067290 */ /* 0x000fe8000fffe03f */
[-C--:B------:R-:W-:Y:S01]  /*8690*/  LEA R6, P0, R6, R220.reuse, 0x2 ;  /* 0x000000dc06067211 */ /* 0x080fe200078010ff */
[----:B--2---:R-:W-:Y:S02]  /*86a0*/  IMAD.U32 R4, RZ, RZ, UR7 ;  /* 0x00000007ff047e24 */ /* 0x004fe4000f8e00ff */
[----:B------:R-:W-:Y:S01]  /*86b0*/  IMAD.U32 R5, RZ, RZ, UR7 ;  /* 0x00000007ff057e24 */ /* 0x000fe2000f8e00ff */
[-C--:B------:R-:W-:Y:S01]  /*86c0*/  LEA.HI.X.SX32 R7, R0, R221.reuse, 0x2, P0 ;  /* 0x000000dd00077211 */ /* 0x080fe200000f16ff */
[----:B------:R-:W-:Y:S01]  /*86d0*/  UIADD3 UR7, UR5, UR6, URZ ;  /* 0x0000000605077290 */ /* 0x000fe2000fffe03f */
[-C--:B------:R-:W-:Y:S01]  /*86e0*/  LEA R4, P0, R4, R220.reuse, 0x2 ;  /* 0x000000dc04047211 */ /* 0x080fe200078010ff */
[----:B------:R-:W-:Y:S02]  /*86f0*/  IMAD.U32 R10, RZ, RZ, UR6 ;  /* 0x00000006ff0a7e24 */ /* 0x000fe4000f8e00ff */
[----:B------:R1:W-:Y:S01]  /*8700*/  REDG.E.ADD.F32.FTZ.RN.STRONG.GPU desc[UR12][R6.64], R22 ;  /* 0x00000016060079a6 */ /* 0x0003e2000c10f38c */
[-C--:B------:R-:W-:Y:S01]  /*8710*/  LEA.HI.X.SX32 R5, R5, R221.reuse, 0x2, P0 ;  /* 0x000000dd05057211 */ /* 0x080fe200000f16ff */
[----:B------:R-:W-:Y:S01]  /*8720*/  IMAD.U32 R0, RZ, RZ, UR6 ;  /* 0x00000006ff007e24 */ /* 0x000fe2000f8e00ff */
[----:B------:R-:W-:Y:S01]  /*8730*/  UIADD3 UR6, UR5, UR7, URZ ;  /* 0x0000000705067290 */ /* 0x000fe2000fffe03f */
[----:B------:R-:W-:Y:S01]  /*8740*/  IMAD.U32 R9, RZ, RZ, UR7 ;  /* 0x00000007ff097e24 */ /* 0x000fe2000f8e00ff */
[-C--:B------:R-:W-:Y:S01]  /*8750*/  LEA R10, P0, R10, R220.reuse, 0x2 ;  /* 0x000000dc0a0a7211 */ /* 0x080fe200078010ff */
[----:B------:R2:W-:Y:S01]  /*8760*/  REDG.E.ADD.F32.FTZ.RN.STRONG.GPU desc[UR12][R4.64], R23 ;  /* 0x00000017040079a6 */ /* 0x0005e2000c10f38c */
[----:B------:R-:W-:Y:S02]  /*8770*/  UIADD3 UR7, UR5, UR6, URZ ;  /* 0x0000000605077290 */ /* 0x000fe4000fffe03f */
[-C--:B------:R-:W-:Y:S01]  /*8780*/  LEA.HI.X.SX32 R11, R0, R221.reuse, 0x2, P0 ;  /* 0x000000dd000b7211 */ /* 0x080fe200000f16ff */
[----:B------:R-:W-:Y:S01]  /*8790*/  LDSM.16.MT88.4 R20, [R210+0x2000] ;  /* 0x00200000d214783b */ /* 0x000fe20000004200 */
[CC--:B------:R-:W-:Y:S02]  /*87a0*/  LEA R8, P1, R9.reuse, R220.reuse, 0x2 ;  /* 0x000000dc09087211 */ /* 0x0c0fe400078210ff */
[----:B------:R-:W-:Y:S01]  /*87b0*/  IMAD.U32 R0, RZ, RZ, UR7 ;  /* 0x00000007ff007e24 */ /* 0x000fe2000f8e00ff */
[----:B------:R-:W-:Y:S01]  /*87c0*/  REDG.E.ADD.F32.FTZ.RN.STRONG.GPU desc[UR12][R10.64], R24 ;  /* 0x000000180a0079a6 */ /* 0x000fe2000c10f38c */
[-C--:B------:R-:W-:Y:S01]  /*87d0*/  LEA.HI.X.SX32 R9, R9, R221.reuse, 0x2, P1 ;  /* 0x000000dd09097211 */ /* 0x080fe200008f16ff */
[----:B------:R-:W-:Y:S04]  /*87e0*/  UIADD3 UR7, UR10, 0x60, URZ ;  /* 0x000000600a077890 */ /* 0x000fe8000fffe03f */
[----:B------:R-:W-:Y:S01]  /*87f0*/  REDG.E.ADD.F32.FTZ.RN.STRONG.GPU desc[UR12][R8.64], R25 ;  /* 0x00000019080079a6 */ /* 0x000fe2000c10f38c */
[----:B-1----:R-:W-:Y:S01]  /*8800*/  IMAD.U32 R7, RZ, RZ, UR6 ;  /* 0x00000006ff077e24 */ /* 0x002fe2000f8e00ff */
[----:B------:R-:W-:Y:S04]  /*8810*/  UIADD3 UR6, UR5, UR7, URZ ;  /* 0x0000000705067290 */ /* 0x000fe8000fffe03f */
[CC--:B------:R-:W-:Y:S01]  /*8820*/  LEA R6, P0, R7.reuse, R220.reuse, 0x2 ;  /* 0x000000dc07067211 */ /* 0x0c0fe200078010ff */
[----:B------:R-:W-:Y:S03]  /*8830*/  UIADD3 UR8, UR5, UR6, URZ ;  /* 0x0000000605087290 */ /* 0x000fe6000fffe03f */
[-C--:B------:R-:W-:Y:S02]  /*8840*/  LEA.HI.X.SX32 R7, R7, R221.reuse, 0x2, P0 ;  /* 0x000000dd07077211 */ /* 0x080fe400000f16ff */
[CC--:B--2---:R-:W-:Y:S03]  /*8850*/  LEA R4, P0, R0.reuse, R220.reuse, 0x2 ;  /* 0x000000dc00047211 */ /* 0x0c4fe600078010ff */
[----:B------:R1:W-:Y:S01]  /*8860*/  REDG.E.ADD.F32.FTZ.RN.STRONG.GPU desc[UR12][R6.64], R26 ;  /* 0x0000001a060079a6 */ /* 0x0003e2000c10f38c */
[-C--:B------:R-:W-:Y:S01]  /*8870*/  LEA.HI.X.SX32 R5, R0, R221.reuse, 0x2, P0 ;  /* 0x000000dd00057211 */ /* 0x080fe200000f16ff */
[----:B------:R-:W-:Y:S01]  /*8880*/  IMAD.U32 R0, RZ, RZ, UR7 ;  /* 0x00000007ff007e24 */ /* 0x000fe2000f8e00ff */
[----:B------:R-:W-:Y:S03]  /*8890*/  UIADD3 UR7, UR5, UR8, URZ ;  /* 0x0000000805077290 */ /* 0x000fe6000fffe03f */
[----:B------:R2:W-:Y:S04]  /*88a0*/  REDG.E.ADD.F32.FTZ.RN.STRONG.GPU desc[UR12][R4.64], R27 ;  /* 0x0000001b040079a6 */ /* 0x0005e8000c10f38c */
[----:B------:R-:W-:Y:S04]  /*88b0*/  REDG.E.ADD.F32.FTZ.RN.STRONG.GPU desc[UR12][R220.64+0x180], R32 ;  /* 0x00018020dc0079a6 */ /* 0x000fe8000c10f38c */
[----:B------:R3:W-:Y:S04]  /*88c0*/  REDG.E.ADD.F32.FTZ.RN.STRONG.GPU desc[UR12][R2.64+0x180], R33 ;  /* 0x00018021020079a6 */ /* 0x0007e8000c10f38c */
[----:B------:R-:W-:Y:S01]  /*88d0*/  LDSM.16.MT88.4 R24, [R176+0x2000] ;  /* 0x00200000b018783b */ /* 0x000fe20000004200 */
[----:B-1----:R-:W-:Y:S01]  /*88e0*/  IMAD.U32 R6, RZ, RZ, UR6 ;  /* 0x00000006ff067e24 */ /* 0x002fe2000f8e00ff */
[----:B------:R-:W-:Y:S01]  /*88f0*/  UIADD3 UR6, UR5, UR7, URZ ;  /* 0x0000000705067290 */ /* 0x000fe2000fffe03f */
[----:B------:R-:W-:Y:S03]  /*8900*/  IMAD.U32 R7, RZ, RZ, UR7 ;  /* 0x00000007ff077e24 */ /* 0x000fe6000f8e00ff */
[----:B------:R-:W-:Y:S01]  /*8910*/  UIADD3 UR5, UR5, UR6, URZ ;  /* 0x0000000605057290 */ /* 0x000fe2000fffe03f */
[CC--:B--2---:R-:W-:Y:S04]  /*8920*/  LEA R4, P0, R0.reuse, R220.reuse, 0x2 ;  /* 0x000000dc00047211 */ /* 0x0c4fe800078010ff */
[-C--:B------:R-:W-:Y:S01]  /*8930*/  LEA.HI.X.SX32 R5, R0, R221.reuse, 0x2, P0 ;  /* 0x000000dd00057211 */ /* 0x080fe200000f16ff */
[----:B------:R-:W-:Y:S01]  /*8940*/  IMAD.U32 R0, RZ, RZ, UR8 ;  /* 0x00000008ff007e24 */ /* 0x000fe2000f8e00ff */
[CC--:B------:R-:W-:Y:S01]  /*8950*/  LEA R10, P0, R6.reuse, R220.reuse, 0x2 ;  /* 0x000000dc060a7211 */ /* 0x0c0fe200078010ff */
[----:B---3--:R-:W-:Y:S02]  /*8960*/  IMAD.U32 R3, RZ, RZ, UR5 ;  /* 0x00000005ff037e24 */ /* 0x008fe4000f8e00ff */
[----:B------:R1:W-:Y:S01]  /*8970*/  REDG.E.ADD.F32.FTZ.RN.STRONG.GPU desc[UR12][R4.64], R34 ;  /* 0x00000022040079a6 */ /* 0x0003e2000c10f38c */
[-C--:B------:R-:W-:Y:S01]  /*8980*/  LEA.HI.X.SX32 R11, R6, R221.reuse, 0x2, P0 ;  /* 0x000000dd060b7211 */ /* 0x080fe200000f16ff */
[----:B------:R-:W-:Y:S01]  /*8990*/  ULOP3.LUT UR5, UR11, 0x1, URZ, 0xc0, !UPT ;  /* 0x000000010b057892 */ /* 0x000fe2000f8ec03f */
[CC--:B------:R-:W-:Y:S02]  /*89a0*/  LEA R8, P0, R0.reuse, R220.reuse, 0x2 ;  /* 0x000000dc00087211 */ /* 0x0c0fe400078010ff */
[CC--:B------:R-:W-:Y:S01]  /*89b0*/  LEA R6, P3, R7.reuse, R220.reuse, 0x2 ;  /* 0x000000dc07067211 */ /* 0x0c0fe200078610ff */
[----:B------:R-:W-:Y:S01]  /*89c0*/  REDG.E.ADD.F32.FTZ.RN.STRONG.GPU desc[UR12][R10.64], R35 ;  /* 0x000000230a0079a6 */ /* 0x000fe2000c10f38c */
[-C--:B------:R-:W-:Y:S01]  /*89d0*/  LEA.HI.X.SX32 R9, R0, R221.reuse, 0x2, P0 ;  /* 0x000000dd00097211 */ /* 0x080fe200000f16ff */
[C---:B------:R-:W-:Y:S01]  /*89e0*/  VIADD R0, R210.reuse, 0xffffc000 ;  /* 0xffffc000d2007836 */ /* 0x040fe20000000000 */
[-C--:B------:R-:W-:Y:S01]  /*89f0*/  LEA.HI.X.SX32 R7, R7, R221.reuse, 0x2, P3 ;  /* 0x000000dd07077211 */ /* 0x080fe200018f16ff */
[----:B------:R-:W-:Y:S01]  /*8a00*/  LDSM.16.MT88.4 R32, [R209+0x1c800] ;  /* 0x01c80000d120783b */ /* 0x000fe20000004200 */
[CC--:B------:R-:W-:Y:S01]  /*8a10*/  LEA R2, P0, R3.reuse, R220.reuse, 0x2 ;  /* 0x000000dc03027211 */ /* 0x0c0fe200078010ff */
[----:B------:R-:W-:Y:S02]  /*8a20*/  UISETP.NE.U32.AND UP0, UPT, UR5, 0x1, UPT ;  /* 0x000000010500788c */ /* 0x000fe4000bf05070 */
[----:B------:R-:W-:Y:S01]  /*8a30*/  REDG.E.ADD.F32.FTZ.RN.STRONG.GPU desc[UR12][R8.64], R28 ;  /* 0x0000001c080079a6 */ /* 0x000fe2000c10f38c */
[-C--:B------:R-:W-:Y:S01]  /*8a40*/  LEA.HI.X.SX32 R3, R3, R221.reuse, 0x2, P0 ;  /* 0x000000dd03037211 */ /* 0x080fe200000f16ff */
[----:B------:R-:W-:Y:S01]  /*8a50*/  UIADD3 UR5, UR11, -0x1, URZ ;  /* 0xffffffff0b057890 */ /* 0x000fe2000fffe03f */
[----:B------:R-:W-:Y:S01]  /*8a60*/  PLOP3.LUT P0, PT, PT, PT, UP2, 0x80, 0x0 ;  /* 0x000000000000781c */ /* 0x000fe20003f0f028 */
[----:B------:R-:W-:Y:S04]  /*8a70*/  REDG.E.ADD.F32.FTZ.RN.STRONG.GPU desc[UR12][R6.64], R29 ;  /* 0x0000001d060079a6 */ /* 0x000fe8000c10f38c */
[----:B------:R-:W-:Y:S01]  /*8a80*/  LDSM.16.MT88.4 R8, [R210] ;  /* 0x00000000d208783b */ /* 0x000fe20000004200 */
[----:B------:R-:W-:Y:S01]  /*8a90*/  UMOV UR11, UR5 ;  /* 0x00000005000b7c82 */ /* 0x000fe20008000000 */
[----:B-1----:R-:W-:Y:S05]  /*8aa0*/  IMAD.U32 R5, RZ, RZ, UR6 ;  /* 0x00000006ff057e24 */ /* 0x002fea000f8e00ff */
[C---:B------:R-:W-:Y:S04]  /*8ab0*/  LEA R4, P1, R5.reuse, R220, 0x2 ;  /* 0x000000dc05047211 */ /* 0x040fe800078210ff */
[----:B------:R-:W-:Y:S02]  /*8ac0*/  LEA.HI.X.SX32 R5, R5, R221, 0x2, P1 ;  /* 0x000000dd05057211 */ /* 0x000fe400008f16ff */
[----:B------:R-:W-:Y:S01]  /*8ad0*/  PLOP3.LUT P1, PT, PT, PT, UP0, 0x80, 0x0 ;  /* 0x000000000000781c */ /* 0x000fe20003f2f008 */
[----:B------:R-:W-:Y:S02]  /*8ae0*/  @UP3 UIADD3 UR19, UP0, UR19, -0x100, URZ ;  /* 0xffffff0013133890 */ /* 0x000fe4000ff1e03f */
[----:B------:R-:W-:Y:S02]  /*8af0*/  REDG.E.ADD.F32.FTZ.RN.STRONG.GPU desc[UR12][R4.64], R30 ;  /* 0x0000001e040079a6 */ /* 0x000fe4000c10f38c */
[----:B------:R-:W-:Y:S02]  /*8b00*/  @UP3 UIADD3.X UR18, UR18, -0x1, URZ, UP0, !UPT ;  /* 0xffffffff12123890 */ /* 0x000fe400087fe43f */
[----:B------:R-:W1:Y:S04]  /*8b10*/  LDSM.16.MT88.4 R4, [R209+0x1c000] ;  /* 0x01c00000d104783b */ /* 0x000e680000004200 */
[----:B------:R-:W-:Y:S02]  /*8b20*/  REDG.E.ADD.F32.FTZ.RN.STRONG.GPU desc[UR12][R2.64], R31 ;  /* 0x0000001f020079a6 */ /* 0x000fe4000c10f38c */
[----:B------:R-:W-:Y:S02]  /*8b30*/  @P1 VIADD R0, R210, 0x4000 ;  /* 0x00004000d2001836 */ /* 0x000fe40000000000 */
[----:B------:R-:W2:Y:S01]  /*8b40*/  LDSM.16.MT88.4 R28, [R210+0x800] ;  /* 0x00080000d21c783b */ /* 0x000ea20000004200 */
[-C--:B-1----:R-:W-:Y:S06]  /*8b50*/  HMMA.16816.F32.BF16 R100, R4, R8.reuse, R100 ;  /* 0x000000080464723c */ /* 0x082fec0000041864 */
[C---:B------:R-:W-:Y:S06]  /*8b60*/  HMMA.16816.F32.BF16 R104, R12.reuse, R8, R104 ;  /* 0x000000080c68723c */ /* 0x040fec0000041868 */
[-C--:B------:R-:W-:Y:S06]  /*8b70*/  HMMA.16816.F32.BF16 R108, R12, R10.reuse, R108 ;  /* 0x0000000a0c6c723c */ /* 0x080fec000004186c */
[C---:B------:R-:W-:Y:S01]  /*8b80*/  HMMA.16816.F32.BF16 R112, R4.reuse, R10, R112 ;  /* 0x0000000a0470723c */ /* 0x040fe20000041870 */
[----:B------:R-:W1:Y:S05]  /*8b90*/  LDSM.16.MT88.4 R8, [R176+0x800] ;  /* 0x00080000b008783b */ /* 0x000e6a0000004200 */
[-C--:B------:R-:W-:Y:S06]  /*8ba0*/  HMMA.16816.F32.BF16 R116, R4, R16.reuse, R116 ;  /* 0x000000100474723c */ /* 0x080fec0000041874 */
[C---:B------:R-:W-:Y:S06]  /*8bb0*/  HMMA.16816.F32.BF16 R120, R12.reuse, R16, R120 ;  /* 0x000000100c78723c */ /* 0x040fec0000041878 */
[-C--:B------:R-:W-:Y:S06]  /*8bc0*/  HMMA.16816.F32.BF16 R124, R12, R18.reuse, R124 ;  /* 0x000000120c7c723c */ /* 0x080fec000004187c */
[C---:B------:R-:W-:Y:S01]  /*8bd0*/  HMMA.16816.F32.BF16 R128, R4.reuse, R18, R128 ;  /* 0x000000120480723c */ /* 0x040fe20000041880 */
[----:B------:R-:W3:Y:S05]  /*8be0*/  LDSM.16.MT88.4 R16, [R210+0x2800] ;  /* 0x00280000d210783b */ /* 0x000eea0000004200 */
        /* <DEDUP_REMOVED lines=8> */
[----:B------:R-:W-:Y:S05]  /*8c70*/  LDSM.16.MT88.4 R12, [R210+0x1000] ;  /* 0x00100000d20c783b */ /* 0x000fea0000004200 */
[----:B------:R-:W-:Y:S01]  /*8c80*/  HMMA.16816.F32.BF16 R160, R4, R26, R160 ;  /* 0x0000001a04a0723c */ /* 0x000fe200000418a0 */
[----:B------:R-:W4:Y:S04]  /*8c90*/  LDSM.16.MT88.4 R4, [R209+0x1d000] ;  /* 0x01d00000d104783b */ /* 0x000f280000004200 */
[----:B------:R-:W4:Y:S01]  /*8ca0*/  LDSM.16.MT88.4 R24, [R209+0x1f000] ;  /* 0x01f00000d118783b */ /* 0x000f220000004200 */
[-C--:B--2---:R-:W-:Y:S06]  /*8cb0*/  HMMA.16816.F32.BF16 R100, R32, R28.reuse, R100 ;  /* 0x0000001c2064723c */ /* 0x084fec0000041864 */
[C---:B------:R-:W-:Y:S06]  /*8cc0*/  HMMA.16816.F32.BF16 R104, R164.reuse, R28, R104 ;  /* 0x0000001ca468723c */ /* 0x040fec0000041868 */
[-C--:B------:R-:W-:Y:S06]  /*8cd0*/  HMMA.16816.F32.BF16 R108, R164, R30.reuse, R108 ;  /* 0x0000001ea46c723c */ /* 0x080fec000004186c */
[C---:B------:R-:W-:Y:S01]  /*8ce0*/  HMMA.16816.F32.BF16 R112, R32.reuse, R30, R112 ;  /* 0x0000001e2070723c */ /* 0x040fe20000041870 */
[----:B------:R-:W-:Y:S05]  /*8cf0*/  LDSM.16.MT88.4 R28, [R210+0x3000] ;  /* 0x00300000d21c783b */ /* 0x000fea0000004200 */
[-C--:B-1----:R-:W-:Y:S06]  /*8d00*/  HMMA.16816.F32.BF16 R116, R32, R8.reuse, R116 ;  /* 0x000000082074723c */ /* 0x082fec0000041874 */
[C---:B------:R-:W-:Y:S06]  /*8d10*/  HMMA.16816.F32.BF16 R120, R164.reuse, R8, R120 ;  /* 0x00000008a478723c */ /* 0x040fec0000041878 */
[-C--:B------:R-:W-:Y:S06]  /*8d20*/  HMMA.16816.F32.BF16 R124, R164, R10.reuse, R124 ;  /* 0x0000000aa47c723c */ /* 0x080fec000004187c */
[C---:B------:R-:W-:Y:S01]  /*8d30*/  HMMA.16816.F32.BF16 R128, R32.reuse, R10, R128 ;  /* 0x0000000a2080723c */ /* 0x040fe20000041880 */
[----:B------:R-:W1:Y:S05]  /*8d40*/  LDSM.16.MT88.4 R8, [R176+0x1000] ;  /* 0x00100000b008783b */ /* 0x000e6a0000004200 */
[-C--:B---3--:R-:W-:Y:S06]  /*8d50*/  HMMA.16816.F32.BF16 R132, R32, R16.reuse, R132 ;  /* 0x000000102084723c */ /* 0x088fec0000041884 */
[C---:B------:R-:W-:Y:S06]  /*8d60*/  HMMA.16816.F32.BF16 R136, R164.reuse, R16, R136 ;  /* 0x00000010a488723c */ /* 0x040fec0000041888 */
[-C--:B------:R-:W-:Y:S06]  /*8d70*/  HMMA.16816.F32.BF16 R140, R164, R18.reuse, R140 ;  /* 0x00000012a48c723c */ /* 0x080fec000004188c */
[C---:B------:R-:W-:Y:S01]  /*8d80*/  HMMA.16816.F32.BF16 R144, R32.reuse, R18, R144 ;  /* 0x000000122090723c */ /* 0x040fe20000041890 */
[----:B------:R-:W-:Y:S05]  /*8d90*/  LDSM.16.MT88.4 R16, [R209+0x1d800] ;  /* 0x01d80000d110783b */ /* 0x000fea0000004200 */
[-C--:B----4-:R-:W-:Y:S06]  /*8da0*/  HMMA.16816.F32.BF16 R148, R32, R20.reuse, R148 ;  /* 0x000000142094723c */ /* 0x090fec0000041894 */
[C---:B------:R-:W-:Y:S06]  /*8db0*/  HMMA.16816.F32.BF16 R152, R164.reuse, R20, R152 ;  /* 0x00000014a498723c */ /* 0x040fec0000041898 */
[-C--:B------:R-:W-:Y:S01]  /*8dc0*/  HMMA.16816.F32.BF16 R156, R164, R22.reuse, R156 ;  /* 0x00000016a49c723c */ /* 0x080fe2000004189c */
[----:B------:R-:W-:Y:S04]  /*8dd0*/  LDSM.16.MT88.4 R164, [R176+0x1800] ;  /* 0x00180000b0a4783b */ /* 0x000fe80000004200 */
[----:B------:R-:W-:Y:S01]  /*8de0*/  LDSM.16.MT88.4 R176, [R176+0x3800] ;  /* 0x00380000b0b0783b */ /* 0x000fe20000004200 */
[----:B------:R-:W-:Y:S03]  /*8df0*/  HMMA.16816.F32.BF16 R160, R32, R22, R160 ;  /* 0x0000001620a0723c */ /* 0x000fe600000418a0 */
[----:B------:R2:W3:Y:S03]  /*8e00*/  LDSM.16.MT88.4 R20, [R210+0x1800] ;  /* 0x00180000d214783b */ /* 0x0004e60000004200 */
[-C--:B------:R-:W-:Y:S01]  /*8e10*/  HMMA.16816.F32.BF16 R100, R4, R12.reuse, R100 ;  /* 0x0000000c0464723c */ /* 0x080fe20000041864 */
[----:B------:R-:W4:Y:S05]  /*8e20*/  LDSM.16.MT88.4 R32, [R209+0x1f800] ;  /* 0x01f80000d120783b */ /* 0x000f2a0000004200 */
[C---:B------:R-:W-:Y:S06]  /*8e30*/  HMMA.16816.F32.BF16 R104, R24.reuse, R12, R104 ;  /* 0x0000000c1868723c */ /* 0x040fec0000041868 */
[-C--:B------:R-:W-:Y:S06]  /*8e40*/  HMMA.16816.F32.BF16 R108, R24, R14.reuse, R108 ;  /* 0x0000000e186c723c */ /* 0x080fec000004186c */
[C---:B------:R-:W-:Y:S05]  /*8e50*/  HMMA.16816.F32.BF16 R112, R4.reuse, R14, R112 ;  /* 0x0000000e0470723c */ /* 0x040fea0000041870 */
[----:B--2---:R-:W-:Y:S01]  /*8e60*/  IMAD.MOV.U32 R210, RZ, RZ, R0 ;  /* 0x000000ffffd27224 */ /* 0x004fe200078e0000 */
        /* <DEDUP_REMOVED lines=34> */
[----:B------:R-:W4:Y:S04]  /*9090*/  LDL R180, [R1+0x4] ;  /* 0x0000040001b47983 */ /* 0x000f280000100800 */
        /* <DEDUP_REMOVED lines=19> */
[----:B------:R-:W-:Y:S01]  /*91d0*/  F2FP.BF16.F32.PACK_AB R31, R31, R102 ;  /* 0x000000661f1f723e */ /* 0x000fe200000010ff */
[----:B------:R-:W-:Y:S01]  /*91e0*/  FMUL.FTZ R116, R116, UR5 ;  /* 0x0000000574747c20 */ /* 0x000fe20008410000 */
[----:B------:R-:W-:Y:S01]  /*91f0*/  FMUL.FTZ R24, R117, UR5 ;  /* 0x0000000575187c20 */ /* 0x000fe20008410000 */
        /* <DEDUP_REMOVED lines=20> */
[----:B------:R-:W-:Y:S01]  /*9340*/  STS [R250], R32 ;  /* 0x00000020fa007388 */ /* 0x000fe20000000800 */
[----:B------:R-:W-:Y:S01]  /*9350*/  F2FP.BF16.F32.PACK_AB R24, R24, R116 ;  /* 0x000000741818723e */ /* 0x000fe200000010ff */
[----:B------:R-:W-:Y:S01]  /*9360*/  FMUL.FTZ R132, R132, UR5 ;  /* 0x0000000584847c20 */ /* 0x000fe20008410000 */
[----:B------:R-:W-:Y:S01]  /*9370*/  F2FP.BF16.F32.PACK_AB R23, R23, R118 ;  /* 0x000000761717723e */ /* 0x000fe200000010ff */
[----:B------:R-:W-:Y:S01]  /*9380*/  STS [R250+0x400], R31 ;  /* 0x0004001ffa007388 */ /* 0x000fe20000000800 */
        /* <DEDUP_REMOVED lines=82> */
[----:B------:R-:W-:Y:S01]  /*98b0*/  F2FP.BF16.F32.PACK_AB R90, R91, R90 ;  /* 0x0000005a5b5a723e */ /* 0x000fe200000010ff */
[----:B------:R-:W-:Y:S01]  /*98c0*/  UISETP.NE.AND UP0, UPT, UR36, -0x1, UPT ;  /* 0xffffffff2400788c */ /* 0x000fe2000bf05270 */
[----:B------:R-:W-:Y:S02]  /*98d0*/  F2FP.BF16.F32.PACK_AB R92, R93, R92 ;  /* 0x0000005c5d5c723e */ /* 0x000fe400000010ff */
[----:B------:R-:W-:-:S03]  /*98e0*/  F2FP.BF16.F32.PACK_AB R94, R95, R94 ;  /* 0x0000005e5f5e723e */ /* 0x000fc600000010ff */
[----:B------:R-:W-:-:S05]  /*98f0*/  PLOP3.LUT P0, PT, PT, PT, UP0, 0x80, 0x0 ;  /* 0x000000000000781c */ /* 0x000fca0003f0f008 */
[----:B------:R-:W-:Y:S01]  /*9900*/  @UP0 UIADD3 UR5, UR26, UR36, URZ ;  /* 0x000000241a050290 */ /* 0x000fe2000fffe03f */
[----:B------:R-:W-:-:S03]  /*9910*/  @UP0 ULDC.64 UR6, c[0x0][0x450] ;  /* 0x0001140000060ab9 */ /* 0x000fc60000000a00 */
[----:B------:R-:W-:Y:S02]  /*9920*/  @UP0 UIMAD.WIDE.U32 UR8, UR5, UR6, URZ ;  /* 0x00000006050802a5 */ /* 0x000fe4000f8e003f */
[----:B------:R-:W-:-:S04]  /*9930*/  @UP0 UIMAD UR5, UR5, UR7, URZ ;  /* 0x00000007050502a4 */ /* 0x000fc8000f8e023f */
[----:B------:R-:W-:Y:S01]  /*9940*/  @UP0 UIADD3 UR21, UR9, UR5, URZ ;  /* 0x0000000509150290 */ /* 0x000fe2000fffe03f */
[----:B------:R-:W-:Y:S01]  /*9950*/  @UP0 UMOV UR20, UR8 ;  /* 0x0000000800140c82 */ /* 0x000fe20008000000 */
[----:B--2---:R-:W-:Y:S04]  /*9960*/  STS [R181], R28 ;  /* 0x0000001cb5007388 */ /* 0x004fe80000000800 */
[----:B---3--:R-:W-:Y:S04]  /*9970*/  STS [R183], R27 ;  /* 0x0000001bb7007388 */ /* 0x008fe80000000800 */
[----:B------:R-:W-:Y:S04]  /*9980*/  STS [R250+0x2000], R30 ;  /* 0x0020001efa007388 */ /* 0x000fe80000000800 */
[----:B------:R-:W-:Y:S04]  /*9990*/  STS [R250+0x2400], R29 ;  /* 0x0024001dfa007388 */ /* 0x000fe80000000800 */
[----:B------:R-:W-:Y:S04]  /*99a0*/  STS [R181+0x2000], R26 ;  /* 0x0020001ab5007388 */ /* 0x000fe80000000800 */
[----:B------:R-:W-:Y:S04]  /*99b0*/  STS [R181+0x2400], R25 ;  /* 0x00240019b5007388 */ /* 0x000fe80000000800 */
[----:B------:R-:W-:Y:S04]  /*99c0*/  STS [R251], R24 ;  /* 0x00000018fb007388 */ /* 0x000fe80000000800 */
[----:B------:R-:W-:Y:S04]  /*99d0*/  STS [R251+0x400], R23 ;  /* 0x00040017fb007388 */ /* 0x000fe80000000800 */
[----:B----4-:R-:W-:Y:S04]  /*99e0*/  STS [R180], R20 ;  /* 0x00000014b4007388 */ /* 0x010fe80000000800 */
[----:B------:R-:W-:Y:S04]  /*99f0*/  STS [R182], R19 ;  /* 0x00000013b6007388 */ /* 0x000fe80000000800 */
[----:B------:R-:W-:Y:S04]  /*9a00*/  STS [R251+0x2000], R22 ;  /* 0x00200016fb007388 */ /* 0x000fe80000000800 */
        /* <DEDUP_REMOVED lines=50> */
[----:B-1----:R-:W1:Y:S03]  /*9d30*/  S2R R3, SR_TID.X ;  /* 0x0000000000037919 */ /* 0x002e660000002100 */
        /* <DEDUP_REMOVED lines=15> */
.L_x_189:
[----:B------:R-:W-:Y:S01]  /*9e30*/  @UP0 UIADD3 UR14, UR26, UR36, URZ ;  /* 0x000000241a0e0290 */ /* 0x000fe2000fffe03f */
[----:B--2---:R-:W-:Y:S01]  /*9e40*/  LEA R2, R244, UR4, 0x1 ;  /* 0x00000004f4027c11 */ /* 0x004fe2000f8e08ff */
[----:B------:R-:W-:Y:S01]  /*9e50*/  @UP0 ULDC.64 UR8, c[0x0][0x458] ;  /* 0x0001160000080ab9 */ /* 0x000fe20000000a00 */
[----:B------:R-:W-:Y:S01]  /*9e60*/  USHF.L.U32 UR5, UR22, 0x7, URZ ;  /* 0x0000000716057899 */ /* 0x000fe2000800063f */
[----:B-1----:R-:W-:Y:S01]  /*9e70*/  SHF.R.S32.HI R0, RZ, 0x1f, R3 ;  /* 0x0000001fff007819 */ /* 0x002fe20000011403 */
[----:B------:R-:W-:Y:S02]  /*9e80*/  @UP0 UIMAD.WIDE.U32 UR10, UR14, UR8, URZ ;  /* 0x000000080e0a02a5 */ /* 0x000fe4000f8e003f */
[----:B------:R-:W-:-:S04]  /*9e90*/  @UP0 UIMAD UR14, UR14, UR9, URZ ;  /* 0x000000090e0e02a4 */ /* 0x000fc8000f8e023f */
[----:B------:R-:W-:Y:S01]  /*9ea0*/  @UP0 UIADD3 UR19, UR11, UR14, URZ ;  /* 0x0000000e0b130290 */ /* 0x000fe2000fffe03f */
[----:B------:R-:W-:Y:S01]  /*9eb0*/  @UP0 UMOV UR18, UR10 ;  /* 0x0000000a00120c82 */ /* 0x000fe20008000000 */
[----:B------:R-:W-:Y:S10]  /*9ec0*/  @P0 BRA `(.L_x_190) ;  /* 0x0000000000340947 */ /* 0x000ff40003800000 */
        /* <DEDUP_REMOVED lines=13> */
.L_x_190:
[----:B------:R-:W-:Y:S01]  /*9fa0*/  BAR.SYNC.DEFER_BLOCKING 0x0 ;  /* 0x0000000000007b1d */ /* 0x000fe20000010000 */
[----:B------:R-:W-:Y:S01]  /*9fb0*/  USHF.R.S32.HI UR10, URZ, 0x1f, UR5 ;  /* 0x0000001f3f0a7899 */ /* 0x000fe20008011405 */
[----:B------:R-:W-:Y:S01]  /*9fc0*/  LEA.HI R0, R0, R3, RZ, 0x3 ;  /* 0x0000000300007211 */ /* 0x000fe200078f18ff */
[----:B------:R-:W-:Y:S01]  /*9fd0*/  IMAD.U32 R3, RZ, RZ, UR6 ;  /* 0x00000006ff037e24 */ /* 0x000fe2000f8e00ff */
[--C-:B------:R-:W-:Y:S01]  /*9fe0*/  SHF.R.S32.HI R11, RZ, 0x1f, R228.reuse ;  /* 0x0000001fff0b7819 */ /* 0x100fe200000114e4 */
[----:B------:R-:W-:Y:S01]  /*9ff0*/  UIMAD UR11, UR10, UR6, URZ ;  /* 0x000000060a0b72a4 */ /* 0x000fe2000f8e023f */
[----:B------:R-:W-:Y:S01]  /*a000*/  IMAD.MOV.U32 R10, RZ, RZ, R228 ;  /* 0x000000ffff0a7224 */ /* 0x000fe200078e00e4 */
[----:B------:R-:W-:Y:S01]  /*a010*/  UIMAD UR15, UR22, -0x80, UR15 ;  /* 0xffffff80160f78a4 */ /* 0x000fe2000f8e020f */
[----:B------:R-:W-:Y:S01]  /*a020*/  SHF.R.S32.HI R0, RZ, 0x3, R0 ;  /* 0x00000003ff007819 */ /* 0x000fe20000011400 */
[----:B------:R-:W-:Y:S01]  /*a030*/  UIMAD UR11, UR5, UR7, UR11 ;  /* 0x00000007050b72a4 */ /* 0x000fe2000f8e020b */
[----:B------:R-:W-:Y:S01]  /*a040*/  IMAD.WIDE.U32 R4, R3, UR5, R10 ;  /* 0x0000000503047c25 */ /* 0x000fe2000f8e000a */
[----:B------:R-:W-:Y:S01]  /*a050*/  USHF.R.S32.HI UR14, URZ, 0x1f, UR55 ;  /* 0x0000001f3f0e7899 */ /* 0x000fe20008011437 */
[----:B------:R-:W-:Y:S01]  /*a060*/  BSSY B0, `(.L_x_191) ;  /* 0x000002c000007945 */ /* 0x000fe20003800000 */
[----:B------:R-:W-:Y:S01]  /*a070*/  ULDC.64 UR16, c[0x0][0x468] ;  /* 0x00011a0000107ab9 */ /* 0x000fe20000000a00 */
[C---:B------:R-:W-:Y:S01]  /*a080*/  ISETP.GE.AND P5, PT, R0.reuse, UR15, PT ;  /* 0x0000000f00007c0c */ /* 0x040fe2000bfa6270 */
[----:B------:R-:W-:Y:S01]  /*a090*/  VIADD R6, R0, 0x20 ;  /* 0x0000002000067836 */ /* 0x000fe20000000000 */
[----:B------:R-:W-:Y:S01]  /*a0a0*/  MOV R3, UR11 ;  /* 0x0000000b00037c02 */ /* 0x000fe20008000f00 */
[----:B------:R-:W-:Y:S01]  /*a0b0*/  UIMAD UR11, UR14, UR16, URZ ;  /* 0x000000100e0b72a4 */ /* 0x000fe2000f8e023f */
[----:B------:R-:W-:Y:S01]  /*a0c0*/  IADD3 R4, P0, R4, UR20, RZ ;  /* 0x0000001404047c10 */ /* 0x000fe2000ff1e0ff */
[----:B------:R-:W-:Y:S01]  /*a0d0*/  VIADD R7, R0, 0x40 ;  /* 0x0000004000077836 */ /* 0x000fe20000000000 */
[----:B------:R-:W-:Y:S01]  /*a0e0*/  ISETP.GE.AND P4, PT, R6, UR15, PT ;  /* 0x0000000f06007c0c */ /* 0x000fe2000bf86270 */
[----:B------:R-:W-:Y:S01]  /*a0f0*/  UIMAD UR17, UR55, UR17, UR11 ;  /* 0x00000011371172a4 */ /* 0x000fe2000f8e020b */
[----:B------:R-:W-:Y:S01]  /*a100*/  IADD3.X R5, R5, UR21, R3, P0, !PT ;  /* 0x0000001505057c10 */ /* 0x000fe200087fe403 */
[----:B------:R-:W-:Y:S01]  /*a110*/  IMAD.U32 R3, RZ, RZ, UR16 ;  /* 0x00000010ff037e24 */ /* 0x000fe2000f8e00ff */
[----:B------:R1:W2:Y:S01]  /*a120*/  LDS.128 R28, [R2+0xd000] ;  /* 0x00d00000021c7984 */ /* 0x0002a20000000c00 */
[----:B------:R-:W-:Y:S01]  /*a130*/  VIADD R6, R0, 0x60 ;  /* 0x0000006000067836 */ /* 0x000fe20000000000 */
[----:B------:R-:W-:Y:S01]  /*a140*/  ISETP.GE.AND P3, PT, R7, UR15, PT ;  /* 0x0000000f07007c0c */ /* 0x000fe2000bf66270 */
[----:B------:R-:W-:Y:S01]  /*a150*/  IMAD.WIDE.U32 R4, R3, UR55, R4 ;  /* 0x0000003703047c25 */ /* 0x000fe2000f8e0004 */
[----:B------:R1:W3:Y:S01]  /*a160*/  LDS.128 R24, [R2+0x11000] ;  /* 0x0110000002187984 */ /* 0x0002e20000000c00 */
[----:B------:R-:W-:-:S02]  /*a170*/  IADD3 R22, R228, 0x40, RZ ;  /* 0x00000040e4167810 */ /* 0x000fc40007ffe0ff */
[----:B------:R-:W-:Y:S01]  /*a180*/  VIADD R20, R5, UR17 ;  /* 0x0000001105147c36 */ /* 0x000fe20008000000 */
[----:B------:R1:W4:Y:S01]  /*a190*/  LDS.128 R36, [R2+0x15000] ;  /* 0x0150000002247984 */ /* 0x0003220000000c00 */
[----:B------:R-:W-:Y:S02]  /*a1a0*/  ISETP.GE.AND P2, PT, R6, UR15, PT ;  /* 0x0000000f06007c0c */ /* 0x000fe4000bf46270 */
[----:B------:R-:W-:Y:S01]  /*a1b0*/  SHF.R.S32.HI R23, RZ, 0x1f, R0 ;  /* 0x0000001fff177819 */ /* 0x000fe20000011400 */
[----:B------:R1:W1:Y:S04]  /*a1c0*/  LDS.128 R44, [R2+0x16000] ;  /* 0x01600000022c7984 */ /* 0x0002680000000c00 */
[----:B------:R1:W1:Y:S04]  /*a1d0*/  LDS.128 R52, [R2+0x17000] ;  /* 0x0170000002347984 */ /* 0x0002680000000c00 */
[----:B------:R1:W1:Y:S04]  /*a1e0*/  LDS.128 R32, [R2+0x19000] ;  /* 0x0190000002207984 */ /* 0x0002680000000c00 */
[----:B------:R1:W1:Y:S04]  /*a1f0*/  LDS.128 R40, [R2+0x1a000] ;  /* 0x01a0000002287984 */ /* 0x0002680000000c00 */
[----:B------:R1:W1:Y:S01]  /*a200*/  LDS.128 R48, [R2+0x1b000] ;  /* 0x01b0000002307984 */ /* 0x0002620000000c00 */
[----:B------:R-:W-:Y:S05]  /*a210*/  @P5 BRA `(.L_x_192) ;  /* 0x0000000000405947 */ /* 0x000fea0003800000 */
[----:B------:R-:W-:Y:S01]  /*a220*/  ULDC UR11, c[0x0][0x2d0] ;  /* 0x0000b400000b7ab9 */ /* 0x000fe20000000800 */
[----:B------:R-:W2:Y:S01]  /*a230*/  LDS.128 R16, [R2+0x10000] ;  /* 0x0100000002107984 */ /* 0x000ea20000000c00 */
[----:B------:R-:W-:Y:S01]  /*a240*/  ISETP.GE.AND P1, PT, R228, UR11, PT ;  /* 0x0000000be4007c0c */ /* 0x000fe2000bf26270 */
[----:B------:R-:W-:Y:S01]  /*a250*/  IMAD R3, R23, UR6, RZ ;  /* 0x0000000617037c24 */ /* 0x000fe2000f8e02ff */
[----:B------:R-:W-:Y:S01]  /*a260*/  MOV R7, R20 ;  /* 0x0000001400077202 */ /* 0x000fe20000000f00 */
[----:B------:R-:W-:Y:S01]  /*a270*/  IMAD.MOV.U32 R6, RZ, RZ, R4 ;  /* 0x000000ffff067224 */ /* 0x000fe200078e0004 */
[----:B------:R-:W-:Y:S01]  /*a280*/  ISETP.GE.AND P0, PT, R22, UR11, PT ;  /* 0x0000000b16007c0c */ /* 0x000fe2000bf06270 */
[C---:B------:R-:W-:Y:S01]  /*a290*/  IMAD R3, R0.reuse, UR7, R3 ;  /* 0x0000000700037c24 */ /* 0x040fe2000f8e0203 */
[----:B------:R-:W-:Y:S01]  /*a2a0*/  ULDC.64 UR16, c[0x0][0x3f0] ;  /* 0x0000fc0000107ab9 */ /* 0x000fe20000000a00 */
[----:B------:R-:W-:-:S04]  /*a2b0*/  IMAD.WIDE.U32 R8, R0, UR6, R6 ;  /* 0x0000000600087c25 */ /* 0x000fc8000f8e0006 */
[----:B------:R-:W-:Y:S01]  /*a2c0*/  IMAD.IADD R3, R3, 0x1, R9 ;  /* 0x0000000103037824 */ /* 0x000fe200078e0209 */
[C---:B------:R-:W-:Y:S01]  /*a2d0*/  LEA R6, P6, R8.reuse, UR16, 0x1 ;  /* 0x0000001008067c11 */ /* 0x040fe2000f8c08ff */
[----:B------:R-:W3:Y:S03]  /*a2e0*/  @!P1 LDS.128 R12, [R2+0xc000] ;  /* 0x00c00000020c9984 */ /* 0x000ee60000000c00 */
[----:B------:R-:W-:-:S05]  /*a2f0*/  LEA.HI.X R7, R8, UR17, R3, 0x1, P6 ;  /* 0x0000001108077c11 */ /* 0x000fca000b0f0c03 */
[----:B--2---:R2:W-:Y:S04]  /*a300*/  @!P0 STG.E.128 desc[UR12][R6.64+0x80], R16 ;  /* 0x0000801006008986 */ /* 0x0045e8000c101d0c */
[----:B---3--:R2:W-:Y:S02]  /*a310*/  @!P1 STG.E.128 desc[UR12][R6.64], R12 ;  /* 0x0000000c06009986 */ /* 0x0085e4000c101d0c */
.L_x_192:
[----:B------:R-:W-:Y:S05]  /*a320*/  BSYNC B0 ;  /* 0x0000000000007941 */ /* 0x000fea0003800000 */
.L_x_191:
        /* <DEDUP_REMOVED lines=18> */
.L_x_194:
[----:B------:R-:W-:Y:S05]  /*a450*/  BSYNC B0 ;  /* 0x0000000000007941 */ /* 0x000fea0003800000 */
.L_x_193:
[----:B--2---:R2:W1:Y:S01]  /*a460*/  LDS.128 R16, [R2+0xe000] ;  /* 0x00e0000002107984 */ /* 0x0044620000000c00 */
[----:B------:R-:W-:Y:S03]  /*a470*/  BSSY B0, `(.L_x_195) ;  /* 0x0000013000007945 */ /* 0x000fe60003800000 */
[----:B------:R2:W1:Y:S01]  /*a480*/  LDS.128 R12, [R2+0x12000] ;  /* 0x01200000020c7984 */ /* 0x0004620000000c00 */
[----:B------:R-:W-:Y:S05]  /*a490*/  @P3 BRA `(.L_x_196) ;  /* 0x0000000000403947 */ /* 0x000fea0003800000 */
[----:B------:R-:W-:Y:S01]  /*a4a0*/  IADD3 R3, P0, R0, 0x40, RZ ;  /* 0x0000004000037810 */ /* 0x000fe20007f1e0ff */
[----:B------:R-:W-:Y:S01]  /*a4b0*/  ULDC UR11, c[0x0][0x2d0] ;  /* 0x0000b400000b7ab9 */ /* 0x000fe20000000800 */
[----:B------:R-:W-:Y:S01]  /*a4c0*/  MOV R7, R20 ;  /* 0x0000001400077202 */ /* 0x000fe20000000f00 */
        /* <DEDUP_REMOVED lines=11> */
[----:B-1----:R1:W-:Y:S04]  /*a580*/  @!P1 STG.E.128 desc[UR12][R6.64], R16 ;  /* 0x0000001006009986 */ /* 0x0023e8000c101d0c */
[----:B------:R1:W-:Y:S02]  /*a590*/  @!P0 STG.E.128 desc[UR12][R6.64+0x80], R12 ;  /* 0x0000800c06008986 */ /* 0x0003e4000c101d0c */
.L_x_196:
[----:B------:R-:W-:Y:S05]  /*a5a0*/  BSYNC B0 ;  /* 0x0000000000007941 */ /* 0x000fea0003800000 */
.L_x_195:
[----:B-1----:R1:W1:Y:S01]  /*a5b0*/  LDS.128 R16, [R2+0xf000] ;  /* 0x00f0000002107984 */ /* 0x0022620000000c00 */
[----:B------:R-:W-:Y:S03]  /*a5c0*/  BSSY B0, `(.L_x_197) ;  /* 0x0000013000007945 */ /* 0x000fe60003800000 */
[----:B------:R1:W1:Y:S01]  /*a5d0*/  LDS.128 R12, [R2+0x13000] ;  /* 0x01300000020c7984 */ /* 0x0002620000000c00 */
[----:B------:R-:W-:Y:S05]  /*a5e0*/  @P2 BRA `(.L_x_198) ;  /* 0x0000000000402947 */ /* 0x000fea0003800000 */
[----:B------:R-:W-:Y:S01]  /*a5f0*/  IADD3 R3, P0, R0, 0x60, RZ ;  /* 0x0000006000037810 */ /* 0x000fe20007f1e0ff */
[----:B------:R-:W-:Y:S01]  /*a600*/  IMAD.MOV.U32 R6, RZ, RZ, R4 ;  /* 0x000000ffff067224 */ /* 0x000fe200078e0004 */
        /* <DEDUP_REMOVED lines=12> */
[----:B-1----:R1:W-:Y:S04]  /*a6d0*/  @!P1 STG.E.128 desc[UR12][R4.64], R16 ;  /* 0x0000001004009986 */ /* 0x0023e8000c101d0c */
[----:B------:R1:W-:Y:S02]  /*a6e0*/  @!P0 STG.E.128 desc[UR12][R4.64+0x80], R12 ;  /* 0x0000800c04008986 */ /* 0x0003e4000c101d0c */
.L_x_198:
[----:B------:R-:W-:Y:S05]  /*a6f0*/  BSYNC B0 ;  /* 0x0000000000007941 */ /* 0x000fea0003800000 */
.L_x_197:
[----:B------:R-:W-:Y:S01]  /*a700*/  IMAD.U32 R3, RZ, RZ, UR8 ;  /* 0x00000008ff037e24 */ /* 0x000fe2000f8e00ff */
[----:B------:R-:W-:Y:S01]  /*a710*/  UIMAD UR10, UR10, UR8, URZ ;  /* 0x000000080a0a72a4 */ /* 0x000fe2000f8e023f */
[----:B-1----:R-:W1:Y:S01]  /*a720*/  LDS.128 R16, [R2+0x14000] ;  /* 0x0140000002107984 */ /* 0x002e620000000c00 */
[----:B------:R-:W-:Y:S01]  /*a730*/  USHF.R.S32.HI UR11, URZ, 0x1f, UR55 ;  /* 0x0000001f3f0b7899 */ /* 0x000fe20008011437 */
[----:B------:R-:W-:Y:S01]  /*a740*/  IMAD.WIDE.U32 R4, R3, UR5, R10 ;  /* 0x0000000503047c25 */ /* 0x000fe2000f8e000a */
[----:B------:R-:W-:Y:S01]  /*a750*/  UIMAD UR5, UR5, UR9, UR10 ;  /* 0x00000009050572a4 */ /* 0x000fe2000f8e020a */
[----:B------:R2:W1:Y:S01]  /*a760*/  LDS.128 R12, [R2+0x18000] ;  /* 0x01800000020c7984 */ /* 0x0004620000000c00 */
[----:B------:R-:W-:Y:S01]  /*a770*/  ULDC.64 UR6, c[0x0][0x470] ;  /* 0x00011c0000067ab9 */ /* 0x000fe20000000a00 */
[----:B------:R-:W-:Y:S01]  /*a780*/  BSSY B0, `(.L_x_199) ;  /* 0x0000018000007945 */ /* 0x000fe20003800000 */
[----:B------:R-:W-:Y:S02]  /*a790*/  IADD3 R4, P0, R4, UR18, RZ ;  /* 0x0000001204047c10 */ /* 0x000fe4000ff1e0ff */
[----:B------:R-:W-:Y:S01]  /*a7a0*/  IMAD.U32 R3, RZ, RZ, UR5 ;  /* 0x00000005ff037e24 */ /* 0x000fe2000f8e00ff */
[----:B------:R-:W-:-:S04]  /*a7b0*/  UIMAD UR5, UR11, UR6, URZ ;  /* 0x000000060b0572a4 */ /* 0x000fc8000f8e023f */
[----:B------:R-:W-:Y:S01]  /*a7c0*/  IADD3.X R5, R5, UR19, R3, P0, !PT ;  /* 0x0000001305057c10 */ /* 0x000fe200087fe403 */
[----:B------:R-:W-:Y:S01]  /*a7d0*/  UIMAD UR7, UR55, UR7, UR5 ;  /* 0x00000007370772a4 */ /* 0x000fe2000f8e0205 */
[----:B--2---:R-:W-:-:S05]  /*a7e0*/  MOV R2, UR6 ;  /* 0x0000000600027c02 */ /* 0x004fca0008000f00 */
[----:B------:R-:W-:-:S05]  /*a7f0*/  IMAD.WIDE.U32 R2, R2, UR55, R4 ;  /* 0x0000003702027c25 */ /* 0x000fca000f8e0004 */
[----:B------:R-:W-:Y:S01]  /*a800*/  IADD3 R8, R3, UR7, RZ ;  /* 0x0000000703087c10 */ /* 0x000fe2000fffe0ff */
[----:B------:R-:W-:Y:S06]  /*a810*/  @P5 BRA `(.L_x_200) ;  /* 0x0000000000385947 */ /* 0x000fec0003800000 */
[----:B------:R-:W-:Y:S01]  /*a820*/  MOV R5, R8 ;  /* 0x0000000800057202 */ /* 0x000fe20000000f00 */
[----:B------:R-:W-:Y:S01]  /*a830*/  IMAD.MOV.U32 R4, RZ, RZ, R2 ;  /* 0x000000ffff047224 */ /* 0x000fe200078e0002 */
[----:B------:R-:W-:Y:S01]  /*a840*/  ULDC UR5, c[0x0][0x2d0] ;  /* 0x0000b40000057ab9 */ /* 0x000fe20000000800 */
[----:B------:R-:W-:Y:S01]  /*a850*/  IMAD R9, R23, UR8, RZ ;  /* 0x0000000817097c24 */ /* 0x000fe2000f8e02ff */
[----:B------:R-:W-:Y:S01]  /*a860*/  ISETP.GE.AND P1, PT, R228, UR5, PT ;  /* 0x00000005e4007c0c */ /* 0x000fe2000bf26270 */
[----:B------:R-:W-:Y:S01]  /*a870*/  IMAD.WIDE.U32 R6, R0, UR8, R4 ;  /* 0x0000000800067c25 */ /* 0x000fe2000f8e0004 */
[----:B------:R-:W-:Y:S01]  /*a880*/  ISETP.GE.AND P0, PT, R22, UR5, PT ;  /* 0x0000000516007c0c */ /* 0x000fe2000bf06270 */
[----:B------:R-:W-:Y:S02]  /*a890*/  ULDC.64 UR6, c[0x0][0x3f8] ;  /* 0x0000fe0000067ab9 */ /* 0x000fe40000000a00 */
[----:B------:R-:W-:-:S04]  /*a8a0*/  IMAD R4, R0, UR9, R9 ;  /* 0x0000000900047c24 */ /* 0x000fc8000f8e0209 */
[----:B------:R-:W-:Y:S01]  /*a8b0*/  IMAD.IADD R5, R4, 0x1, R7 ;  /* 0x0000000104057824 */ /* 0x000fe200078e0207 */
[----:B------:R-:W-:-:S04]  /*a8c0*/  LEA R4, P5, R6, UR6, 0x1 ;  /* 0x0000000606047c11 */ /* 0x000fc8000f8a08ff */
[----:B------:R-:W-:-:S05]  /*a8d0*/  LEA.HI.X R5, R6, UR7, R5, 0x1, P5 ;  /* 0x0000000706057c11 */ /* 0x000fca000a8f0c05 */
[----:B-1----:R2:W-:Y:S04]  /*a8e0*/  @!P1 STG.E.128 desc[UR12][R4.64], R16 ;  /* 0x0000001004009986 */ /* 0x0025e8000c101d0c */
[----:B------:R2:W-:Y:S02]  /*a8f0*/  @!P0 STG.E.128 desc[UR12][R4.64+0x80], R12 ;  /* 0x0000800c04008986 */ /* 0x0005e4000c101d0c */
.L_x_200:
[----:B------:R-:W-:Y:S05]  /*a900*/  BSYNC B0 ;  /* 0x0000000000007941 */ /* 0x000fea0003800000 */
.L_x_199:
[----:B------:R-:W-:Y:S04]  /*a910*/  BSSY B0, `(.L_x_201) ;  /* 0x0000012000007945 */ /* 0x000fe80003800000 */
[----:B------:R-:W-:Y:S05]  /*a920*/  @P4 BRA `(.L_x_202) ;  /* 0x0000000000404947 */ /* 0x000fea0003800000 */
[----:B--2---:R-:W-:Y:S01]  /*a930*/  IADD3 R4, P0, R0, 0x20, RZ ;  /* 0x0000002000047810 */ /* 0x004fe20007f1e0ff */
        /* <DEDUP_REMOVED lines=8> */
[----:B------:R-:W-:-:S04]  /*a9c0*/  IMAD R5, R5, UR8, RZ ;  /* 0x0000000805057c24 */ /* 0x000fc8000f8e02ff */
[----:B------:R-:W-:Y:S01]  /*a9d0*/  IMAD R5, R4, UR9, R5 ;  /* 0x0000000904057c24 */ /* 0x000fe2000f8e0205 */
[----:B------:R-:W-:-:S03]  /*a9e0*/  LEA R4, P4, R6, UR6, 0x1 ;  /* 0x0000000606047c11 */ /* 0x000fc6000f8808ff */
[----:B------:R-:W-:-:S05]  /*a9f0*/  IMAD.IADD R5, R5, 0x1, R7 ;  /* 0x0000000105057824 */ /* 0x000fca00078e0207 */
[----:B------:R-:W-:-:S05]  /*aa00*/  LEA.HI.X R5, R6, UR7, R5, 0x1, P4 ;  /* 0x0000000706057c11 */ /* 0x000fca000a0f0c05 */
[----:B----4-:R2:W-:Y:S04]  /*aa10*/  @!P1 STG.E.128 desc[UR12][R4.64], R36 ;  /* 0x0000002404009986 */ /* 0x0105e8000c101d0c */
[----:B------:R2:W-:Y:S02]  /*aa20*/  @!P0 STG.E.128 desc[UR12][R4.64+0x80], R32 ;  /* 0x0000802004008986 */ /* 0x0005e4000c101d0c */
.L_x_202:
[----:B------:R-:W-:Y:S05]  /*aa30*/  BSYNC B0 ;  /* 0x0000000000007941 */ /* 0x000fea0003800000 */
.L_x_201:
        /* <DEDUP_REMOVED lines=16> */
[----:B------:R2:W-:Y:S04]  /*ab40*/  @!P1 STG.E.128 desc[UR12][R4.64], R44 ;  /* 0x0000002c04009986 */ /* 0x0005e8000c101d0c */
[----:B------:R2:W-:Y:S02]  /*ab50*/  @!P0 STG.E.128 desc[UR12][R4.64+0x80], R40 ;  /* 0x0000802804008986 */ /* 0x0005e4000c101d0c */
.L_x_204:
[----:B------:R-:W-:Y:S05]  /*ab60*/  BSYNC B0 ;  /* 0x0000000000007941 */ /* 0x000fea0003800000 */
.L_x_203:
        /* <DEDUP_REMOVED lines=9> */
[----:B--2---:R-:W-:-:S04]  /*ac00*/  IMAD.WIDE.U32 R4, R0, UR8, R2 ;  /* 0x0000000800047c25 */ /* 0x004fc8000f8e0002 */
[----:B------:R-:W-:Y:S01]  /*ac10*/  IMAD R0, R0, UR9, R6 ;  /* 0x0000000900007c24 */ /* 0x000fe2000f8e0206 */
[----:B------:R-:W-:-:S03]  /*ac20*/  LEA R2, P2, R4, UR6, 0x1 ;  /* 0x0000000604027c11 */ /* 0x000fc6000f8408ff */
[----:B------:R-:W-:-:S05]  /*ac30*/  IMAD.IADD R0, R0, 0x1, R5 ;  /* 0x0000000100007824 */ /* 0x000fca00078e0205 */
[----:B------:R-:W-:-:S05]  /*ac40*/  LEA.HI.X R3, R4, UR7, R0, 0x1, P2 ;  /* 0x0000000704037c11 */ /* 0x000fca00090f0c00 */
[----:B------:R2:W-:Y:S04]  /*ac50*/  @!P1 STG.E.128 desc[UR12][R2.64], R52 ;  /* 0x0000003402009986 */ /* 0x0005e8000c101d0c */
[----:B------:R2:W-:Y:S02]  /*ac60*/  @!P0 STG.E.128 desc[UR12][R2.64+0x80], R48 ;  /* 0x0000803002008986 */ /* 0x0005e4000c101d0c */
.L_x_159:
[----:B------:R-:W-:Y:S05]  /*ac70*/  BSYNC B1 ;  /* 0x0000000000017941 */ /* 0x000fea0003800000 */
.L_x_137:
        /* <DEDUP_REMOVED lines=11> */
.L_x_205:
[----:B------:R-:W-:Y:S05]  /*ad30*/  EXIT ;  /* 0x000000000000794d */ /* 0x000fea0003800000 */
.L_x_207:
        /* <DEDUP_REMOVED lines=12> */
.L_x_1070:


//--------------------- .text._ZN5flash44flash_bwd_dq_dk_dv_loop_seqk_parallel_kernelI23Flash_bwd_kernel_traitsILi128ELi64ELi128ELi8ELi2ELi4ELi2ELb0ELb0EN7cutlass10bfloat16_tE19Flash_kernel_traitsILi128ELi64ELi128ELi8ES3_EELb0ELb1ELb0ELb0ELb1ELb1ELb0EEEvNS_16Flash_bwd_paramsE --------------------------
	.section	.text._ZN5flash44flash_bwd_dq_dk_dv_loop_seqk_parallel_kernelI23Flash_bwd_kernel_traitsILi128ELi64ELi128ELi8ELi2ELi4ELi2ELb0ELb0EN7cutlass10bfloat16_tE19Flash_kernel_traitsILi128ELi64ELi128ELi8ES3_EELb0ELb1ELb0ELb0ELb1ELb1ELb0EEEvNS_16Flash_bwd_paramsE,"ax",@progbits
	.align	128
        .global         _ZN5flash44flash_bwd_dq_dk_dv_loop_seqk_parallel_kernelI23Flash_bwd_kernel_traitsILi128ELi64ELi128ELi8ELi2ELi4ELi2ELb0ELb0EN7cutlass10bfloat16_tE19Flash_kernel_traitsILi128ELi64ELi128ELi8ES3_EELb0ELb1ELb0ELb0ELb1ELb1ELb0EEEvNS_16Flash_bwd_paramsE
        .type           _ZN5flash44flash_bwd_dq_dk_dv_loop_seqk_parallel_kernelI23Flash_bwd_kernel_traitsILi128ELi64ELi128ELi8ELi2ELi4ELi2ELb0ELb0EN7cutlass10bfloat16_tE19Flash_kernel_traitsILi128ELi64ELi128ELi8ES3_EELb0ELb1ELb0ELb0ELb1ELb1ELb0EEEvNS_16Flash_bwd_paramsE,@function
        .size           _ZN5flash44flash_bwd_dq_dk_dv_loop_seqk_parallel_kernelI23Flash_bwd_kernel_traitsILi128ELi64ELi128ELi8ELi2ELi4ELi2ELb0ELb0EN7cutlass10bfloat16_tE19Flash_kernel_traitsILi128ELi64ELi128ELi8ES3_EELb0ELb1ELb0ELb0ELb1ELb1ELb0EEEvNS_16Flash_bwd_paramsE,(.L_x_1071 - _ZN5flash44flash_bwd_dq_dk_dv_loop_seqk_parallel_kernelI23Flash_bwd_kernel_traitsILi128ELi64ELi128ELi8ELi2ELi4ELi2ELb0ELb0EN7cutlass10bfloat16_tE19Flash_kernel_traitsILi128ELi64ELi128ELi8ES3_EELb0ELb1ELb0ELb0ELb1ELb1ELb0EEEvNS_16Flash_bwd_paramsE)
        .other          _ZN5flash44flash_bwd_dq_dk_dv_loop_seqk_parallel_kernelI23Flash_bwd_kernel_traitsILi128ELi64ELi128ELi8ELi2ELi4ELi2ELb0ELb0EN7cutlass10bfloat16_tE19Flash_kernel_traitsILi128ELi64ELi128ELi8ES3_EELb0ELb1ELb0ELb0ELb1ELb1ELb0EEEvNS_16Flash_bwd_paramsE,@"STO_CUDA_ENTRY STV_DEFAULT"
_ZN5flash44flash_bwd_dq_dk_dv_loop_seqk_parallel_kernelI23Flash_bwd_kernel_traitsILi128ELi64ELi128ELi8ELi2ELi4ELi2ELb0ELb0EN7cutlass10bfloat16_tE19Flash_kernel_traitsILi128ELi64ELi128ELi8ES3_EELb0ELb1ELb0ELb0ELb1ELb1ELb0EEEvNS_16Flash_bwd_paramsE:
.text._ZN5flash44flash_bwd_dq_dk_dv_loop_seqk_parallel_kernelI23Flash_bwd_kernel_traitsILi128ELi64ELi128ELi8ELi2ELi4ELi2ELb0ELb0EN7cutlass10bfloat16_tE19Flash_kernel_traitsILi128ELi64ELi128ELi8ES3_EELb0ELb1ELb0ELb0ELb1ELb1ELb0EEEvNS_16Flash_bwd_paramsE:
        /* <DEDUP_REMOVED lines=12> */
[----:B------:R-:W2:Y:S01]  /*00c0*/  S2UR UR5, SR_CgaCtaId ;  /* 0x00000000000579c3 */ /* 0x000ea20000008800 */
[----:B------:R-:W-:Y:S01]  /*00d0*/  UMOV UR4, 0x400 ;  /* 0x0000040000047882 */ /* 0x000fe20000000000 */
[----:B------:R-:W-:Y:S01]  /*00e0*/  IMAD.MOV.U32 R251, RZ, RZ, 0x20 ;  /* 0x00000020fffb7424 */ /* 0x000fe200078e00ff */
[----:B------:R-:W-:Y:S01]  /*00f0*/  ULDC.64 UR34, c[0x0][0x208] ;  /* 0x0000820000227ab9 */ /* 0x000fe20000000a00 */
[----:B------:R-:W-:Y:S01]  /*0100*/  IMAD.MOV.U32 R227, RZ, RZ, -0x10 ;  /* 0xfffffff0ffe37424 */ /* 0x000fe200078e00ff */
[----:B------:R-:W-:-:S03]  /*0110*/  UMOV UR25, 0xffffc000 ;  /* 0xffffc00000197882 */ /* 0x000fc60000000000 */
[----:B------:R-:W3:Y:S08]  /*0120*/  LDC R248, c[0x0][0x2c4] ;  /* 0x0000b100fff87b82 */ /* 0x000ef00000000800 */
[----:B------:R-:W4:Y:S01]  /*0130*/  S2UR UR16, SR_CTAID.Y ;  /* 0x00000000001079c3 */ /* 0x000f220000002600 */
[----:B--2---:R-:W-:-:S07]  /*0140*/  ULEA UR5, UR5, UR4, 0x18 ;  /* 0x0000000405057291 */ /* 0x004fce000f8ec03f */
[----:B------:R-:W2:Y:S01]  /*0150*/  S2UR UR17, SR_CTAID.Z ;  /* 0x00000000001179c3 */ /* 0x000ea20000002700 */
[----:B------:R-:W-:Y:S01]  /*0160*/  UIADD3 UR4, UR5, 0xc000, URZ ;  /* 0x0000c00005047890 */ /* 0x000fe2000fffe03f */
[----:B-1----:R-:W-:Y:S01]  /*0170*/  SHF.R.S32.HI R14, RZ, 0x1f, R15 ;  /* 0x0000001fff0e7819 */ /* 0x002fe2000001140f */
[----:B------:R-:W-:-:S05]  /*0180*/  IMAD.SHL.U32 R250, R15, 0x2, RZ ;  /* 0x000000020ffa7824 */ /* 0x000fca00078e00ff */
[----:B------:R-:W1:Y:S01]  /*0190*/  S2UR UR15, SR_CTAID.Z ;  /* 0x00000000000f79c3 */ /* 0x000e620000002700 */
[CC--:B------:R-:W-:Y:S02]  /*01a0*/  LEA.HI R8, R14.reuse, R15.reuse, RZ, 0x4 ;  /* 0x0000000f0e087211 */ /* 0x0c0fe400078f20ff */
[CC--:B------:R-:W-:Y:S02]  /*01b0*/  LEA.HI R5, R14.reuse, R15.reuse, RZ, 0x5 ;  /* 0x0000000f0e057211 */ /* 0x0c0fe400078f28ff */
[----:B------:R-:W-:Y:S01]  /*01c0*/  LEA.HI R17, R14, R15, RZ, 0x2 ;  /* 0x0000000f0e117211 */ /* 0x000fe200078f10ff */
[----:B----4-:R-:W-:Y:S01]  /*01d0*/  USHF.R.S32.HI UR22, URZ, 0x1f, UR16 ;  /* 0x0000001f3f167899 */ /* 0x010fe20008011410 */
[----:B------:R-:W-:Y:S01]  /*01e0*/  SHF.R.S32.HI R7, RZ, 0x4, R8 ;  /* 0x00000004ff077819 */ /* 0x000fe20000011408 */
[----:B------:R-:W4:Y:S01]  /*01f0*/  S2UR UR14, SR_CTAID.Y ;  /* 0x00000000000e79c3 */ /* 0x000f220000002600 */
[--C-:B------:R-:W-:Y:S01]  /*0200*/  SHF.R.S32.HI R6, RZ, 0x5, R5.reuse ;  /* 0x00000005ff067819 */ /* 0x100fe20000011405 */
[----:B------:R-:W-:Y:S01]  /*0210*/  UIMAD.WIDE UR28, UR16, 0x80, URZ ;  /* 0x00000080101c78a5 */ /* 0x000fe2000f8e023f */
[----:B------:R-:W-:-:S02]  /*0220*/  SHF.R.S32.HI R0, RZ, 0x1f, R5 ;  /* 0x0000001fff007819 */ /* 0x000fc40000011405 */
[--C-:B------:R-:W-:Y:S02]  /*0230*/  SHF.R.S32.HI R11, RZ, 0x2, R17.reuse ;  /* 0x00000002ff0b7819 */ /* 0x100fe40000011411 */
[----:B------:R-:W-:Y:S01]  /*0240*/  SHF.R.S32.HI R2, RZ, 0x1f, R17 ;  /* 0x0000001fff027819 */ /* 0x000fe20000011411 */
[----:B--2---:R-:W-:Y:S01]  /*0250*/  USHF.R.S32.HI UR21, URZ, 0x1f, UR17 ;  /* 0x0000001f3f157899 */ /* 0x004fe20008011411 */
[----:B------:R-:W-:Y:S02]  /*0260*/  LEA.HI R3, R8, R7, RZ, 0x1 ;  /* 0x0000000708037211 */ /* 0x000fe400078f08ff */
[-C--:B------:R-:W-:Y:S02]  /*0270*/  LEA.HI R0, R0, R6.reuse, RZ, 0x2 ;  /* 0x0000000600007211 */ /* 0x080fe400078f10ff */
[----:B------:R-:W-:Y:S02]  /*0280*/  LEA.HI R4, R5, R6, RZ, 0x1 ;  /* 0x0000000605047211 */ /* 0x000fe400078f08ff */
[----:B------:R-:W-:Y:S01]  /*0290*/  LEA.HI R2, R2, R11, RZ, 0x3 ;  /* 0x0000000b02027211 */ /* 0x000fe200078f18ff */
[----:B-1----:R-:W-:Y:S01]  /*02a0*/  USHF.R.S32.HI UR20, URZ, 0x1f, UR15 ;  /* 0x0000001f3f147899 */ /* 0x002fe2000801140f */
[----:B------:R-:W-:-:S02]  /*02b0*/  LOP3.LUT R3, R3, 0xfffffffe, RZ, 0xc0, !PT ;  /* 0xfffffffe03037812 */ /* 0x000fc400078ec0ff */
[----:B------:R-:W-:Y:S02]  /*02c0*/  LEA.HI R212, R14, R15, RZ, 0x3 ;  /* 0x0000000f0ed47211 */ /* 0x000fe400078f18ff */
[----:B------:R-:W-:Y:S01]  /*02d0*/  LOP3.LUT R0, R0, 0xfffffffc, RZ, 0xc0, !PT ;  /* 0xfffffffc00007812 */ /* 0x000fe200078ec0ff */
[----:B------:R-:W-:Y:S01]  /*02e0*/  IMAD.IADD R9, R7, 0x1, -R3 ;  /* 0x0000000107097824 */ /* 0x000fe200078e0a03 */
[----:B------:R-:W-:Y:S01]  /*02f0*/  LOP3.LUT R4, R4, 0xfffffffe, RZ, 0xc0, !PT ;  /* 0xfffffffe04047812 */ /* 0x000fe200078ec0ff */
[----:B----4-:R-:W-:Y:S01]  /*0300*/  USHF.R.S32.HI UR19, URZ, 0x1f, UR14 ;  /* 0x0000001f3f137899 */ /* 0x010fe2000801140e */
[----:B------:R-:W-:Y:S01]  /*0310*/  LOP3.LUT R2, R2, 0xfffffff8, RZ, 0xc0, !PT ;  /* 0xfffffff802027812 */ /* 0x000fe200078ec0ff */
[C---:B------:R-:W-:Y:S01]  /*0320*/  IMAD.IADD R10, R6.reuse, 0x1, -R0 ;  /* 0x00000001060a7824 */ /* 0x040fe200078e0a00 */
[----:B------:R-:W-:Y:S01]  /*0330*/  SHF.R.S32.HI R3, RZ, 0x3, R212 ;  /* 0x00000003ff037819 */ /* 0x000fe200000114d4 */
[----:B------:R-:W-:Y:S01]  /*0340*/  IMAD.IADD R13, R6, 0x1, -R4 ;  /* 0x00000001060d7824 */ /* 0x000fe200078e0a04 */
[----:B------:R-:W-:Y:S01]  /*0350*/  LOP3.LUT R0, R212, 0xfffffff8, RZ, 0xc0, !PT ;  /* 0xfffffff8d4007812 */ /* 0x000fe200078ec0ff */
[----:B------:R-:W-:Y:S01]  /*0360*/  IMAD.IADD R6, R11, 0x1, -R2 ;  /* 0x000000010b067824 */ /* 0x000fe200078e0a02 */
[----:B------:R-:W-:Y:S01]  /*0370*/  LOP3.LUT R2, R5, 0xffffffe0, RZ, 0xc0, !PT ;  /* 0xffffffe005027812 */ /* 0x000fe200078ec0ff */
[----:B------:R-:W-:Y:S01]  /*0380*/  IMAD.SHL.U32 R5, R3, 0x40, RZ ;  /* 0x0000004003057824 */ /* 0x000fe200078e00ff */
[----:B------:R-:W-:Y:S01]  /*0390*/  LOP3.LUT R4, R8, 0xfffffff0, RZ, 0xc0, !PT ;  /* 0xfffffff008047812 */ /* 0x000fe200078ec0ff */
[----:B------:R-:W-:-:S02]  /*03a0*/  IMAD.IADD R0, R15, 0x1, -R0 ;  /* 0x000000010f007824 */ /* 0x000fc400078e0a00 */
[----:B------:R-:W-:Y:S01]  /*03b0*/  IMAD.IADD R3, R15, 0x1, -R2 ;  /* 0x000000010f037824 */ /* 0x000fe200078e0a02 */
[----:B------:R-:W-:Y:S01]  /*03c0*/  LOP3.LUT R2, R5, 0x1c0, RZ, 0xc0, !PT ;  /* 0x000001c005027812 */ /* 0x000fe200078ec0ff */
[----:B------:R-:W-:Y:S01]  /*03d0*/  IMAD.IADD R4, R15, 0x1, -R4 ;  /* 0x000000010f047824 */ /* 0x000fe200078e0a04 */
[C---:B------:R-:W-:Y:S01]  /*03e0*/  LOP3.LUT P4, RZ, R0.reuse, 0x2, RZ, 0xc0, !PT ;  /* 0x0000000200ff7812 */ /* 0x040fe2000788c0ff */
[C---:B------:R-:W-:Y:S01]  /*03f0*/  IMAD.SHL.U32 R5, R0.reuse, 0x8, RZ ;  /* 0x0000000800057824 */ /* 0x040fe200078e00ff */
[C---:B------:R-:W-:Y:S01]  /*0400*/  LOP3.LUT P3, RZ, R0.reuse, 0x4, RZ, 0xc0, !PT ;  /* 0x0000000400ff7812 */ /* 0x040fe2000786c0ff */
[----:B------:R-:W-:Y:S01]  /*0410*/  IMAD.SHL.U32 R0, R0, 0x40, RZ ;  /* 0x0000004000007824 */ /* 0x000fe200078e00ff */
[----:B------:R-:W-:Y:S02]  /*0420*/  SHF.R.S32.HI R7, RZ, 0x1f, R4 ;  /* 0x0000001fff077819 */ /* 0x000fe40000011404 */
[----:B------:R-:W-:Y:S02]  /*0430*/  LOP3.LUT R5, R2, 0x38, R5, 0xf8, !PT ;  /* 0x0000003802057812 */ /* 0x000fe400078ef805 */
[----:B------:R-:W-:-:S02]  /*0440*/  SHF.R.U32.HI R2, RZ, 0x3, R2 ;  /* 0x00000003ff027819 */ /* 0x000fc40000011602 */
[----:B------:R-:W-:Y:S01]  /*0450*/  LEA.HI R12, R7, R4, RZ, 0x3 ;  /* 0x00000004070c7211 */ /* 0x000fe200078f18ff */
[----:B------:R-:W-:Y:S01]  /*0460*/  IMAD.SHL.U32 R7, R9, 0x200, RZ ;  /* 0x0000020009077824 */ /* 0x000fe200078e00ff */
[----:B------:R-:W-:Y:S01]  /*0470*/  LOP3.LUT R244, R5, R2, RZ, 0x3c, !PT ;  /* 0x0000000205f47212 */ /* 0x000fe200078e3cff */
[----:B------:R-:W-:Y:S01]  /*0480*/  IMAD.SHL.U32 R2, R10, 0x10, RZ ;  /* 0x000000100a027824 */ /* 0x000fe200078e00ff */
[----:B------:R-:W-:Y:S02]  /*0490*/  LOP3.LUT R5, R12, 0xfffffff8, RZ, 0xc0, !PT ;  /* 0xfffffff80c057812 */ /* 0x000fe400078ec0ff */
[----:B------:R-:W-:Y:S02]  /*04a0*/  LOP3.LUT R0, R0, 0x1c0, RZ, 0xc0, !PT ;  /* 0x000001c000007812 */ /* 0x000fe400078ec0ff */
[----:B------:R-:W-:Y:S01]  /*04b0*/  SHF.R.S32.HI R8, RZ, 0x1f, R3 ;  /* 0x0000001fff087819 */ /* 0x000fe20000011403 */
[----:B------:R-:W-:Y:S01]  /*04c0*/  IMAD.IADD R16, R4, 0x1, -R5 ;  /* 0x0000000104107824 */ /* 0x000fe200078e0a05 */
[----:B------:R-:W-:-:S02]  /*04d0*/  LOP3.LUT R2, R0, 0x30, R2, 0xf8, !PT ;  /* 0x0000003000027812 */ /* 0x000fc400078ef802 */
[----:B------:R-:W-:Y:S02]  /*04e0*/  LEA.HI R4, R14, R15, RZ, 0x6 ;  /* 0x0000000f0e047211 */ /* 0x000fe400078f30ff */
[----:B------:R-:W-:Y:S02]  /*04f0*/  LEA.HI R11, R8, R3, RZ, 0x2 ;  /* 0x00000003080b7211 */ /* 0x000fe400078f10ff */
[----:B------:R-:W-:Y:S02]  /*0500*/  LEA.HI R8, R14, R15, RZ, 0x7 ;  /* 0x0000000f0e087211 */ /* 0x000fe400078f38ff */
[----:B------:R-:W-:Y:S02]  /*0510*/  LOP3.LUT R14, R2, 0x8, R212, 0xf8, !PT ;  /* 0x00000008020e7812 */ /* 0x000fe400078ef8d4 */
[----:B------:R-:W-:Y:S02]  /*0520*/  SHF.R.S32.HI R4, RZ, 0x6, R4 ;  /* 0x00000006ff047819 */ /* 0x000fe40000011404 */
[----:B------:R-:W-:-:S02]  /*0530*/  LOP3.LUT R212, R0, 0x8, R212, 0xf8, !PT ;  /* 0x0000000800d47812 */ /* 0x000fc400078ef8d4 */
[----:B------:R-:W-:Y:S01]  /*0540*/  SHF.R.U32.HI R209, RZ, 0x3, R0 ;  /* 0x00000003ffd17819 */ /* 0x000fe20000011600 */
[C---:B------:R-:W-:Y:S01]  /*0550*/  IMAD R2, R4.reuse, 0x800, R7 ;  /* 0x0000080004027824 */ /* 0x040fe200078e0207 */
[----:B------:R-:W-:Y:S01]  /*0560*/  LOP3.LUT R0, R17, 0x7ffffffc, RZ, 0xc0, !PT ;  /* 0x7ffffffc11007812 */ /* 0x000fe200078ec0ff */
[----:B------:R-:W-:Y:S01]  /*0570*/  IMAD.SHL.U32 R5, R4, 0x8, RZ ;  /* 0x0000000804057824 */ /* 0x000fe200078e00ff */
[----:B------:R-:W-:Y:S01]  /*0580*/  LOP3.LUT R212, R212, R209, RZ, 0x3c, !PT ;  /* 0x000000d1d4d47212 */ /* 0x000fe200078e3cff */
[----:B------:R-:W-:Y:S01]  /*0590*/  IMAD R244, R4, 0x200, R244 ;  /* 0x0000020004f47824 */ /* 0x000fe200078e02f4 */
[----:B------:R-:W-:Y:S01]  /*05a0*/  LOP3.LUT R3, R6, 0x1, RZ, 0xc0, !PT ;  /* 0x0000000106037812 */ /* 0x000fe200078ec0ff */
[----:B------:R-:W-:Y:S01]  /*05b0*/  IMAD.IADD R0, R15, 0x1, -R0 ;  /* 0x000000010f007824 */ /* 0x000fe200078e0a00 */
[----:B------:R-:W-:Y:S01]  /*05c0*/  SEL R213, R251, 0xffffffe0, !P4 ;  /* 0xffffffe0fbd57807 */ /* 0x000fe20006000000 */
[----:B------:R-:W-:Y:S01]  /*05d0*/  IMAD.IADD R212, R2, 0x1, R212 ;  /* 0x0000000102d47824 */ /* 0x000fe200078e02d4 */
[----:B------:R-:W-:Y:S01]  /*05e0*/  ISETP.NE.U32.AND P0, PT, R3, 0x1, PT ;  /* 0x000000010300780c */ /* 0x000fe20003f05070 */
[----:B------:R-:W-:Y:S01]  /*05f0*/  IMAD.SHL.U32 R2, R0, 0x2, RZ ;  /* 0x0000000200027824 */ /* 0x000fe200078e00ff */
[----:B------:R-:W-:Y:S01]  /*0600*/  SHF.R.S32.HI R0, RZ, 0x7, R8 ;  /* 0x00000007ff007819 */ /* 0x000fe20000011408 */
[----:B------:R-:W-:Y:S01]  /*0610*/  IMAD.SHL.U32 R3, R9, 0x20, RZ ;  /* 0x0000002009037824 */ /* 0x000fe200078e00ff */
[----:B------:R-:W-:Y:S01]  /*0620*/  R2P PR, R6, 0x6 ;  /* 0x0000000606007804 */ /* 0x000fe20000000000 */
[--C-:B------:R-:W-:Y:S01]  /*0630*/  IMAD R10, R10, 0x400, R2.reuse ;  /* 0x000004000a0a7824 */ /* 0x100fe200078e0202 */
[----:B------:R-:W-:Y:S01]  /*0640*/  LEA R212, R212, UR4, 0x1 ;  /* 0x00000004d4d47c11 */ /* 0x000fe2000f8e08ff */
[C---:B------:R-:W-:Y:S01]  /*0650*/  IMAD R8, R0.reuse, 0x1000, R2 ;  /* 0x0000100000087824 */ /* 0x040fe200078e0202 */
[----:B------:R-:W-:Y:S01]  /*0660*/  LOP3.LUT R3, R3, 0x20, RZ, 0xc0, !PT ;  /* 0x0000002003037812 */ /* 0x000fe200078ec0ff */
[----:B------:R-:W-:Y:S01]  /*0670*/  IMAD.SHL.U32 R2, R0, 0x8, RZ ;  /* 0x0000000800027824 */ /* 0x000fe200078e00ff */
[----:B------:R-:W-:Y:S01]  /*0680*/  SEL R251, R251, 0xffffffe0, !P1 ;  /* 0xffffffe0fbfb7807 */ /* 0x000fe20004800000 */
[----:B------:R-:W-:Y:S01]  /*0690*/  IMAD.SHL.U32 R0, R6, 0x40, RZ ;  /* 0x0000004006007824 */ /* 0x000fe200078e00ff */
[----:B------:R-:W-:Y:S01]  /*06a0*/  LOP3.LUT R208, R3, 0x18, R5, 0xf8, !PT ;  /* 0x0000001803d07812 */ /* 0x000fe200078ef805 */
[----:B------:R-:W-:Y:S01]  /*06b0*/  IMAD.SHL.U32 R4, R4, 0x20, RZ ;  /* 0x0000002004047824 */ /* 0x000fe200078e00ff */
[----:B------:R-:W-:Y:S01]  /*06c0*/  SHF.R.S32.HI R5, RZ, 0x2, R11 ;  /* 0x00000002ff057819 */ /* 0x000fe2000001140b */
[----:B------:R-:W-:Y:S01]  /*06d0*/  IMAD.SHL.U32 R6, R9, 0x10, RZ ;  /* 0x0000001009067824 */ /* 0x000fe200078e00ff */
[----:B------:R-:W-:Y:S01]  /*06e0*/  LOP3.LUT R0, R0, 0x1c0, RZ, 0xc0, !PT ;  /* 0x000001c000007812 */ /* 0x000fe200078ec0ff */
[----:B------:R-:W-:Y:S01]  /*06f0*/  IMAD.IADD R213, R212, 0x1, R213 ;  /* 0x00000001d4d57824 */ /* 0x000fe200078e02d5 */
[----:B------:R-:W-:Y:S01]  /*0700*/  LOP3.LUT R2, R2, 0x8, RZ, 0xc0, !PT ;  /* 0x0000000802027812 */ /* 0x000fe200078ec0ff */
[----:B------:R-:W-:Y:S01]  /*0710*/  IMAD R18, R13, 0x10, R5 ;  /* 0x000000100d127824 */ /* 0x000fe200078e0205 */
[----:B------:R-:W-:-:S02]  /*0720*/  SHF.R.U32.HI R3, RZ, 0x3, R0 ;  /* 0x00000003ff037819 */ /* 0x000fc40000011600 */
[----:B------:R-:W-:Y:S02]  /*0730*/  LOP3.LUT R250, R4, 0x6, R250, 0xf8, !PT ;  /* 0x0000000604fa7812 */ /* 0x000fe400078ef8fa */
[----:B------:R-:W-:Y:S01]  /*0740*/  LOP3.LUT R5, R3, R0, R2, 0x1e, !PT ;  /* 0x0000000003057212 */ /* 0x000fe200078e1e02 */
[----:B------:R1:W-:Y:S01]  /*0750*/  STL [R1], R18 ;  /* 0x0000001201007387 */ /* 0x0003e20000100800 */
[----:B------:R-:W-:Y:S01]  /*0760*/  LOP3.LUT R4, R0, 0x20, R4, 0xf8, !PT ;  /* 0x0000002000047812 */ /* 0x000fe200078ef804 */
[----:B------:R-:W-:Y:S01]  /*0770*/  VIADD R0, R18, 0xffffffc0 ;  /* 0xffffffc012007836 */ /* 0x000fe20000000000 */
[----:B------:R-:W-:Y:S01]  /*0780*/  LOP3.LUT R11, R2, 0x10, R6, 0xf8, !PT ;  /* 0x00000010020b7812 */ /* 0x000fe200078ef806 */
[----:B------:R-:W-:Y:S01]  /*0790*/  IMAD.IADD R10, R10, 0x1, R5 ;  /* 0x000000010a0a7824 */ /* 0x000fe200078e0205 */
[----:B------:R-:W-:Y:S01]  /*07a0*/  LOP3.LUT R4, R4, R3, RZ, 0x3c, !PT ;  /* 0x0000000304047212 */ /* 0x000fe200078e3cff */
[----:B------:R-:W-:Y:S01]  /*07b0*/  IMAD.SHL.U32 R5, R16, 0x40, RZ ;  /* 0x0000004010057824 */ /* 0x000fe200078e00ff */
[----:B------:R-:W-:Y:S01]  /*07c0*/  SHF.R.S32.HI R2, RZ, 0x1f, R0 ;  /* 0x0000001fff027819 */ /* 0x000fe20000011400 */
[----:B------:R-:W-:Y:S01]  /*07d0*/  IMAD R3, R13, 0x400, R8 ;  /* 0x000004000d037824 */ /* 0x000fe200078e0208 */
[----:B------:R-:W-:-:S02]  /*07e0*/  LEA R245, R10, UR4, 0x1 ;  /* 0x000000040af57c11 */ /* 0x000fc4000f8e08ff */
[----:B------:R-:W-:Y:S01]  /*07f0*/  LOP3.LUT R5, R5, 0x1c0, RZ, 0xc0, !PT ;  /* 0x000001c005057812 */ /* 0x000fe200078ec0ff */
[----:B------:R-:W-:Y:S01]  /*0800*/  IMAD.IADD R219, R4, 0x1, R3 ;  /* 0x0000000104db7824 */ /* 0x000fe200078e0203 */
[----:B------:R-:W-:Y:S01]  /*0810*/  SHF.L.U64.HI R249, R0, 0x2, R2 ;  /* 0x0000000200f97819 */ /* 0x000fe20000010202 */
[----:B------:R-:W-:Y:S01]  /*0820*/  IMAD.SHL.U32 R0, R12, 0x40, RZ ;  /* 0x000000400c007824 */ /* 0x000fe200078e00ff */
[--C-:B------:R-:W-:Y:S01]  /*0830*/  SHF.R.U32.HI R6, RZ, 0x3, R5.reuse ;  /* 0x00000003ff067819 */ /* 0x100fe20000011605 */
[----:B------:R-:W-:Y:S01]  /*0840*/  IMAD.SHL.U32 R3, R9, 0x8, RZ ;  /* 0x0000000809037824 */ /* 0x000fe200078e00ff */
[----:B------:R-:W-:Y:S02]  /*0850*/  LEA R219, R219, UR5, 0x1 ;  /* 0x00000005dbdb7c11 */ /* 0x000fe4000f8e08ff */
[----:B------:R-:W-:Y:S02]  /*0860*/  LOP3.LUT R0, R0, 0xfffffe00, RZ, 0xc0, !PT ;  /* 0xfffffe0000007812 */ /* 0x000fe400078ec0ff */
[C---:B------:R-:W-:Y:S01]  /*0870*/  LOP3.LUT R2, R6.reuse, R11, R5, 0x1e, !PT ;  /* 0x0000000b06027212 */ /* 0x040fe200078e1e05 */
[----:B------:R-:W-:Y:S01]  /*0880*/  IMAD.IADD R226, R219, 0x1, R251 ;  /* 0x00000001dbe27824 */ /* 0x000fe200078e02fb */
[----:B------:R-:W-:Y:S01]  /*0890*/  LOP3.LUT R208, R6, R208, R5, 0x1e, !PT ;  /* 0x000000d006d07212 */ /* 0x000fe200078e1e05 */
[----:B------:R-:W-:Y:S01]  /*08a0*/  IMAD R4, R13, 0x400, R0 ;  /* 0x000004000d047824 */ /* 0x000fe200078e0200 */
[-C--:B------:R-:W-:Y:S01]  /*08b0*/  LOP3.LUT R217, R2, R0.reuse, RZ, 0xfc, !PT ;  /* 0x0000000002d97212 */ /* 0x080fe200078efcff */
[----:B------:R-:W-:Y:S01]  /*08c0*/  VIADD R2, R245, 0x420 ;  /* 0x00000420f5027836 */ /* 0x000fe20000000000 */
[----:B------:R-:W-:Y:S01]  /*08d0*/  LOP3.LUT R208, R208, R0, RZ, 0xfc, !PT ;  /* 0x00000000d0d07212 */ /* 0x000fe200078efcff */
[----:B------:R-:W-:Y:S01]  /*08e0*/  IMAD.MOV.U32 R0, RZ, RZ, 0x40 ;  /* 0x00000040ff007424 */ /* 0x000fe200078e00ff */
[----:B------:R-:W-:Y:S01]  /*08f0*/  LOP3.LUT R3, R5, 0x8, R3, 0xf8, !PT ;  /* 0x0000000805037812 */ /* 0x000fe200078ef803 */
[----:B------:R-:W-:Y:S01]  /*0900*/  IMAD.IADD R251, R251, 0x1, R245 ;  /* 0x00000001fbfb7824 */ /* 0x000fe200078e02f5 */
[----:B------:R-:W-:Y:S01]  /*0910*/  SEL R227, R227, 0x10, !P0 ;  /* 0x00000010e3e37807 */ /* 0x000fe20004000000 */
[----:B------:R-:W-:Y:S01]  /*0920*/  @P1 VIADD R2, R245, 0x3e0 ;  /* 0x000003e0f5021836 */ /* 0x000fe20000000000 */
[----:B------:R-:W-:-:S02]  /*0930*/  SEL R214, R0, 0xffffffc0, !P3 ;  /* 0xffffffc000d67807 */ /* 0x000fc40005800000 */
[----:B------:R-:W-:Y:S01]  /*0940*/  SEL R0, R0, 0xffffffc0, !P2 ;  /* 0xffffffc000007807 */ /* 0x000fe20005000000 */
[----:B------:R-:W-:Y:S01]  /*0950*/  IMAD.IADD R228, R219, 0x1, R227 ;  /* 0x00000001dbe47824 */ /* 0x000fe200078e02e3 */
[----:B------:R1:W-:Y:S01]  /*0960*/  STL [R1+0x8], R2 ;  /* 0x0000080201007387 */ /* 0x0003e20000100800 */
[----:B------:R-:W-:Y:S01]  /*0970*/  LOP3.LUT R3, R3, R6, RZ, 0x3c, !PT ;  /* 0x0000000603037212 */ /* 0x000fe200078e3cff */
[----:B------:R-:W-:Y:S01]  /*0980*/  IMAD.IADD R215, R212, 0x1, R214 ;  /* 0x00000001d4d77824 */ /* 0x000fe200078e02d6 */
[----:B------:R-:W-:Y:S01]  /*0990*/  LOP3.LUT R209, R7, R14, R209, 0xf6, !PT ;  /* 0x0000000e07d17212 */ /* 0x000fe200078ef6d1 */
[----:B------:R-:W-:Y:S01]  /*09a0*/  IMAD.IADD R247, R245, 0x1, R0 ;  /* 0x00000001f5f77824 */ /* 0x000fe200078e0200 */
[----:B---3--:R-:W-:Y:S01]  /*09b0*/  IADD3 R248, R18, 0x1, -R248 ;  /* 0x0000000112f87810 */ /* 0x008fe20007ffe8f8 */
[----:B------:R-:W-:Y:S01]  /*09c0*/  IMAD.IADD R252, R251, 0x1, R0 ;  /* 0x00000001fbfc7824 */ /* 0x000fe200078e0200 */
[----:B------:R-:W-:Y:S01]  /*09d0*/  LEA R209, R209, UR5, 0x1 ;  /* 0x00000005d1d17c11 */ /* 0x000fe2000f8e08ff */
[----:B------:R-:W-:Y:S01]  /*09e0*/  IMAD.IADD R0, R0, 0x1, R2 ;  /* 0x0000000100007824 */ /* 0x000fe200078e0202 */
[----:B------:R-:W-:Y:S01]  /*09f0*/  LEA R208, R208, UR4, 0x1 ;  /* 0x00000004d0d07c11 */ /* 0x000fe2000f8e08ff */
[----:B------:R-:W-:-:S02]  /*0a00*/  IMAD.IADD R218, R4, 0x1, R3 ;  /* 0x0000000104da7824 */ /* 0x000fc400078e0203 */
[----:B------:R-:W-:Y:S01]  /*0a10*/  IMAD.IADD R214, R213, 0x1, R214 ;  /* 0x00000001d5d67824 */ /* 0x000fe200078e02d6 */
[----:B------:R1:W-:Y:S01]  /*0a20*/  STL [R1+0x4], R0 ;  /* 0x0000040001007387 */ /* 0x0003e20000100800 */
[----:B------:R-:W-:-:S07]  /*0a30*/  IMAD.IADD R227, R227, 0x1, R226 ;  /* 0x00000001e3e37824 */ /* 0x000fce00078e02e2 */
.L_x_216:
        /* <DEDUP_REMOVED lines=9> */
[----:B----4-:R-:W2:Y:S01]  /*0ad0*/  @P1 LDC.64 R4, c[0x0][0x300] ;  /* 0x0000c000ff041b82 */ /* 0x010ea20000000a00 */
[----:B------:R-:W2:Y:S01]  /*0ae0*/  @P1 S2R R2, SR_CTAID.Y ;  /* 0x0000000000021919 */ /* 0x000ea20000002600 */
[----:B-1----:R-:W-:Y:S01]  /*0af0*/  @P0 R2UR UR4, R0 ;  /* 0x00000000000402ca */ /* 0x002fe200000e0000 */
[----:B--2---:R-:W-:-:S06]  /*0b00*/  @P1 IMAD.WIDE R4, R2, 0x4, R4 ;  /* 0x0000000402041825 */ /* 0x004fcc00078e0204 */
[----:B------:R-:W2:Y:S06]  /*0b10*/  @P1 LDG.E R4, desc[UR34][R4.64] ;  /* 0x0000002204041981 */ /* 0x000eac000c1e1900 */
        /* <DEDUP_REMOVED lines=18> */
[----:B------:R-:W1:Y:S01]  /*0c40*/  LDC R7, c[0x0][0x278] ;  /* 0x00009e00ff077b82 */ /* 0x000e620000000800 */
[----:B------:R-:W2:Y:S01]  /*0c50*/  S2R R4, SR_CTAID.Z ;  /* 0x0000000000047919 */ /* 0x000ea20000002700 */
[----:B------:R-:W-:Y:S01]  /*0c60*/  ULDC.64 UR6, c[0x0][0x2f0] ;  /* 0x0000bc0000067ab9 */ /* 0x000fe20000000a00 */
[----:B------:R-:W-:Y:S01]  /*0c70*/  ULDC UR4, c[0x0][0x2c4] ;  /* 0x0000b10000047ab9 */ /* 0x000fe20000000800 */
[----:B------:R-:W-:Y:S01]  /*0c80*/  UISETP.NE.U32.AND UP1, UPT, UR6, URZ, UPT ;  /* 0x0000003f0600728c */ /* 0x000fe2000bf25070 */
[----:B------:R-:W3:Y:S01]  /*0c90*/  S2R R8, SR_CTAID.X ;  /* 0x0000000000087919 */ /* 0x000ee20000002500 */
[----:B------:R-:W-:Y:S01]  /*0ca0*/  ULDC UR38, c[0x0][0x270] ;  /* 0x00009c0000267ab9 */ /* 0x000fe20000000800 */
[----:B------:R-:W-:Y:S01]  /*0cb0*/  ULDC.U8 UR6, c[0x0][0x3d8] ;  /* 0x0000f60000067ab9 */ /* 0x000fe20000000000 */
[----:B------:R-:W-:Y:S01]  /*0cc0*/  ULDC UR33, c[0x0][0x2dc] ;  /* 0x0000b70000217ab9 */ /* 0x000fe20000000800 */
[----:B------:R-:W-:Y:S02]  /*0cd0*/  UISETP.NE.AND UP0, UPT, UR6, URZ, UPT ;  /* 0x0000003f0600728c */ /* 0x000fe4000bf05270 */
[----:B------:R-:W-:-:S02]  /*0ce0*/  UIADD3 UR6, UR4, 0x3f, URZ ;  /* 0x0000003f04067890 */ /* 0x000fc4000fffe03f */
[----:B------:R-:W-:Y:S02]  /*0cf0*/  UISETP.NE.AND.EX UP1, UPT, UR7, URZ, UPT, UP1 ;  /* 0x0000003f0700728c */ /* 0x000fe4000bf25310 */
[----:B------:R-:W-:Y:S02]  /*0d00*/  USHF.R.S32.HI UR30, URZ, 0x1f, UR6 ;  /* 0x0000001f3f1e7899 */ /* 0x000fe40008011406 */
[----:B------:R-:W-:Y:S02]  /*0d10*/  UIMAD UR8, UR17, UR33, URZ ;  /* 0x00000021110872a4 */ /* 0x000fe4000f8e023f */
[----:B------:R-:W-:Y:S02]  /*0d20*/  ULEA.HI UR30, UR30, UR6, URZ, 0x6 ;  /* 0x000000061e1e7291 */ /* 0x000fe4000f8f303f */
[----:B------:R-:W-:Y:S02]  /*0d30*/  @UP0 UIMAD UR11, UR16, UR4, URZ ;  /* 0x00000004100b02a4 */ /* 0x000fe4000f8e023f */
[----:B------:R-:W-:Y:S01]  /*0d40*/  ULOP3.LUT UR36, UR30, 0xffffffc0, URZ, 0xc0, !UPT ;  /* 0xffffffc01e247892 */ /* 0x000fe2000f8ec03f */
[----:B-1----:R-:W-:Y:S01]  /*0d50*/  IABS R6, R7 ;  /* 0x0000000700067213 */ /* 0x002fe20000000000 */
[----:B------:R-:W-:Y:S01]  /*0d60*/  @!UP0 UIMAD UR9, UR16, UR38, UR17 ;  /* 0x00000026100982a4 */ /* 0x000fe2000f8e0211 */
[----:B------:R-:W-:Y:S01]  /*0d70*/  ISETP.NE.AND P2, PT, R7, RZ, PT ;  /* 0x000000ff0700720c */ /* 0x000fe20003f45270 */
[----:B------:R-:W-:Y:S01]  /*0d80*/  UIADD3 UR36, UR36, -0x40, URZ ;  /* 0xffffffc024247890 */ /* 0x000fe2000fffe03f */
[----:B------:R-:W1:Y:S01]  /*0d90*/  I2F.RP R2, R6 ;  /* 0x0000000600027306 */ /* 0x000e620000209400 */
[----:B------:R-:W-:Y:S01]  /*0da0*/  ULDC.U8 UR10, c[0x0][0x480] ;  /* 0x00012000000a7ab9 */ /* 0x000fe20000000000 */
[----:B------:R-:W-:Y:S01]  /*0db0*/  @UP0 ULDC UR27, c[0x0][0x2e4] ;  /* 0x0000b900001b0ab9 */ /* 0x000fe20000000800 */
[----:B------:R-:W-:Y:S01]  /*0dc0*/  USHF.R.S32.HI UR12, URZ, 0x1f, UR24 ;  /* 0x0000001f3f0c7899 */ /* 0x000fe20008011418 */
[----:B--2---:R-:W-:Y:S01]  /*0dd0*/  IABS R4, R4 ;  /* 0x0000000400047213 */ /* 0x004fe20000000000 */
[----:B------:R-:W-:-:S02]  /*0de0*/  @UP0 UIMAD UR27, UR17, UR27, UR11 ;  /* 0x0000001b111b02a4 */ /* 0x000fc4000f8e020b */
[----:B------:R-:W-:Y:S02]  /*0df0*/  USHF.R.S32.HI UR23, URZ, 0x1f, UR31 ;  /* 0x0000001f3f177899 */ /* 0x000fe4000801141f */
[----:B------:R-:W-:Y:S02]  /*0e00*/  USHF.R.S32.HI UR40, URZ, 0x1f, UR38 ;  /* 0x0000001f3f287899 */ /* 0x000fe40008011426 */
[----:B------:R-:W-:Y:S02]  /*0e10*/  USHF.R.S32.HI UR7, URZ, 0x1f, UR8 ;  /* 0x0000001f3f077899 */ /* 0x000fe40008011408 */
[----:B------:R-:W-:Y:S01]  /*0e20*/  USEL UR6, UR28, URZ, UP1 ;  /* 0x0000003f1c067287 */ /* 0x000fe20008800000 */
[----:B-1----:R-:W1:Y:S01]  /*0e30*/  MUFU.RCP R2, R2 ;  /* 0x0000000200027308 */ /* 0x002e620000001000 */
[----:B------:R-:W-:Y:S02]  /*0e40*/  USEL UR39, UR29, URZ, UP1 ;  /* 0x0000003f1d277287 */ /* 0x000fe40008800000 */
[----:B------:R-:W-:-:S02]  /*0e50*/  USHF.R.S32.HI UR30, URZ, 0x6, UR30 ;  /* 0x000000063f1e7899 */ /* 0x000fc4000801141e */
[----:B------:R-:W-:Y:S02]  /*0e60*/  @!UP0 UIMAD UR27, UR9, UR4, URZ ;  /* 0x00000004091b82a4 */ /* 0x000fe4000f8e023f */
[----:B------:R-:W-:Y:S01]  /*0e70*/  USHF.R.S32.HI UR37, URZ, 0x1f, UR36 ;  /* 0x0000001f3f257899 */ /* 0x000fe20008011424 */
[----:B-1----:R-:W-:-:S04]  /*0e80*/  VIADD R2, R2, 0xffffffe ;  /* 0x0ffffffe02027836 */ /* 0x002fc80000000000 */
[----:B------:R-:W1:Y:S02]  /*0e90*/  F2I.FTZ.U32.TRUNC.NTZ R3, R2 ;  /* 0x0000000200037305 */ /* 0x000e64000021f000 */
[----:B-1----:R-:W-:Y:S02]  /*0ea0*/  IMAD.MOV R0, RZ, RZ, -R3 ;  /* 0x000000ffff007224 */ /* 0x002fe400078e0a03 */
[----:B------:R-:W-:Y:S02]  /*0eb0*/  IMAD.MOV.U32 R2, RZ, RZ, RZ ;  /* 0x000000ffff027224 */ /* 0x000fe400078e00ff */
[----:B------:R-:W-:-:S04]  /*0ec0*/  IMAD R0, R0, R6, RZ ;  /* 0x0000000600007224 */ /* 0x000fc800078e02ff */
[----:B------:R-:W-:Y:S01]  /*0ed0*/  IMAD.HI.U32 R0, R3, R0, R2 ;  /* 0x0000000003007227 */ /* 0x000fe200078e0002 */
[----:B------:R-:W-:Y:S02]  /*0ee0*/  MOV R3, R4 ;  /* 0x0000000400037202 */ /* 0x000fe40000000f00 */
[----:B------:R-:W3:Y:S03]  /*0ef0*/  LDC.64 R4, c[0x0][0x488] ;  /* 0x00012200ff047b82 */ /* 0x000ee60000000a00 */
[----:B------:R-:W-:-:S04]  /*0f00*/  IMAD.HI.U32 R0, R0, R3, RZ ;  /* 0x0000000300007227 */ /* 0x000fc800078e00ff */
[----:B------:R-:W-:-:S04]  /*0f10*/  IMAD.MOV R2, RZ, RZ, -R0 ;  /* 0x000000ffff027224 */ /* 0x000fc800078e0a00 */
[----:B------:R-:W-:-:S05]  /*0f20*/  IMAD R2, R6, R2, R3 ;  /* 0x0000000206027224 */ /* 0x000fca00078e0203 */
[----:B------:R-:W-:-:S13]  /*0f30*/  ISETP.GT.U32.AND P0, PT, R6, R2, PT ;  /* 0x000000020600720c */ /* 0x000fda0003f04070 */
[----:B------:R-:W-:Y:S01]  /*0f40*/  @!P0 IMAD.IADD R2, R2, 0x1, -R6 ;  /* 0x0000000102028824 */ /* 0x000fe200078e0a06 */
[----:B------:R-:W-:Y:S02]  /*0f50*/  @!P0 IADD3 R0, R0, 0x1, RZ ;  /* 0x0000000100008810 */ /* 0x000fe40007ffe0ff */
[----:B------:R-:W-:Y:S02]  /*0f60*/  ISETP.NE.AND P0, PT, RZ, UR10, PT ;  /* 0x0000000aff007c0c */ /* 0x000fe4000bf05270 */
[----:B------:R-:W-:Y:S02]  /*0f70*/  ISETP.GE.U32.AND P3, PT, R2, R6, PT ;  /* 0x000000060200720c */ /* 0x000fe40003f66070 */
[----:B------:R-:W-:-:S04]  /*0f80*/  LOP3.LUT R2, R7, UR17, RZ, 0x3c, !PT ;  /* 0x0000001107027c12 */ /* 0x000fc8000f8e3cff */
[----:B------:R-:W-:Y:S01]  /*0f90*/  ISETP.GE.AND P1, PT, R2, RZ, PT ;  /* 0x000000ff0200720c */ /* 0x000fe20003f26270 */
[----:B---3--:R-:W-:-:S04]  /*0fa0*/  IMAD.WIDE.U32 R2, R8, R4, RZ ;  /* 0x0000000408027225 */ /* 0x008fc800078e00ff */
[----:B------:R-:W-:Y:S02]  /*0fb0*/  IMAD R3, R8, R5, R3 ;  /* 0x0000000508037224 */ /* 0x000fe400078e0203 */
[----:B------:R-:W-:-:S03]  /*0fc0*/  @P3 VIADD R0, R0, 0x1 ;  /* 0x0000000100003836 */ /* 0x000fc60000000000 */
[----:B------:R-:W-:Y:S01]  /*0fd0*/  SEL R5, R3, RZ, P0 ;  /* 0x000000ff03057207 */ /* 0x000fe20000000000 */
[----:B------:R-:W-:-:S05]  /*0fe0*/  IMAD.MOV.U32 R11, RZ, RZ, R0 ;  /* 0x000000ffff0b7224 */ /* 0x000fca00078e0000 */
[----:B------:R-:W-:Y:S02]  /*0ff0*/  @!P1 IADD3 R11, -R11, RZ, RZ ;  /* 0x000000ff0b0b9210 */ /* 0x000fe40007ffe1ff */
[----:B------:R-:W-:Y:S02]  /*1000*/  PLOP3.LUT P1, PT, PT, PT, UP0, 0x80, 0x0 ;  /* 0x000000000000781c */ /* 0x000fe40003f2f008 */
[----:B------:R-:W-:Y:S02]  /*1010*/  @!P2 LOP3.LUT R11, RZ, R7, RZ, 0x33, !PT ;  /* 0x00000007ff0ba212 */ /* 0x000fe400078e33ff */
[----:B------:R-:W-:Y:S02]  /*1020*/  SEL R7, R2, RZ, P0 ;  /* 0x000000ff02077207 */ /* 0x000fe40000000000 */
[----:B------:R-:W-:-:S07]  /*1030*/  SHF.R.S32.HI R17, RZ, 0x1f, R11 ;  /* 0x0000001fff117819 */ /* 0x000fce000001140b */
[----:B------:R-:W-:Y:S05]  /*1040*/  @!P1 BRA `(.L_x_209) ;  /* 0x0000000000209947 */ /* 0x000fea0003800000 */
        /* <DEDUP_REMOVED lines=8> */
.L_x_209:
[----:B------:R-:W-:Y:S01]  /*10d0*/  UIMAD UR26, UR16, UR38, UR17 ;  /* 0x00000026101a72a4 */ /* 0x000fe2000f8e0211 */
[----:B------:R-:W-:-:S03]  /*10e0*/  ULDC UR46, c[0x0][0x2d4] ;  /* 0x0000b500002e7ab9 */ /* 0x000fc60000000800 */
[----:B------:R-:W-:-:S12]  /*10f0*/  UIMAD UR26, UR26, UR46, URZ ;  /* 0x0000002e1a1a72a4 */ /* 0x000fd8000f8e023f */
.L_x_210:
[----:B------:R-:W2:Y:S01]  /*1100*/  LDL R31, [R1] ;  /* 0x00000000011f7983 */ /* 0x000ea20000100800 */
[----:B------:R-:W1:Y:S01]  /*1110*/  LDC.64 R22, c[0x0][0x240] ;  /* 0x00009000ff167b82 */ /* 0x000e620000000a00 */
[----:B------:R-:W-:Y:S01]  /*1120*/  UIMAD UR9, UR38, UR33, URZ ;  /* 0x00000021260972a4 */ /* 0x000fe2000f8e023f */
[----:B------:R-:W-:Y:S01]  /*1130*/  IMAD.U32 R6, RZ, RZ, UR8 ;  /* 0x00000008ff067e24 */ /* 0x000fe2000f8e00ff */
[----:B------:R-:W3:Y:S01]  /*1140*/  S2R R29, SR_TID.X ;  /* 0x00000000001d7919 */ /* 0x000ee20000002100 */
[----:B------:R-:W-:Y:S01]  /*1150*/  IMAD.U32 R4, RZ, RZ, UR7 ;  /* 0x00000007ff047e24 */ /* 0x000fe2000f8e00ff */
[----:B------:R-:W-:Y:S01]  /*1160*/  UIMAD.WIDE UR46, UR16, UR46, UR36 ;  /* 0x0000002e102e72a5 */ /* 0x000fe2000f8e0224 */
[----:B------:R-:W-:Y:S01]  /*1170*/  CS2R R158, SRZ ;  /* 0x00000000009e7805 */ /* 0x000fe2000001ff00 */
[----:B------:R-:W-:Y:S01]  /*1180*/  UIMAD.WIDE.U32 UR44, UR33, UR38, URZ ;  /* 0x00000026212c72a5 */ /* 0x000fe2000f8e003f */
[----:B------:R-:W4:Y:S01]  /*1190*/  LDC.64 R8, c[0x0][0x228] ;  /* 0x00008a00ff087b82 */ /* 0x000f220000000a00 */
[----:B------:R-:W-:Y:S01]  /*11a0*/  UIADD3 UR24, UP0, UR31, UR24, URZ ;  /* 0x000000181f187290 */ /* 0x000fe2000ff1e03f */
[----:B------:R-:W-:Y:S01]  /*11b0*/  CS2R R156, SRZ ;  /* 0x00000000009c7805 */ /* 0x000fe2000001ff00 */
[----:B------:R-:W-:Y:S01]  /*11c0*/  USHF.R.S32.HI UR43, URZ, 0x1f, UR33 ;  /* 0x0000001f3f2b7899 */ /* 0x000fe20008011421 */
[----:B------:R-:W-:Y:S01]  /*11d0*/  CS2R R162, SRZ ;  /* 0x0000000000a27805 */ /* 0x000fe2000001ff00 */
[----:B------:R-:W-:Y:S01]  /*11e0*/  IMAD.U32 R26, RZ, RZ, UR44 ;  /* 0x0000002cff1a7e24 */ /* 0x000fe2000f8e00ff */
[----:B------:R-:W-:Y:S01]  /*11f0*/  ULDC.64 UR10, c[0x0][0x258] ;  /* 0x00009600000a7ab9 */ /* 0x000fe20000000a00 */
[----:B------:R-:W-:Y:S01]  /*1200*/  IMAD.U32 R27, RZ, RZ, UR45 ;  /* 0x0000002dff1b7e24 */ /* 0x000fe2000f8e00ff */
[----:B------:R-:W5:Y:S01]  /*1210*/  LDC.64 R18, c[0x0][0x418] ;  /* 0x00010600ff127b82 */ /* 0x000f620000000a00 */
[----:B------:R-:W-:Y:S01]  /*1220*/  UIMAD UR42, UR21, UR10, URZ ;  /* 0x0000000a152a72a4 */ /* 0x000fe2000f8e023f */
[----:B------:R-:W-:Y:S01]  /*1230*/  CS2R R160, SRZ ;  /* 0x0000000000a07805 */ /* 0x000fe2000001ff00 */
[----:B------:R-:W-:Y:S01]  /*1240*/  UIMAD UR43, UR43, UR38, URZ ;  /* 0x000000262b2b72a4 */ /* 0x000fe2000f8e023f */
[----:B------:R-:W-:Y:S01]  /*1250*/  CS2R R154, SRZ ;  /* 0x00000000009a7805 */ /* 0x000fe2000001ff00 */
[----:B------:R-:W-:Y:S01]  /*1260*/  UIMAD UR42, UR17, UR11, UR42 ;  /* 0x0000000b112a72a4 */ /* 0x000fe2000f8e022a */
[----:B------:R-:W-:Y:S01]  /*1270*/  CS2R R152, SRZ ;  /* 0x0000000000987805 */ /* 0x000fe2000001ff00 */
[----:B------:R-:W-:Y:S01]  /*1280*/  UIMAD UR40, UR40, UR33, UR43 ;  /* 0x00000021282872a4 */ /* 0x000fe2000f8e022b */
[----:B------:R-:W4:Y:S01]  /*1290*/  LDC.64 R24, c[0x0][0x420] ;  /* 0x00010800ff187b82 */ /* 0x000f220000000a00 */
[----:B------:R-:W-:Y:S01]  /*12a0*/  UIADD3.X UR23, UR12, UR23, URZ, UP0, !UPT ;  /* 0x000000170c177290 */ /* 0x000fe200087fe43f */
[----:B------:R-:W-:Y:S01]  /*12b0*/  CS2R R150, SRZ ;  /* 0x0000000000967805 */ /* 0x000fe2000001ff00 */
[----:B------:R-:W-:Y:S01]  /*12c0*/  UIADD3 UR40, UR45, UR40, URZ ;  /* 0x000000282d287290 */ /* 0x000fe2000fffe03f */
[----:B------:R-:W-:Y:S01]  /*12d0*/  CS2R R148, SRZ ;  /* 0x0000000000947805 */ /* 0x000fe2000001ff00 */
[----:B------:R-:W-:Y:S01]  /*12e0*/  ULDC.64 UR12, c[0x0][0x210] ;  /* 0x00008400000c7ab9 */ /* 0x000fe20000000a00 */
[----:B------:R-:W-:Y:S01]  /*12f0*/  UIADD3 UR27, UR36, UR27, URZ ;  /* 0x0000001b241b7290 */ /* 0x000fe2000fffe03f */
[----:B------:R-:W-:Y:S01]  /*1300*/  CS2R R142, SRZ ;  /* 0x00000000008e7805 */ /* 0x000fe2000001ff00 */
[----:B------:R-:W4:Y:S01]  /*1310*/  LDC.64 R20, c[0x0][0x230] ;  /* 0x00008c00ff147b82 */ /* 0x000f220000000a00 */
[----:B------:R-:W-:Y:S01]  /*1320*/  UIADD3 UR26, UR36, UR26, URZ ;  /* 0x0000001a241a7290 */ /* 0x000fe2000fffe03f */
[----:B------:R-:W-:-:S02]  /*1330*/  CS2R R140, SRZ ;  /* 0x00000000008c7805 */ /* 0x000fc4000001ff00 */
[----:B---3--:R-:W-:Y:S02]  /*1340*/  SHF.R.S32.HI R30, RZ, 0x1f, R29 ;  /* 0x0000001fff1e7819 */ /* 0x008fe4000001141d */
[----:B------:R-:W-:Y:S02]  /*1350*/  CS2R R146, SRZ ;  /* 0x0000000000927805 */ /* 0x000fe4000001ff00 */
[----:B------:R-:W-:Y:S02]  /*1360*/  CS2R R144, SRZ ;  /* 0x0000000000907805 */ /* 0x000fe4000001ff00 */
[----:B------:R-:W-:Y:S02]  /*1370*/  CS2R R138, SRZ ;  /* 0x00000000008a7805 */ /* 0x000fe4000001ff00 */
[-C--:B------:R-:W-:Y:S01]  /*1380*/  LEA.HI R2, R30, R29.reuse, RZ, 0x5 ;  /* 0x0000001d1e027211 */ /* 0x080fe200078f28ff */
[----:B-----5:R-:W-:Y:S01]  /*1390*/  IMAD R12, R18, UR22, RZ ;  /* 0x00000016120c7c24 */ /* 0x020fe2000f8e02ff */
[----:B------:R-:W-:-:S02]  /*13a0*/  LEA.HI R3, R30, R29, RZ, 0x3 ;  /* 0x0000001d1e037211 */ /* 0x000fc400078f18ff */
[----:B------:R-:W-:Y:S02]  /*13b0*/  CS2R R136, SRZ ;  /* 0x0000000000887805 */ /* 0x000fe4000001ff00 */
[----:B------:R-:W-:Y:S01]  /*13c0*/  LOP3.LUT R0, R2, 0xffffffe0, RZ, 0xc0, !PT ;  /* 0xffffffe002007812 */ /* 0x000fe200078ec0ff */
[----:B------:R-:W-:Y:S01]  /*13d0*/  IMAD R12, R19, UR16, R12 ;  /* 0x00000010130c7c24 */ /* 0x000fe2000f8e020c */
[----:B------:R-:W-:Y:S02]  /*13e0*/  SHF.R.S32.HI R2, RZ, 0x5, R2 ;  /* 0x00000005ff027819 */ /* 0x000fe40000011402 */
[----:B------:R-:W-:Y:S02]  /*13f0*/  CS2R R134, SRZ ;  /* 0x0000000000867805 */ /* 0x000fe4000001ff00 */
[----:B------:R-:W-:Y:S01]  /*1400*/  SHF.R.S32.HI R16, RZ, 0x3, R3 ;  /* 0x00000003ff107819 */ /* 0x000fe20000011403 */
[----:B------:R-:W-:Y:S01]  /*1410*/  IMAD.IADD R0, R29, 0x1, -R0 ;  /* 0x000000011d007824 */ /* 0x000fe200078e0a00 */
[----:B------:R-:W-:-:S02]  /*1420*/  CS2R R132, SRZ ;  /* 0x0000000000847805 */ /* 0x000fc4000001ff00 */
[----:B------:R-:W-:Y:S02]  /*1430*/  CS2R R126, SRZ ;  /* 0x00000000007e7805 */ /* 0x000fe4000001ff00 */
[----:B------:R-:W-:Y:S01]  /*1440*/  SHF.R.S32.HI R28, RZ, 0x1f, R16 ;  /* 0x0000001fff1c7819 */ /* 0x000fe20000011410 */
[----:B------:R-:W-:Y:S01]  /*1450*/  IMAD R0, R2, UR9, R0 ;  /* 0x0000000902007c24 */ /* 0x000fe2000f8e0200 */
[----:B------:R-:W-:Y:S01]  /*1460*/  LOP3.LUT R2, R3, 0xfffffff8, RZ, 0xc0, !PT ;  /* 0xfffffff803027812 */ /* 0x000fe200078ec0ff */
[----:B------:R-:W-:Y:S01]  /*1470*/  USHF.L.U32 UR9, UR9, 0x6, URZ ;  /* 0x0000000609097899 */ /* 0x000fe2000800063f */
[----:B------:R-:W-:Y:S02]  /*1480*/  IADD3 R10, P3, R16, UR36, RZ ;  /* 0x00000024100a7c10 */ /* 0x000fe4000ff7e0ff */
[----:B------:R-:W-:Y:S02]  /*1490*/  CS2R R124, SRZ ;  /* 0x00000000007c7805 */ /* 0x000fe4000001ff00 */
[----:B------:R-:W-:Y:S01]  /*14a0*/  CS2R R130, SRZ ;  /* 0x0000000000827805 */ /* 0x000fe2000001ff00 */
[----:B------:R-:W-:Y:S01]  /*14b0*/  IMAD.IADD R2, R29, 0x1, -R2 ;  /* 0x000000011d027824 */ /* 0x000fe200078e0a02 */
[----:B------:R-:W-:Y:S01]  /*14c0*/  USHF.R.S32.HI UR7, URZ, 0x1f, UR9 ;  /* 0x0000001f3f077899 */ /* 0x000fe20008011409 */
[----:B------:R-:W-:-:S02]  /*14d0*/  IADD3 R6, P2, P1, R0, UR9, R6 ;  /* 0x0000000900067c10 */ /* 0x000fc4000f95e006 */
[----:B------:R-:W-:Y:S02]  /*14e0*/  CS2R R128, SRZ ;  /* 0x0000000000807805 */ /* 0x000fe4000001ff00 */
[----:B------:R-:W-:Y:S01]  /*14f0*/  SHF.R.S32.HI R0, RZ, 0x1f, R0 ;  /* 0x0000001fff007819 */ /* 0x000fe20000011400 */
[----:B------:R-:W-:Y:S01]  /*1500*/  IMAD.SHL.U32 R2, R2, 0x8, RZ ;  /* 0x0000000802027824 */ /* 0x000fe200078e00ff */
[----:B------:R-:W-:Y:S01]  /*1510*/  IADD3.X R13, R28, UR37, RZ, P3, !PT ;  /* 0x000000251c0d7c10 */ /* 0x000fe20009ffe4ff */
[----:B------:R-:W-:Y:S01]  /*1520*/  UIADD3 UR37, UP1, UR46, UR6, URZ ;  /* 0x000000062e257290 */ /* 0x000fe2000ff3e03f */
[----:B------:R-:W-:Y:S01]  /*1530*/  IADD3.X R4, R0, UR7, R4, P2, P1 ;  /* 0x0000000700047c10 */ /* 0x000fe200097e2404 */
[----:B------:R-:W-:Y:S01]  /*1540*/  ULDC.64 UR8, c[0x0][0x248] ;  /* 0x0000920000087ab9 */ /* 0x000fe20000000a00 */
[----:B------:R-:W-:Y:S01]  /*1550*/  IADD3 R6, P1, R6, R7, RZ ;  /* 0x0000000706067210 */ /* 0x000fe20007f3e0ff */
[-C--:B-1----:R-:W-:Y:S01]  /*1560*/  IMAD R0, R13, R22.reuse, RZ ;  /* 0x000000160d007224 */ /* 0x082fe200078e02ff */
[----:B------:R-:W-:Y:S01]  /*1570*/  SHF.R.S32.HI R3, RZ, 0x1f, R2 ;  /* 0x0000001fff037819 */ /* 0x000fe20000011402 */
[----:B------:R-:W-:Y:S01]  /*1580*/  ULDC.64 UR6, c[0x0][0x250] ;  /* 0x0000940000067ab9 */ /* 0x000fe20000000a00 */
[----:B------:R-:W-:Y:S01]  /*1590*/  UIMAD UR41, UR23, UR8, URZ ;  /* 0x00000008172972a4 */ /* 0x000fe2000f8e023f */
[----:B------:R-:W-:Y:S01]  /*15a0*/  IMAD.X R7, R4, 0x1, R5, P1 ;  /* 0x0000000104077824 */ /* 0x000fe200008e0605 */
[----:B------:R-:W-:Y:S01]  /*15b0*/  UIADD3.X UR39, UR47, UR39, URZ, UP1, !UPT ;  /* 0x000000272f277290 */ /* 0x000fe20008ffe43f */
[C---:B------:R-:W-:Y:S01]  /*15c0*/  IMAD R0, R10.reuse, R23, R0 ;  /* 0x000000170a007224 */ /* 0x040fe200078e0200 */
[----:B------:R-:W-:Y:S01]  /*15d0*/  UIMAD UR41, UR24, UR9, UR41 ;  /* 0x00000009182972a4 */ /* 0x000fe2000f8e0229 */
[----:B------:R-:W-:Y:S01]  /*15e0*/  IMAD.WIDE.U32 R4, R10, R22, R2 ;  /* 0x000000160a047225 */ /* 0x000fe200078e0002 */
[----:B------:R-:W-:Y:S01]  /*15f0*/  UIMAD UR33, UR23, UR6, URZ ;  /* 0x00000006172172a4 */ /* 0x000fe2000f8e023f */
[----:B------:R-:W-:-:S02]  /*1600*/  CS2R R122, SRZ ;  /* 0x00000000007a7805 */ /* 0x000fc4000001ff00 */
[----:B------:R-:W-:Y:S01]  /*1610*/  CS2R R120, SRZ ;  /* 0x0000000000787805 */ /* 0x000fe2000001ff00 */
[----:B------:R-:W-:Y:S01]  /*1620*/  IMAD.IADD R5, R5, 0x1, R0 ;  /* 0x0000000105057824 */ /* 0x000fe200078e0200 */
[----:B------:R-:W-:Y:S01]  /*1630*/  UIMAD UR33, UR24, UR7, UR33 ;  /* 0x00000007182172a4 */ /* 0x000fe2000f8e0221 */
[C---:B----4-:R-:W-:Y:S01]  /*1640*/  IMAD R0, R8.reuse, UR22, RZ ;  /* 0x0000001608007c24 */ /* 0x050fe2000f8e02ff */
[----:B------:R-:W-:Y:S01]  /*1650*/  CS2R R118, SRZ ;  /* 0x0000000000767805 */ /* 0x000fe2000001ff00 */
[----:B------:R-:W-:Y:S01]  /*1660*/  IMAD.WIDE.U32 R4, R8, UR16, R4 ;  /* 0x0000001008047c25 */ /* 0x000fe2000f8e0004 */
[----:B------:R-:W-:Y:S02]  /*1670*/  CS2R R116, SRZ ;  /* 0x0000000000747805 */ /* 0x000fe4000001ff00 */
[----:B------:R-:W-:Y:S02]  /*1680*/  CS2R R110, SRZ ;  /* 0x00000000006e7805 */ /* 0x000fe4000001ff00 */
[----:B------:R-:W-:Y:S01]  /*1690*/  CS2R R108, SRZ ;  /* 0x00000000006c7805 */ /* 0x000fe2000001ff00 */
[----:B------:R-:W-:Y:S01]  /*16a0*/  IMAD R0, R9, UR16, R0 ;  /* 0x0000001009007c24 */ /* 0x000fe2000f8e0200 */
[----:B------:R-:W-:Y:S01]  /*16b0*/  CS2R R114, SRZ ;  /* 0x0000000000727805 */ /* 0x000fe2000001ff00 */
[----:B------:R-:W-:Y:S01]  /*16c0*/  IMAD.U32 R8, RZ, RZ, UR8 ;  /* 0x00000008ff087e24 */ /* 0x000fe2000f8e00ff */
[----:B------:R-:W-:Y:S01]  /*16d0*/  CS2R R112, SRZ ;  /* 0x0000000000707805 */ /* 0x000fe2000001ff00 */
[----:B------:R-:W-:Y:S01]  /*16e0*/  IMAD.U32 R14, RZ, RZ, UR6 ;  /* 0x00000006ff0e7e24 */ /* 0x000fe2000f8e00ff */
[----:B------:R-:W-:Y:S01]  /*16f0*/  CS2R R106, SRZ ;  /* 0x00000000006a7805 */ /* 0x000fe2000001ff00 */
[----:B------:R-:W-:Y:S01]  /*1700*/  IMAD.WIDE.U32 R26, R26, UR37, R6 ;  /* 0x000000251a1a7c25 */ /* 0x000fe2000f8e0006 */
[----:B------:R-:W-:Y:S01]  /*1710*/  UIMAD UR37, UR40, UR37, URZ ;  /* 0x00000025282572a4 */ /* 0x000fe2000f8e023f */
[----:B------:R-:W-:-:S02]  /*1720*/  CS2R R104, SRZ ;  /* 0x0000000000687805 */ /* 0x000fc4000001ff00 */
[----:B------:R-:W-:Y:S01]  /*1730*/  CS2R R102, SRZ ;  /* 0x0000000000667805 */ /* 0x000fe2000001ff00 */
[----:B------:R-:W-:Y:S01]  /*1740*/  IMAD.IADD R5, R5, 0x1, R0 ;  /* 0x0000000105057824 */ /* 0x000fe200078e0200 */
[----:B------:R-:W-:Y:S01]  /*1750*/  UIMAD UR39, UR39, UR44, UR37 ;  /* 0x0000002c272772a4 */ /* 0x000fe2000f8e0225 */
[----:B------:R-:W-:Y:S01]  /*1760*/  IMAD.U32 R6, RZ, RZ, UR10 ;  /* 0x0000000aff067e24 */ /* 0x000fe2000f8e00ff */
[----:B------:R-:W-:Y:S01]  /*1770*/  ULDC.64 UR10, c[0x0][0x428] ;  /* 0x00010a00000a7ab9 */ /* 0x000fe20000000a00 */
[--C-:B------:R-:W-:Y:S01]  /*1780*/  IMAD.WIDE.U32 R8, R8, UR24, R2.reuse ;  /* 0x0000001808087c25 */ /* 0x100fe2000f8e0002 */
[----:B------:R-:W-:Y:S02]  /*1790*/  CS2R R100, SRZ ;  /* 0x0000000000647805 */ /* 0x000fe4000001ff00 */
[----:B------:R-:W-:Y:S02]  /*17a0*/  CS2R R94, SRZ ;  /* 0x00000000005e7805 */ /* 0x000fe4000001ff00 */
[----:B------:R-:W-:Y:S01]  /*17b0*/  CS2R R92, SRZ ;  /* 0x00000000005c7805 */ /* 0x000fe2000001ff00 */
[----:B------:R-:W-:Y:S01]  /*17c0*/  IMAD.WIDE.U32 R14, R14, UR24, R2 ;  /* 0x000000180e0e7c25 */ /* 0x000fe2000f8e0002 */
[----:B------:R-:W-:-:S02]  /*17d0*/  CS2R R98, SRZ ;  /* 0x0000000000627805 */ /* 0x000fc4000001ff00 */
[----:B------:R-:W-:Y:S02]  /*17e0*/  CS2R R96, SRZ ;  /* 0x0000000000607805 */ /* 0x000fe4000001ff00 */
[----:B------:R-:W-:Y:S01]  /*17f0*/  CS2R R90, SRZ ;  /* 0x00000000005a7805 */ /* 0x000fe2000001ff00 */
[----:B------:R-:W-:Y:S01]  /*1800*/  IMAD.WIDE.U32 R2, R18, UR16, R2 ;  /* 0x0000001012027c25 */ /* 0x000fe2000f8e0002 */
[----:B------:R-:W-:Y:S01]  /*1810*/  CS2R R88, SRZ ;  /* 0x0000000000587805 */ /* 0x000fe2000001ff00 */
[----:B------:R-:W1:Y:S01]  /*1820*/  LDC.64 R18, c[0x0][0x238] ;  /* 0x00008e00ff127b82 */ /* 0x000e620000000a00 */
[----:B------:R-:W-:Y:S01]  /*1830*/  CS2R R86, SRZ ;  /* 0x0000000000567805 */ /* 0x000fe2000001ff00 */
[----:B------:R-:W-:Y:S01]  /*1840*/  IMAD R0, R13, R24, RZ ;  /* 0x000000180d007224 */ /* 0x000fe200078e02ff */
[----:B------:R-:W-:Y:S01]  /*1850*/  CS2R R84, SRZ ;  /* 0x0000000000547805 */ /* 0x000fe2000001ff00 */
[----:B------:R-:W-:Y:S01]  /*1860*/  IMAD.WIDE.U32 R6, R6, UR17, R4 ;  /* 0x0000001106067c25 */ /* 0x000fe2000f8e0004 */
[----:B------:R-:W-:-:S02]  /*1870*/  CS2R R78, SRZ ;  /* 0x00000000004e7805 */ /* 0x000fc4000001ff00 */
[----:B------:R-:W-:Y:S02]  /*1880*/  CS2R R76, SRZ ;  /* 0x00000000004c7805 */ /* 0x000fe4000001ff00 */
[----:B------:R-:W-:Y:S01]  /*1890*/  CS2R R82, SRZ ;  /* 0x0000000000527805 */ /* 0x000fe2000001ff00 */
[----:B------:R-:W-:Y:S01]  /*18a0*/  IMAD.IADD R3, R3, 0x1, R12 ;  /* 0x0000000103037824 */ /* 0x000fe200078e020c */
[----:B------:R-:W-:Y:S01]  /*18b0*/  LEA R224, P1, R6, UR12, 0x1 ;  /* 0x0000000c06e07c11 */ /* 0x000fe2000f8208ff */
[C---:B------:R-:W-:Y:S01]  /*18c0*/  IMAD R12, R10.reuse, R25, R0 ;  /* 0x000000190a0c7224 */ /* 0x040fe200078e0200 */
[----:B------:R-:W-:Y:S01]  /*18d0*/  UIMAD UR12, UR21, UR10, URZ ;  /* 0x0000000a150c72a4 */ /* 0x000fe2000f8e023f */
[----:B------:R-:W-:Y:S01]  /*18e0*/  VIADD R0, R7, UR42 ;  /* 0x0000002a07007c36 */ /* 0x000fe20008000000 */
[----:B------:R-:W-:Y:S01]  /*18f0*/  CS2R R80, SRZ ;  /* 0x0000000000507805 */ /* 0x000fe2000001ff00 */
[----:B------:R-:W-:Y:S01]  /*1900*/  IMAD.WIDE.U32 R4, R10, R24, R2 ;  /* 0x000000180a047225 */ /* 0x000fe200078e0002 */
[----:B------:R-:W-:Y:S01]  /*1910*/  UIMAD UR37, UR17, UR11, UR12 ;  /* 0x0000000b112572a4 */ /* 0x000fe2000f8e020c */
[----:B------:R-:W-:-:S02]  /*1920*/  CS2R R74, SRZ ;  /* 0x00000000004a7805 */ /* 0x000fc4000001ff00 */
[----:B------:R-:W-:Y:S01]  /*1930*/  LEA.HI.X R225, R6, UR13, R0, 0x1, P1 ;  /* 0x0000000d06e17c11 */ /* 0x000fe200088f0c00 */
[----:B------:R-:W-:Y:S01]  /*1940*/  IMAD.IADD R5, R5, 0x1, R12 ;  /* 0x0000000105057824 */ /* 0x000fe200078e020c */
[----:B------:R-:W-:Y:S01]  /*1950*/  ULDC.64 UR12, c[0x0][0x3e0] ;  /* 0x0000f800000c7ab9 */ /* 0x000fe20000000a00 */
[----:B------:R-:W-:Y:S01]  /*1960*/  IMAD.U32 R6, RZ, RZ, UR10 ;  /* 0x0000000aff067e24 */ /* 0x000fe2000f8e00ff */
[----:B------:R-:W-:Y:S01]  /*1970*/  ULDC.64 UR10, c[0x0][0x400] ;  /* 0x00010000000a7ab9 */ /* 0x000fe20000000a00 */
[----:B------:R-:W-:Y:S01]  /*1980*/  VIADD R3, R9, UR41 ;  /* 0x0000002909037c36 */ /* 0x000fe20008000000 */
[----:B------:R-:W-:Y:S01]  /*1990*/  LEA R220, P2, R26, UR10, 0x2 ;  /* 0x0000000a1adc7c11 */ /* 0x000fe2000f8410ff */
[----:B------:R-:W-:Y:S01]  /*19a0*/  IMAD.WIDE.U32 R6, R6, UR17, R4 ;  /* 0x0000001106067c25 */ /* 0x000fe2000f8e0004 */
[----:B------:R-:W-:Y:S02]  /*19b0*/  LEA R12, P1, R22, R224, 0x6 ;  /* 0x000000e0160c7211 */ /* 0x000fe400078230ff */
[----:B------:R-:W-:-:S02]  /*19c0*/  CS2R R72, SRZ ;  /* 0x0000000000487805 */ /* 0x000fc4000001ff00 */
[----:B------:R-:W-:Y:S01]  /*19d0*/  CS2R R70, SRZ ;  /* 0x0000000000467805 */ /* 0x000fe2000001ff00 */
[----:B------:R-:W-:Y:S01]  /*19e0*/  IMAD.MOV.U32 R2, RZ, RZ, R8 ;  /* 0x000000ffff027224 */ /* 0x000fe200078e0008 */
[----:B------:R-:W-:Y:S01]  /*19f0*/  LEA R222, P3, R6, UR12, 0x1 ;  /* 0x0000000c06de7c11 */ /* 0x000fe2000f8608ff */
[----:B------:R-:W-:Y:S01]  /*1a00*/  IMAD R9, R20, UR22, RZ ;  /* 0x0000001614097c24 */ /* 0x000fe2000f8e02ff */
[----:B------:R-:W-:Y:S01]  /*1a10*/  UIADD3 UR12, UR30, -0x1, URZ ;  /* 0xffffffff1e0c7890 */ /* 0x000fe2000fffe03f */
[----:B------:R-:W-:Y:S01]  /*1a20*/  VIADD R8, R27, UR39 ;  /* 0x000000271b087c36 */ /* 0x000fe20008000000 */
[----:B------:R-:W-:Y:S01]  /*1a30*/  LEA.HI.X R13, R22, R225, R23, 0x6, P1 ;  /* 0x000000e1160d7211 */ /* 0x000fe200008f3417 */
[----:B------:R-:W-:Y:S01]  /*1a40*/  VIADD R0, R7, UR37 ;  /* 0x0000002507007c36 */ /* 0x000fe20008000000 */
[----:B------:R-:W-:Y:S01]  /*1a50*/  CS2R R68, SRZ ;  /* 0x0000000000447805 */ /* 0x000fe2000001ff00 */
[----:B------:R-:W-:Y:S01]  /*1a60*/  IMAD R9, R21, UR16, R9 ;  /* 0x0000001015097c24 */ /* 0x000fe2000f8e0209 */
[----:B------:R-:W-:Y:S01]  /*1a70*/  LEA.HI.X R221, R26, UR11, R8, 0x2, P2 ;  /* 0x0000000b1add7c11 */ /* 0x000fe200090f1408 */
[----:B------:R-:W-:Y:S01]  /*1a80*/  IMAD.WIDE.U32 R4, R20, UR16, R2 ;  /* 0x0000001014047c25 */ /* 0x000fe2000f8e0002 */
[----:B------:R-:W-:Y:S01]  /*1a90*/  LEA.HI.X R223, R6, UR13, R0, 0x1, P3 ;  /* 0x0000000d06df7c11 */ /* 0x000fe200098f0c00 */
[----:B------:R-:W-:Y:S01]  /*1aa0*/  ULDC.64 UR10, c[0x0][0x260] ;  /* 0x00009800000a7ab9 */ /* 0x000fe20000000a00 */
[----:B------:R-:W-:Y:S01]  /*1ab0*/  ULEA.HI UR13, UR12, UR12, URZ, 0x1 ;  /* 0x0000000c0c0d7291 */ /* 0x000fe2000f8f083f */
[----:B------:R-:W-:Y:S01]  /*1ac0*/  IMAD.IADD R5, R5, 0x1, R9 ;  /* 0x0000000105057824 */ /* 0x000fe200078e0209 */
[----:B------:R-:W-:Y:S01]  /*1ad0*/  CS2R R62, SRZ ;  /* 0x00000000003e7805 */ /* 0x000fe2000001ff00 */
[----:B------:R-:W-:Y:S01]  /*1ae0*/  IMAD R0, R17, UR10, RZ ;  /* 0x0000000a11007c24 */ /* 0x000fe2000f8e02ff */
[----:B------:R-:W-:Y:S01]  /*1af0*/  ULOP3.LUT UR13, UR13, 0xfffffffe, URZ, 0xc0, !UPT ;  /* 0xfffffffe0d0d7892 */ /* 0x000fe2000f8ec03f */
[----:B------:R-:W-:Y:S01]  /*1b00*/  VIADD R3, R15, UR33 ;  /* 0x000000210f037c36 */ /* 0x000fe20008000000 */
[----:B------:R-:W-:Y:S01]  /*1b10*/  CS2R R60, SRZ ;  /* 0x00000000003c7805 */ /* 0x000fe2000001ff00 */
[----:B------:R-:W-:Y:S01]  /*1b20*/  IMAD.MOV.U32 R2, RZ, RZ, R14 ;  /* 0x000000ffff027224 */ /* 0x000fe200078e000e */
[----:B------:R-:W-:Y:S01]  /*1b30*/  UIADD3 UR13, UR12, -UR13, URZ ;  /* 0x8000000d0c0d7290 */ /* 0x000fe2000fffe03f */
[C---:B-1----:R-:W-:Y:S01]  /*1b40*/  IMAD R6, R18.reuse, UR22, RZ ;  /* 0x0000001612067c24 */ /* 0x042fe2000f8e02ff */
[----:B------:R-:W-:Y:S01]  /*1b50*/  CS2R R66, SRZ ;  /* 0x0000000000427805 */ /* 0x000fe2000001ff00 */
[C---:B------:R-:W-:Y:S01]  /*1b60*/  IMAD R0, R11.reuse, UR11, R0 ;  /* 0x0000000b0b007c24 */ /* 0x040fe2000f8e0200 */
[----:B------:R-:W-:Y:S01]  /*1b70*/  UISETP.NE.AND UP0, UPT, UR13, 0x1, UPT ;  /* 0x000000010d00788c */ /* 0x000fe2000bf05270 */
[----:B------:R-:W-:Y:S01]  /*1b80*/  IMAD.WIDE.U32 R4, R11, UR10, R4 ;  /* 0x0000000a0b047c25 */ /* 0x000fe2000f8e0004 */
[----:B------:R-:W-:Y:S01]  /*1b90*/  ULDC.64 UR10, c[0x0][0x268] ;  /* 0x00009a00000a7ab9 */ /* 0x000fe20000000a00 */
[----:B------:R-:W-:Y:S01]  /*1ba0*/  USHF.L.U32 UR13, UR6, 0x6, URZ ;  /* 0x00000006060d7899 */ /* 0x000fe2000800063f */
[----:B------:R-:W-:Y:S01]  /*1bb0*/  CS2R R64, SRZ ;  /* 0x0000000000407805 */ /* 0x000fe2000001ff00 */
[----:B------:R-:W-:Y:S01]  /*1bc0*/  IMAD R19, R19, UR16, R6 ;  /* 0x0000001013137c24 */ /* 0x000fe2000f8e0206 */
[----:B------:R-:W-:Y:S01]  /*1bd0*/  PLOP3.LUT P2, PT, PT, PT, UP0, 0x80, 0x0 ;  /* 0x000000000000781c */ /* 0x000fe20003f4f008 */
[----:B------:R-:W-:Y:S01]  /*1be0*/  IMAD.WIDE.U32 R2, R18, UR16, R2 ;  /* 0x0000001012027c25 */ /* 0x000fe2000f8e0002 */
[----:B------:R-:W-:-:S02]  /*1bf0*/  LEA R6, P1, R24, R222, 0x6 ;  /* 0x000000de18067211 */ /* 0x000fc400078230ff */
[----:B------:R-:W-:Y:S02]  /*1c00*/  CS2R R58, SRZ ;  /* 0x00000000003a7805 */ /* 0x000fe4000001ff00 */
[----:B------:R-:W-:Y:S01]  /*1c10*/  CS2R R56, SRZ ;  /* 0x0000000000387805 */ /* 0x000fe2000001ff00 */
[----:B------:R-:W-:Y:S01]  /*1c20*/  IMAD.IADD R5, R5, 0x1, R0 ;  /* 0x0000000105057824 */ /* 0x000fe200078e0200 */
[----:B------:R-:W-:Y:S01]  /*1c30*/  LEA.HI.X R7, R24, R223, R25, 0x6, P1 ;  /* 0x000000df18077211 */ /* 0x000fe200008f3419 */
[----:B------:R-:W-:Y:S01]  /*1c40*/  IMAD R0, R17, UR10, RZ ;  /* 0x0000000a11007c24 */ /* 0x000fe2000f8e02ff */
[----:B------:R-:W-:Y:S01]  /*1c50*/  CS2R R54, SRZ ;  /* 0x0000000000367805 */ /* 0x000fe2000001ff00 */
[----:B------:R-:W-:Y:S01]  /*1c60*/  IMAD.IADD R3, R3, 0x1, R19 ;  /* 0x0000000103037824 */ /* 0x000fe200078e0213 */
[----:B------:R-:W-:Y:S01]  /*1c70*/  CS2R R52, SRZ ;  /* 0x0000000000347805 */ /* 0x000fe2000001ff00 */
[C---:B------:R-:W-:Y:S01]  /*1c80*/  IMAD R14, R11.reuse, UR11, R0 ;  /* 0x0000000b0b0e7c24 */ /* 0x040fe2000f8e0200 */
[----:B------:R-:W-:Y:S01]  /*1c90*/  LEA R0, R244, UR5, 0x1 ;  /* 0x00000005f4007c11 */ /* 0x000fe2000f8e08ff */
[----:B------:R-:W-:Y:S01]  /*1ca0*/  @P0 BAR.SYNC.DEFER_BLOCKING 0x0 ;  /* 0x0000000000000b1d */ /* 0x000fe20000010000 */
[----:B------:R-:W-:Y:S01]  /*1cb0*/  IMAD.WIDE.U32 R10, R11, UR10, R2 ;  /* 0x0000000a0b0a7c25 */ /* 0x000fe2000f8e0002 */
[----:B------:R-:W-:-:S02]  /*1cc0*/  CS2R R46, SRZ ;  /* 0x00000000002e7805 */ /* 0x000fc4000001ff00 */
[----:B------:R-:W-:Y:S02]  /*1cd0*/  CS2R R44, SRZ ;  /* 0x00000000002c7805 */ /* 0x000fe4000001ff00 */
[----:B------:R-:W-:Y:S01]  /*1ce0*/  CS2R R50, SRZ ;  /* 0x0000000000327805 */ /* 0x000fe2000001ff00 */
[----:B------:R-:W-:Y:S01]  /*1cf0*/  VIADD R2, R244, 0x2000 ;  /* 0x00002000f4027836 */ /* 0x000fe20000000000 */
[----:B------:R-:W-:Y:S01]  /*1d00*/  ULDC.64 UR10, c[0x0][0x218] ;  /* 0x00008600000a7ab9 */ /* 0x000fe20000000a00 */
[----:B------:R-:W-:Y:S01]  /*1d10*/  IMAD R3, R28, UR8, RZ ;  /* 0x000000081c037c24 */ /* 0x000fe2000f8e02ff */
[----:B------:R-:W-:Y:S01]  /*1d20*/  CS2R R48, SRZ ;  /* 0x0000000000307805 */ /* 0x000fe2000001ff00 */
[----:B------:R-:W-:Y:S01]  /*1d30*/  IMAD.WIDE.U32 R8, R16, UR8, R4 ;  /* 0x0000000810087c25 */ /* 0x000fe2000f8e0004 */
[----:B------:R-:W-:Y:S02]  /*1d40*/  SEL R2, R2, R244, !P2 ;  /* 0x000000f402027207 */ /* 0x000fe40005000000 */
[----:B------:R-:W-:-:S02]  /*1d50*/  CS2R R42, SRZ ;  /* 0x00000000002a7805 */ /* 0x000fc4000001ff00 */
[----:B------:R-:W-:Y:S01]  /*1d60*/  CS2R R40, SRZ ;  /* 0x0000000000287805 */ /* 0x000fe2000001ff00 */
[----:B------:R-:W-:Y:S01]  /*1d70*/  IMAD R3, R16, UR9, R3 ;  /* 0x0000000910037c24 */ /* 0x000fe2000f8e0203 */
[----:B------:R-:W-:Y:S01]  /*1d80*/  LEA R229, R2, UR5, 0x1 ;  /* 0x0000000502e57c11 */ /* 0x000fe2000f8e08ff */
[----:B------:R-:W-:Y:S01]  /*1d90*/  IMAD.IADD R5, R11, 0x1, R14 ;  /* 0x000000010b057824 */ /* 0x000fe200078e020e */
[----:B------:R-:W-:Y:S01]  /*1da0*/  LEA R2, P0, R8, UR10, 0x1 ;  /* 0x0000000a08027c11 */ /* 0x000fe2000f8008ff */
[----:B------:R-:W-:Y:S01]  /*1db0*/  IMAD.IADD R3, R9, 0x1, R3 ;  /* 0x0000000109037824 */ /* 0x000fe200078e0203 */
[----:B------:R-:W-:Y:S01]  /*1dc0*/  USHF.L.U32 UR10, UR8, 0x6, URZ ;  /* 0x00000006080a7899 */ /* 0x000fe2000800063f */
[----:B------:R-:W-:Y:S01]  /*1dd0*/  IMAD.MOV.U32 R4, RZ, RZ, R10 ;  /* 0x000000ffff047224 */ /* 0x000fe200078e000a */
[----:B------:R-:W-:Y:S02]  /*1de0*/  CS2R R38, SRZ ;  /* 0x0000000000267805 */ /* 0x000fe4000001ff00 */
[----:B------:R-:W-:-:S02]  /*1df0*/  CS2R R36, SRZ ;  /* 0x0000000000247805 */ /* 0x000fc4000001ff00 */
[----:B------:R-:W-:Y:S01]  /*1e00*/  LEA.HI.X R3, R8, UR11, R3, 0x1, P0 ;  /* 0x0000000b08037c11 */ /* 0x000fe200080f0c03 */
[----:B------:R-:W-:Y:S01]  /*1e10*/  USHF.L.U64.HI UR11, UR8, 0x6, UR9 ;  /* 0x00000006080b7899 */ /* 0x000fe20008010209 */
[----:B------:R-:W-:Y:S01]  /*1e20*/  @!PT LDS RZ, [RZ] ;  /* 0x00000000fffff984 */ /* 0x000fe20000000800 */
[----:B------:R-:W-:Y:S01]  /*1e30*/  @!PT LDS RZ, [RZ] ;  /* 0x00000000fffff984 */ /* 0x000fe20000000800 */
[----:B------:R-:W-:Y:S01]  /*1e40*/  @!PT LDS RZ, [RZ] ;  /* 0x00000000fffff984 */ /* 0x000fe20000000800 */
[----:B------:R-:W-:Y:S01]  /*1e50*/  LDGSTS.E.BYPASS.LTC128B.128 [R0+0x8000], desc[UR34][R222.64] ;  /* 0x08000000de007fae */ /* 0x000fe2000b901d62 */
[----:B------:R-:W-:Y:S01]  /*1e60*/  IMAD.WIDE.U32 R10, R16, UR6, R4 ;  /* 0x00000006100a7c25 */ /* 0x000fe2000f8e0004 */
[----:B------:R-:W-:Y:S01]  /*1e70*/  IADD3 R4, P0, R2, UR10, RZ ;  /* 0x0000000a02047c10 */ /* 0x000fe2000ff1e0ff */
[----:B------:R-:W-:Y:S01]  /*1e80*/  ULDC.64 UR8, c[0x0][0x220] ;  /* 0x0000880000087ab9 */ /* 0x000fe20000000a00 */
[----:B------:R-:W-:Y:S02]  /*1e90*/  LDGSTS.E.BYPASS.LTC128B.128 [R0+0xa000], desc[UR34][R222.64+0x80] ;  /* 0x0a000080de007fae */ /* 0x000fe4000b901d62 */
[----:B------:R-:W-:Y:S02]  /*1ea0*/  IADD3.X R5, R3, UR11, RZ, P0, !PT ;  /* 0x0000000b03057c10 */ /* 0x000fe400087fe4ff */
[----:B------:R-:W-:Y:S04]  /*1eb0*/  LDGSTS.E.BYPASS.LTC128B.128 [R0+0x9000], desc[UR34][R6.64] ;  /* 0x0900000006007fae */ /* 0x000fe8000b901d62 */
[----:B------:R1:W-:Y:S04]  /*1ec0*/  LDGSTS.E.BYPASS.LTC128B.128 [R0+0xb000], desc[UR34][R6.64+0x80] ;  /* 0x0b00008006007fae */ /* 0x0003e8000b901d62 */
[----:B------:R-:W-:Y:S04]  /*1ed0*/  LDGSTS.E.BYPASS.LTC128B.128 [R229], desc[UR34][R224.64] ;  /* 0x00000000e0e57fae */ /* 0x000fe8000b901d62 */
[----:B------:R-:W-:Y:S04]  /*1ee0*/  LDGSTS.E.BYPASS.LTC128B.128 [R229+0x2000], desc[UR34][R224.64+0x80] ;  /* 0x02000080e0e57fae */ /* 0x000fe8000b901d62 */
[----:B------:R-:W-:Y:S04]  /*1ef0*/  LDGSTS.E.BYPASS.LTC128B.128 [R229+0x1000], desc[UR34][R12.64] ;  /* 0x010000000ce57fae */ /* 0x000fe8000b901d62 */
[----:B------:R-:W-:Y:S04]  /*1f00*/  LDGSTS.E.BYPASS.LTC128B.128 [R229+0x3000], desc[UR34][R12.64+0x80] ;  /* 0x030000800ce57fae */ /* 0x000fe8000b901d62 */
[----:B------:R-:W-:Y:S04]  /*1f10*/  LDGSTS.E.BYPASS.LTC128B.128 [R0+0xc000], desc[UR34][R2.64] ;  /* 0x0c00000002007fae */ /* 0x000fe8000b901d62 */
[----:B------:R3:W-:Y:S01]  /*1f20*/  LDGSTS.E.BYPASS.LTC128B.128 [R0+0x10000], desc[UR34][R2.64+0x80] ;  /* 0x1000008002007fae */ /* 0x0007e2000b901d62 */
[----:B-1----:R-:W-:-:S03]  /*1f30*/  IMAD R6, R28, UR6, RZ ;  /* 0x000000061c067c24 */ /* 0x002fc6000f8e02ff */
[----:B------:R-:W-:Y:S01]  /*1f40*/  LDGSTS.E.BYPASS.LTC128B.128 [R0+0xd000], desc[UR34][R4.64] ;  /* 0x0d00000004007fae */ /* 0x000fe2000b901d62 */
[----:B------:R-:W-:Y:S01]  /*1f50*/  USHF.L.U64.HI UR6, UR6, 0x6, UR7 ;  /* 0x0000000606067899 */ /* 0x000fe20008010207 */
[----:B------:R-:W-:Y:S02]  /*1f60*/  IMAD R6, R16, UR7, R6 ;  /* 0x0000000710067c24 */ /* 0x000fe4000f8e0206 */
[----:B------:R1:W-:Y:S01]  /*1f70*/  LDGSTS.E.BYPASS.LTC128B.128 [R0+0x11000], desc[UR34][R4.64+0x80] ;  /* 0x1100008004007fae */ /* 0x0003e2000b901d62 */
[----:B------:R-:W-:Y:S01]  /*1f80*/  ULDC UR7, c[0x0][0x398] ;  /* 0x0000e60000077ab9 */ /* 0x000fe20000000800 */
[----:B------:R-:W-:Y:S01]  /*1f90*/  IMAD.IADD R7, R11, 0x1, R6 ;  /* 0x000000010b077824 */ /* 0x000fe200078e0206 */
[----:B------:R-:W-:-:S04]  /*1fa0*/  LEA R6, P0, R10, UR8, 0x1 ;  /* 0x000000080a067c11 */ /* 0x000fc8000f8008ff */
[----:B------:R-:W-:Y:S01]  /*1fb0*/  LEA.HI.X R7, R10, UR9, R7, 0x1, P0 ;  /* 0x000000090a077c11 */ /* 0x000fe200080f0c07 */
[----:B------:R-:W-:Y:S02]  /*1fc0*/  ULDC.64 UR8, c[0x0][0x478] ;  /* 0x00011e0000087ab9 */ /* 0x000fe40000000a00 */
[----:B------:R-:W-:Y:S01]  /*1fd0*/  UIMAD.WIDE UR8, UR26, 0x4, UR8 ;  /* 0x000000041a0878a5 */ /* 0x000fe2000f8e0208 */
[----:B---3--:R-:W-:-:S04]  /*1fe0*/  IADD3 R2, P1, R4, UR10, RZ ;  /* 0x0000000a04027c10 */ /* 0x008fc8000ff3e0ff */
[----:B------:R-:W-:Y:S02]  /*1ff0*/  IADD3.X R3, R5, UR11, RZ, P1, !PT ;  /* 0x0000000b05037c10 */ /* 0x000fe40008ffe4ff */
[----:B------:R-:W-:Y:S02]  /*2000*/  IADD3 R8, P1, R2, UR10, RZ ;  /* 0x0000000a02087c10 */ /* 0x000fe4000ff3e0ff */
[----:B-1----:R-:W-:Y:S01]  /*2010*/  IADD3 R4, P0, R6, UR13, RZ ;  /* 0x0000000d06047c10 */ /* 0x002fe2000ff1e0ff */
[----:B------:R-:W-:Y:S01]  /*2020*/  LDGSTS.E.BYPASS.LTC128B.128 [R0+0xe000], desc[UR34][R2.64] ;  /* 0x0e00000002007fae */ /* 0x000fe2000b901d62 */
[----:B------:R-:W-:Y:S01]  /*2030*/  IADD3.X R9, R3, UR11, RZ, P1, !PT ;  /* 0x0000000b03097c10 */ /* 0x000fe20008ffe4ff */
[----:B------:R-:W-:Y:S01]  /*2040*/  ULDC.64 UR10, c[0x0][0x2b0] ;  /* 0x0000ac00000a7ab9 */ /* 0x000fe20000000a00 */
[----:B------:R-:W-:Y:S01]  /*2050*/  IADD3.X R5, R7, UR6, RZ, P0, !PT ;  /* 0x0000000607057c10 */ /* 0x000fe200087fe4ff */
[----:B------:R1:W-:Y:S01]  /*2060*/  LDGSTS.E.BYPASS.LTC128B.128 [R0+0x12000], desc[UR34][R2.64+0x80] ;  /* 0x1200008002007fae */ /* 0x0003e2000b901d62 */
[----:B------:R-:W-:-:S03]  /*2070*/  UIMAD.WIDE UR10, UR27, 0x4, UR10 ;  /* 0x000000041b0a78a5 */ /* 0x000fc6000f8e020a */
[----:B------:R-:W-:Y:S04]  /*2080*/  LDGSTS.E.BYPASS.LTC128B.128 [R0+0xf000], desc[UR34][R8.64] ;  /* 0x0f00000008007fae */ /* 0x000fe8000b901d62 */
[----:B------:R-:W-:Y:S04]  /*2090*/  LDGSTS.E.BYPASS.LTC128B.128 [R0+0x13000], desc[UR34][R8.64+0x80] ;  /* 0x1300008008007fae */ /* 0x000fe8000b901d62 */
[----:B------:R-:W-:Y:S04]  /*20a0*/  LDGSTS.E.BYPASS.LTC128B.128 [R0+0x14000], desc[UR34][R6.64] ;  /* 0x1400000006007fae */ /* 0x000fe8000b901d62 */
[----:B------:R3:W-:Y:S04]  /*20b0*/  LDGSTS.E.BYPASS.LTC128B.128 [R0+0x18000], desc[UR34][R6.64+0x80] ;  /* 0x1800008006007fae */ /* 0x0007e8000b901d62 */
[----:B------:R-:W-:Y:S04]  /*20c0*/  LDGSTS.E.BYPASS.LTC128B.128 [R0+0x15000], desc[UR34][R4.64] ;  /* 0x1500000004007fae */ /* 0x000fe8000b901d62 */
[----:B------:R2:W-:Y:S01]  /*20d0*/  LDGSTS.E.BYPASS.LTC128B.128 [R0+0x19000], desc[UR34][R4.64+0x80] ;  /* 0x1900008004007fae */ /* 0x0005e2000b901d62 */
[----:B-1----:R-:W-:-:S04]  /*20e0*/  IADD3 R2, P0, R4, UR13, RZ ;  /* 0x0000000d04027c10 */ /* 0x002fc8000ff1e0ff */
[----:B------:R-:W-:-:S05]  /*20f0*/  IADD3.X R3, R5, UR6, RZ, P0, !PT ;  /* 0x0000000605037c10 */ /* 0x000fca00087fe4ff */
[----:B------:R-:W-:Y:S04]  /*2100*/  LDGSTS.E.BYPASS.LTC128B.128 [R0+0x16000], desc[UR34][R2.64] ;  /* 0x1600000002007fae */ /* 0x000fe8000b901d62 */
[----:B------:R1:W-:Y:S01]  /*2110*/  LDGSTS.E.BYPASS.LTC128B.128 [R0+0x1a000], desc[UR34][R2.64+0x80] ;  /* 0x1a00008002007fae */ /* 0x0003e2000b901d62 */
[----:B---3--:R-:W-:-:S04]  /*2120*/  IADD3 R6, P0, R2, UR13, RZ ;  /* 0x0000000d02067c10 */ /* 0x008fc8000ff1e0ff */
[----:B------:R-:W-:Y:S01]  /*2130*/  IADD3.X R7, R3, UR6, RZ, P0, !PT ;  /* 0x0000000603077c10 */ /* 0x000fe200087fe4ff */
[----:B------:R-:W-:Y:S01]  /*2140*/  UIADD3 UR6, -UR32, UR4, UR31 ;  /* 0x0000000420067290 */ /* 0x000fe2000fffe11f */
[----:B--2---:R-:W-:-:S03]  /*2150*/  SHF.R.S32.HI R4, RZ, 0x1f, R31 ;  /* 0x0000001fff047819 */ /* 0x004fc6000001141f */
[----:B------:R-:W-:Y:S01]  /*2160*/  UIADD3 UR7, UR6, -UR7, URZ ;  /* 0x8000000706077290 */ /* 0x000fe2000fffe03f */
[----:B------:R-:W-:Y:S03]  /*2170*/  LDGSTS.E.BYPASS.LTC128B.128 [R0+0x17000], desc[UR34][R6.64] ;  /* 0x1700000006007fae */ /* 0x000fe6000b901d62 */
[----:B------:R-:W-:Y:S01]  /*2180*/  USHF.R.S32.HI UR6, URZ, 0x1f, UR7 ;  /* 0x0000001f3f067899 */ /* 0x000fe20008011407 */
[----:B------:R2:W-:Y:S03]  /*2190*/  LDGSTS.E.BYPASS.LTC128B.128 [R0+0x1b000], desc[UR34][R6.64+0x80] ;  /* 0x1b00008006007fae */ /* 0x0005e6000b901d62 */
[----:B------:R-:W-:Y:S01]  /*21a0*/  ULEA.HI UR6, UR6, UR7, URZ, 0x6 ;  /* 0x0000000706067291 */ /* 0x000fe2000f8f303f */
[----:B------:R-:W0:Y:S02]  /*21b0*/  LDGDEPBAR ;  /* 0x00000000000079af */ /* 0x000e240000000000 */
[----:B------:R-:W-:Y:S01]  /*21c0*/  UMOV UR7, UR11 ;  /* 0x0000000b00077c82 */ /* 0x000fe20008000000 */
[----:B------:R-:W-:Y:S01]  /*21d0*/  USHF.R.S32.HI UR6, URZ, 0x6, UR6 ;  /* 0x000000063f067899 */ /* 0x000fe20008011406 */
[----:B-1----:R-:W-:-:S03]  /*21e0*/  IMAD.SHL.U32 R2, R31, 0x4, RZ ;  /* 0x000000041f027824 */ /* 0x002fc600078e00ff */
[----:B------:R-:W-:-:S04]  /*21f0*/  UISETP.LT.AND UP0, UPT, URZ, UR6, UPT ;  /* 0x000000063f00728c */ /* 0x000fc8000bf01270 */
[----:B------:R-:W-:Y:S01]  /*2200*/  USEL UR6, URZ, UR6, !UP0 ;  /* 0x000000063f067287 */ /* 0x000fe2000c000000 */
[----:B------:R-:W-:-:S03]  /*2210*/  IADD3 R2, P1, R2, UR10, RZ ;  /* 0x0000000a02027c10 */ /* 0x000fc6000ff3e0ff */
[----:B------:R-:W-:-:S06]  /*2220*/  UISETP.GT.AND UP0, UPT, UR30, UR6, UPT ;  /* 0x000000061e00728c */ /* 0x000fcc000bf04270 */
[----:B------:R-:W-:Y:S02]  /*2230*/  PLOP3.LUT P0, PT, PT, PT, UP0, 0x80, 0x0 ;  /* 0x000000000000781c */ /* 0x000fe40003f0f008 */
[----:B--2---:R-:W-:-:S04]  /*2240*/  SHF.L.U64.HI R0, R31, 0x2, R4 ;  /* 0x000000021f007819 */ /* 0x004fc80000010204 */
[----:B------:R-:W-:-:S07]  /*2250*/  IADD3.X R3, R0, UR7, RZ, P1, !PT ;  /* 0x0000000700037c10 */ /* 0x000fce0008ffe4ff */
[----:B------:R-:W-:Y:S05]  /*2260*/  @!P0 BRA `(.L_x_211) ;  /* 0x0000003c00788947 */ /* 0x000fea0003800000 */
[----:B------:R-:W-:Y:S01]  /*2270*/  LEA.HI R0, R30, R29, RZ, 0x4 ;  /* 0x0000001d1e007211 */ /* 0x000fe200078f20ff */
[----:B------:R-:W5:Y:S01]  /*2280*/  LDG.E R240, desc[UR34][R2.64] ;  /* 0x0000002202f07981 */ /* 0x000f62000c1e1900 */
[----:B------:R-:W1:Y:S02]  /*2290*/  LDC R246, c[0x0][0x2dc] ;  /* 0x0000b700fff67b82 */ /* 0x000e640000000800 */
[----:B------:R-:W-:Y:S01]  /*22a0*/  LOP3.LUT R0, R0, 0xfffffff0, RZ, 0xc0, !PT ;  /* 0xfffffff000007812 */ /* 0x000fe200078ec0ff */
[----:B------:R-:W5:Y:S04]  /*22b0*/  LDG.E R239, desc[UR34][R2.64+0x20] ;  /* 0x0000202202ef7981 */ /* 0x000f68000c1e1900 */
[----:B------:R-:W-:Y:S01]  /*22c0*/  IMAD.IADD R0, R29, 0x1, -R0 ;  /* 0x000000011d007824 */ /* 0x000fe200078e0a00 */
[----:B------:R-:W5:Y:S04]  /*22d0*/  LDG.E R238, desc[UR34][R2.64+0x80] ;  /* 0x0000802202ee7981 */ /* 0x000f68000c1e1900 */
[----:B------:R2:W5:Y:S01]  /*22e0*/  LDG.E R237, desc[UR34][R2.64+0xa0] ;  /* 0x0000a02202ed7981 */ /* 0x000562000c1e1900 */
[----:B------:R-:W-:Y:S01]  /*22f0*/  VIADD R211, R218, 0x2000 ;  /* 0x00002000dad37836 */ /* 0x000fe20000000000 */
[----:B------:R-:W-:Y:S01]  /*2300*/  UIADD3 UR13, UR31, UR4, URZ ;  /* 0x000000041f0d7290 */ /* 0x000fe2000fffe03f */
[----:B------:R-:W-:Y:S01]  /*2310*/  SHF.L.U64.HI R242, R31, 0x2, R4 ;  /* 0x000000021ff27819 */ /* 0x000fe20000010204 */
[----:B------:R-:W-:-:S02]  /*2320*/  IMAD.MOV.U32 R216, RZ, RZ, 0x20 ;  /* 0x00000020ffd87424 */ /* 0x000fc400078e00ff */
[----:B------:R-:W-:Y:S01]  /*2330*/  IMAD.MOV.U32 R205, RZ, RZ, 0x40 ;  /* 0x00000040ffcd7424 */ /* 0x000fe200078e00ff */
[----:B------:R-:W-:Y:S01]  /*2340*/  SEL R211, R211, R218, !P2 ;  /* 0x000000dad3d37207 */ /* 0x000fe20005000000 */
[----:B------:R-:W-:Y:S01]  /*2350*/  IMAD.SHL.U32 R243, R31, 0x4, RZ ;  /* 0x000000041ff37824 */ /* 0x000fe200078e00ff */
[----:B------:R-:W-:Y:S01]  /*2360*/  UIADD3 UR13, -UR32, 0x80, UR13 ;  /* 0x00000080200d7890 */ /* 0x000fe2000fffe10d */
[----:B------:R-:W-:Y:S01]  /*2370*/  IMAD.MOV.U32 R159, RZ, RZ, RZ ;  /* 0x000000ffff9f7224 */ /* 0x000fe200078e00ff */
[----:B--2---:R-:W-:-:S04]  /*2380*/  SHF.R.S32.HI R2, RZ, 0x1f, R0 ;  /* 0x0000001fff027819 */ /* 0x004fc80000011400 */
[----:B------:R-:W-:-:S04]  /*2390*/  LEA.HI R2, R2, R0, RZ, 0x3 ;  /* 0x0000000002027211 */ /* 0x000fc800078f18ff */
[----:B------:R-:W-:-:S05]  /*23a0*/  LOP3.LUT R2, R2, 0xfffffff8, RZ, 0xc0, !PT ;  /* 0xfffffff802027812 */ /* 0x000fca00078ec0ff */
[----:B------:R-:W-:Y:S02]  /*23b0*/  IMAD.IADD R0, R0, 0x1, -R2 ;  /* 0x0000000100007824 */ /* 0x000fe400078e0a02 */
[----:B------:R-:W-:-:S03]  /*23c0*/  VIADD R2, R31, 0xffffffc0 ;  /* 0xffffffc01f027836 */ /* 0x000fc60000000000 */
[C---:B------:R-:W-:Y:S02]  /*23d0*/  LOP3.LUT P0, RZ, R0.reuse, 0x2, RZ, 0xc0, !PT ;  /* 0x0000000200ff7812 */ /* 0x040fe4000780c0ff */
[----:B------:R-:W-:Y:S01]  /*23e0*/  LOP3.LUT P1, RZ, R0, 0x4, RZ, 0xc0, !PT ;  /* 0x0000000400ff7812 */ /* 0x000fe2000782c0ff */
[----:B------:R-:W-:-:S05]  /*23f0*/  VIADD R0, R217, 0x2000 ;  /* 0x00002000d9007836 */ /* 0x000fca0000000000 */
[----:B------:R-:W-:Y:S01]  /*2400*/  SEL R0, R0, R217, !P2 ;  /* 0x000000d900007207 */ /* 0x000fe20005000000 */
[----:B------:R-:W-:-:S03]  /*2410*/  IMAD.SHL.U32 R241, R2, 0x4, RZ ;  /* 0x0000000402f17824 */ /* 0x000fc600078e00ff */
[----:B------:R-:W-:Y:S01]  /*2420*/  LEA R210, R0, UR5, 0x1 ;  /* 0x0000000500d27c11 */ /* 0x000fe2000f8e08ff */
[----:B------:R-:W-:Y:S01]  /*2430*/  ULDC UR11, c[0x0][0x270] ;  /* 0x00009c00000b7ab9 */ /* 0x000fe20000000800 */
[----:B------:R-:W-:Y:S01]  /*2440*/  LEA R211, R211, UR5, 0x1 ;  /* 0x00000005d3d37c11 */ /* 0x000fe2000f8e08ff */
[----:B------:R-:W-:Y:S01]  /*2450*/  ULDC UR26, c[0x0][0x2ec] ;  /* 0x0000bb00001a7ab9 */ /* 0x000fe20000000800 */
[----:B------:R-:W-:Y:S02]  /*2460*/  SEL R216, R216, 0xffffffe0, !P0 ;  /* 0xffffffe0d8d87807 */ /* 0x000fe40004000000 */
[----:B-1----:R-:W-:-:S07]  /*2470*/  SEL R205, R205, 0xffffffc0, !P1 ;  /* 0xffffffc0cdcd7807 */ /* 0x002fce0004800000 */
.L_x_214:
[----:B------:R-:W0:Y:S01]  /*2480*/  LDGDEPBAR ;  /* 0x00000000000079af */ /* 0x000e220000000000 */
[C---:B------:R-:W-:Y:S01]  /*2490*/  IMAD.IADD R0, R211.reuse, 0x1, R216 ;  /* 0x00000001d3007824 */ /* 0x040fe200078e02d8 */
[----:B------:R-:W-:Y:S01]  /*24a0*/  USHF.L.U32 UR4, UR12, 0x6, URZ ;  /* 0x000000060c047899 */ /* 0x000fe2000800063f */
[--C-:B------:R-:W-:Y:S01]  /*24b0*/  IMAD.IADD R3, R211, 0x1, R205.reuse ;  /* 0x00000001d3037824 */ /* 0x100fe200078e02cd */
[----:B-----5:R-:W-:Y:S01]  /*24c0*/  FSETP.NEU.FTZ.AND P2, PT, R240, -INF , PT ;  /* 0xff800000f000780b */ /* 0x020fe20003f5d000 */
[----:B------:R-:W-:Y:S01]  /*24d0*/  IMAD.IADD R2, R0, 0x1, R205 ;  /* 0x0000000100027824 */ /* 0x000fe200078e02cd */
[----:B------:R-:W-:Y:S01]  /*24e0*/  UISETP.GE.AND UP0, UPT, UR4, UR13, UPT ;  /* 0x0000000d0400728c */ /* 0x000fe2000bf06270 */
[----:B------:R-:W-:Y:S01]  /*24f0*/  IMAD.MOV.U32 R230, RZ, RZ, 0x8 ;  /* 0x00000008ffe67424 */ /* 0x000fe200078e00ff */
[----:B------:R-:W-:Y:S04]  /*2500*/  UISETP.GT.AND UP3, UPT, UR12, UR6, UPT ;  /* 0x000000060c00728c */ /* 0x000fe8000bf64270 */
[----:B------:R-:W-:Y:S01]  /*2510*/  PLOP3.LUT P0, PT, PT, PT, UP0, 0x80, 0x0 ;  /* 0x000000000000781c */ /* 0x000fe20003f0f008 */
[----:B------:R-:W-:Y:S04]  /*2520*/  DEPBAR.LE SB0, 0x0 ;  /* 0x000080000000791a */ /* 0x000fe80000000000 */
[----:B------:R-:W-:Y:S06]  /*2530*/  BAR.SYNC.DEFER_BLOCKING 0x0 ;  /* 0x0000000000007b1d */ /* 0x000fec0000010000 */
[----:B------:R-:W-:Y:S06]  /*2540*/  LDSM.16.M88.4 R32, [R211] ;  /* 0x00000000d320783b */ /* 0x000fec0000000200 */
[----:B------:R-:W1:Y:S06]  /*2550*/  LDSM.16.M88.4 R16, [R212] ;  /* 0x00000000d410783b */ /* 0x000e6c0000000200 */
[----:B------:R-:W2:Y:S06]  /*2560*/  LDSM.16.M88.4 R28, [R211+0x1000] ;  /* 0x00100000d31c783b */ /* 0x000eac0000000200 */
[----:B------:R-:W3:Y:S06]  /*2570*/  LDSM.16.M88.4 R164, [R212+0x800] ;  /* 0x00080000d4a4783b */ /* 0x000eec0000000200 */
        /* <DEDUP_REMOVED lines=27> */
[----:B------:R-:W-:Y:S05]  /*2730*/  LDSM.16.M88.4 R176, [R212+0x4000] ;  /* 0x00400000d4b0783b */ /* 0x000fea0000000200 */
[----:B------:R-:W-:Y:S01]  /*2740*/  HMMA.16816.F32.BF16 R32, R168, R182, R32 ;  /* 0x000000b6a820723c */ /* 0x000fe20000041820 */
[----:B------:R-:W4:Y:S05]  /*2750*/  LDSM.16.M88.4 R168, [R211+0x2000] ;  /* 0x00200000d3a8783b */ /* 0x000f2a0000000200 */
[-C--:B-1----:R-:W-:Y:S01]  /*2760*/  HMMA.16816.F32.BF16 R4, R184, R188.reuse, R4 ;  /* 0x000000bcb804723c */ /* 0x082fe20000041804 */
[----:B------:R-:W1:Y:S05]  /*2770*/  LDSM.16.M88.4 R180, [R211+0x3000] ;  /* 0x00300000d3b4783b */ /* 0x000e6a0000000200 */
[C---:B--2---:R-:W-:Y:S06]  /*2780*/  HMMA.16816.F32.BF16 R8, R192.reuse, R188, R8 ;  /* 0x000000bcc008723c */ /* 0x044fec0000041808 */
[-C--:B------:R-:W-:Y:S06]  /*2790*/  HMMA.16816.F32.BF16 R12, R192, R190.reuse, R12 ;  /* 0x000000bec00c723c */ /* 0x080fec000004180c */
[C---:B------:R-:W-:Y:S01]  /*27a0*/  HMMA.16816.F32.BF16 R16, R184.reuse, R190, R16 ;  /* 0x000000beb810723c */ /* 0x040fe20000041810 */
[----:B------:R-:W2:Y:S05]  /*27b0*/  LDSM.16.M88.4 R188, [R212+0x4800] ;  /* 0x00480000d4bc783b */ /* 0x000eaa0000000200 */
        /* <DEDUP_REMOVED lines=19> */
[-C--:B----4-:R-:W-:Y:S05]  /*28f0*/  HMMA.16816.F32.BF16 R4, R168, R176.reuse, R4 ;  /* 0x000000b0a804723c */ /* 0x090fea0000041804 */
[----:B------:R-:W-:Y:S01]  /*2900*/  @!P0 IMAD R0, R0, 0x80, R250 ;  /* 0x0000008000008824 */ /* 0x000fe200078e02fa */
[C---:B-1----:R-:W-:Y:S06]  /*2910*/  HMMA.16816.F32.BF16 R8, R180.reuse, R176, R8 ;  /* 0x000000b0b408723c */ /* 0x042fec0000041808 */
[-C--:B------:R-:W-:Y:S06]  /*2920*/  HMMA.16816.F32.BF16 R12, R180, R178.reuse, R12 ;  /* 0x000000b2b40c723c */ /* 0x080fec000004180c */
[C---:B------:R-:W-:Y:S01]  /*2930*/  HMMA.16816.F32.BF16 R16, R168.reuse, R178, R16 ;  /* 0x000000b2a810723c */ /* 0x040fe20000041810 */
[----:B------:R-:W1:Y:S01]  /*2940*/  LDSM.16.M88.4 R176, [R215+0x4000] ;  /* 0x00400000d7b0783b */ /* 0x000e620000000200 */
[----:B--2---:R-:W-:Y:S04]  /*2950*/  IMAD.U32 R3, RZ, RZ, UR4 ;  /* 0x00000004ff037e24 */ /* 0x004fe8000f8e00ff */
[-C--:B------:R-:W-:Y:S05]  /*2960*/  HMMA.16816.F32.BF16 R20, R168, R188.reuse, R20 ;  /* 0x000000bca814723c */ /* 0x080fea0000041814 */
[----:B------:R-:W-:Y:S01]  /*2970*/  @!P0 IADD3 R3, R3, UR32, R248 ;  /* 0x0000002003038c10 */ /* 0x000fe2000fffe0f8 */
[C---:B------:R-:W-:Y:S06]  /*2980*/  HMMA.16816.F32.BF16 R24, R180.reuse, R188, R24 ;  /* 0x000000bcb418723c */ /* 0x040fec0000041818 */
[-C--:B------:R-:W-:Y:S01]  /*2990*/  HMMA.16816.F32.BF16 R28, R180, R190.reuse, R28 ;  /* 0x000000beb41c723c */ /* 0x080fe2000004181c */
[----:B------:R-:W2:Y:S05]  /*29a0*/  LDSM.16.M88.4 R180, [R215+0x4800] ;  /* 0x00480000d7b4783b */ /* 0x000eaa0000000200 */
[----:B------:R-:W-:Y:S01]  /*29b0*/  HMMA.16816.F32.BF16 R32, R168, R190, R32 ;  /* 0x000000bea820723c */ /* 0x000fe20000041820 */
[----:B------:R-:W-:Y:S05]  /*29c0*/  LDSM.16.M88.4 R168, [R2+0x2000] ;  /* 0x0020000002a8783b */ /* 0x000fea0000000200 */
[-C--:B------:R-:W-:Y:S06]  /*29d0*/  HMMA.16816.F32.BF16 R4, R172, R184.reuse, R4 ;  /* 0x000000b8ac04723c */ /* 0x080fec0000041804 */
[C---:B------:R-:W-:Y:S06]  /*29e0*/  HMMA.16816.F32.BF16 R8, R192.reuse, R184, R8 ;  /* 0x000000b8c008723c */ /* 0x040fec0000041808 */
[-C--:B------:R-:W-:Y:S06]  /*29f0*/  HMMA.16816.F32.BF16 R12, R192, R186.reuse, R12 ;  /* 0x000000bac00c723c */ /* 0x080fec000004180c */
[C---:B------:R-:W-:Y:S01]  /*2a00*/  HMMA.16816.F32.BF16 R16, R172.reuse, R186, R16 ;  /* 0x000000baac10723c */ /* 0x040fe20000041810 */
[----:B------:R-:W3:Y:S05]  /*2a10*/  LDSM.16.M88.4 R184, [R214+0x4000] ;  /* 0x00400000d6b8783b */ /* 0x000eea0000000200 */
[-C--:B------:R-:W-:Y:S06]  /*2a20*/  HMMA.16816.F32.BF16 R20, R172, R196.reuse, R20 ;  /* 0x000000c4ac14723c */ /* 0x080fec0000041814 */
[C---:B------:R-:W-:Y:S06]  /*2a30*/  HMMA.16816.F32.BF16 R24, R192.reuse, R196, R24 ;  /* 0x000000c4c018723c */ /* 0x040fec0000041818 */
[-C--:B------:R-:W-:Y:S06]  /*2a40*/  HMMA.16816.F32.BF16 R28, R192, R198.reuse, R28 ;  /* 0x000000c6c01c723c */ /* 0x080fec000004181c */
[----:B------:R-:W-:Y:S01]  /*2a50*/  HMMA.16816.F32.BF16 R32, R172, R198, R32 ;  /* 0x000000c6ac20723c */ /* 0x000fe20000041820 */
[----:B------:R4:W3:Y:S05]  /*2a60*/  LDSM.16.M88.4 R172, [R2+0x3000] ;  /* 0x0030000002ac783b */ /* 0x0008ea0000000200 */
[-C--:B-1----:R-:W-:Y:S06]  /*2a70*/  HMMA.16816.F32.BF16 R4, R164, R176.reuse, R4 ;  /* 0x000000b0a404723c */ /* 0x082fec0000041804 */
[C---:B------:R-:W-:Y:S06]  /*2a80*/  HMMA.16816.F32.BF16 R8, R200.reuse, R176, R8 ;  /* 0x000000b0c808723c */ /* 0x040fec0000041808 */
[-C--:B------:R-:W-:Y:S05]  /*2a90*/  HMMA.16816.F32.BF16 R12, R200, R178.reuse, R12 ;  /* 0x000000b2c80c723c */ /* 0x080fea000004180c */
[----:B------:R-:W-:Y:S01]  /*2aa0*/  @!P0 VIMNMX R177, R3, UR32, PT ;  /* 0x0000002003b18c48 */ /* 0x000fe2000bfe0100 */
[C---:B------:R-:W-:Y:S04]  /*2ab0*/  HMMA.16816.F32.BF16 R16, R164.reuse, R178, R16 ;  /* 0x000000b2a410723c */ /* 0x040fe80000041810 */
[----:B------:R-:W-:Y:S01]  /*2ac0*/  @!P0 ISETP.GE.AND P3, PT, R0, R177, PT ;  /* 0x000000b10000820c */ /* 0x000fe20003f66270 */
[----:B------:R-:W-:Y:S01]  /*2ad0*/  FMUL.FTZ R176, R240, 1.4426950216293334961 ;  /* 0x3fb8aa3bf0b07820 */ /* 0x000fe20000410000 */
[-C--:B--2---:R-:W-:Y:S05]  /*2ae0*/  HMMA.16816.F32.BF16 R20, R164, R180.reuse, R20 ;  /* 0x000000b4a414723c */ /* 0x084fea0000041814 */
[----:B------:R-:W-:Y:S01]  /*2af0*/  @!P0 VIADD R178, R0, 0x1 ;  /* 0x0000000100b28836 */ /* 0x000fe20000000000 */
[C---:B------:R-:W-:Y:S05]  /*2b00*/  HMMA.16816.F32.BF16 R24, R200.reuse, R180, R24 ;  /* 0x000000b4c818723c */ /* 0x040fea0000041818 */
[----:B------:R-:W-:Y:S01]  /*2b10*/  FSEL R176, R176, RZ, P2 ;  /* 0x000000ffb0b07208 */ /* 0x000fe20001000000 */
[-C--:B------:R-:W-:Y:S01]  /*2b20*/  HMMA.16816.F32.BF16 R28, R200, R182.reuse, R28 ;  /* 0x000000b6c81c723c */ /* 0x080fe2000004181c */
[----:B------:R-:W-:Y:S02]  /*2b30*/  IMAD.MOV.U32 R180, RZ, RZ, 0x40 ;  /* 0x00000040ffb47424 */ /* 0x000fe400078e00ff */
[----:B------:R-:W-:Y:S02]  /*2b40*/  FSETP.NEU.FTZ.AND P2, PT, R239, -INF , PT ;  /* 0xff800000ef00780b */ /* 0x000fe40003f5d000 */
[----:B----4-:R-:W-:Y:S01]  /*2b50*/  FMUL.FTZ R2, R237, 1.4426950216293334961 ;  /* 0x3fb8aa3bed027820 */ /* 0x010fe20000410000 */
[----:B------:R-:W-:Y:S05]  /*2b60*/  HMMA.16816.F32.BF16 R32, R164, R182, R32 ;  /* 0x000000b6a420723c */ /* 0x000fea0000041820 */
[----:B------:R-:W-:Y:S01]  /*2b70*/  SEL R205, R180, 0xffffffc0, !P1 ;  /* 0xffffffc0b4cd7807 */ /* 0x000fe20004800000 */
[-C--:B---3--:R-:W-:Y:S05]  /*2b80*/  HMMA.16816.F32.BF16 R4, R168, R184.reuse, R4 ;  /* 0x000000b8a804723c */ /* 0x088fea0000041804 */
[----:B------:R-:W-:Y:S01]  /*2b90*/  FMUL.FTZ R166, R239, 1.4426950216293334961 ;  /* 0x3fb8aa3befa67820 */ /* 0x000fe20000410000 */
[C---:B------:R-:W-:Y:S05]  /*2ba0*/  HMMA.16816.F32.BF16 R8, R172.reuse, R184, R8 ;  /* 0x000000b8ac08723c */ /* 0x040fea0000041808 */
        /* <DEDUP_REMOVED lines=115> */
[----:B------:R-:W-:Y:S02]  /*32e0*/  @!P0 ISETP.GE.AND P2, PT, R4, R165, PT ;  /* 0x000000a50400820c */ /* 0x000fe40003f46270 */
        /* <DEDUP_REMOVED lines=66> */
[----:B------:R-:W-:Y:S06]  /*3710*/  STS [R227+0x21000], R3 ;  /* 0x02100003e3007388 */ /* 0x000fec0000000800 */
[----:B------:R1:W-:Y:S06]  /*3720*/  STS [R227+0x21400], R2 ;  /* 0x02140002e3007388 */ /* 0x0003ec0000000800 */
[----:B------:R-:W-:Y:S01]  /*3730*/  LDSM.16.M88.4 R16, [R212+0x8000] ;  /* 0x00800000d410783b */ /* 0x000fe20000000200 */
[----:B--2---:R-:W-:Y:S05]  /*3740*/  LEA R0, R218, UR5, 0x1 ;  /* 0x00000005da007c11 */ /* 0x004fea000f8e08ff */
[----:B------:R-:W-:Y:S01]  /*3750*/  LDSM.16.M88.4 R164, [R212+0x8800] ;  /* 0x00880000d4a4783b */ /* 0x000fe20000000200 */
[C-C-:B------:R-:W-:Y:S05]  /*3760*/  IMAD.IADD R204, R205.reuse, 0x1, R0.reuse ;  /* 0x00000001cdcc7824 */ /* 0x140fea00078e0200 */
[----:B------:R-:W2:Y:S06]  /*3770*/  LDSM.16.M88.4 R32, [R0+0x8000] ;  /* 0x008000000020783b */ /* 0x000eac0000000200 */
[----:B------:R-:W3:Y:S01]  /*3780*/  LDSM.16.M88.4 R28, [R0+0x9000] ;  /* 0x00900000001c783b */ /* 0x000ee20000000200 */
[----:B-1----:R-:W-:Y:S05]  /*3790*/  IMAD.IADD R2, R216, 0x1, R0 ;  /* 0x00000001d8027824 */ /* 0x002fea00078e0200 */
[----:B------:R-:W-:Y:S01]  /*37a0*/  LDSM.16.M88.4 R172, [R213+0x8000] ;  /* 0x00800000d5ac783b */ /* 0x000fe20000000200 */
[----:B------:R-:W-:Y:S05]  /*37b0*/  IMAD.IADD R3, R205, 0x1, R2 ;  /* 0x00000001cd037824 */ /* 0x000fea00078e0202 */
[----:B------:R-:W1:Y:S06]  /*37c0*/  LDSM.16.M88.4 R168, [R2+0x8000] ;  /* 0x0080000002a8783b */ /* 0x000e6c0000000200 */
[----:B------:R-:W4:Y:S01]  /*37d0*/  LDSM.16.M88.4 R176, [R2+0x9000] ;  /* 0x0090000002b0783b */ /* 0x000f220000000200 */
[-C--:B--2---:R-:W-:Y:S06]  /*37e0*/  HMMA.16816.F32.BF16 R4, R32, R16.reuse, RZ ;  /* 0x000000102004723c */ /* 0x084fec00000418ff */
[C---:B---3--:R-:W-:Y:S06]  /*37f0*/  HMMA.16816.F32.BF16 R8, R28.reuse, R16, RZ ;  /* 0x000000101c08723c */ /* 0x048fec00000418ff */
[-C--:B------:R-:W-:Y:S06]  /*3800*/  HMMA.16816.F32.BF16 R12, R28, R18.reuse, RZ ;  /* 0x000000121c0c723c */ /* 0x080fec00000418ff */
[C---:B------:R-:W-:Y:S06]  /*3810*/  HMMA.16816.F32.BF16 R16, R32.reuse, R18, RZ ;  /* 0x000000122010723c */ /* 0x040fec00000418ff */
[-C--:B------:R-:W-:Y:S06]  /*3820*/  HMMA.16816.F32.BF16 R20, R32, R164.reuse, RZ ;  /* 0x000000a42014723c */ /* 0x080fec00000418ff */
[C---:B------:R-:W-:Y:S06]  /*3830*/  HMMA.16816.F32.BF16 R24, R28.reuse, R164, RZ ;  /* 0x000000a41c18723c */ /* 0x040fec00000418ff */
[-C--:B------:R-:W-:Y:S06]  /*3840*/  HMMA.16816.F32.BF16 R28, R28, R166.reuse, RZ ;  /* 0x000000a61c1c723c */ /* 0x080fec00000418ff */
[----:B------:R-:W-:Y:S01]  /*3850*/  HMMA.16816.F32.BF16 R32, R32, R166, RZ ;  /* 0x000000a62020723c */ /* 0x000fe200000418ff */
[----:B------:R-:W2:Y:S05]  /*3860*/  LDSM.16.M88.4 R164, [R213+0x8800] ;  /* 0x00880000d5a4783b */ /* 0x000eaa0000000200 */
[-C--:B-1----:R-:W-:Y:S06]  /*3870*/  HMMA.16816.F32.BF16 R4, R168, R172.reuse, R4 ;  /* 0x000000aca804723c */ /* 0x082fec0000041804 */
[C---:B----4-:R-:W-:Y:S06]  /*3880*/  HMMA.16816.F32.BF16 R8, R176.reuse, R172, R8 ;  /* 0x000000acb008723c */ /* 0x050fec0000041808 */
[-C--:B------:R-:W-:Y:S06]  /*3890*/  HMMA.16816.F32.BF16 R12, R176, R174.reuse, R12 ;  /* 0x000000aeb00c723c */ /* 0x080fec000004180c */
[C---:B------:R-:W-:Y:S01]  /*38a0*/  HMMA.16816.F32.BF16 R16, R168.reuse, R174, R16 ;  /* 0x000000aea810723c */ /* 0x040fe20000041810 */
[----:B------:R-:W-:Y:S05]  /*38b0*/  LDSM.16.M88.4 R172, [R204+0x8000] ;  /* 0x00800000ccac783b */ /* 0x000fea0000000200 */
[-C--:B--2---:R-:W-:Y:S06]  /*38c0*/  HMMA.16816.F32.BF16 R20, R168, R164.reuse, R20 ;  /* 0x000000a4a814723c */ /* 0x084fec0000041814 */
[C---:B------:R-:W-:Y:S06]  /*38d0*/  HMMA.16816.F32.BF16 R24, R176.reuse, R164, R24 ;  /* 0x000000a4b018723c */ /* 0x040fec0000041818 */
[-C--:B------:R-:W-:Y:S01]  /*38e0*/  HMMA.16816.F32.BF16 R28, R176, R166.reuse, R28 ;  /* 0x000000a6b01c723c */ /* 0x080fe2000004181c */
[----:B------:R-:W1:Y:S05]  /*38f0*/  LDSM.16.M88.4 R176, [R215+0x8000] ;  /* 0x00800000d7b0783b */ /* 0x000e6a0000000200 */
[----:B------:R-:W-:Y:S01]  /*3900*/  HMMA.16816.F32.BF16 R32, R168, R166, R32 ;  /* 0x000000a6a820723c */ /* 0x000fe20000041820 */
[----:B------:R-:W2:Y:S06]  /*3910*/  LDSM.16.M88.4 R164, [R204+0x9000] ;  /* 0x00900000cca4783b */ /* 0x000eac0000000200 */
[----:B------:R-:W3:Y:S01]  /*3920*/  LDSM.16.M88.4 R168, [R215+0x8800] ;  /* 0x00880000d7a8783b */ /* 0x000ee20000000200 */
[-C--:B-1----:R-:W-:Y:S06]  /*3930*/  HMMA.16816.F32.BF16 R4, R172, R176.reuse, R4 ;  /* 0x000000b0ac04723c */ /* 0x082fec0000041804 */
[C---:B--2---:R-:W-:Y:S06]  /*3940*/  HMMA.16816.F32.BF16 R8, R164.reuse, R176, R8 ;  /* 0x000000b0a408723c */ /* 0x044fec0000041808 */
[-C--:B------:R-:W-:Y:S05]  /*3950*/  HMMA.16816.F32.BF16 R12, R164, R178.reuse, R12 ;  /* 0x000000b2a40c723c */ /* 0x080fea000004180c */
[----:B------:R-:W-:Y:S01]  /*3960*/  IADD3 R176, P0, R243, UR8, RZ ;  /* 0x00000008f3b07c10 */ /* 0x000fe2000ff1e0ff */
[C---:B------:R-:W-:Y:S05]  /*3970*/  HMMA.16816.F32.BF16 R16, R172.reuse, R178, R16 ;  /* 0x000000b2ac10723c */ /* 0x040fea0000041810 */
[----:B------:R-:W-:Y:S01]  /*3980*/  IADD3.X R177, R242, UR9, RZ, P0, !PT ;  /* 0x00000009f2b17c10 */ /* 0x000fe200087fe4ff */
[-C--:B---3--:R-:W-:Y:S04]  /*3990*/  HMMA.16816.F32.BF16 R20, R172, R168.reuse, R20 ;  /* 0x000000a8ac14723c */ /* 0x088fe80000041814 */
[----:B------:R-:W2:Y:S02]  /*39a0*/  LDG.E R180, desc[UR34][R176.64] ;  /* 0x00000022b0b47981 */ /* 0x000ea4000c1e1900 */
[C---:B------:R-:W-:Y:S04]  /*39b0*/  HMMA.16816.F32.BF16 R24, R164.reuse, R168, R24 ;  /* 0x000000a8a418723c */ /* 0x040fe80000041818 */
[----:B------:R-:W3:Y:S02]  /*39c0*/  LDG.E R179, desc[UR34][R176.64+0x20] ;  /* 0x00002022b0b37981 */ /* 0x000ee4000c1e1900 */
[-C--:B------:R-:W-:Y:S04]  /*39d0*/  HMMA.16816.F32.BF16 R28, R164, R170.reuse, R28 ;  /* 0x000000aaa41c723c */ /* 0x080fe8000004181c */
[----:B------:R-:W-:Y:S02]  /*39e0*/  LDSM.16.M88.4 R164, [R3+0x8000] ;  /* 0x0080000003a4783b */ /* 0x000fe40000000200 */
[----:B------:R-:W-:Y:S04]  /*39f0*/  HMMA.16816.F32.BF16 R32, R172, R170, R32 ;  /* 0x000000aaac20723c */ /* 0x000fe80000041820 */
[----:B------:R-:W1:Y:S06]  /*3a00*/  LDSM.16.M88.4 R168, [R214+0x8000] ;  /* 0x00800000d6a8783b */ /* 0x000e6c0000000200 */
[----:B------:R-:W4:Y:S06]  /*3a10*/  LDSM.16.M88.4 R172, [R3+0x9000] ;  /* 0x0090000003ac783b */ /* 0x000f2c0000000200 */
[----:B------:R-:W5:Y:S06]  /*3a20*/  LDG.E R178, desc[UR34][R176.64+0x80] ;  /* 0x00008022b0b27981 */ /* 0x000f6c000c1e1900 */
[----:B------:R3:W5:Y:S01]  /*3a30*/  LDG.E R177, desc[UR34][R176.64+0xa0] ;  /* 0x0000a022b0b17981 */ /* 0x000762000c1e1900 */
[-C--:B-1----:R-:W-:Y:S06]  /*3a40*/  HMMA.16816.F32.BF16 R4, R164, R168.reuse, R4 ;  /* 0x000000a8a404723c */ /* 0x082fec0000041804 */
[C---:B----4-:R-:W-:Y:S06]  /*3a50*/  HMMA.16816.F32.BF16 R8, R172.reuse, R168, R8 ;  /* 0x000000a8ac08723c */ /* 0x050fec0000041808 */
        /* <DEDUP_REMOVED lines=9> */
[----:B------:R-:W4:Y:S01]  /*3af0*/  LDSM.16.M88.4 R168, [R0+0xb000] ;  /* 0x00b0000000a8783b */ /* 0x000f220000000200 */
        /* <DEDUP_REMOVED lines=41> */
[C---:B--2---:R-:W-:Y:S01]  /*3d90*/  FADD.FTZ R5, -R180.reuse, R5 ;  /* 0x00000005b4057221 */ /* 0x044fe20000010100 */
[----:B---3--:R-:W-:Y:S01]  /*3da0*/  FADD.FTZ R6, -R179, R6 ;  /* 0x00000006b3067221 */ /* 0x008fe20000010100 */
[----:B------:R-:W-:Y:S03]  /*3db0*/  FADD.FTZ R4, -R180, R4 ;  /* 0x00000004b4047221 */ /* 0x000fe60000010100 */
[----:B------:R-:W-:Y:S01]  /*3dc0*/  FMUL.FTZ R181, R181, R5 ;  /* 0x00000005b5b57220 */ /* 0x000fe20000410000 */
[----:B------:R-:W-:Y:S01]  /*3dd0*/  FMUL.FTZ R183, R183, R6 ;  /* 0x00000006b7b77220 */ /* 0x000fe20000410000 */
[----:B------:R-:W-:Y:S11]  /*3de0*/  FMUL.FTZ R182, R182, R4 ;  /* 0x00000004b6b67220 */ /* 0x000ff60000410000 */
[C---:B------:R-:W-:Y:S01]  /*3df0*/  FADD.FTZ R6, -R180.reuse, R16 ;  /* 0x00000010b4067221 */ /* 0x040fe20000010100 */
[----:B------:R-:W-:Y:S01]  /*3e00*/  FADD.FTZ R5, -R180, R17 ;  /* 0x00000011b4057221 */ /* 0x000fe20000010100 */
[----:B------:R-:W-:Y:S01]  /*3e10*/  FADD.FTZ R19, -R179, R19 ;  /* 0x00000013b3137221 */ /* 0x000fe20000010100 */
[----:B------:R-:W-:Y:S01]  /*3e20*/  F2FP.BF16.F32.PACK_AB R16, R181, R182 ;  /* 0x000000b6b510723e */ /* 0x000fe200000010ff */
[----:B------:R-:W-:Y:S01]  /*3e30*/  FMUL.FTZ R6, R231, R6 ;  /* 0x00000006e7067220 */ /* 0x000fe20000410000 */
[----:B------:R-:W-:Y:S01]  /*3e40*/  FMUL.FTZ R5, R230, R5 ;  /* 0x00000005e6057220 */ /* 0x000fe20000410000 */
[-C--:B-1----:R-:W-:Y:S06]  /*3e50*/  HMMA.16816.F32.BF16 R20, R164, R168.reuse, R20 ;  /* 0x000000a8a414723c */ /* 0x082fec0000041814 */
[C---:B------:R-:W-:Y:S06]  /*3e60*/  HMMA.16816.F32.BF16 R24, R172.reuse, R168, R24 ;  /* 0x000000a8ac18723c */ /* 0x040fec0000041818 */
[-C--:B------:R-:W-:Y:S06]  /*3e70*/  HMMA.16816.F32.BF16 R28, R172, R170.reuse, R28 ;  /* 0x000000aaac1c723c */ /* 0x080fec000004181c */
[----:B------:R-:W-:Y:S05]  /*3e80*/  HMMA.16816.F32.BF16 R32, R164, R170, R32 ;  /* 0x000000aaa420723c */ /* 0x000fea0000041820 */
[----:B------:R-:W-:Y:S01]  /*3e90*/  LEA R172, R217, UR5, 0x1 ;  /* 0x00000005d9ac7c11 */ /* 0x000fe2000f8e08ff */
[C---:B------:R-:W-:Y:S01]  /*3ea0*/  FADD.FTZ R20, -R180.reuse, R20 ;  /* 0x00000014b4147221 */ /* 0x040fe20000010100 */
[----:B------:R-:W-:Y:S01]  /*3eb0*/  FADD.FTZ R21, -R180, R21 ;  /* 0x00000015b4157221 */ /* 0x000fe20000010100 */
[----:B------:R-:W-:Y:S03]  /*3ec0*/  FADD.FTZ R17, -R179, R23 ;  /* 0x00000017b3117221 */ /* 0x000fe60000010100 */
[----:B------:R-:W-:Y:S02]  /*3ed0*/  VIADD R4, R172, 0x8000 ;  /* 0x00008000ac047836 */ /* 0x000fe40000000000 */
[----:B------:R-:W-:Y:S01]  /*3ee0*/  FMUL.FTZ R21, R206, R21 ;  /* 0x00000015ce157220 */ /* 0x000fe20000410000 */
[----:B------:R-:W-:Y:S02]  /*3ef0*/  VIADD R176, R172, 0x8040 ;  /* 0x00008040acb07836 */ /* 0x000fe40000000000 */
[----:B------:R-:W-:Y:S01]  /*3f00*/  FMUL.FTZ R17, R232, R17 ;  /* 0x00000011e8117220 */ /* 0x000fe20000410000 */
[----:B------:R-:W-:Y:S02]  /*3f10*/  @P1 VIADD R176, R4, 0xffffffc0 ;  /* 0xffffffc004b01836 */ /* 0x000fe40000000000 */
[----:B------:R-:W-:Y:S01]  /*3f20*/  FMUL.FTZ R4, R207, R20 ;  /* 0x00000014cf047220 */ /* 0x000fe20000410000 */
[----:B------:R-:W-:Y:S01]  /*3f30*/  F2FP.BF16.F32.PACK_AB R20, R5, R6 ;  /* 0x000000060514723e */ /* 0x000fe200000010ff */
[C---:B------:R-:W-:Y:S01]  /*3f40*/  FADD.FTZ R6, -R179.reuse, R7 ;  /* 0x00000007b3067221 */ /* 0x040fe20000010100 */
[----:B------:R-:W-:Y:S02]  /*3f50*/  FADD.FTZ R7, -R179, R22 ;  /* 0x00000016b3077221 */ /* 0x000fe40000010100 */
[----:B------:R-:W-:Y:S01]  /*3f60*/  F2FP.BF16.F32.PACK_AB R21, R21, R4 ;  /* 0x000000041515723e */ /* 0x000fe200000010ff */
[----:B------:R-:W-:Y:S01]  /*3f70*/  FMUL.FTZ R6, R236, R6 ;  /* 0x00000006ec067220 */ /* 0x000fe20000410000 */
[----:B------:R-:W-:Y:S01]  /*3f80*/  FMUL.FTZ R7, R233, R7 ;  /* 0x00000007e9077220 */ /* 0x000fe20000410000 */
[C---:B------:R-:W-:Y:S01]  /*3f90*/  FADD.FTZ R5, -R180.reuse, R32 ;  /* 0x00000020b4057221 */ /* 0x040fe20000010100 */
[----:B------:R-:W-:Y:S01]  /*3fa0*/  FADD.FTZ R33, -R180, R33 ;  /* 0x00000021b4217221 */ /* 0x000fe20000010100 */
[----:B------:R-:W-:Y:S01]  /*3fb0*/  FMUL.FTZ R32, R234, R19 ;  /* 0x00000013ea207220 */ /* 0x000fe20000410000 */
[----:B------:R-:W-:Y:S01]  /*3fc0*/  FADD.FTZ R22, -R179, R34 ;  /* 0x00000022b3167221 */ /* 0x000fe20000010100 */
[----:B------:R-:W-:Y:S01]  /*3fd0*/  FMUL.FTZ R5, R201, R5 ;  /* 0x00000005c9057220 */ /* 0x000fe20000410000 */
[----:B------:R-:W-:Y:S01]  /*3fe0*/  FMUL.FTZ R4, R200, R33 ;  /* 0x00000021c8047220 */ /* 0x000fe20000410000 */
[C---:B------:R-:W-:Y:S01]  /*3ff0*/  FADD.FTZ R33, -R179.reuse, R18 ;  /* 0x00000012b3217221 */ /* 0x040fe20000010100 */
[----:B------:R-:W-:Y:S01]  /*4000*/  FADD.FTZ R19, -R179, R35 ;  /* 0x00000023b3137221 */ /* 0x000fe20000010100 */
[----:B------:R-:W-:Y:S01]  /*4010*/  F2FP.BF16.F32.PACK_AB R6, R6, R183 ;  /* 0x000000b70606723e */ /* 0x000fe200000010ff */
[----:B------:R-:W-:Y:S01]  /*4020*/  FMUL.FTZ R22, R203, R22 ;  /* 0x00000016cb167220 */ /* 0x000fe20000410000 */
[----:B------:R-:W-:Y:S01]  /*4030*/  F2FP.BF16.F32.PACK_AB R18, R4, R5 ;  /* 0x000000050412723e */ /* 0x000fe200000010ff */
        /* <DEDUP_REMOVED lines=8> */
[----:B------:R-:W-:Y:S01]  /*40c0*/  VIADD R229, R229, UR4 ;  /* 0x00000004e5e57c36 */ /* 0x000fe20008000000 */
[----:B------:R-:W-:Y:S01]  /*40d0*/  IADD3 R211, R211, UR4, RZ ;  /* 0x00000004d3d37c10 */ /* 0x000fe2000fffe0ff */
[C---:B-1----:R-:W-:Y:S05]  /*40e0*/  IMAD.U32 R4, R23.reuse, -0x40, RZ ;  /* 0xffffffc017047824 */ /* 0x042fea00078e00ff */
[C---:B------:R-:W-:Y:S04]  /*40f0*/  LEA R5, P0, R4.reuse, R224, 0x1 ;  /* 0x000000e004057211 */ /* 0x040fe800078008ff */
[----:B------:R-:W-:Y:S01]  /*4100*/  LEA.HI.X.SX32 R4, R4, R225, 0x1, P0 ;  /* 0x000000e104047211 */ /* 0x000fe200000f0eff */
[----:B------:R-:W-:Y:S03]  /*4110*/  IMAD.MOV.U32 R224, RZ, RZ, R5 ;  /* 0x000000ffffe07224 */ /* 0x000fe600078e0005 */
[----:B------:R-:W-:Y:S02]  /*4120*/  MOV R225, R4 ;  /* 0x0000000400e17202 */ /* 0x000fe40000000f00 */
        /* <DEDUP_REMOVED lines=10> */
.L_x_212:
[----:B------:R2:W-:Y:S01]  /*41d0*/  STS [R219+0x1c400], R6 ;  /* 0x01c40006db007388 */ /* 0x0005e20000000800 */
[----:B-1----:R-:W-:Y:S01]  /*41e0*/  F2FP.BF16.F32.PACK_AB R4, R32, R33 ;  /* 0x000000212004723e */ /* 0x002fe200000010ff */
[C---:B-----5:R-:W-:Y:S01]  /*41f0*/  FADD.FTZ R8, -R178.reuse, R8 ;  /* 0x00000008b2087221 */ /* 0x060fe20000010100 */
[C---:B------:R-:W-:Y:S01]  /*4200*/  FADD.FTZ R9, -R178.reuse, R9 ;  /* 0x00000009b2097221 */ /* 0x040fe20000010100 */
[----:B------:R-:W-:Y:S01]  /*4210*/  STS [R219+0x1c000], R16 ;  /* 0x01c00010db007388 */ /* 0x000fe20000000800 */
[----:B------:R-:W-:Y:S01]  /*4220*/  F2FP.BF16.F32.PACK_AB R17, R17, R7 ;  /* 0x000000071111723e */ /* 0x000fe200000010ff */
[----:B------:R-:W-:Y:S01]  /*4230*/  FMUL.FTZ R7, R195, R8 ;  /* 0x00000008c3077220 */ /* 0x000fe20000410000 */
[C---:B------:R-:W-:Y:S01]  /*4240*/  FADD.FTZ R10, -R177.reuse, R10 ;  /* 0x0000000ab10a7221 */ /* 0x040fe20000010100 */
[----:B------:R1:W-:Y:S01]  /*4250*/  STS [R228+0x1c400], R4 ;  /* 0x01c40004e4007388 */ /* 0x0003e20000000800 */
[C---:B------:R-:W-:Y:S01]  /*4260*/  FADD.FTZ R11, -R177.reuse, R11 ;  /* 0x0000000bb10b7221 */ /* 0x040fe20000010100 */
[C---:B------:R-:W-:Y:S01]  /*4270*/  FADD.FTZ R12, -R178.reuse, R12 ;  /* 0x0000000cb20c7221 */ /* 0x040fe20000010100 */
[----:B------:R-:W-:Y:S01]  /*4280*/  FADD.FTZ R13, -R178, R13 ;  /* 0x0000000db20d7221 */ /* 0x000fe20000010100 */
[----:B------:R-:W-:Y:S01]  /*4290*/  STS [R228+0x1c000], R20 ;  /* 0x01c00014e4007388 */ /* 0x000fe20000000800 */
        /* <DEDUP_REMOVED lines=8> */
[C---:B------:R-:W-:Y:S01]  /*4320*/  FADD.FTZ R26, -R177.reuse, R26 ;  /* 0x0000001ab11a7221 */ /* 0x040fe20000010100 */
[----:B------:R-:W-:Y:S01]  /*4330*/  F2FP.BF16.F32.PACK_AB R12, R12, R5 ;  /* 0x000000050c0c723e */ /* 0x000fe200000010ff */
[----:B------:R-:W-:Y:S01]  /*4340*/  FADD.FTZ R27, -R177, R27 ;  /* 0x0000001bb11b7221 */ /* 0x000fe20000010100 */
[----:B------:R-:W-:Y:S01]  /*4350*/  FADD.FTZ R28, -R178, R28 ;  /* 0x0000001cb21c7221 */ /* 0x000fe20000010100 */
[----:B--2---:R-:W-:Y:S01]  /*4360*/  FMUL.FTZ R6, R194, R9 ;  /* 0x00000009c2067220 */ /* 0x004fe20000410000 */
[----:B------:R-:W-:Y:S01]  /*4370*/  FADD.FTZ R29, -R178, R29 ;  /* 0x0000001db21d7221 */ /* 0x000fe20000010100 */
[----:B------:R-:W-:Y:S01]  /*4380*/  FMUL.FTZ R24, R189, R24 ;  /* 0x00000018bd187220 */ /* 0x000fe20000410000 */
[----:B------:R-:W-:Y:S01]  /*4390*/  FMUL.FTZ R9, R188, R25 ;  /* 0x00000019bc097220 */ /* 0x000fe20000410000 */
[C---:B------:R-:W-:Y:S01]  /*43a0*/  FADD.FTZ R30, -R177.reuse, R30 ;  /* 0x0000001eb11e7221 */ /* 0x040fe20000010100 */
[----:B------:R-:W-:Y:S01]  /*43b0*/  FADD.FTZ R31, -R177, R31 ;  /* 0x0000001fb11f7221 */ /* 0x000fe20000010100 */
[----:B------:R-:W-:Y:S01]  /*43c0*/  FMUL.FTZ R26, R191, R26 ;  /* 0x0000001abf1a7220 */ /* 0x000fe20000410000 */
[----:B------:R-:W-:Y:S01]  /*43d0*/  FMUL.FTZ R5, R190, R27 ;  /* 0x0000001bbe057220 */ /* 0x000fe20000410000 */
[----:B-1----:R-:W-:Y:S01]  /*43e0*/  F2FP.BF16.F32.PACK_AB R4, R6, R7 ;  /* 0x000000070604723e */ /* 0x002fe200000010ff */
[----:B------:R-:W-:Y:S01]  /*43f0*/  FMUL.FTZ R7, R198, R11 ;  /* 0x0000000bc6077220 */ /* 0x000fe20000410000 */
[----:B------:R-:W-:Y:S01]  /*4400*/  FMUL.FTZ R6, R196, R15 ;  /* 0x0000000fc4067220 */ /* 0x000fe20000410000 */
[----:B------:R-:W-:Y:S01]  /*4410*/  F2FP.BF16.F32.PACK_AB R16, R19, R22 ;  /* 0x000000161310723e */ /* 0x000fe200000010ff */
[----:B------:R-:W-:Y:S01]  /*4420*/  FMUL.FTZ R28, R187, R28 ;  /* 0x0000001cbb1c7220 */ /* 0x000fe20000410000 */
[----:B------:R1:W-:Y:S01]  /*4430*/  STS [R219+0x1d000], R4 ;  /* 0x01d00004db007388 */ /* 0x0003e20000000800 */
[----:B------:R-:W-:Y:S01]  /*4440*/  F2FP.BF16.F32.PACK_AB R7, R7, R10 ;  /* 0x0000000a0707723e */ /* 0x000fe200000010ff */
[----:B------:R-:W-:Y:S01]  /*4450*/  FMUL.FTZ R8, R186, R29 ;  /* 0x0000001dba087220 */ /* 0x000fe20000410000 */
[----:B------:R-:W-:Y:S01]  /*4460*/  F2FP.BF16.F32.PACK_AB R6, R6, R14 ;  /* 0x0000000e0606723e */ /* 0x000fe200000010ff */
[----:B------:R-:W-:Y:S01]  /*4470*/  FMUL.FTZ R30, R185, R30 ;  /* 0x0000001eb91e7220 */ /* 0x000fe20000410000 */
[----:B------:R-:W-:Y:S01]  /*4480*/  FMUL.FTZ R31, R184, R31 ;  /* 0x0000001fb81f7220 */ /* 0x000fe20000410000 */
[----:B------:R-:W-:Y:S01]  /*4490*/  STS [R219+0x1d400], R7 ;  /* 0x01d40007db007388 */ /* 0x000fe20000000800 */
[----:B------:R-:W-:Y:S01]  /*44a0*/  F2FP.BF16.F32.PACK_AB R9, R9, R24 ;  /* 0x000000180909723e */ /* 0x000fe200000010ff */
[----:B------:R-:W-:Y:S01]  /*44b0*/  IMAD R206, R246, UR11, RZ ;  /* 0x0000000bf6ce7c24 */ /* 0x000fe2000f8e02ff */
[----:B------:R-:W-:Y:S01]  /*44c0*/  F2FP.BF16.F32.PACK_AB R5, R5, R26 ;  /* 0x0000001a0505723e */ /* 0x000fe200000010ff */
[----:B------:R-:W-:Y:S01]  /*44d0*/  STS [R228+0x1d000], R12 ;  /* 0x01d0000ce4007388 */ /* 0x000fe20000000800 */
[----:B------:R-:W-:Y:S03]  /*44e0*/  F2FP.BF16.F32.PACK_AB R8, R8, R28 ;  /* 0x0000001c0808723e */ /* 0x000fe600000010ff */
[----:B------:R-:W-:Y:S04]  /*44f0*/  STS [R228+0x1d400], R6 ;  /* 0x01d40006e4007388 */ /* 0x000fe80000000800 */
[----:B------:R-:W-:Y:S04]  /*4500*/  STS [R226+0x1c000], R21 ;  /* 0x01c00015e2007388 */ /* 0x000fe80000000800 */
[----:B------:R-:W-:Y:S01]  /*4510*/  STS [R226+0x1c400], R17 ;  /* 0x01c40011e2007388 */ /* 0x000fe20000000800 */
[----:B-1----:R-:W-:Y:S03]  /*4520*/  F2FP.BF16.F32.PACK_AB R4, R31, R30 ;  /* 0x0000001e1f04723e */ /* 0x002fe600000010ff */
[----:B------:R-:W-:Y:S04]  /*4530*/  STS [R227+0x1c000], R18 ;  /* 0x01c00012e3007388 */ /* 0x000fe80000000800 */
[----:B------:R-:W-:Y:S04]  /*4540*/  STS [R227+0x1c400], R16 ;  /* 0x01c40010e3007388 */ /* 0x000fe80000000800 */
[----:B------:R-:W-:Y:S04]  /*4550*/  STS [R226+0x1d000], R9 ;  /* 0x01d00009e2007388 */ /* 0x000fe80000000800 */
[----:B------:R-:W-:Y:S04]  /*4560*/  STS [R226+0x1d400], R5 ;  /* 0x01d40005e2007388 */ /* 0x000fe80000000800 */
[----:B------:R-:W-:Y:S04]  /*4570*/  STS [R227+0x1d000], R8 ;  /* 0x01d00008e3007388 */ /* 0x000fe80000000800 */
[----:B------:R-:W-:Y:S01]  /*4580*/  STS [R227+0x1d400], R4 ;  /* 0x01d40004e3007388 */ /* 0x000fe20000000800 */
[----:B------:R-:W-:Y:S06]  /*4590*/  BAR.SYNC.DEFER_BLOCKING 0x0 ;  /* 0x0000000000007b1d */ /* 0x000fec0000010000 */
[----:B------:R-:W-:Y:S04]  /*45a0*/  LDSM.16.MT88.4 R4, [R209+0x20000] ;  /* 0x02000000d104783b */ /* 0x000fe80000004200 */
[----:B------:R-:W1:Y:S04]  /*45b0*/  LDSM.16.MT88.4 R8, [R172+0x8000] ;  /* 0x00800000ac08783b */ /* 0x000e680000004200 */
[----:B------:R-:W2:Y:S04]  /*45c0*/  LDSM.16.MT88.4 R12, [R209+0x22000] ;  /* 0x02200000d10c783b */ /* 0x000ea80000004200 */
[----:B------:R-:W3:Y:S04]  /*45d0*/  LDSM.16.MT88.4 R16, [R176] ;  /* 0x00000000b010783b */ /* 0x000ee80000004200 */
[----:B------:R-:W4:Y:S04]  /*45e0*/  LDSM.16.MT88.4 R20, [R172+0xa000] ;  /* 0x00a00000ac14783b */ /* 0x000f280000004200 */
[----:B------:R-:W4:Y:S04]  /*45f0*/  LDSM.16.MT88.4 R24, [R176+0x2000] ;  /* 0x00200000b018783b */ /* 0x000f280000004200 */
[----:B------:R-:W-:Y:S04]  /*4600*/  LDSM.16.MT88.4 R28, [R209+0x20800] ;  /* 0x02080000d11c783b */ /* 0x000fe80000004200 */
[----:B------:R-:W4:Y:S04]  /*4610*/  LDSM.16.MT88.4 R32, [R172+0x8800] ;  /* 0x00880000ac20783b */ /* 0x000f280000004200 */
        /* <DEDUP_REMOVED lines=11> */
[----:B------:R-:W2:Y:S05]  /*46d0*/  LDSM.16.MT88.4 R16, [R172+0xa800] ;  /* 0x00a80000ac10783b */ /* 0x000eaa0000004200 */
        /* <DEDUP_REMOVED lines=8> */
[----:B------:R-:W-:Y:S05]  /*4760*/  LDSM.16.MT88.4 R12, [R172+0x9000] ;  /* 0x00900000ac0c783b */ /* 0x000fea0000004200 */
[----:B------:R-:W-:Y:S01]  /*4770*/  HMMA.16816.F32.BF16 R96, R4, R26, R96 ;  /* 0x0000001a0460723c */ /* 0x000fe20000041860 */
[----:B------:R-:W4:Y:S04]  /*4780*/  LDSM.16.MT88.4 R4, [R209+0x21000] ;  /* 0x02100000d104783b */ /* 0x000f280000004200 */
[----:B------:R-:W4:Y:S01]  /*4790*/  LDSM.16.MT88.4 R24, [R209+0x23000] ;  /* 0x02300000d118783b */ /* 0x000f220000004200 */
[-C--:B------:R-:W-:Y:S06]  /*47a0*/  HMMA.16816.F32.BF16 R36, R28, R32.reuse, R36 ;  /* 0x000000201c24723c */ /* 0x080fec0000041824 */
        /* <DEDUP_REMOVED lines=20> */
[----:B------:R-:W2:Y:S03]  /*48f0*/  LDSM.16.MT88.4 R20, [R172+0x9800] ;  /* 0x00980000ac14783b */ /* 0x000ea60000004200 */
[-C--:B----4-:R-:W-:Y:S01]  /*4900*/  HMMA.16816.F32.BF16 R36, R4, R12.reuse, R36 ;  /* 0x0000000c0424723c */ /* 0x090fe20000041824 */
[----:B------:R-:W3:Y:S04]  /*4910*/  LDSM.16.MT88.4 R28, [R209+0x23800] ;  /* 0x02380000d11c783b */ /* 0x000ee80000004200 */
[----:B------:R-:W4:Y:S01]  /*4920*/  LDSM.16.MT88.4 R172, [R172+0xb800] ;  /* 0x00b80000acac783b */ /* 0x000f220000004200 */
        /* <DEDUP_REMOVED lines=16> */
[-C--:B--2---:R-:W-:Y:S05]  /*4a30*/  HMMA.16816.F32.BF16 R36, R16, R20.reuse, R36 ;  /* 0x000000141024723c */ /* 0x084fea0000041824 */
[----:B------:R-:W-:Y:S01]  /*4a40*/  LEA R4, -R206, RZ, 0x6 ;  /* 0x000000ffce047211 */ /* 0x000fe200078e31ff */
[C---:B---3--:R-:W-:Y:S05]  /*4a50*/  HMMA.16816.F32.BF16 R40, R28.reuse, R20, R40 ;  /* 0x000000141c28723c */ /* 0x048fea0000041828 */
[C---:B------:R-:W-:Y:S01]  /*4a60*/  LEA R220, P0, R4.reuse, R220, 0x2 ;  /* 0x000000dc04dc7211 */ /* 0x040fe200078010ff */
[-C--:B------:R-:W-:Y:S05]  /*4a70*/  HMMA.16816.F32.BF16 R44, R28, R22.reuse, R44 ;  /* 0x000000161c2c723c */ /* 0x080fea000004182c */
[----:B------:R-:W-:Y:S01]  /*4a80*/  LEA.HI.X.SX32 R221, R4, R221, 0x2, P0 ;  /* 0x000000dd04dd7211 */ /* 0x000fe200000f16ff */
        /* <DEDUP_REMOVED lines=18> */
[C---:B-1----:R-:W-:Y:S05]  /*4bb0*/  IMAD.U32 R4, R7.reuse, -0x40, RZ ;  /* 0xffffffc007047824 */ /* 0x042fea00078e00ff */
[C---:B------:R-:W-:Y:S04]  /*4bc0*/  LEA R5, P0, R4.reuse, R222, 0x1 ;  /* 0x000000de04057211 */ /* 0x040fe800078008ff */
[----:B------:R-:W-:Y:S01]  /*4bd0*/  LEA.HI.X.SX32 R4, R4, R223, 0x1, P0 ;  /* 0x000000df04047211 */ /* 0x000fe200000f0eff */
[----:B------:R-:W-:Y:S04]  /*4be0*/  IMAD.MOV.U32 R222, RZ, RZ, R5 ;  /* 0x000000ffffde7224 */ /* 0x000fe800078e0005 */
[----:B------:R-:W-:Y:S01]  /*4bf0*/  IMAD.MOV.U32 R223, RZ, RZ, R4 ;  /* 0x000000ffffdf7224 */ /* 0x000fe200078e0004 */
[----:B------:R-:W-:Y:S02]  /*4c00*/  LEA R4, R244, UR5, 0x1 ;  /* 0x00000005f4047c11 */ /* 0x000fe4000f8e08ff */
        /* <DEDUP_REMOVED lines=10> */
.L_x_213:
[----:B------:R-:W-:Y:S01]  /*4cb0*/  LDSM.16.M88.4 R32, [R0+0x1c000] ;  /* 0x01c000000020783b */ /* 0x000fe20000000200 */
[----:B------:R-:W-:Y:S02]  /*4cc0*/  ULOP3.LUT UR4, UR12, 0x1, URZ, 0xc0, !UPT ;  /* 0x000000010c047892 */ /* 0x000fe4000f8ec03f */
[----:B------:R-:W-:Y:S01]  /*4cd0*/  UISETP.GT.AND UP2, UPT, UR12, UR6, UPT ;  /* 0x000000060c00728c */ /* 0x000fe2000bf44270 */
[----:B------:R-:W1:Y:S01]  /*4ce0*/  LDSM.16.MT88.4 R16, [R208] ;  /* 0x00000000d010783b */ /* 0x000e620000004200 */
[----:B------:R-:W-:Y:S02]  /*4cf0*/  UISETP.NE.U32.AND UP0, UPT, UR4, 0x1, UPT ;  /* 0x000000010400788c */ /* 0x000fe4000bf05070 */
[----:B------:R-:W-:Y:S01]  /*4d00*/  UIADD3 UR12, UR12, -0x1, URZ ;  /* 0xffffffff0c0c7890 */ /* 0x000fe2000fffe03f */
[----:B------:R-:W2:Y:S04]  /*4d10*/  LDSM.16.M88.4 R28, [R0+0x1d000] ;  /* 0x01d00000001c783b */ /* 0x000ea80000000200 */
[----:B------:R-:W3:Y:S04]  /*4d20*/  LDSM.16.MT88.4 R164, [R208+0x4000] ;  /* 0x00400000d0a4783b */ /* 0x000ee80000004200 */
[----:B------:R-:W-:Y:S04]  /*4d30*/  LDSM.16.M88.4 R168, [R2+0x1c000] ;  /* 0x01c0000002a8783b */ /* 0x000fe80000000200 */
[----:B------:R-:W4:Y:S04]  /*4d40*/  LDSM.16.MT88.4 R172, [R208+0x800] ;  /* 0x00080000d0ac783b */ /* 0x000f280000004200 */
        /* <DEDUP_REMOVED lines=26> */
[----:B------:R-:W-:Y:S04]  /*4ef0*/  LDSM.16.M88.4 R168, [R0+0x1e000] ;  /* 0x01e0000000a8783b */ /* 0x000fe80000000200 */
[----:B------:R-:W4:Y:S01]  /*4f00*/  LDSM.16.MT88.4 R180, [R208+0x2000] ;  /* 0x00200000d0b4783b */ /* 0x000f220000004200 */
        /* <DEDUP_REMOVED lines=10> */
[----:B------:R-:W-:Y:S04]  /*4fb0*/  LDSM.16.MT88.4 R184, [R208+0x2800] ;  /* 0x00280000d0b8783b */ /* 0x000fe80000004200 */
[----:B------:R-:W-:Y:S01]  /*4fc0*/  LDSM.16.M88.4 R196, [R2+0x1f000] ;  /* 0x01f0000002c4783b */ /* 0x000fe20000000200 */
[-C--:B--2---:R-:W-:Y:S05]  /*4fd0*/  HMMA.16816.F32.BF16 R4, R164, R172.reuse, R4 ;  /* 0x000000aca404723c */ /* 0x084fea0000041804 */
[C---:B---3--:R-:W-:Y:S01]  /*4fe0*/  IMAD R0, R206.reuse, 0x18, RZ ;  /* 0x00000018ce007824 */ /* 0x048fe200078e02ff */
[C---:B------:R-:W-:Y:S06]  /*4ff0*/  HMMA.16816.F32.BF16 R8, R200.reuse, R172, R8 ;  /* 0x000000acc808723c */ /* 0x040fec0000041808 */
[-C--:B------:R-:W-:Y:S06]  /*5000*/  HMMA.16816.F32.BF16 R12, R200, R174.reuse, R12 ;  /* 0x000000aec80c723c */ /* 0x080fec000004180c */
[C---:B------:R-:W-:Y:S01]  /*5010*/  HMMA.16816.F32.BF16 R16, R164.reuse, R174, R16 ;  /* 0x000000aea410723c */ /* 0x040fe20000041810 */
[----:B------:R2:W3:Y:S05]  /*5020*/  LDSM.16.M88.4 R172, [R2+0x1e000] ;  /* 0x01e0000002ac783b */ /* 0x0004ea0000000200 */
[-C--:B------:R-:W-:Y:S06]  /*5030*/  HMMA.16816.F32.BF16 R20, R164, R176.reuse, R20 ;  /* 0x000000b0a414723c */ /* 0x080fec0000041814 */
        /* <DEDUP_REMOVED lines=9> */
[----:B------:R-:W-:Y:S05]  /*50d0*/  @UP3 UIADD3 UR10, UP1, UR10, -0x100, URZ ;  /* 0xffffff000a0a3890 */ /* 0x000fea000ff3e03f */
[-C--:B------:R-:W-:Y:S06]  /*50e0*/  HMMA.16816.F32.BF16 R12, R188, R182.reuse, R12 ;  /* 0x000000b6bc0c723c */ /* 0x080fec000004180c */
[C---:B------:R-:W-:Y:S01]  /*50f0*/  HMMA.16816.F32.BF16 R16, R168.reuse, R182, R16 ;  /* 0x000000b6a810723c */ /* 0x040fe20000041810 */
[----:B------:R-:W2:Y:S05]  /*5100*/  LDSM.16.M88.4 R180, [R204+0x1f000] ;  /* 0x01f00000ccb4783b */ /* 0x000eaa0000000200 */
[-C--:B-1----:R-:W-:Y:S06]  /*5110*/  HMMA.16816.F32.BF16 R20, R168, R192.reuse, R20 ;  /* 0x000000c0a814723c */ /* 0x082fec0000041814 */
[C---:B------:R-:W-:Y:S06]  /*5120*/  HMMA.16816.F32.BF16 R24, R188.reuse, R192, R24 ;  /* 0x000000c0bc18723c */ /* 0x040fec0000041818 */
[-C--:B------:R-:W-:Y:S01]  /*5130*/  HMMA.16816.F32.BF16 R28, R188, R194.reuse, R28 ;  /* 0x000000c2bc1c723c */ /* 0x080fe2000004181c */
[----:B------:R-:W1:Y:S05]  /*5140*/  LDSM.16.MT88.4 R188, [R208+0x7000] ;  /* 0x00700000d0bc783b */ /* 0x000e6a0000004200 */
[----:B------:R-:W-:Y:S01]  /*5150*/  HMMA.16816.F32.BF16 R32, R168, R194, R32 ;  /* 0x000000c2a820723c */ /* 0x000fe20000041820 */
[----:B------:R-:W-:Y:S04]  /*5160*/  LDSM.16.M88.4 R168, [R3+0x1e000] ;  /* 0x01e0000003a8783b */ /* 0x000fe80000000200 */
[----:B------:R4:W-:Y:S01]  /*5170*/  LDSM.16.M88.4 R192, [R3+0x1f000] ;  /* 0x01f0000003c0783b */ /* 0x0009e20000000200 */
[-C--:B---3--:R-:W-:Y:S06]  /*5180*/  HMMA.16816.F32.BF16 R4, R172, R184.reuse, R4 ;  /* 0x000000b8ac04723c */ /* 0x088fec0000041804 */
[C---:B------:R-:W-:Y:S06]  /*5190*/  HMMA.16816.F32.BF16 R8, R196.reuse, R184, R8 ;  /* 0x000000b8c408723c */ /* 0x040fec0000041808 */
[-C--:B------:R-:W-:Y:S06]  /*51a0*/  HMMA.16816.F32.BF16 R12, R196, R186.reuse, R12 ;  /* 0x000000bac40c723c */ /* 0x080fec000004180c */
[C---:B------:R-:W-:Y:S01]  /*51b0*/  HMMA.16816.F32.BF16 R16, R172.reuse, R186, R16 ;  /* 0x000000baac10723c */ /* 0x040fe20000041810 */
[----:B------:R-:W3:Y:S04]  /*51c0*/  LDSM.16.MT88.4 R184, [R208+0x3800] ;  /* 0x00380000d0b8783b */ /* 0x000ee80000004200 */
[----:B----4-:R-:W-:Y:S01]  /*51d0*/  @P2 IADD3.X R3, R249, UR7, RZ, P0, !PT ;  /* 0x00000007f9032c10 */ /* 0x010fe200087fe4ff */
[-C--:B------:R-:W-:Y:S01]  /*51e0*/  HMMA.16816.F32.BF16 R20, R172, R200.reuse, R20 ;  /* 0x000000c8ac14723c */ /* 0x080fe20000041814 */
[----:B------:R-:W-:Y:S03]  /*51f0*/  @UP3 UIADD3.X UR7, UR7, -0x1, URZ, UP1, !UPT ;  /* 0xffffffff07073890 */ /* 0x000fe60008ffe43f */
[----:B------:R-:W5:Y:S02]  /*5200*/  @P2 LDG.E R240, desc[UR34][R2.64] ;  /* 0x0000002202f02981 */ /* 0x000f64000c1e1900 */
[C---:B------:R-:W-:Y:S02]  /*5210*/  HMMA.16816.F32.BF16 R24, R196.reuse, R200, R24 ;  /* 0x000000c8c418723c */ /* 0x040fe40000041818 */
[----:B------:R-:W5:Y:S04]  /*5220*/  @P2 LDG.E R239, desc[UR34][R2.64+0x20] ;  /* 0x0000202202ef2981 */ /* 0x000f68000c1e1900 */
[-C--:B------:R-:W-:Y:S01]  /*5230*/  HMMA.16816.F32.BF16 R28, R196, R202.reuse, R28 ;  /* 0x000000cac41c723c */ /* 0x080fe2000004181c */
[----:B------:R-:W4:Y:S04]  /*5240*/  LDSM.16.MT88.4 R196, [R208+0x7800] ;  /* 0x00780000d0c4783b */ /* 0x000f280000004200 */
[----:B------:R-:W5:Y:S01]  /*5250*/  @P2 LDG.E R238, desc[UR34][R2.64+0x80] ;  /* 0x0000802202ee2981 */ /* 0x000f62000c1e1900 */
[----:B------:R-:W-:Y:S03]  /*5260*/  HMMA.16816.F32.BF16 R32, R172, R202, R32 ;  /* 0x000000caac20723c */ /* 0x000fe60000041820 */
[----:B------:R1:W5:Y:S03]  /*5270*/  @P2 LDG.E R237, desc[UR34][R2.64+0xa0] ;  /* 0x0000a02202ed2981 */ /* 0x000366000c1e1900 */
[-C--:B------:R-:W-:Y:S05]  /*5280*/  HMMA.16816.F32.BF16 R4, R164, R176.reuse, R4 ;  /* 0x000000b0a404723c */ /* 0x080fea0000041804 */
[C---:B------:R-:W-:Y:S01]  /*5290*/  IMAD.SHL.U32 R173, R206.reuse, 0x8, RZ ;  /* 0x00000008cead7824 */ /* 0x040fe200078e00ff */
[C---:B--2---:R-:W-:Y:S05]  /*52a0*/  HMMA.16816.F32.BF16 R8, R180.reuse, R176, R8 ;  /* 0x000000b0b408723c */ /* 0x044fea0000041808 */
[----:B------:R-:W-:Y:S01]  /*52b0*/  IMAD.SHL.U32 R172, R206, 0x10, RZ ;  /* 0x00000010ceac7824 */ /* 0x000fe200078e00ff */
[-C--:B------:R-:W-:Y:S05]  /*52c0*/  HMMA.16816.F32.BF16 R12, R180, R178.reuse, R12 ;  /* 0x000000b2b40c723c */ /* 0x080fea000004180c */
[----:B------:R-:W-:Y:S01]  /*52d0*/  IMAD.IADD R176, R205, 0x1, R210 ;  /* 0x00000001cdb07824 */ /* 0x000fe200078e02d2 */
[C---:B------:R-:W-:Y:S05]  /*52e0*/  HMMA.16816.F32.BF16 R16, R164.reuse, R178, R16 ;  /* 0x000000b2a410723c */ /* 0x040fea0000041810 */
[CC--:B-1----:R-:W-:Y:S01]  /*52f0*/  LEA R2, P0, R173.reuse, R220.reuse, 0x2 ;  /* 0x000000dcad027211 */ /* 0x0c2fe200078010ff */
[-C--:B------:R-:W-:Y:S05]  /*5300*/  HMMA.16816.F32.BF16 R20, R164, R188.reuse, R20 ;  /* 0x000000bca414723c */ /* 0x080fea0000041814 */
[-C--:B------:R-:W-:Y:S01]  /*5310*/  LEA.HI.X.SX32 R3, R173, R221.reuse, 0x2, P0 ;  /* 0x000000ddad037211 */ /* 0x080fe200000f16ff */
[C---:B------:R-:W-:Y:S06]  /*5320*/  HMMA.16816.F32.BF16 R24, R180.reuse, R188, R24 ;  /* 0x000000bcb418723c */ /* 0x040fec0000041818 */
[-C--:B------:R-:W-:Y:S06]  /*5330*/  HMMA.16816.F32.BF16 R28, R180, R190.reuse, R28 ;  /* 0x000000beb41c723c */ /* 0x080fec000004181c */
[----:B------:R-:W-:Y:S06]  /*5340*/  HMMA.16816.F32.BF16 R32, R164, R190, R32 ;  /* 0x000000bea420723c */ /* 0x000fec0000041820 */
[-C--:B---3--:R-:W-:Y:S05]  /*5350*/  HMMA.16816.F32.BF16 R4, R168, R184.reuse, R4 ;  /* 0x000000b8a804723c */ /* 0x088fea0000041804 */
[CC--:B------:R-:W-:Y:S01]  /*5360*/  LEA R166, P2, R172.reuse, R220.reuse, 0x2 ;  /* 0x000000dcaca67211 */ /* 0x0c0fe200078410ff */
[C---:B------:R-:W-:Y:S05]  /*5370*/  HMMA.16816.F32.BF16 R8, R192.reuse, R184, R8 ;  /* 0x000000b8c008723c */ /* 0x040fea0000041808 */
[-C--:B------:R-:W-:Y:S01]  /*5380*/  LEA.HI.X.SX32 R167, R172, R221.reuse, 0x2, P2 ;  /* 0x000000ddaca77211 */ /* 0x080fe200010f16ff */
[-C--:B------:R-:W-:Y:S05]  /*5390*/  HMMA.16816.F32.BF16 R12, R192, R186.reuse, R12 ;  /* 0x000000bac00c723c */ /* 0x080fea000004180c */
[C---:B------:R-:W-:Y:S01]  /*53a0*/  IMAD.SHL.U32 R165, R206.reuse, 0x20, RZ ;  /* 0x00000020cea57824 */ /* 0x040fe200078e00ff */
[C---:B------:R-:W-:Y:S05]  /*53b0*/  HMMA.16816.F32.BF16 R16, R168.reuse, R186, R16 ;  /* 0x000000baa810723c */ /* 0x040fea0000041810 */
[----:B------:R1:W-:Y:S01]  /*53c0*/  REDG.E.ADD.F32.FTZ.RN.STRONG.GPU desc[UR34][R220.64], R4 ;  /* 0x00000004dc0079a6 */ /* 0x0003e2000c10f3a2 */
[-C--:B----4-:R-:W-:Y:S03]  /*53d0*/  HMMA.16816.F32.BF16 R20, R168, R196.reuse, R20 ;  /* 0x000000c4a814723c */ /* 0x090fe60000041814 */
[----:B------:R2:W-:Y:S02]  /*53e0*/  REDG.E.ADD.F32.FTZ.RN.STRONG.GPU desc[UR34][R2.64], R5 ;  /* 0x00000005020079a6 */ /* 0x0005e4000c10f3a2 */
[CC--:B------:R-:W-:Y:S01]  /*53f0*/  LEA R164, P2, R165.reuse, R220.reuse, 0x2 ;  /* 0x000000dca5a47211 */ /* 0x0c0fe200078410ff */
[C---:B------:R-:W-:Y:S01]  /*5400*/  HMMA.16816.F32.BF16 R24, R192.reuse, R196, R24 ;  /* 0x000000c4c018723c */ /* 0x040fe20000041818 */
[----:B------:R3:W-:Y:S04]  /*5410*/  REDG.E.ADD.F32.FTZ.RN.STRONG.GPU desc[UR34][R166.64], R6 ;  /* 0x00000006a60079a6 */ /* 0x0007e8000c10f3a2 */
[-C--:B------:R-:W-:Y:S01]  /*5420*/  LEA.HI.X.SX32 R165, R165, R221.reuse, 0x2, P2 ;  /* 0x000000dda5a57211 */ /* 0x080fe200010f16ff */
[-C--:B------:R-:W-:Y:S06]  /*5430*/  HMMA.16816.F32.BF16 R28, R192, R198.reuse, R28 ;  /* 0x000000c6c01c723c */ /* 0x080fec000004181c */
[----:B------:R-:W-:Y:S07]  /*5440*/  HMMA.16816.F32.BF16 R32, R168, R198, R32 ;  /* 0x000000c6a820723c */ /* 0x000fee0000041820 */
[----:B------:R-:W-:Y:S01]  /*5450*/  IMAD R168, R206, 0x28, RZ ;  /* 0x00000028cea87824 */ /* 0x000fe200078e02ff */
[CC--:B-1----:R-:W-:Y:S04]  /*5460*/  LEA R4, P0, R0.reuse, R220.reuse, 0x2 ;  /* 0x000000dc00047211 */ /* 0x0c2fe800078010ff */
[-C--:B--2---:R-:W-:Y:S01]  /*5470*/  LEA.HI.X.SX32 R5, R0, R221.reuse, 0x2, P0 ;  /* 0x000000dd00057211 */ /* 0x084fe200000f16ff */
[C---:B------:R-:W-:Y:S02]  /*5480*/  IMAD R0, R206.reuse, 0x30, RZ ;  /* 0x00000030ce007824 */ /* 0x040fe400078e02ff */
[----:B------:R-:W-:Y:S01]  /*5490*/  IMAD R206, R206, 0x38, RZ ;  /* 0x00000038cece7824 */ /* 0x000fe200078e02ff */
[CC--:B---3--:R-:W-:Y:S01]  /*54a0*/  LEA R6, P0, R168.reuse, R220.reuse, 0x2 ;  /* 0x000000dca8067211 */ /* 0x0c8fe200078010ff */
[----:B------:R1:W-:Y:S04]  /*54b0*/  REDG.E.ADD.F32.FTZ.RN.STRONG.GPU desc[UR34][R4.64], R7 ;  /* 0x00000007040079a6 */ /* 0x0003e8000c10f3a2 */
[----:B------:R2:W-:Y:S01]  /*54c0*/  REDG.E.ADD.F32.FTZ.RN.STRONG.GPU desc[UR34][R164.64], R8 ;  /* 0x00000008a40079a6 */ /* 0x0005e2000c10f3a2 */
[-C--:B-1----:R-:W-:Y:S02]  /*54d0*/  LEA.HI.X.SX32 R7, R168, R221.reuse, 0x2, P0 ;  /* 0x000000dda8077211 */ /* 0x082fe400000f16ff */
[-C--:B------:R-:W-:Y:S01]  /*54e0*/  LEA R4, P2, R0, R220.reuse, 0x2 ;  /* 0x000000dc00047211 */ /* 0x080fe200078410ff */
[----:B------:R-:W-:Y:S01]  /*54f0*/  LDSM.16.MT88.4 R168, [R176+0x3000] ;  /* 0x00300000b0a8783b */ /* 0x000fe20000004200 */
[-C--:B--2---:R-:W-:Y:S02]  /*5500*/  LEA R8, P0, R206, R220.reuse, 0x2 ;  /* 0x000000dcce087211 */ /* 0x084fe400078010ff */
[-C--:B------:R-:W-:Y:S01]  /*5510*/  LEA.HI.X.SX32 R5, R0, R221.reuse, 0x2, P2 ;  /* 0x000000dd00057211 */ /* 0x080fe200010f16ff */
[----:B------:R1:W-:Y:S04]  /*5520*/  REDG.E.ADD.F32.FTZ.RN.STRONG.GPU desc[UR34][R6.64], R9 ;  /* 0x00000009060079a6 */ /* 0x0003e8000c10f3a2 */
[----:B------:R2:W-:Y:S01]  /*5530*/  REDG.E.ADD.F32.FTZ.RN.STRONG.GPU desc[UR34][R4.64], R10 ;  /* 0x0000000a040079a6 */ /* 0x0005e2000c10f3a2 */
[-C--:B-1----:R-:W-:Y:S01]  /*5540*/  LEA.HI.X.SX32 R9, R206, R221.reuse, 0x2, P0 ;  /* 0x000000ddce097211 */ /* 0x082fe200000f16ff */
[----:B------:R-:W-:Y:S04]  /*5550*/  VIADD R7, R172, 0x20 ;  /* 0x00000020ac077836 */ /* 0x000fe80000000000 */
[----:B------:R1:W-:Y:S01]  /*5560*/  REDG.E.ADD.F32.FTZ.RN.STRONG.GPU desc[UR34][R8.64], R11 ;  /* 0x0000000b080079a6 */ /* 0x0003e2000c10f3a2 */
[-C--:B------:R-:W-:Y:S01]  /*5570*/  LEA R6, P0, R7, R220.reuse, 0x2 ;  /* 0x000000dc07067211 */ /* 0x080fe200078010ff */
[----:B------:R-:W-:Y:S02]  /*5580*/  IMAD.IADD R0, R173, 0x1, R7 ;  /* 0x00000001ad007824 */ /* 0x000fe400078e0207 */
[----:B------:R-:W-:Y:S01]  /*5590*/  REDG.E.ADD.F32.FTZ.RN.STRONG.GPU desc[UR34][R220.64+0x80], R16 ;  /* 0x00008010dc0079a6 */ /* 0x000fe2000c10f3a2 */
[-C--:B------:R-:W-:Y:S01]  /*55a0*/  LEA.HI.X.SX32 R7, R7, R221.reuse, 0x2, P0 ;  /* 0x000000dd07077211 */ /* 0x080fe200000f16ff */
[C---:B--2---:R-:W-:Y:S01]  /*55b0*/  IMAD.IADD R5, R173.reuse, 0x1, R0 ;  /* 0x00000001ad057824 */ /* 0x044fe200078e0200 */
[CC--:B------:R-:W-:Y:S01]  /*55c0*/  LEA R164, P0, R0.reuse, R220.reuse, 0x2 ;  /* 0x000000dc00a47211 */ /* 0x0c0fe200078010ff */
[----:B------:R-:W-:Y:S02]  /*55d0*/  REDG.E.ADD.F32.FTZ.RN.STRONG.GPU desc[UR34][R2.64+0x80], R17 ;  /* 0x00008011020079a6 */ /* 0x000fe4000c10f3a2 */
[C---:B------:R-:W-:Y:S01]  /*55e0*/  IMAD.IADD R4, R173.reuse, 0x1, R5 ;  /* 0x00000001ad047824 */ /* 0x040fe200078e0205 */
[-C--:B------:R-:W-:Y:S01]  /*55f0*/  LEA.HI.X.SX32 R165, R0, R221.reuse, 0x2, P0 ;  /* 0x000000dd00a57211 */ /* 0x080fe200000f16ff */
[----:B------:R2:W-:Y:S02]  /*5600*/  REDG.E.ADD.F32.FTZ.RN.STRONG.GPU desc[UR34][R6.64], R18 ;  /* 0x00000012060079a6 */ /* 0x0005e4000c10f3a2 */
[----:B------:R-:W-:Y:S01]  /*5610*/  IMAD.IADD R0, R173, 0x1, R4 ;  /* 0x00000001ad007824 */ /* 0x000fe200078e0204 */
[CC--:B------:R-:W-:Y:S01]  /*5620*/  LEA R10, P0, R4.reuse, R220.reuse, 0x2 ;  /* 0x000000dc040a7211 */ /* 0x0c0fe200078010ff */
[----:B------:R-:W-:Y:S04]  /*5630*/  REDG.E.ADD.F32.FTZ.RN.STRONG.GPU desc[UR34][R164.64], R19 ;  /* 0x00000013a40079a6 */ /* 0x000fe8000c10f3a2 */
[----:B------:R-:W-:Y:S04]  /*5640*/  LDSM.16.MT88.4 R16, [R176] ;  /* 0x00000000b010783b */ /* 0x000fe80000004200 */
[----:B------:R-:W-:Y:S01]  /*5650*/  LDSM.16.MT88.4 R164, [R209+0x1e800] ;  /* 0x01e80000d1a4783b */ /* 0x000fe20000004200 */
[CC--:B-1----:R-:W-:Y:S02]  /*5660*/  LEA R8, P2, R5.reuse, R220.reuse, 0x2 ;  /* 0x000000dc05087211 */ /* 0x0c2fe400078410ff */
[-C--:B------:R-:W-:Y:S02]  /*5670*/  LEA.HI.X.SX32 R11, R4, R221.reuse, 0x2, P0 ;  /* 0x000000dd040b7211 */ /* 0x080fe400000f16ff */
[-C--:B------:R-:W-:Y:S01]  /*5680*/  LEA.HI.X.SX32 R9, R5, R221.reuse, 0x2, P2 ;  /* 0x000000dd05097211 */ /* 0x080fe200010f16ff */
[----:B------:R-:W-:Y:S04]  /*5690*/  IMAD.IADD R5, R173, 0x1, R0 ;  /* 0x00000001ad057824 */ /* 0x000fe800078e0200 */
[----:B------:R1:W-:Y:S01]  /*56a0*/  REDG.E.ADD.F32.FTZ.RN.STRONG.GPU desc[UR34][R8.64], R12 ;  /* 0x0000000c080079a6 */ /* 0x0003e2000c10f3a2 */
[CC--:B--2---:R-:W-:Y:S03]  /*56b0*/  LEA R6, P0, R0.reuse, R220.reuse, 0x2 ;  /* 0x000000dc00067211 */ /* 0x0c4fe600078010ff */
[----:B------:R-:W-:Y:S01]  /*56c0*/  REDG.E.ADD.F32.FTZ.RN.STRONG.GPU desc[UR34][R10.64], R13 ;  /* 0x0000000d0a0079a6 */ /* 0x000fe2000c10f3a2 */
[-C--:B------:R-:W-:Y:S02]  /*56d0*/  LEA.HI.X.SX32 R7, R0, R221.reuse, 0x2, P0 ;  /* 0x000000dd00077211 */ /* 0x080fe400000f16ff */
[CC--:B------:R-:W-:Y:S03]  /*56e0*/  LEA R4, P0, R5.reuse, R220.reuse, 0x2 ;  /* 0x000000dc05047211 */ /* 0x0c0fe600078010ff */
[----:B------:R2:W-:Y:S01]  /*56f0*/  REDG.E.ADD.F32.FTZ.RN.STRONG.GPU desc[UR34][R6.64], R14 ;  /* 0x0000000e060079a6 */ /* 0x0005e2000c10f3a2 */
[-C--:B------:R-:W-:Y:S05]  /*5700*/  LEA.HI.X.SX32 R5, R5, R221.reuse, 0x2, P0 ;  /* 0x000000dd05057211 */ /* 0x080fea00000f16ff */
[----:B------:R3:W-:Y:S04]  /*5710*/  REDG.E.ADD.F32.FTZ.RN.STRONG.GPU desc[UR34][R4.64], R15 ;  /* 0x0000000f040079a6 */ /* 0x0007e8000c10f3a2 */
[----:B------:R-:W-:Y:S04]  /*5720*/  REDG.E.ADD.F32.FTZ.RN.STRONG.GPU desc[UR34][R220.64+0x100], R20 ;  /* 0x00010014dc0079a6 */ /* 0x000fe8000c10f3a2 */
[----:B------:R-:W-:Y:S01]  /*5730*/  REDG.E.ADD.F32.FTZ.RN.STRONG.GPU desc[UR34][R2.64+0x100], R21 ;  /* 0x00010015020079a6 */ /* 0x000fe2000c10f3a2 */
[----:B-1----:R-:W-:Y:S04]  /*5740*/  VIADD R8, R172, 0x40 ;  /* 0x00000040ac087836 */ /* 0x002fe80000000000 */
[C---:B------:R-:W-:Y:S01]  /*5750*/  IMAD.IADD R0, R173.reuse, 0x1, R8 ;  /* 0x00000001ad007824 */ /* 0x040fe200078e0208 */
[CC--:B--2---:R-:W-:Y:S04]  /*5760*/  LEA R6, P0, R8.reuse, R220.reuse, 0x2 ;  /* 0x000000dc08067211 */ /* 0x0c4fe800078010ff */
[-C--:B------:R-:W-:Y:S01]  /*5770*/  LEA.HI.X.SX32 R7, R8, R221.reuse, 0x2, P0 ;  /* 0x000000dd08077211 */ /* 0x080fe200000f16ff */
[C---:B---3--:R-:W-:Y:S01]  /*5780*/  IMAD.IADD R5, R173.reuse, 0x1, R0 ;  /* 0x00000001ad057824 */ /* 0x048fe200078e0200 */
[CC--:B------:R-:W-:Y:S03]  /*5790*/  LEA R12, P0, R0.reuse, R220.reuse, 0x2 ;  /* 0x000000dc000c7211 */ /* 0x0c0fe600078010ff */
[----:B------:R1:W-:Y:S01]  /*57a0*/  REDG.E.ADD.F32.FTZ.RN.STRONG.GPU desc[UR34][R6.64], R22 ;  /* 0x00000016060079a6 */ /* 0x0003e2000c10f3a2 */
[----:B------:R-:W-:Y:S01]  /*57b0*/  IMAD.IADD R4, R173, 0x1, R5 ;  /* 0x00000001ad047824 */ /* 0x000fe200078e0205 */
[-C--:B------:R-:W-:Y:S02]  /*57c0*/  LEA.HI.X.SX32 R13, R0, R221.reuse, 0x2, P0 ;  /* 0x000000dd000d7211 */ /* 0x080fe400000f16ff */
[-C--:B------:R-:W-:Y:S01]  /*57d0*/  LEA R8, P2, R5, R220.reuse, 0x2 ;  /* 0x000000dc05087211 */ /* 0x080fe200078410ff */
[----:B------:R-:W-:Y:S01]  /*57e0*/  IMAD.IADD R0, R173, 0x1, R4 ;  /* 0x00000001ad007824 */ /* 0x000fe200078e0204 */
[CC--:B------:R-:W-:Y:S01]  /*57f0*/  LEA R10, P0, R4.reuse, R220.reuse, 0x2 ;  /* 0x000000dc040a7211 */ /* 0x0c0fe200078010ff */
[----:B------:R-:W-:Y:S01]  /*5800*/  REDG.E.ADD.F32.FTZ.RN.STRONG.GPU desc[UR34][R12.64], R23 ;  /* 0x000000170c0079a6 */ /* 0x000fe2000c10f3a2 */
[-C--:B------:R-:W-:Y:S01]  /*5810*/  LEA.HI.X.SX32 R9, R5, R221.reuse, 0x2, P2 ;  /* 0x000000dd05097211 */ /* 0x080fe200010f16ff */
[----:B------:R-:W-:Y:S01]  /*5820*/  IMAD.IADD R5, R173, 0x1, R0 ;  /* 0x00000001ad057824 */ /* 0x000fe200078e0200 */
[-C--:B------:R-:W-:Y:S01]  /*5830*/  LEA.HI.X.SX32 R11, R4, R221.reuse, 0x2, P0 ;  /* 0x000000dd040b7211 */ /* 0x080fe200000f16ff */
[----:B------:R-:W-:Y:S04]  /*5840*/  LDSM.16.MT88.4 R20, [R210+0x2000] ;  /* 0x00200000d214783b */ /* 0x000fe80000004200 */
[----:B------:R2:W-:Y:S04]  /*5850*/  REDG.E.ADD.F32.FTZ.RN.STRONG.GPU desc[UR34][R8.64], R24 ;  /* 0x00000018080079a6 */ /* 0x0005e8000c10f3a2 */
[----:B------:R-:W-:Y:S01]  /*5860*/  REDG.E.ADD.F32.FTZ.RN.STRONG.GPU desc[UR34][R10.64], R25 ;  /* 0x000000190a0079a6 */ /* 0x000fe2000c10f3a2 */
[CC--:B-1----:R-:W-:Y:S04]  /*5870*/  LEA R6, P0, R0.reuse, R220.reuse, 0x2 ;  /* 0x000000dc00067211 */ /* 0x0c2fe800078010ff */
[-C--:B------:R-:W-:Y:S01]  /*5880*/  LEA.HI.X.SX32 R7, R0, R221.reuse, 0x2, P0 ;  /* 0x000000dd00077211 */ /* 0x080fe200000f16ff */
[----:B------:R-:W-:Y:S01]  /*5890*/  VIADD R0, R172, 0x60 ;  /* 0x00000060ac007836 */ /* 0x000fe20000000000 */
[CC--:B------:R-:W-:Y:S03]  /*58a0*/  LEA R4, P0, R5.reuse, R220.reuse, 0x2 ;  /* 0x000000dc05047211 */ /* 0x0c0fe600078010ff */
[----:B------:R1:W-:Y:S01]  /*58b0*/  REDG.E.ADD.F32.FTZ.RN.STRONG.GPU desc[UR34][R6.64], R26 ;  /* 0x0000001a060079a6 */ /* 0x0003e2000c10f3a2 */
[-C--:B------:R-:W-:Y:S05]  /*58c0*/  LEA.HI.X.SX32 R5, R5, R221.reuse, 0x2, P0 ;  /* 0x000000dd05057211 */ /* 0x080fea00000f16ff */
[----:B------:R3:W-:Y:S01]  /*58d0*/  REDG.E.ADD.F32.FTZ.RN.STRONG.GPU desc[UR34][R4.64], R27 ;  /* 0x0000001b040079a6 */ /* 0x0007e2000c10f3a2 */
[C---:B--2---:R-:W-:Y:S03]  /*58e0*/  IMAD.IADD R8, R173.reuse, 0x1, R0 ;  /* 0x00000001ad087824 */ /* 0x044fe600078e0200 */
[----:B------:R-:W-:Y:S04]  /*58f0*/  REDG.E.ADD.F32.FTZ.RN.STRONG.GPU desc[UR34][R220.64+0x180], R32 ;  /* 0x00018020dc0079a6 */ /* 0x000fe8000c10f3a2 */
[----:B------:R2:W-:Y:S04]  /*5900*/  REDG.E.ADD.F32.FTZ.RN.STRONG.GPU desc[UR34][R2.64+0x180], R33 ;  /* 0x00018021020079a6 */ /* 0x0005e8000c10f3a2 */
[----:B------:R-:W-:Y:S01]  /*5910*/  LDSM.16.MT88.4 R24, [R176+0x2000] ;  /* 0x00200000b018783b */ /* 0x000fe20000004200 */
[CC--:B-1----:R-:W-:Y:S04]  /*5920*/  LEA R6, P0, R0.reuse, R220.reuse, 0x2 ;  /* 0x000000dc00067211 */ /* 0x0c2fe800078010ff */
        /* <DEDUP_REMOVED lines=11> */
[----:B--2---:R-:W-:Y:S01]  /*59e0*/  IMAD.IADD R3, R173, 0x1, R0 ;  /* 0x00000001ad037824 */ /* 0x004fe200078e0200 */
[-C--:B------:R-:W-:Y:S01]  /*59f0*/  LEA.HI.X.SX32 R9, R4, R221.reuse, 0x2, P3 ;  /* 0x000000dd04097211 */ /* 0x080fe200018f16ff */
[----:B------:R-:W-:Y:S03]  /*5a00*/  LDSM.16.MT88.4 R12, [R209+0x1e000] ;  /* 0x01e00000d10c783b */ /* 0x000fe60000004200 */
[CC--:B------:R-:W-:Y:S01]  /*5a10*/  LEA R2, P0, R3.reuse, R220.reuse, 0x2 ;  /* 0x000000dc03027211 */ /* 0x0c0fe200078010ff */
[----:B------:R-:W-:Y:S03]  /*5a20*/  REDG.E.ADD.F32.FTZ.RN.STRONG.GPU desc[UR34][R10.64], R28 ;  /* 0x0000001c0a0079a6 */ /* 0x000fe6000c10f3a2 */
[-C--:B------:R-:W-:Y:S01]  /*5a30*/  LEA.HI.X.SX32 R3, R3, R221.reuse, 0x2, P0 ;  /* 0x000000dd03037211 */ /* 0x080fe200000f16ff */
[----:B------:R-:W-:Y:S01]  /*5a40*/  REDG.E.ADD.F32.FTZ.RN.STRONG.GPU desc[UR34][R8.64], R29 ;  /* 0x0000001d080079a6 */ /* 0x000fe2000c10f3a2 */
[----:B------:R-:W-:Y:S03]  /*5a50*/  PLOP3.LUT P0, PT, PT, PT, UP2, 0x80, 0x0 ;  /* 0x000000000000781c */ /* 0x000fe60003f0f028 */
[----:B------:R-:W-:Y:S01]  /*5a60*/  LDSM.16.MT88.4 R8, [R210] ;  /* 0x00000000d208783b */ /* 0x000fe20000004200 */
[C---:B-1----:R-:W-:Y:S03]  /*5a70*/  LEA R6, P2, R0.reuse, R220, 0x2 ;  /* 0x000000dc00067211 */ /* 0x042fe600078410ff */
[----:B------:R-:W-:Y:S01]  /*5a80*/  LDSM.16.MT88.4 R32, [R209+0x1c800] ;  /* 0x01c80000d120783b */ /* 0x000fe20000004200 */
[----:B------:R-:W-:Y:S03]  /*5a90*/  LEA.HI.X.SX32 R7, R0, R221, 0x2, P2 ;  /* 0x000000dd00077211 */ /* 0x000fe600010f16ff */
[----:B------:R-:W-:Y:S01]  /*5aa0*/  LDSM.16.MT88.4 R172, [R210+0x3800] ;  /* 0x00380000d2ac783b */ /* 0x000fe20000004200 */
[----:B------:R-:W-:Y:S01]  /*5ab0*/  PLOP3.LUT P2, PT, PT, PT, UP0, 0x80, 0x0 ;  /* 0x000000000000781c */ /* 0x000fe20003f4f008 */
[C---:B------:R-:W-:Y:S01]  /*5ac0*/  VIADD R0, R210.reuse, 0xffffc000 ;  /* 0xffffc000d2007836 */ /* 0x040fe20000000000 */
[----:B------:R-:W-:Y:S01]  /*5ad0*/  @UP3 UIADD3 UR8, UP0, UR8, -0x100, URZ ;  /* 0xffffff0008083890 */ /* 0x000fe2000ff1e03f */
[----:B------:R-:W-:Y:S03]  /*5ae0*/  REDG.E.ADD.F32.FTZ.RN.STRONG.GPU desc[UR34][R6.64], R30 ;  /* 0x0000001e060079a6 */ /* 0x000fe6000c10f3a2 */
[----:B------:R-:W-:Y:S01]  /*5af0*/  @UP3 UIADD3.X UR9, UR9, -0x1, URZ, UP0, !UPT ;  /* 0xffffffff09093890 */ /* 0x000fe200087fe43f */
        /* <DEDUP_REMOVED lines=85> */
.L_x_211:
[----:B------:R-:W2:Y:S01]  /*6050*/  LDL R165, [R1+0x8] ;  /* 0x0000080001a57983 */ /* 0x000ea20000100800 */
[----:B------:R-:W-:-:S03]  /*6060*/  ULDC UR4, c[0x0][0x390] ;  /* 0x0000e40000047ab9 */ /* 0x000fc60000000800 */
[----:B------:R-:W3:Y:S01]  /*6070*/  LDL R164, [R1+0x4] ;  /* 0x0000040001a47983 */ /* 0x000ee20000100800 */
[----:B------:R-:W-:Y:S01]  /*6080*/  FMUL.FTZ R100, R100, UR4 ;  /* 0x0000000464647c20 */ /* 0x000fe20008410000 */
[----:B------:R-:W-:Y:S01]  /*6090*/  FMUL.FTZ R0, R101, UR4 ;  /* 0x0000000465007c20 */ /* 0x000fe20008410000 */
[----:B------:R-:W-:Y:S01]  /*60a0*/  FMUL.FTZ R102, R102, UR4 ;  /* 0x0000000466667c20 */ /* 0x000fe20008410000 */
[----:B------:R-:W-:Y:S01]  /*60b0*/  FMUL.FTZ R3, R103, UR4 ;  /* 0x0000000467037c20 */ /* 0x000fe20008410000 */
[----:B------:R-:W1:Y:S01]  /*60c0*/  S2R R35, SR_TID.X ;  /* 0x0000000000237919 */ /* 0x000e620000002100 */
        /* <DEDUP_REMOVED lines=41> */
[----:B------:R4:W-:Y:S01]  /*6360*/  STS [R245], R0 ;  /* 0x00000000f5007388 */ /* 0x0009e20000000800 */
[----:B------:R-:W-:Y:S01]  /*6370*/  FMUL.FTZ R134, R134, UR4 ;  /* 0x0000000486867c20 */ /* 0x000fe20008410000 */
[----:B------:R-:W-:Y:S01]  /*6380*/  FMUL.FTZ R24, R135, UR4 ;  /* 0x0000000487187c20 */ /* 0x000fe20008410000 */
[----:B------:R-:W-:Y:S01]  /*6390*/  F2FP.BF16.F32.PACK_AB R29, R29, R128 ;  /* 0x000000801d1d723e */ /* 0x000fe200000010ff */
[----:B------:R4:W-:Y:S01]  /*63a0*/  STS [R245+0x400], R3 ;  /* 0x00040003f5007388 */ /* 0x0009e20000000800 */
[----:B------:R-:W-:Y:S01]  /*63b0*/  FMUL.FTZ R144, R144, UR4 ;  /* 0x0000000490907c20 */ /* 0x000fe20008410000 */
[----:B------:R-:W-:Y:S01]  /*63c0*/  FMUL.FTZ R21, R145, UR4 ;  /* 0x0000000491157c20 */ /* 0x000fe20008410000 */
[----:B------:R-:W-:Y:S01]  /*63d0*/  FMUL.FTZ R146, R146, UR4 ;  /* 0x0000000492927c20 */ /* 0x000fe20008410000 */
[----:B------:R-:W-:Y:S01]  /*63e0*/  STS [R251], R5 ;  /* 0x00000005fb007388 */ /* 0x000fe20000000800 */
        /* <DEDUP_REMOVED lines=35> */
[----:B------:R-:W-:Y:S01]  /*6620*/  ULDC.64 UR8, c[0x0][0x450] ;  /* 0x0001140000087ab9 */ /* 0x000fe20000000a00 */
[----:B------:R-:W-:Y:S01]  /*6630*/  F2FP.BF16.F32.PACK_AB R22, R22, R138 ;  /* 0x0000008a1616723e */ /* 0x000fe200000010ff */
[----:B------:R-:W-:Y:S01]  /*6640*/  UIMAD UR4, UR23, UR8, URZ ;  /* 0x00000008170472a4 */ /* 0x000fe2000f8e023f */
[----:B------:R-:W-:Y:S01]  /*6650*/  F2FP.BF16.F32.PACK_AB R19, R19, R140 ;  /* 0x0000008c1313723e */ /* 0x000fe200000010ff */
[----:B------:R-:W-:Y:S01]  /*6660*/  ULDC.64 UR6, c[0x0][0x458] ;  /* 0x0001160000067ab9 */ /* 0x000fe20000000a00 */
[----:B------:R-:W-:Y:S01]  /*6670*/  F2FP.BF16.F32.PACK_AB R18, R18, R142 ;  /* 0x0000008e1212723e */ /* 0x000fe200000010ff */
[----:B------:R-:W-:Y:S01]  /*6680*/  UIMAD UR4, UR24, UR9, UR4 ;  /* 0x00000009180472a4 */ /* 0x000fe2000f8e0204 */
[----:B------:R-:W-:Y:S01]  /*6690*/  F2FP.BF16.F32.PACK_AB R17, R17, R148 ;  /* 0x000000941111723e */ /* 0x000fe200000010ff */
[----:B------:R-:W-:Y:S01]  /*66a0*/  UIMAD UR23, UR23, UR6, URZ ;  /* 0x00000006171772a4 */ /* 0x000fe2000f8e023f */
[----:B------:R-:W-:Y:S01]  /*66b0*/  F2FP.BF16.F32.PACK_AB R16, R16, R150 ;  /* 0x000000961010723e */ /* 0x000fe200000010ff */
[----:B------:R-:W-:Y:S01]  /*66c0*/  ULDC.64 UR10, c[0x0][0x3f0] ;  /* 0x0000fc00000a7ab9 */ /* 0x000fe20000000a00 */
        /* <DEDUP_REMOVED lines=20> */
[----:B-1----:R-:W-:Y:S02]  /*6810*/  SHF.R.S32.HI R34, RZ, 0x1f, R35 ;  /* 0x0000001fff227819 */ /* 0x002fe40000011423 */
[----:B------:R-:W-:Y:S02]  /*6820*/  F2FP.BF16.F32.PACK_AB R60, R61, R60 ;  /* 0x0000003c3d3c723e */ /* 0x000fe400000010ff */
[----:B------:R-:W-:Y:S02]  /*6830*/  F2FP.BF16.F32.PACK_AB R62, R63, R62 ;  /* 0x0000003e3f3e723e */ /* 0x000fe400000010ff */
[----:B------:R-:W-:Y:S02]  /*6840*/  F2FP.BF16.F32.PACK_AB R68, R69, R68 ;  /* 0x000000444544723e */ /* 0x000fe400000010ff */
[----:B------:R-:W-:-:S02]  /*6850*/  F2FP.BF16.F32.PACK_AB R70, R71, R70 ;  /* 0x000000464746723e */ /* 0x000fc400000010ff */
[----:B------:R-:W-:Y:S02]  /*6860*/  F2FP.BF16.F32.PACK_AB R80, R81, R80 ;  /* 0x000000505150723e */ /* 0x000fe400000010ff */
[----:B------:R-:W-:Y:S02]  /*6870*/  F2FP.BF16.F32.PACK_AB R82, R83, R82 ;  /* 0x000000525352723e */ /* 0x000fe400000010ff */
[----:B------:R-:W-:Y:S02]  /*6880*/  LEA.HI R34, R34, R35, RZ, 0x3 ;  /* 0x0000002322227211 */ /* 0x000fe400078f18ff */
        /* <DEDUP_REMOVED lines=8> */
[----:B------:R-:W-:-:S02]  /*6910*/  LOP3.LUT R2, R34, 0xfffffff8, RZ, 0xc0, !PT ;  /* 0xfffffff822027812 */ /* 0x000fc400078ec0ff */
[----:B------:R-:W-:Y:S02]  /*6920*/  F2FP.BF16.F32.PACK_AB R88, R89, R88 ;  /* 0x000000585958723e */ /* 0x000fe400000010ff */
[----:B------:R-:W-:Y:S01]  /*6930*/  F2FP.BF16.F32.PACK_AB R90, R91, R90 ;  /* 0x0000005a5b5a723e */ /* 0x000fe200000010ff */
[----:B------:R-:W-:Y:S01]  /*6940*/  IMAD.IADD R2, R35, 0x1, -R2 ;  /* 0x0000000123027824 */ /* 0x000fe200078e0a02 */
[----:B------:R-:W-:Y:S02]  /*6950*/  F2FP.BF16.F32.PACK_AB R92, R93, R92 ;  /* 0x0000005c5d5c723e */ /* 0x000fe400000010ff */
[----:B------:R-:W-:Y:S01]  /*6960*/  F2FP.BF16.F32.PACK_AB R94, R95, R94 ;  /* 0x0000005e5f5e723e */ /* 0x000fe200000010ff */
[----:B------:R-:W-:Y:S01]  /*6970*/  IMAD.SHL.U32 R2, R2, 0x8, RZ ;  /* 0x0000000802027824 */ /* 0x000fe200078e00ff */
[----:B----4-:R-:W-:-:S04]  /*6980*/  MOV R0, UR8 ;  /* 0x0000000800007c02 */ /* 0x010fc80008000f00 */
[--C-:B------:R-:W-:Y:S01]  /*6990*/  SHF.R.S32.HI R3, RZ, 0x1f, R2.reuse ;  /* 0x0000001fff037819 */ /* 0x100fe20000011402 */
[----:B--2---:R1:W-:Y:S04]  /*69a0*/  STS [R165], R4 ;  /* 0x00000004a5007388 */ /* 0x0043e80000000800 */
[----:B------:R-:W-:Y:S04]  /*69b0*/  STS [R245+0x2000], R9 ;  /* 0x00200009f5007388 */ /* 0x000fe80000000800 */
[----:B------:R2:W-:Y:S04]  /*69c0*/  STS [R245+0x2400], R8 ;  /* 0x00240008f5007388 */ /* 0x0005e80000000800 */
[----:B------:R-:W-:Y:S04]  /*69d0*/  STS [R251+0x2000], R7 ;  /* 0x00200007fb007388 */ /* 0x000fe80000000800 */
[----:B------:R4:W-:Y:S04]  /*69e0*/  STS [R251+0x2400], R6 ;  /* 0x00240006fb007388 */ /* 0x0009e80000000800 */
[----:B------:R-:W-:Y:S04]  /*69f0*/  STS [R247], R33 ;  /* 0x00000021f7007388 */ /* 0x000fe80000000800 */
[----:B------:R-:W-:Y:S01]  /*6a00*/  STS [R247+0x400], R32 ;  /* 0x00040020f7007388 */ /* 0x000fe20000000800 */
[----:B-1----:R-:W-:-:S03]  /*6a10*/  IMAD.WIDE.U32 R4, R0, UR24, R2 ;  /* 0x0000001800047c25 */ /* 0x002fc6000f8e0002 */
[----:B------:R-:W-:Y:S01]  /*6a20*/  STS [R252], R29 ;  /* 0x0000001dfc007388 */ /* 0x000fe20000000800 */
[----:B------:R-:W-:Y:S01]  /*6a30*/  VIADD R5, R5, UR4 ;  /* 0x0000000405057c36 */ /* 0x000fe20008000000 */
[----:B------:R-:W-:Y:S02]  /*6a40*/  USHF.L.U32 UR4, UR8, 0x6, URZ ;  /* 0x0000000608047899 */ /* 0x000fe4000800063f */
[----:B---3--:R-:W-:Y:S01]  /*6a50*/  STS [R164], R28 ;  /* 0x0000001ca4007388 */ /* 0x008fe20000000800 */
[----:B--2---:R-:W1:Y:S03]  /*6a60*/  LDC.64 R8, c[0x0][0x468] ;  /* 0x00011a00ff087b82 */ /* 0x004e660000000a00 */
[----:B------:R-:W-:Y:S04]  /*6a70*/  STS [R247+0x2000], R31 ;  /* 0x0020001ff7007388 */ /* 0x000fe80000000800 */
[----:B------:R-:W-:Y:S01]  /*6a80*/  STS [R247+0x2400], R30 ;  /* 0x0024001ef7007388 */ /* 0x000fe20000000800 */
[----:B----4-:R-:W2:Y:S03]  /*6a90*/  LDC.64 R6, c[0x0][0x438] ;  /* 0x00010e00ff067b82 */ /* 0x010ea60000000a00 */
[----:B------:R-:W-:Y:S04]  /*6aa0*/  STS [R252+0x2000], R27 ;  /* 0x0020001bfc007388 */ /* 0x000fe80000000800 */
[----:B------:R-:W-:Y:S04]  /*6ab0*/  STS [R164+0x2000], R26 ;  /* 0x0020001aa4007388 */ /* 0x000fe80000000800 */
[----:B------:R-:W-:Y:S04]  /*6ac0*/  STS [R245+0x4000], R25 ;  /* 0x00400019f5007388 */ /* 0x000fe80000000800 */
[----:B------:R-:W-:Y:S04]  /*6ad0*/  STS [R245+0x4400], R24 ;  /* 0x00440018f5007388 */ /* 0x000fe80000000800 */
[----:B------:R-:W-:Y:S04]  /*6ae0*/  STS [R251+0x4000], R21 ;  /* 0x00400015fb007388 */ /* 0x000fe80000000800 */
[----:B------:R-:W-:Y:S01]  /*6af0*/  STS [R251+0x4400], R20 ;  /* 0x00440014fb007388 */ /* 0x000fe20000000800 */
[----:B--2---:R-:W-:-:S02]  /*6b00*/  IMAD R0, R6, UR19, RZ ;  /* 0x0000001306007c24 */ /* 0x004fc4000f8e02ff */
[----:B------:R-:W-:Y:S01]  /*6b10*/  IMAD.WIDE.U32 R4, R6, UR14, R4 ;  /* 0x0000000e06047c25 */ /* 0x000fe2000f8e0004 */
[----:B------:R-:W-:Y:S03]  /*6b20*/  STS [R245+0x6000], R23 ;  /* 0x00600017f5007388 */ /* 0x000fe60000000800 */
[----:B------:R-:W-:Y:S01]  /*6b30*/  IMAD R7, R7, UR14, R0 ;  /* 0x0000000e07077c24 */ /* 0x000fe2000f8e0200 */
[----:B------:R-:W-:Y:S01]  /*6b40*/  STS [R245+0x6400], R22 ;  /* 0x00640016f5007388 */ /* 0x000fe20000000800 */
[----:B------:R-:W-:Y:S01]  /*6b50*/  LEA R0, R244, UR5, 0x1 ;  /* 0x00000005f4007c11 */ /* 0x000fe2000f8e08ff */
[----:B-1----:R-:W-:Y:S02]  /*6b60*/  IMAD R6, R8, UR20, RZ ;  /* 0x0000001408067c24 */ /* 0x002fe4000f8e02ff */
[----:B------:R-:W-:Y:S01]  /*6b70*/  STS [R251+0x6000], R19 ;  /* 0x00600013fb007388 */ /* 0x000fe20000000800 */
[----:B------:R-:W-:Y:S01]  /*6b80*/  IADD3 R5, R5, R7, RZ ;  /* 0x0000000705057210 */ /* 0x000fe20007ffe0ff */
[----:B------:R-:W-:-:S02]  /*6b90*/  IMAD R6, R9, UR15, R6 ;  /* 0x0000000f09067c24 */ /* 0x000fc4000f8e0206 */
[----:B------:R-:W-:Y:S01]  /*6ba0*/  STS [R251+0x6400], R18 ;  /* 0x00640012fb007388 */ /* 0x000fe20000000800 */
[----:B------:R-:W-:-:S03]  /*6bb0*/  IMAD.WIDE.U32 R4, R8, UR15, R4 ;  /* 0x0000000f08047c25 */ /* 0x000fc6000f8e0004 */
[----:B------:R-:W-:Y:S01]  /*6bc0*/  STS [R247+0x4000], R17 ;  /* 0x00400011f7007388 */ /* 0x000fe20000000800 */
[----:B------:R-:W-:Y:S01]  /*6bd0*/  IMAD.U32 R8, RZ, RZ, UR6 ;  /* 0x00000006ff087e24 */ /* 0x000fe2000f8e00ff */
[----:B------:R-:W-:Y:S02]  /*6be0*/  IADD3 R5, R5, R6, RZ ;  /* 0x0000000605057210 */ /* 0x000fe40007ffe0ff */
[----:B------:R-:W-:Y:S01]  /*6bf0*/  STS [R247+0x4400], R16 ;  /* 0x00440010f7007388 */ /* 0x000fe20000000800 */
[----:B------:R-:W-:Y:S01]  /*6c00*/  IMAD.WIDE.U32 R8, R8, UR24, R2 ;  /* 0x0000001808087c25 */ /* 0x000fe2000f8e0002 */
[----:B------:R-:W-:Y:S02]  /*6c10*/  UIMAD UR24, UR24, UR7, UR23 ;  /* 0x00000007181872a4 */ /* 0x000fe4000f8e0217 */
[----:B------:R-:W-:Y:S04]  /*6c20*/  STS [R252+0x4000], R13 ;  /* 0x0040000dfc007388 */ /* 0x000fe80000000800 */
[----:B------:R1:W-:Y:S04]  /*6c30*/  STS [R252+0x4400], R12 ;  /* 0x0044000cfc007388 */ /* 0x0003e80000000800 */
[----:B------:R-:W-:Y:S04]  /*6c40*/  STS [R247+0x6000], R15 ;  /* 0x0060000ff7007388 */ /* 0x000fe80000000800 */
[----:B------:R2:W-:Y:S04]  /*6c50*/  STS [R247+0x6400], R14 ;  /* 0x0064000ef7007388 */ /* 0x0005e80000000800 */
[----:B------:R-:W-:Y:S04]  /*6c60*/  STS [R252+0x6000], R11 ;  /* 0x0060000bfc007388 */ /* 0x000fe80000000800 */
[----:B------:R3:W-:Y:S04]  /*6c70*/  STS [R252+0x6400], R10 ;  /* 0x0064000afc007388 */ /* 0x0007e80000000800 */
[----:B------:R-:W-:Y:S04]  /*6c80*/  STS [R245+0x8000], R36 ;  /* 0x00800024f5007388 */ /* 0x000fe80000000800 */
[----:B------:R-:W-:Y:S01]  /*6c90*/  STS [R245+0x8400], R38 ;  /* 0x00840026f5007388 */ /* 0x000fe20000000800 */
[----:B-1----:R-:W1:Y:S03]  /*6ca0*/  LDC.64 R12, c[0x0][0x470] ;  /* 0x00011c00ff0c7b82 */ /* 0x002e660000000a00 */
[----:B------:R-:W-:Y:S04]  /*6cb0*/  STS [R251+0x8000], R48 ;  /* 0x00800030fb007388 */ /* 0x000fe80000000800 */
[----:B------:R-:W-:Y:S01]  /*6cc0*/  STS [R165+0x8000], R50 ;  /* 0x00800032a5007388 */ /* 0x000fe20000000800 */
[----:B--2---:R-:W2:Y:S03]  /*6cd0*/  LDC.64 R14, c[0x0][0x440] ;  /* 0x00011000ff0e7b82 */ /* 0x004ea60000000a00 */
[----:B------:R-:W-:Y:S04]  /*6ce0*/  STS [R245+0xa000], R40 ;  /* 0x00a00028f5007388 */ /* 0x000fe80000000800 */
[----:B------:R-:W-:Y:S01]  /*6cf0*/  STS [R245+0xa400], R42 ;  /* 0x00a4002af5007388 */ /* 0x000fe20000000800 */
[----:B---3--:R-:W-:-:S03]  /*6d00*/  SHF.R.S32.HI R10, RZ, 0x3, R34 ;  /* 0x00000003ff0a7819 */ /* 0x008fc60000011422 */
[----:B------:R-:W-:Y:S01]  /*6d10*/  STS [R251+0xa000], R44 ;  /* 0x00a0002cfb007388 */ /* 0x000fe20000000800 */
[----:B------:R-:W-:Y:S01]  /*6d20*/  SHF.R.S32.HI R11, RZ, 0x1f, R10 ;  /* 0x0000001fff0b7819 */ /* 0x000fe2000001140a */
[C---:B------:R-:W-:Y:S02]  /*6d30*/  IMAD.WIDE.U32 R6, R10.reuse, UR8, R4 ;  /* 0x000000080a067c25 */ /* 0x040fe4000f8e0004 */
[----:B------:R-:W-:Y:S02]  /*6d40*/  STS [R251+0xa400], R46 ;  /* 0x00a4002efb007388 */ /* 0x000fe40000000800 */
[----:B------:R-:W-:Y:S02]  /*6d50*/  IMAD R2, R11, UR8, RZ ;  /* 0x000000080b027c24 */ /* 0x000fe4000f8e02ff */
[----:B------:R-:W-:Y:S01]  /*6d60*/  STS [R247+0x8000], R52 ;  /* 0x00800034f7007388 */ /* 0x000fe20000000800 */
[----:B------:R-:W-:Y:S02]  /*6d70*/  VIADD R5, R9, UR24 ;  /* 0x0000001809057c36 */ /* 0x000fe40008000000 */
[----:B------:R-:W-:Y:S01]  /*6d80*/  IMAD R2, R10, UR9, R2 ;  /* 0x000000090a027c24 */ /* 0x000fe2000f8e0202 */
[----:B------:R-:W-:Y:S01]  /*6d90*/  STS [R247+0x8400], R54 ;  /* 0x00840036f7007388 */ /* 0x000fe20000000800 */
[----:B------:R-:W-:-:S03]  /*6da0*/  IMAD.MOV.U32 R4, RZ, RZ, R8 ;  /* 0x000000ffff047224 */ /* 0x000fc600078e0008 */
[----:B------:R-:W-:Y:S01]  /*6db0*/  STS [R252+0x8000], R64 ;  /* 0x00800040fc007388 */ /* 0x000fe20000000800 */
[----:B------:R-:W-:Y:S01]  /*6dc0*/  IADD3 R3, R7, R2, RZ ;  /* 0x0000000207037210 */ /* 0x000fe20007ffe0ff */
[----:B--2---:R-:W-:Y:S01]  /*6dd0*/  IMAD R7, R14, UR19, RZ ;  /* 0x000000130e077c24 */ /* 0x004fe2000f8e02ff */
[----:B------:R-:W-:Y:S01]  /*6de0*/  LEA R2, P0, R6, UR10, 0x1 ;  /* 0x0000000a06027c11 */ /* 0x000fe2000f8008ff */
[----:B------:R-:W-:Y:S01]  /*6df0*/  STS [R164+0x8000], R66 ;  /* 0x00800042a4007388 */ /* 0x000fe20000000800 */
[----:B------:R-:W-:Y:S01]  /*6e00*/  IMAD.WIDE.U32 R4, R14, UR14, R4 ;  /* 0x0000000e0e047c25 */ /* 0x000fe2000f8e0004 */
[----:B------:R-:W-:Y:S01]  /*6e10*/  USHF.L.U64.HI UR10, UR8, 0x6, UR9 ;  /* 0x00000006080a7899 */ /* 0x000fe20008010209 */
[----:B------:R-:W-:Y:S01]  /*6e20*/  LEA.HI.X R3, R6, UR11, R3, 0x1, P0 ;  /* 0x0000000b06037c11 */ /* 0x000fe200080f0c03 */
[----:B------:R-:W-:Y:S01]  /*6e30*/  STS [R247+0xa000], R56 ;  /* 0x00a00038f7007388 */ /* 0x000fe20000000800 */
[----:B------:R-:W-:Y:S01]  /*6e40*/  IMAD R6, R15, UR14, R7 ;  /* 0x0000000e0f067c24 */ /* 0x000fe2000f8e0207 */
[----:B------:R-:W-:Y:S01]  /*6e50*/  ULDC.64 UR8, c[0x0][0x3f8] ;  /* 0x0000fe0000087ab9 */ /* 0x000fe20000000a00 */
[----:B------:R-:W-:Y:S01]  /*6e60*/  USHF.L.U32 UR11, UR6, 0x6, URZ ;  /* 0x00000006060b7899 */ /* 0x000fe2000800063f */
[----:B------:R-:W-:Y:S02]  /*6e70*/  STS [R247+0xa400], R58 ;  /* 0x00a4003af7007388 */ /* 0x000fe40000000800 */
[----:B------:R-:W-:Y:S01]  /*6e80*/  IADD3 R5, R5, R6, RZ ;  /* 0x0000000605057210 */ /* 0x000fe20007ffe0ff */
[C---:B-1----:R-:W-:Y:S01]  /*6e90*/  IMAD R6, R12.reuse, UR20, RZ ;  /* 0x000000140c067c24 */ /* 0x042fe2000f8e02ff */
[----:B------:R-:W-:Y:S03]  /*6ea0*/  STS [R252+0xa000], R60 ;  /* 0x00a0003cfc007388 */ /* 0x000fe60000000800 */
[----:B------:R-:W-:Y:S01]  /*6eb0*/  IMAD R13, R13, UR15, R6 ;  /* 0x0000000f0d0d7c24 */ /* 0x000fe2000f8e0206 */
[----:B------:R-:W-:Y:S01]  /*6ec0*/  STS [R164+0xa000], R62 ;  /* 0x00a0003ea4007388 */ /* 0x000fe20000000800 */
[----:B------:R-:W-:-:S03]  /*6ed0*/  IMAD.WIDE.U32 R4, R12, UR15, R4 ;  /* 0x0000000f0c047c25 */ /* 0x000fc6000f8e0004 */
[----:B------:R-:W-:Y:S01]  /*6ee0*/  STS [R245+0xc000], R68 ;  /* 0x00c00044f5007388 */ /* 0x000fe20000000800 */
[----:B------:R-:W-:Y:S02]  /*6ef0*/  IMAD.IADD R5, R5, 0x1, R13 ;  /* 0x0000000105057824 */ /* 0x000fe400078e020d */
[----:B------:R-:W-:Y:S01]  /*6f00*/  IMAD R6, R11, UR6, RZ ;  /* 0x000000060b067c24 */ /* 0x000fe2000f8e02ff */
[----:B------:R-:W-:Y:S01]  /*6f10*/  STS [R245+0xc400], R70 ;  /* 0x00c40046f5007388 */ /* 0x000fe20000000800 */
[----:B------:R-:W-:Y:S01]  /*6f20*/  IMAD.WIDE.U32 R4, R10, UR6, R4 ;  /* 0x000000060a047c25 */ /* 0x000fe2000f8e0004 */
[----:B------:R-:W-:Y:S02]  /*6f30*/  USHF.L.U64.HI UR6, UR6, 0x6, UR7 ;  /* 0x0000000606067899 */ /* 0x000fe40008010207 */
        /* <DEDUP_REMOVED lines=13> */
[----:B------:R-:W-:Y:S01]  /*7010*/  STS [R252+0xe400], R94 ;  /* 0x00e4005efc007388 */ /* 0x000fe20000000800 */
[----:B------:R-:W-:Y:S06]  /*7020*/  BAR.SYNC.DEFER_BLOCKING 0x0 ;  /* 0x0000000000007b1d */ /* 0x000fec0000010000 */
[----:B------:R-:W1:Y:S04]  /*7030*/  LDS.128 R16, [R0+0xc000] ;  /* 0x00c0000000107984 */ /* 0x000e680000000c00 */
[----:B------:R-:W2:Y:S04]  /*7040*/  LDS.128 R20, [R0+0x10000] ;  /* 0x0100000000147984 */ /* 0x000ea80000000c00 */
[----:B------:R-:W3:Y:S04]  /*7050*/  LDS.128 R60, [R0+0xd000] ;  /* 0x00d00000003c7984 */ /* 0x000ee80000000c00 */
[----:B------:R-:W4:Y:S04]  /*7060*/  LDS.128 R64, [R0+0x11000] ;  /* 0x0110000000407984 */ /* 0x000f280000000c00 */
[----:B------:R-:W4:Y:S04]  /*7070*/  LDS.128 R56, [R0+0xe000] ;  /* 0x00e0000000387984 */ /* 0x000f280000000c00 */
[----:B------:R-:W4:Y:S04]  /*7080*/  LDS.128 R48, [R0+0x12000] ;  /* 0x0120000000307984 */ /* 0x000f280000000c00 */
[----:B------:R-:W4:Y:S04]  /*7090*/  LDS.128 R52, [R0+0xf000] ;  /* 0x00f0000000347984 */ /* 0x000f280000000c00 */
[----:B------:R-:W4:Y:S04]  /*70a0*/  LDS.128 R44, [R0+0x13000] ;  /* 0x01300000002c7984 */ /* 0x000f280000000c00 */
[----:B------:R-:W4:Y:S04]  /*70b0*/  LDS.128 R40, [R0+0x14000] ;  /* 0x0140000000287984 */ /* 0x000f280000000c00 */
[----:B------:R-:W4:Y:S04]  /*70c0*/  LDS.128 R32, [R0+0x18000] ;  /* 0x0180000000207984 */ /* 0x000f280000000c00 */
[----:B-1----:R-:W-:Y:S04]  /*70d0*/  STG.E.128 desc[UR34][R2.64], R16 ;  /* 0x0000001002007986 */ /* 0x002fe8000c101d22 */
[----:B------:R-:W1:Y:S04]  /*70e0*/  LDS.128 R36, [R0+0x15000] ;  /* 0x0150000000247984 */ /* 0x000e680000000c00 */
[----:B------:R-:W1:Y:S04]  /*70f0*/  LDS.128 R28, [R0+0x19000] ;  /* 0x01900000001c7984 */ /* 0x000e680000000c00 */
[----:B--2---:R2:W-:Y:S04]  /*7100*/  STG.E.128 desc[UR34][R2.64+0x80], R20 ;  /* 0x0000801402007986 */ /* 0x0045e8000c101d22 */
[----:B------:R-:W1:Y:S04]  /*7110*/  LDS.128 R24, [R0+0x16000] ;  /* 0x0160000000187984 */ /* 0x000e680000000c00 */
[----:B------:R-:W1:Y:S04]  /*7120*/  LDS.128 R16, [R0+0x1a000] ;  /* 0x01a0000000107984 */ /* 0x000e680000000c00 */
[----:B------:R-:W1:Y:S04]  /*7130*/  LDS.128 R20, [R0+0x17000] ;  /* 0x0170000000147984 */ /* 0x000e680000000c00 */
[----:B------:R3:W1:Y:S01]  /*7140*/  LDS.128 R12, [R0+0x1b000] ;  /* 0x01b00000000c7984 */ /* 0x0006620000000c00 */
[----:B--2---:R-:W-:-:S04]  /*7150*/  IADD3 R2, P0, R2, UR4, RZ ;  /* 0x0000000402027c10 */ /* 0x004fc8000ff1e0ff */
[----:B------:R-:W-:Y:S01]  /*7160*/  IADD3.X R3, R3, UR10, RZ, P0, !PT ;  /* 0x0000000a03037c10 */ /* 0x000fe200087fe4ff */
[----:B---3--:R-:W-:Y:S01]  /*7170*/  IMAD R0, R10, UR7, R6 ;  /* 0x000000070a007c24 */ /* 0x008fe2000f8e0206 */
[----:B------:R-:W-:-:S03]  /*7180*/  IADD3 R8, P0, R2, UR4, RZ ;  /* 0x0000000402087c10 */ /* 0x000fc6000ff1e0ff */
[----:B------:R-:W-:Y:S01]  /*7190*/  STG.E.128 desc[UR34][R2.64], R60 ;  /* 0x0000003c02007986 */ /* 0x000fe2000c101d22 */
[----:B------:R-:W-:Y:S02]  /*71a0*/  IADD3.X R9, R3, UR10, RZ, P0, !PT ;  /* 0x0000000a03097c10 */ /* 0x000fe400087fe4ff */
[----:B------:R-:W-:Y:S01]  /*71b0*/  IADD3 R0, R5, R0, RZ ;  /* 0x0000000005007210 */ /* 0x000fe20007ffe0ff */
[----:B----4-:R2:W-:Y:S01]  /*71c0*/  STG.E.128 desc[UR34][R2.64+0x80], R64 ;  /* 0x0000804002007986 */ /* 0x0105e2000c101d22 */
[----:B------:R-:W-:Y:S02]  /*71d0*/  LEA R6, P0, R4, UR8, 0x1 ;  /* 0x0000000804067c11 */ /* 0x000fe4000f8008ff */
[----:B------:R-:W-:Y:S01]  /*71e0*/  IADD3 R10, P1, R8, UR4, RZ ;  /* 0x00000004080a7c10 */ /* 0x000fe2000ff3e0ff */
[----:B------:R-:W-:Y:S01]  /*71f0*/  STG.E.128 desc[UR34][R8.64], R56 ;  /* 0x0000003808007986 */ /* 0x000fe2000c101d22 */
[----:B------:R-:W-:Y:S02]  /*7200*/  LEA.HI.X R7, R4, UR9, R0, 0x1, P0 ;  /* 0x0000000904077c11 */ /* 0x000fe400080f0c00 */
[----:B------:R-:W-:Y:S01]  /*7210*/  IADD3 R4, P0, R6, UR11, RZ ;  /* 0x0000000b06047c10 */ /* 0x000fe2000ff1e0ff */
[----:B------:R3:W-:Y:S01]  /*7220*/  STG.E.128 desc[UR34][R8.64+0x80], R48 ;  /* 0x0000803008007986 */ /* 0x0007e2000c101d22 */
[----:B------:R-:W-:-:S02]  /*7230*/  IADD3.X R11, R9, UR10, RZ, P1, !PT ;  /* 0x0000000a090b7c10 */ /* 0x000fc40008ffe4ff */
[----:B------:R-:W-:-:S03]  /*7240*/  IADD3.X R5, R7, UR6, RZ, P0, !PT ;  /* 0x0000000607057c10 */ /* 0x000fc600087fe4ff */
[----:B------:R4:W-:Y:S04]  /*7250*/  STG.E.128 desc[UR34][R10.64], R52 ;  /* 0x000000340a007986 */ /* 0x0009e8000c101d22 */
[----:B------:R4:W-:Y:S04]  /*7260*/  STG.E.128 desc[UR34][R10.64+0x80], R44 ;  /* 0x0000802c0a007986 */ /* 0x0009e8000c101d22 */
[----:B------:R4:W-:Y:S04]  /*7270*/  STG.E.128 desc[UR34][R6.64], R40 ;  /* 0x0000002806007986 */ /* 0x0009e8000c101d22 */
[----:B------:R4:W-:Y:S04]  /*7280*/  STG.E.128 desc[UR34][R6.64+0x80], R32 ;  /* 0x0000802006007986 */ /* 0x0009e8000c101d22 */
[----:B-1----:R4:W-:Y:S01]  /*7290*/  STG.E.128 desc[UR34][R4.64], R36 ;  /* 0x0000002404007986 */ /* 0x0029e2000c101d22 */
[----:B--2---:R-:W-:-:S03]  /*72a0*/  IADD3 R2, P0, R4, UR11, RZ ;  /* 0x0000000b04027c10 */ /* 0x004fc6000ff1e0ff */
[----:B------:R4:W-:Y:S01]  /*72b0*/  STG.E.128 desc[UR34][R4.64+0x80], R28 ;  /* 0x0000801c04007986 */ /* 0x0009e2000c101d22 */
[----:B------:R-:W-:Y:S02]  /*72c0*/  IADD3.X R3, R5, UR6, RZ, P0, !PT ;  /* 0x0000000605037c10 */ /* 0x000fe400087fe4ff */
[----:B---3--:R-:W-:-:S03]  /*72d0*/  IADD3 R8, P0, R2, UR11, RZ ;  /* 0x0000000b02087c10 */ /* 0x008fc6000ff1e0ff */
[----:B------:R4:W-:Y:S01]  /*72e0*/  STG.E.128 desc[UR34][R2.64], R24 ;  /* 0x0000001802007986 */ /* 0x0009e2000c101d22 */
[----:B------:R-:W-:-:S03]  /*72f0*/  IADD3.X R9, R3, UR6, RZ, P0, !PT ;  /* 0x0000000603097c10 */ /* 0x000fc600087fe4ff */
[----:B------:R4:W-:Y:S04]  /*7300*/  STG.E.128 desc[UR34][R2.64+0x80], R16 ;  /* 0x0000801002007986 */ /* 0x0009e8000c101d22 */
[----:B------:R4:W-:Y:S04]  /*7310*/  STG.E.128 desc[UR34][R8.64], R20 ;  /* 0x0000001408007986 */ /* 0x0009e8000c101d22 */
[----:B------:R4:W-:Y:S02]  /*7320*/  STG.E.128 desc[UR34][R8.64+0x80], R12 ;  /* 0x0000800c08007986 */ /* 0x0009e4000c101d22 */
.L_x_208:
        /* <DEDUP_REMOVED lines=11> */
.L_x_215:
[----:B------:R-:W-:Y:S05]  /*73e0*/  EXIT ;  /* 0x000000000000794d */ /* 0x000fea0003800000 */
.L_x_217:
        /* <DEDUP_REMOVED lines=9> */
.L_x_1071:


//--------------------- .text._ZN5flash44flash_bwd_dq_dk_dv_loop_seqk_parallel_kernelI23Flash_bwd_kernel_traitsILi128ELi64ELi128ELi8ELi2ELi4ELi2ELb0ELb0EN7cutlass10bfloat16_tE19Flash_kernel_traitsILi128ELi64ELi128ELi8ES3_EELb0ELb1ELb0ELb0ELb0ELb1ELb0EEEvNS_16Flash_bwd_paramsE --------------------------
	.section	.text._ZN5flash44flash_bwd_dq_dk_dv_loop_seqk_parallel_kernelI23Flash_bwd_kernel_traitsILi128ELi64ELi128ELi8ELi2ELi4ELi2ELb0ELb0EN7cutlass10bfloat16_tE19Flash_kernel_traitsILi128ELi64ELi128ELi8ES3_EELb0ELb1ELb0ELb0ELb0ELb1ELb0EEEvNS_16Flash_bwd_paramsE,"ax",@progbits
	.align	128
        .global         _ZN5flash44flash_bwd_dq_dk_dv_loop_seqk_parallel_kernelI23Flash_bwd_kernel_traitsILi128ELi64ELi128ELi8ELi2ELi4ELi2ELb0ELb0EN7cutlass10bfloat16_tE19Flash_kernel_traitsILi128ELi64ELi128ELi8ES3_EELb0ELb1ELb0ELb0ELb0ELb1ELb0EEEvNS_16Flash_bwd_paramsE
        .type           _ZN5flash44flash_bwd_dq_dk_dv_loop_seqk_parallel_kernelI23Flash_bwd_kernel_traitsILi128ELi64ELi128ELi8ELi2ELi4ELi2ELb0ELb0EN7cutlass10bfloat16_tE19Flash_kernel_traitsILi128ELi64ELi128ELi8ES3_EELb0ELb1ELb0ELb0ELb0ELb1ELb0EEEvNS_16Flash_bwd_paramsE,@function
        .size           _ZN5flash44flash_bwd_dq_dk_dv_loop_seqk_parallel_kernelI23Flash_bwd_kernel_traitsILi128ELi64ELi128ELi8ELi2ELi4ELi2ELb0ELb0EN7cutlass10bfloat16_tE19Flash_kernel_traitsILi128ELi64ELi128ELi8ES3_EELb0ELb1ELb0ELb0ELb0ELb1ELb0EEEvNS_16Flash_bwd_paramsE,(.L_x_1072 - _ZN5flash44flash_bwd_dq_dk_dv_loop_seqk_parallel_kernelI23Flash_bwd_kernel_traitsILi128ELi64ELi128ELi8ELi2ELi4ELi2ELb0ELb0EN7cutlass10bfloat16_tE19Flash_kernel_traitsILi128ELi64ELi128ELi8ES3_EELb0ELb1ELb0ELb0ELb0ELb1ELb0EEEvNS_16Flash_bwd_paramsE)
        .other          _ZN5flash44flash_bwd_dq_dk_dv_loop_seqk_parallel_kernelI23Flash_bwd_kernel_traitsILi128ELi64ELi128ELi8ELi2ELi4ELi2ELb0ELb0EN7cutlass10bfloat16_tE19Flash_kernel_traitsILi128ELi64ELi128ELi8ES3_EELb0ELb1ELb0ELb0ELb0ELb1ELb0EEEvNS_16Flash_bwd_paramsE,@"STO_CUDA_ENTRY STV_DEFAULT"
_ZN5flash44flash_bwd_dq_dk_dv_loop_seqk_parallel_kernelI23Flash_bwd_kernel_traitsILi128ELi64ELi128ELi8ELi2ELi4ELi2ELb0ELb0EN7cutlass10bfloat16_tE19Flash_kernel_traitsILi128ELi64ELi128ELi8ES3_EELb0ELb1ELb0ELb0ELb0ELb1ELb0EEEvNS_16Flash_bwd_paramsE:
.text._ZN5flash44flash_bwd_dq_dk_dv_loop_seqk_parallel_kernelI23Flash_bwd_kernel_traitsILi128ELi64ELi128ELi8ELi2ELi4ELi2ELb0ELb0EN7cutlass10bfloat16_tE19Flash_kernel_traitsILi128ELi64ELi128ELi8ES3_EELb0ELb1ELb0ELb0ELb0ELb1ELb0EEEvNS_16Flash_bwd_paramsE:
[----:B------:R-:W1:Y:S08]  /*0000*/  LDC R1, c[0x0][0x28] ;  /* 0x00000a00ff017b82 */ /* 0x000e700000000800 */
[----:B------:R-:W2:Y:S01]  /*0010*/  S2UR UR17, SR_CTAID.X ;  /* 0x00000000001179c3 */ /* 0x000ea20000002500 */
[----:B------:R-:W-:Y:S01]  /*0020*/  ULDC UR4, c[0x0][0x2c8] ;  /* 0x0000b20000047ab9 */ /* 0x000fe20000000800 */
[----:B-1----:R-:W-:Y:S01]  /*0030*/  VIADD R1, R1, 0xfffffff0 ;  /* 0xfffffff001017836 */ /* 0x002fe20000000000 */
[----:B------:R-:W-:-:S04]  /*0040*/  UIADD3 UR5, UR4, 0x7f, URZ ;  /* 0x0000007f04057890 */ /* 0x000fc8000fffe03f */
[----:B------:R-:W-:-:S04]  /*0050*/  USHF.R.S32.HI UR4, URZ, 0x1f, UR5 ;  /* 0x0000001f3f047899 */ /* 0x000fc80008011405 */
[----:B------:R-:W-:-:S04]  /*0060*/  ULEA.HI UR4, UR4, UR5, URZ, 0x7 ;  /* 0x0000000504047291 */ /* 0x000fc8000f8f383f */
[----:B------:R-:W-:-:S06]  /*0070*/  USHF.R.S32.HI UR6, URZ, 0x7, UR4 ;  /* 0x000000073f067899 */ /* 0x000fcc0008011404 */
[----:B------:R-:W-:Y:S01]  /*0080*/  MOV R0, UR6 ;  /* 0x0000000600007c02 */ /* 0x000fe20008000f00 */
[----:B--2---:R-:W-:-:S04]  /*0090*/  UISETP.GE.AND UP0, UPT, UR17, UR6, UPT ;  /* 0x000000061100728c */ /* 0x004fc8000bf06270 */
[----:B------:R1:W-:Y:S02]  /*00a0*/  STL [R1+0xc], R0 ;  /* 0x00000c0001007387 */ /* 0x0003e40000100800 */
[----:B------:R-:W-:-:S13]  /*00b0*/  PLOP3.LUT P0, PT, PT, PT, UP0, 0x80, 0x0 ;  /* 0x000000000000781c */ /* 0x000fda0003f0f008 */
[----:B------:R-:W-:Y:S05]  /*00c0*/  @P0 EXIT ;  /* 0x000000000000094d */ /* 0x000fea0003800000 */
[----:B------:R-:W2:Y:S01]  /*00d0*/  S2R R16, SR_TID.X ;  /* 0x0000000000107919 */ /* 0x000ea20000002100 */
[----:B------:R-:W3:Y:S01]  /*00e0*/  S2UR UR57, SR_CTAID.Z ;  /* 0x00000000003979c3 */ /* 0x000ee20000002700 */
[----:B------:R-:W-:Y:S01]  /*00f0*/  UMOV UR5, 0x400 ;  /* 0x0000040000057882 */ /* 0x000fe20000000000 */
[----:B------:R-:W-:Y:S01]  /*0100*/  IMAD.MOV.U32 R251, RZ, RZ, 0x20 ;  /* 0x00000020fffb7424 */ /* 0x000fe200078e00ff */
[----:B------:R-:W-:Y:S01]  /*0110*/  UMOV UR61, 0xffffc000 ;  /* 0xffffc000003d7882 */ /* 0x000fe20000000000 */
[----:B------:R-:W-:-:S04]  /*0120*/  IMAD.MOV.U32 R229, RZ, RZ, -0x10 ;  /* 0xfffffff0ffe57424 */ /* 0x000fc800078e00ff */
[----:B------:R-:W4:Y:S08]  /*0130*/  S2UR UR4, SR_CgaCtaId ;  /* 0x00000000000479c3 */ /* 0x000f300000008800 */
[----:B------:R-:W5:Y:S01]  /*0140*/  S2UR UR49, SR_CTAID.Y ;  /* 0x00000000003179c3 */ /* 0x000f620000002600 */
[----:B---3--:R-:W-:Y:S01]  /*0150*/  USHF.R.S32.HI UR6, URZ, 0x1f, UR57 ;  /* 0x0000001f3f067899 */ /* 0x008fe20008011439 */
[----:B--2---:R-:W-:Y:S01]  /*0160*/  SHF.R.S32.HI R13, RZ, 0x1f, R16 ;  /* 0x0000001fff0d7819 */ /* 0x004fe20000011410 */
[----:B------:R-:W-:Y:S01]  /*0170*/  IMAD.SHL.U32 R250, R16, 0x2, RZ ;  /* 0x0000000210fa7824 */ /* 0x000fe200078e00ff */
[----:B----4-:R-:W-:-:S02]  /*0180*/  ULEA UR4, UR4, UR5, 0x18 ;  /* 0x0000000504047291 */ /* 0x010fc4000f8ec03f */
[CC--:B------:R-:W-:Y:S02]  /*0190*/  LEA.HI R4, R13.reuse, R16.reuse, RZ, 0x5 ;  /* 0x000000100d047211 */ /* 0x0c0fe400078f28ff */
[----:B------:R-:W-:Y:S02]  /*01a0*/  LEA.HI R5, R13, R16, RZ, 0x4 ;  /* 0x000000100d057211 */ /* 0x000fe400078f20ff */
[--C-:B------:R-:W-:Y:S01]  /*01b0*/  SHF.R.S32.HI R6, RZ, 0x5, R4.reuse ;  /* 0x00000005ff067819 */ /* 0x100fe20000011404 */
[----:B-----5:R-:W-:Y:S01]  /*01c0*/  USHF.L.U32 UR5, UR49, 0x7, URZ ;  /* 0x0000000731057899 */ /* 0x020fe2000800063f */
[----:B-1----:R-:W-:Y:S02]  /*01d0*/  SHF.R.S32.HI R0, RZ, 0x1f, R4 ;  /* 0x0000001fff007819 */ /* 0x002fe40000011404 */
[----:B------:R-:W-:Y:S02]  /*01e0*/  SHF.R.S32.HI R7, RZ, 0x4, R5 ;  /* 0x00000004ff077819 */ /* 0x000fe40000011405 */
[----:B------:R-:W-:-:S02]  /*01f0*/  LEA.HI R3, R4, R6, RZ, 0x1 ;  /* 0x0000000604037211 */ /* 0x000fc400078f08ff */
[----:B------:R-:W-:Y:S02]  /*0200*/  LEA.HI R0, R0, R6, RZ, 0x2 ;  /* 0x0000000600007211 */ /* 0x000fe400078f10ff */
[----:B------:R-:W-:Y:S02]  /*0210*/  LEA.HI R2, R5, R7, RZ, 0x1 ;  /* 0x0000000705027211 */ /* 0x000fe400078f08ff */
[----:B------:R-:W-:Y:S02]  /*0220*/  LOP3.LUT R3, R3, 0xfffffffe, RZ, 0xc0, !PT ;  /* 0xfffffffe03037812 */ /* 0x000fe400078ec0ff */
[----:B------:R-:W-:Y:S02]  /*0230*/  LOP3.LUT R0, R0, 0xfffffffc, RZ, 0xc0, !PT ;  /* 0xfffffffc00007812 */ /* 0x000fe400078ec0ff */
[----:B------:R-:W-:Y:S01]  /*0240*/  LOP3.LUT R2, R2, 0xfffffffe, RZ, 0xc0, !PT ;  /* 0xfffffffe02027812 */ /* 0x000fe200078ec0ff */
[C---:B------:R-:W-:Y:S01]  /*0250*/  IMAD.IADD R14, R6.reuse, 0x1, -R3 ;  /* 0x00000001060e7824 */ /* 0x040fe200078e0a03 */
[-C--:B------:R-:W-:Y:S01]  /*0260*/  LEA.HI R19, R13, R16.reuse, RZ, 0x3 ;  /* 0x000000100d137211 */ /* 0x080fe200078f18ff */
[----:B------:R-:W-:Y:S01]  /*0270*/  IMAD.IADD R11, R6, 0x1, -R0 ;  /* 0x00000001060b7824 */ /* 0x000fe200078e0a00 */
[----:B------:R-:W-:Y:S01]  /*0280*/  LOP3.LUT R3, R4, 0xffffffe0, RZ, 0xc0, !PT ;  /* 0xffffffe004037812 */ /* 0x000fe200078ec0ff */
[----:B------:R-:W-:Y:S01]  /*0290*/  IMAD.IADD R10, R7, 0x1, -R2 ;  /* 0x00000001070a7824 */ /* 0x000fe200078e0a02 */
[----:B------:R-:W-:-:S02]  /*02a0*/  LEA.HI R15, R13, R16, RZ, 0x2 ;  /* 0x000000100d0f7211 */ /* 0x000fc400078f10ff */
[----:B------:R-:W-:Y:S01]  /*02b0*/  LOP3.LUT R0, R19, 0xfffffff8, RZ, 0xc0, !PT ;  /* 0xfffffff813007812 */ /* 0x000fe200078ec0ff */
[C---:B------:R-:W-:Y:S01]  /*02c0*/  IMAD.IADD R3, R16.reuse, 0x1, -R3 ;  /* 0x0000000110037824 */ /* 0x040fe200078e0a03 */
[----:B------:R-:W-:Y:S02]  /*02d0*/  SHF.R.S32.HI R4, RZ, 0x3, R19 ;  /* 0x00000003ff047819 */ /* 0x000fe40000011413 */
[----:B------:R-:W-:Y:S01]  /*02e0*/  LOP3.LUT R2, R5, 0xfffffff0, RZ, 0xc0, !PT ;  /* 0xfffffff005027812 */ /* 0x000fe200078ec0ff */
[----:B------:R-:W-:Y:S01]  /*02f0*/  IMAD.IADD R0, R16, 0x1, -R0 ;  /* 0x0000000110007824 */ /* 0x000fe200078e0a00 */
[--C-:B------:R-:W-:Y:S01]  /*0300*/  SHF.R.S32.HI R7, RZ, 0x2, R15.reuse ;  /* 0x00000002ff077819 */ /* 0x100fe2000001140f */
[----:B------:R-:W-:Y:S01]  /*0310*/  IMAD.SHL.U32 R4, R4, 0x40, RZ ;  /* 0x0000004004047824 */ /* 0x000fe200078e00ff */
[----:B------:R-:W-:Y:S01]  /*0320*/  SHF.R.S32.HI R5, RZ, 0x1f, R15 ;  /* 0x0000001fff057819 */ /* 0x000fe2000001140f */
[----:B------:R-:W-:Y:S01]  /*0330*/  IMAD.IADD R2, R16, 0x1, -R2 ;  /* 0x0000000110027824 */ /* 0x000fe200078e0a02 */
[----:B------:R-:W-:Y:S01]  /*0340*/  SHF.R.S32.HI R8, RZ, 0x1f, R3 ;  /* 0x0000001fff087819 */ /* 0x000fe20000011403 */
[----:B------:R-:W-:Y:S01]  /*0350*/  IMAD.SHL.U32 R6, R0, 0x8, RZ ;  /* 0x0000000800067824 */ /* 0x000fe200078e00ff */
[----:B------:R-:W-:-:S02]  /*0360*/  LEA.HI R5, R5, R7, RZ, 0x3 ;  /* 0x0000000705057211 */ /* 0x000fc400078f18ff */
[----:B------:R-:W-:Y:S02]  /*0370*/  LOP3.LUT R4, R4, 0x1c0, RZ, 0xc0, !PT ;  /* 0x000001c004047812 */ /* 0x000fe400078ec0ff */
[----:B------:R-:W-:Y:S02]  /*0380*/  LOP3.LUT R5, R5, 0xfffffff8, RZ, 0xc0, !PT ;  /* 0xfffffff805057812 */ /* 0x000fe400078ec0ff */
[----:B------:R-:W-:Y:S02]  /*0390*/  SHF.R.S32.HI R9, RZ, 0x1f, R2 ;  /* 0x0000001fff097819 */ /* 0x000fe40000011402 */
[----:B------:R-:W-:Y:S01]  /*03a0*/  LOP3.LUT R6, R4, 0x38, R6, 0xf8, !PT ;  /* 0x0000003804067812 */ /* 0x000fe200078ef806 */
[----:B------:R-:W-:Y:S01]  /*03b0*/  IMAD.IADD R7, R7, 0x1, -R5 ;  /* 0x0000000107077824 */ /* 0x000fe200078e0a05 */
[----:B------:R-:W-:Y:S02]  /*03c0*/  SHF.R.U32.HI R4, RZ, 0x3, R4 ;  /* 0x00000003ff047819 */ /* 0x000fe40000011604 */
[----:B------:R-:W-:-:S02]  /*03d0*/  LEA.HI R12, R9, R2, RZ, 0x3 ;  /* 0x00000002090c7211 */ /* 0x000fc400078f18ff */
[----:B------:R-:W-:Y:S01]  /*03e0*/  LOP3.LUT R246, R6, R4, RZ, 0x3c, !PT ;  /* 0x0000000406f67212 */ /* 0x000fe200078e3cff */
[----:B------:R-:W-:Y:S01]  /*03f0*/  IMAD.SHL.U32 R6, R10, 0x200, RZ ;  /* 0x000002000a067824 */ /* 0x000fe200078e00ff */
[----:B------:R-:W-:Y:S02]  /*0400*/  LOP3.LUT R4, R12, 0xfffffff8, RZ, 0xc0, !PT ;  /* 0xfffffff80c047812 */ /* 0x000fe400078ec0ff */
[----:B------:R-:W-:Y:S02]  /*0410*/  LEA.HI R18, R8, R3, RZ, 0x2 ;  /* 0x0000000308127211 */ /* 0x000fe400078f10ff */
[----:B------:R-:W-:Y:S01]  /*0420*/  LOP3.LUT P4, RZ, R0, 0x2, RZ, 0xc0, !PT ;  /* 0x0000000200ff7812 */ /* 0x000fe2000788c0ff */
[----:B------:R-:W-:Y:S01]  /*0430*/  IMAD.IADD R17, R2, 0x1, -R4 ;  /* 0x0000000102117824 */ /* 0x000fe200078e0a04 */
[C---:B------:R-:W-:Y:S01]  /*0440*/  LOP3.LUT P3, RZ, R0.reuse, 0x4, RZ, 0xc0, !PT ;  /* 0x0000000400ff7812 */ /* 0x040fe2000786c0ff */
[----:B------:R-:W-:Y:S01]  /*0450*/  IMAD.SHL.U32 R0, R0, 0x40, RZ ;  /* 0x0000004000007824 */ /* 0x000fe200078e00ff */
[----:B------:R-:W-:Y:S01]  /*0460*/  LOP3.LUT R3, R7, 0x1, RZ, 0xc0, !PT ;  /* 0x0000000107037812 */ /* 0x000fe200078ec0ff */
[----:B------:R-:W-:Y:S01]  /*0470*/  IMAD.SHL.U32 R2, R11, 0x10, RZ ;  /* 0x000000100b027824 */ /* 0x000fe200078e00ff */
[----:B------:R-:W-:-:S02]  /*0480*/  LEA.HI R5, R13, R16, RZ, 0x7 ;  /* 0x000000100d057211 */ /* 0x000fc400078f38ff */
[----:B------:R-:W-:Y:S02]  /*0490*/  ISETP.NE.U32.AND P0, PT, R3, 0x1, PT ;  /* 0x000000010300780c */ /* 0x000fe40003f05070 */
[----:B------:R-:W-:Y:S02]  /*04a0*/  LOP3.LUT R0, R0, 0x1c0, RZ, 0xc0, !PT ;  /* 0x000001c000007812 */ /* 0x000fe400078ec0ff */
[----:B------:R-:W-:Y:S02]  /*04b0*/  LOP3.LUT R3, R15, 0x7ffffffc, RZ, 0xc0, !PT ;  /* 0x7ffffffc0f037812 */ /* 0x000fe400078ec0ff */
[C---:B------:R-:W-:Y:S02]  /*04c0*/  LOP3.LUT R214, R0.reuse, 0x8, R19, 0xf8, !PT ;  /* 0x0000000800d67812 */ /* 0x040fe400078ef813 */
[----:B------:R-:W-:Y:S02]  /*04d0*/  LOP3.LUT R2, R0, 0x30, R2, 0xf8, !PT ;  /* 0x0000003000027812 */ /* 0x000fe400078ef802 */
[----:B------:R-:W-:Y:S01]  /*04e0*/  SHF.R.U32.HI R210, RZ, 0x3, R0 ;  /* 0x00000003ffd27819 */ /* 0x000fe20000011600 */
[----:B------:R-:W-:Y:S01]  /*04f0*/  IMAD.IADD R0, R16, 0x1, -R3 ;  /* 0x0000000110007824 */ /* 0x000fe200078e0a03 */
[----:B------:R-:W-:-:S02]  /*0500*/  LEA.HI R4, R13, R16, RZ, 0x6 ;  /* 0x000000100d047211 */ /* 0x000fc400078f30ff */
[----:B------:R-:W-:Y:S01]  /*0510*/  LOP3.LUT R8, R2, 0x8, R19, 0xf8, !PT ;  /* 0x0000000802087812 */ /* 0x000fe200078ef813 */
[----:B------:R-:W-:Y:S01]  /*0520*/  IMAD.SHL.U32 R2, R0, 0x2, RZ ;  /* 0x0000000200027824 */ /* 0x000fe200078e00ff */
[----:B------:R-:W-:Y:S02]  /*0530*/  SHF.R.S32.HI R0, RZ, 0x7, R5 ;  /* 0x00000007ff007819 */ /* 0x000fe40000011405 */
[----:B------:R-:W-:Y:S01]  /*0540*/  SHF.R.S32.HI R4, RZ, 0x6, R4 ;  /* 0x00000006ff047819 */ /* 0x000fe20000011404 */
[--C-:B------:R-:W-:Y:S01]  /*0550*/  IMAD R11, R11, 0x400, R2.reuse ;  /* 0x000004000b0b7824 */ /* 0x100fe200078e0202 */
[----:B------:R-:W-:Y:S01]  /*0560*/  LOP3.LUT R214, R214, R210, RZ, 0x3c, !PT ;  /* 0x000000d2d6d67212 */ /* 0x000fe200078e3cff */
[----:B------:R-:W-:Y:S01]  /*0570*/  IMAD R9, R0, 0x1000, R2 ;  /* 0x0000100000097824 */ /* 0x000fe200078e0202 */
[----:B------:R-:W-:Y:S01]  /*0580*/  R2P PR, R7, 0x6 ;  /* 0x0000000607007804 */ /* 0x000fe20000000000 */
[----:B------:R-:W-:Y:S01]  /*0590*/  IMAD R3, R4, 0x800, R6 ;  /* 0x0000080004037824 */ /* 0x000fe200078e0206 */
[----:B------:R-:W-:Y:S01]  /*05a0*/  LOP3.LUT R210, R6, R8, R210, 0xf6, !PT ;  /* 0x0000000806d27212 */ /* 0x000fe200078ef6d2 */
[----:B------:R-:W-:Y:S01]  /*05b0*/  IMAD.SHL.U32 R2, R10, 0x20, RZ ;  /* 0x000000200a027824 */ /* 0x000fe200078e00ff */
[----:B------:R-:W-:Y:S01]  /*05c0*/  SEL R213, R251, 0xffffffe0, !P4 ;  /* 0xffffffe0fbd57807 */ /* 0x000fe20006000000 */
[----:B------:R-:W-:Y:S01]  /*05d0*/  IMAD.IADD R214, R3, 0x1, R214 ;  /* 0x0000000103d67824 */ /* 0x000fe200078e02d6 */
[----:B------:R-:W-:Y:S01]  /*05e0*/  SEL R251, R251, 0xffffffe0, !P1 ;  /* 0xffffffe0fbfb7807 */ /* 0x000fe20004800000 */
[----:B------:R-:W-:Y:S01]  /*05f0*/  IMAD.SHL.U32 R5, R0, 0x8, RZ ;  /* 0x0000000800057824 */ /* 0x000fe200078e00ff */
[----:B------:R-:W-:Y:S01]  /*0600*/  LOP3.LUT R0, R2, 0x20, RZ, 0xc0, !PT ;  /* 0x0000002002007812 */ /* 0x000fe200078ec0ff */
[----:B------:R-:W-:Y:S01]  /*0610*/  IMAD.SHL.U32 R3, R4, 0x8, RZ ;  /* 0x0000000804037824 */ /* 0x000fe200078e00ff */
[----:B------:R-:W-:Y:S01]  /*0620*/  SEL R229, R229, 0x10, !P0 ;  /* 0x00000010e5e57807 */ /* 0x000fe20004000000 */
[----:B------:R-:W-:Y:S01]  /*0630*/  IMAD.SHL.U32 R2, R7, 0x40, RZ ;  /* 0x0000004007027824 */ /* 0x000fe200078e00ff */
[----:B------:R-:W-:Y:S01]  /*0640*/  LEA R210, R210, UR4, 0x1 ;  /* 0x00000004d2d27c11 */ /* 0x000fe2000f8e08ff */
[----:B------:R-:W-:Y:S01]  /*0650*/  IMAD R246, R4, 0x200, R246 ;  /* 0x0000020004f67824 */ /* 0x000fe200078e02f6 */
[----:B------:R-:W-:Y:S01]  /*0660*/  LOP3.LUT R209, R0, 0x18, R3, 0xf8, !PT ;  /* 0x0000001800d17812 */ /* 0x000fe200078ef803 */
[----:B------:R-:W-:Y:S01]  /*0670*/  IMAD.SHL.U32 R4, R4, 0x20, RZ ;  /* 0x0000002004047824 */ /* 0x000fe200078e00ff */
[----:B------:R-:W-:Y:S01]  /*0680*/  LOP3.LUT R0, R2, 0x1c0, RZ, 0xc0, !PT ;  /* 0x000001c002007812 */ /* 0x000fe200078ec0ff */
[C---:B------:R-:W-:Y:S01]  /*0690*/  IMAD.SHL.U32 R6, R10.reuse, 0x8, RZ ;  /* 0x000000080a067824 */ /* 0x040fe200078e00ff */
[----:B------:R-:W-:Y:S01]  /*06a0*/  LOP3.LUT R2, R5, 0x8, RZ, 0xc0, !PT ;  /* 0x0000000805027812 */ /* 0x000fe200078ec0ff */
[----:B------:R-:W-:Y:S01]  /*06b0*/  IMAD.SHL.U32 R5, R10, 0x10, RZ ;  /* 0x000000100a057824 */ /* 0x000fe200078e00ff */
[----:B------:R-:W-:Y:S01]  /*06c0*/  SHF.R.U32.HI R3, RZ, 0x3, R0 ;  /* 0x00000003ff037819 */ /* 0x000fe20000011600 */
[----:B------:R-:W-:Y:S01]  /*06d0*/  IMAD.SHL.U32 R214, R214, 0x2, RZ ;  /* 0x00000002d6d67824 */ /* 0x000fe200078e00ff */
[----:B------:R-:W-:-:S02]  /*06e0*/  LOP3.LUT R250, R4, 0x6, R250, 0xf8, !PT ;  /* 0x0000000604fa7812 */ /* 0x000fc400078ef8fa */
[----:B------:R-:W-:Y:S02]  /*06f0*/  LOP3.LUT R4, R0, 0x20, R4, 0xf8, !PT ;  /* 0x0000002000047812 */ /* 0x000fe400078ef804 */
[----:B------:R-:W-:Y:S02]  /*0700*/  LOP3.LUT R7, R3, R0, R2, 0x1e, !PT ;  /* 0x0000000003077212 */ /* 0x000fe400078e1e02 */
[----:B------:R-:W-:Y:S02]  /*0710*/  SHF.R.S32.HI R0, RZ, 0x2, R18 ;  /* 0x00000002ff007819 */ /* 0x000fe40000011412 */
[----:B------:R-:W-:Y:S01]  /*0720*/  LOP3.LUT R8, R2, 0x10, R5, 0xf8, !PT ;  /* 0x0000001002087812 */ /* 0x000fe200078ef805 */
[----:B------:R-:W-:Y:S01]  /*0730*/  IMAD.SHL.U32 R5, R17, 0x40, RZ ;  /* 0x0000004011057824 */ /* 0x000fe200078e00ff */
[----:B------:R-:W-:Y:S01]  /*0740*/  LOP3.LUT R4, R4, R3, RZ, 0x3c, !PT ;  /* 0x0000000304047212 */ /* 0x000fe200078e3cff */
[C---:B------:R-:W-:Y:S02]  /*0750*/  IMAD R20, R14.reuse, 0x10, R0 ;  /* 0x000000100e147824 */ /* 0x040fe400078e0200 */
[----:B------:R-:W-:Y:S01]  /*0760*/  IMAD R3, R14, 0x400, R9 ;  /* 0x000004000e037824 */ /* 0x000fe200078e0209 */
[----:B------:R-:W-:Y:S01]  /*0770*/  LOP3.LUT R5, R5, 0x1c0, RZ, 0xc0, !PT ;  /* 0x000001c005057812 */ /* 0x000fe200078ec0ff */
[----:B------:R-:W-:Y:S01]  /*0780*/  VIADD R2, R20, 0xffffffc0 ;  /* 0xffffffc014027836 */ /* 0x000fe20000000000 */
[----:B------:R1:W-:Y:S01]  /*0790*/  STL [R1], R20 ;  /* 0x0000001401007387 */ /* 0x0003e20000100800 */
[----:B------:R-:W-:-:S02]  /*07a0*/  IMAD.SHL.U32 R0, R12, 0x40, RZ ;  /* 0x000000400c007824 */ /* 0x000fc400078e00ff */
[----:B------:R-:W-:Y:S01]  /*07b0*/  IMAD.IADD R230, R4, 0x1, R3 ;  /* 0x0000000104e67824 */ /* 0x000fe200078e0203 */
[----:B------:R-:W-:Y:S01]  /*07c0*/  SHF.R.S32.HI R3, RZ, 0x1f, R2 ;  /* 0x0000001fff037819 */ /* 0x000fe20000011402 */
[----:B------:R-:W-:Y:S01]  /*07d0*/  IMAD.IADD R7, R11, 0x1, R7 ;  /* 0x000000010b077824 */ /* 0x000fe200078e0207 */
[----:B------:R-:W-:Y:S02]  /*07e0*/  LOP3.LUT R4, R5, 0x8, R6, 0xf8, !PT ;  /* 0x0000000805047812 */ /* 0x000fe400078ef806 */
[----:B------:R-:W-:Y:S02]  /*07f0*/  SHF.R.U32.HI R6, RZ, 0x3, R5 ;  /* 0x00000003ff067819 */ /* 0x000fe40000011605 */
[----:B------:R-:W-:Y:S02]  /*0800*/  LOP3.LUT R0, R0, 0xfffffe00, RZ, 0xc0, !PT ;  /* 0xfffffe0000007812 */ /* 0x000fe400078ec0ff */
[----:B------:R-:W-:Y:S02]  /*0810*/  SHF.L.U64.HI R249, R2, 0x2, R3 ;  /* 0x0000000202f97819 */ /* 0x000fe40000010203 */
[----:B------:R-:W-:Y:S01]  /*0820*/  LOP3.LUT R2, R4, R6, RZ, 0x3c, !PT ;  /* 0x0000000604027212 */ /* 0x000fe200078e3cff */
[----:B------:R-:W-:Y:S01]  /*0830*/  IMAD R3, R14, 0x400, R0 ;  /* 0x000004000e037824 */ /* 0x000fe200078e0200 */
[----:B------:R-:W-:-:S02]  /*0840*/  LOP3.LUT R4, R6, R8, R5, 0x1e, !PT ;  /* 0x0000000806047212 */ /* 0x000fc400078e1e05 */
        /* <DEDUP_REMOVED lines=9> */
[----:B------:R-:W-:-:S03]  /*08e0*/  LEA R230, R230, UR4, 0x1 ;  /* 0x00000004e6e67c11 */ /* 0x000fc6000f8e08ff */
[----:B------:R-:W-:Y:S01]  /*08f0*/  IMAD.U32 R2, RZ, RZ, UR6 ;  /* 0x00000006ff027e24 */ /* 0x000fe2000f8e00ff */
[----:B------:R-:W-:Y:S01]  /*0900*/  USHF.R.S32.HI UR6, URZ, 0x1f, UR57 ;  /* 0x0000001f3f067899 */ /* 0x000fe20008011439 */
[----:B------:R-:W-:Y:S01]  /*0910*/  LEA R247, R7, UR5, 0x1 ;  /* 0x0000000507f77c11 */ /* 0x000fe2000f8e08ff */
[----:B------:R-:W-:Y:S01]  /*0920*/  IMAD.IADD R228, R230, 0x1, R251 ;  /* 0x00000001e6e47824 */ /* 0x000fe200078e02fb */
[----:B------:R-:W-:Y:S01]  /*0930*/  SEL R215, R0, 0xffffffc0, !P3 ;  /* 0xffffffc000d77807 */ /* 0x000fe20005800000 */
[----:B------:R-:W-:Y:S01]  /*0940*/  VIADD R216, R214, UR5 ;  /* 0x00000005d6d87c36 */ /* 0x000fe20008000000 */
[----:B------:R-:W-:Y:S01]  /*0950*/  SEL R0, R0, 0xffffffc0, !P2 ;  /* 0xffffffc000007807 */ /* 0x000fe20005000000 */
[----:B------:R-:W-:Y:S01]  /*0960*/  IMAD.U32 R2, RZ, RZ, UR6 ;  /* 0x00000006ff027e24 */ /* 0x000fe2000f8e00ff */
[----:B------:R-:W-:Y:S01]  /*0970*/  LEA R209, R209, UR5, 0x1 ;  /* 0x00000005d1d17c11 */ /* 0x000fe2000f8e08ff */
[----:B------:R-:W-:Y:S01]  /*0980*/  VIADD R2, R247, 0x420 ;  /* 0x00000420f7027836 */ /* 0x000fe20000000000 */
[----:B------:R-:W-:Y:S01]  /*0990*/  ULDC.64 UR6, c[0x0][0x208] ;  /* 0x0000820000067ab9 */ /* 0x000fe20000000a00 */
[----:B------:R-:W-:-:S02]  /*09a0*/  IMAD.IADD R251, R251, 0x1, R247 ;  /* 0x00000001fbfb7824 */ /* 0x000fc400078e02f7 */
[C---:B------:R-:W-:Y:S02]  /*09b0*/  @P1 VIADD R2, R247.reuse, 0x3e0 ;  /* 0x000003e0f7021836 */ /* 0x040fe40000000000 */
[--C-:B------:R-:W-:Y:S02]  /*09c0*/  IMAD.IADD R248, R247, 0x1, R0.reuse ;  /* 0x00000001f7f87824 */ /* 0x100fe400078e0200 */
[----:B------:R-:W-:Y:S01]  /*09d0*/  IMAD.IADD R252, R251, 0x1, R0 ;  /* 0x00000001fbfc7824 */ /* 0x000fe200078e0200 */
[----:B------:R1:W-:Y:S01]  /*09e0*/  STL [R1+0x8], R2 ;  /* 0x0000080201007387 */ /* 0x0003e20000100800 */
[----:B------:R-:W-:Y:S02]  /*09f0*/  IMAD.IADD R0, R0, 0x1, R2 ;  /* 0x0000000100007824 */ /* 0x000fe400078e0202 */
[C---:B------:R-:W-:Y:S02]  /*0a00*/  IMAD.IADD R213, R216.reuse, 0x1, R213 ;  /* 0x00000001d8d57824 */ /* 0x040fe400078e02d5 */
[----:B------:R-:W-:Y:S01]  /*0a10*/  IMAD.IADD R216, R216, 0x1, R215 ;  /* 0x00000001d8d87824 */ /* 0x000fe200078e02d7 */
[----:B------:R1:W-:Y:S01]  /*0a20*/  STL [R1+0x4], R0 ;  /* 0x0000040001007387 */ /* 0x0003e20000100800 */
[----:B------:R-:W-:-:S02]  /*0a30*/  IMAD.IADD R231, R230, 0x1, R229 ;  /* 0x00000001e6e77824 */ /* 0x000fc400078e02e5 */
[----:B------:R-:W-:Y:S02]  /*0a40*/  IMAD.IADD R215, R213, 0x1, R215 ;  /* 0x00000001d5d77824 */ /* 0x000fe400078e02d7 */
[----:B------:R-:W-:-:S07]  /*0a50*/  IMAD.IADD R229, R229, 0x1, R228 ;  /* 0x00000001e5e57824 */ /* 0x000fce00078e02e4 */
.L_x_262:
        /* <DEDUP_REMOVED lines=16> */
[----:B-1----:R-:W-:Y:S01]  /*0b60*/  IMAD.U32 R2, RZ, RZ, UR8 ;  /* 0x00000008ff027e24 */ /* 0x002fe2000f8e00ff */
        /* <DEDUP_REMOVED lines=13> */
[----:B--2-4-:R-:W2:Y:S01]  /*0c40*/  @P1 LDG.E R7, desc[UR6][R4.64] ;  /* 0x0000000604071981 */ /* 0x014ea2000c1e1900 */
        /* <DEDUP_REMOVED lines=19> */
[----:B------:R-:W-:Y:S01]  /*0d80*/  @!UP3 USEL UR10, UR8, URZ, UP0 ;  /* 0x0000003f080ab287 */ /* 0x000fe20008000000 */
[----:B------:R-:W-:Y:S01]  /*0d90*/  ULDC UR9, c[0x0][0x2c8] ;  /* 0x0000b20000097ab9 */ /* 0x000fe20000000800 */
[----:B--2---:R-:W-:-:S02]  /*0da0*/  @P1 R2UR UR18, R7 ;  /* 0x00000000071212ca */ /* 0x004fc400000e0000 */
        /* <DEDUP_REMOVED lines=14> */
.L_x_218:
        /* <DEDUP_REMOVED lines=22> */
[----:B------:R-:W-:Y:S02]  /*0ff0*/  USEL UR35, UR14, URZ, UP2 ;  /* 0x0000003f0e237287 */ /* 0x000fe40009000000 */
[----:B------:R-:W-:Y:S01]  /*1000*/  @!UP1 UIMAD.WIDE.U32 UR38, UR49, UR10, URZ ;  /* 0x0000000a312692a5 */ /* 0x000fe2000f8e003f */
[----:B-1----:R-:W-:Y:S01]  /*1010*/  IABS R5, R6 ;  /* 0x0000000600057213 */ /* 0x002fe20000000000 */
[----:B------:R-:W-:Y:S01]  /*1020*/  UIMAD.WIDE.U32 UR14, UR5, UR42, URZ ;  /* 0x0000002a050e72a5 */ /* 0x000fe2000f8e003f */
[----:B------:R-:W-:Y:S01]  /*1030*/  ISETP.NE.AND P3, PT, R6, RZ, PT ;  /* 0x000000ff0600720c */ /* 0x000fe20003f65270 */
[----:B------:R-:W-:Y:S01]  /*1040*/  ULDC.U8 UR20, c[0x0][0x3d8] ;  /* 0x0000f60000147ab9 */ /* 0x000fe20000000000 */
[----:B------:R-:W1:Y:S01]  /*1050*/  I2F.RP R2, R5 ;  /* 0x0000000500027306 */ /* 0x000e620000209400 */
[----:B------:R-:W-:-:S02]  /*1060*/  USEL UR58, UR24, UR14, !UP1 ;  /* 0x0000000e183a7287 */ /* 0x000fc4000c800000 */
[----:B------:R-:W-:Y:S02]  /*1070*/  UISETP.NE.AND UP3, UPT, UR20, URZ, UPT ;  /* 0x0000003f1400728c */ /* 0x000fe4000bf65270 */
[----:B--2---:R-:W-:Y:S02]  /*1080*/  UIMAD.WIDE.U32 UR32, UR9, UR12, URZ ;  /* 0x0000000c092072a5 */ /* 0x004fe4000f8e003f */
[----:B------:R-:W-:Y:S02]  /*1090*/  UIADD3 UR50, UR25, UR34, URZ ;  /* 0x0000002219327290 */ /* 0x000fe4000fffe03f */
[----:B------:R-:W-:Y:S02]  /*10a0*/  UIMAD UR44, UR9, UR13, UR33 ;  /* 0x0000000d092c72a4 */ /* 0x000fe4000f8e0221 */
[----:B------:R-:W-:Y:S01]  /*10b0*/  @!UP1 UIMAD UR9, UR59, UR10, URZ ;  /* 0x0000000a3b0992a4 */ /* 0x000fe2000f8e023f */
[----:B------:R-:W-:Y:S01]  /*10c0*/  @UP1 ULDC.64 UR12, c[0x0][0x420] ;  /* 0x00010800000c1ab9 */ /* 0x000fe20000000a00 */
[----:B------:R-:W-:Y:S01]  /*10d0*/  USHF.L.U64.HI UR16, UR49, 0x7, UR59 ;  /* 0x0000000731107899 */ /* 0x000fe2000801023b */
        /* <DEDUP_REMOVED lines=8> */
[----:B------:R-:W-:Y:S01]  /*1160*/  UIMAD.WIDE UR10, UR22, UR47, URZ ;  /* 0x0000002f160a72a5 */ /* 0x000fe2000f8e023f */
[----:B-1----:R-:W-:Y:S01]  /*1170*/  VIADD R2, R2, 0xffffffe ;  /* 0x0ffffffe02027836 */ /* 0x002fe20000000000 */
[----:B------:R-:W-:Y:S02]  /*1180*/  UIMAD.WIDE.U32 UR12, UR49, UR60, URZ ;  /* 0x0000003c310c72a5 */ /* 0x000fe4000f8e003f */
[----:B------:R-:W-:Y:S01]  /*1190*/  UIMAD UR9, UR59, UR60, UR9 ;  /* 0x0000003c3b0972a4 */ /* 0x000fe2000f8e0209 */
[----:B------:R-:W1:Y:S01]  /*11a0*/  F2I.FTZ.U32.TRUNC.NTZ R3, R2 ;  /* 0x0000000200037305 */ /* 0x000e62000021f000 */
[----:B------:R-:W-:Y:S02]  /*11b0*/  UIMAD UR14, UR11, UR12, URZ ;  /* 0x0000000c0b0e72a4 */ /* 0x000fe4000f8e023f */
[----:B------:R-:W-:Y:S02]  /*11c0*/  UIADD3 UR9, UR13, UR9, URZ ;  /* 0x000000090d097290 */ /* 0x000fe4000fffe03f */
[----:B------:R-:W-:-:S02]  /*11d0*/  ULOP3.LUT UR19, UR33, 0xffffffc0, URZ, 0xc0, !UPT ;  /* 0xffffffc021137892 */ /* 0x000fc4000f8ec03f */
[----:B------:R-:W-:Y:S02]  /*11e0*/  UIMAD.WIDE.U32 UR24, UR10, UR12, URZ ;  /* 0x0000000c0a1872a5 */ /* 0x000fe4000f8e003f */
[----:B------:R-:W-:Y:S02]  /*11f0*/  UIMAD UR9, UR10, UR9, UR14 ;  /* 0x000000090a0972a4 */ /* 0x000fe4000f8e020e */
[----:B------:R-:W-:Y:S02]  /*1200*/  UIADD3 UR19, UR19, -0x40, URZ ;  /* 0xffffffc013137890 */ /* 0x000fe4000fffe03f */
[----:B------:R-:W-:Y:S01]  /*1210*/  UISETP.NE.AND UP0, UPT, UR30, -0x1, UPT ;  /* 0xffffffff1e00788c */ /* 0x000fe2000bf05270 */
[----:B-1----:R-:W-:Y:S01]  /*1220*/  IMAD.MOV R0, RZ, RZ, -R3 ;  /* 0x000000ffff007224 */ /* 0x002fe200078e0a03 */
[----:B------:R-:W-:Y:S01]  /*1230*/  USEL UR16, UR16, URZ, UP2 ;  /* 0x0000003f10107287 */ /* 0x000fe20009000000 */
[----:B------:R-:W-:Y:S01]  /*1240*/  IMAD.MOV.U32 R2, RZ, RZ, RZ ;  /* 0x000000ffff027224 */ /* 0x000fe200078e00ff */
[----:B------:R-:W-:Y:S01]  /*1250*/  UIADD3 UR48, UR25, UR9, URZ ;  /* 0x0000000919307290 */ /* 0x000fe2000fffe03f */
[----:B------:R-:W-:Y:S01]  /*1260*/  IMAD R0, R0, R5, RZ ;  /* 0x0000000500007224 */ /* 0x000fe200078e02ff */
[----:B------:R-:W-:-:S02]  /*1270*/  UIMAD.WIDE.U32 UR12, UR10, UR5, URZ ;  /* 0x000000050a0c72a5 */ /* 0x000fc4000f8e003f */
[----:B------:R-:W-:Y:S01]  /*1280*/  UIADD3 UR9, UP2, UR19, UR35, URZ ;  /* 0x0000002313097290 */ /* 0x000fe2000ff5e03f */
[----:B------:R-:W-:Y:S01]  /*1290*/  IMAD.HI.U32 R0, R3, R0, R2 ;  /* 0x0000000003007227 */ /* 0x000fe200078e0002 */
[----:B------:R-:W-:Y:S01]  /*12a0*/  MOV R2, R4 ;  /* 0x0000000400027202 */ /* 0x000fe20000000f00 */
[----:B------:R-:W-:Y:S01]  /*12b0*/  USHF.R.S32.HI UR36, URZ, 0x1f, UR19 ;  /* 0x0000001f3f247899 */ /* 0x000fe20008011413 */
[----:B------:R-:W-:Y:S01]  /*12c0*/  ULDC UR46, c[0x0][0x2c4] ;  /* 0x0000b100002e7ab9 */ /* 0x000fe20000000800 */
[----:B------:R-:W-:Y:S02]  /*12d0*/  UIMAD UR14, UR11, UR5, URZ ;  /* 0x000000050b0e72a4 */ /* 0x000fe4000f8e023f */
[----:B------:R-:W-:Y:S01]  /*12e0*/  IMAD.HI.U32 R0, R0, R2, RZ ;  /* 0x0000000200007227 */ /* 0x000fe200078e00ff */
[----:B------:R-:W-:Y:S02]  /*12f0*/  USEL UR56, UR24, UR12, !UP1 ;  /* 0x0000000c18387287 */ /* 0x000fe4000c800000 */
[----:B------:R-:W-:Y:S01]  /*1300*/  UIMAD UR11, UR11, UR9, URZ ;  /* 0x000000090b0b72a4 */ /* 0x000fe2000f8e023f */
[----:B------:R-:W-:Y:S01]  /*1310*/  IMAD.MOV R3, RZ, RZ, -R0 ;  /* 0x000000ffff037224 */ /* 0x000fe200078e0a00 */
[----:B------:R-:W-:-:S02]  /*1320*/  UIMAD.WIDE.U32 UR34, UR10, UR9, URZ ;  /* 0x000000090a2272a5 */ /* 0x000fc4000f8e003f */
[----:B------:R-:W-:Y:S01]  /*1330*/  UIADD3.X UR12, UR36, UR16, URZ, UP2, !UPT ;  /* 0x00000010240c7290 */ /* 0x000fe200097fe43f */
[C---:B------:R-:W-:Y:S01]  /*1340*/  IMAD R2, R5.reuse, R3, R2 ;  /* 0x0000000305027224 */ /* 0x040fe200078e0202 */
[----:B------:R-:W-:Y:S01]  /*1350*/  @UP3 UIMAD UR9, UR49, UR46, URZ ;  /* 0x0000002e310932a4 */ /* 0x000fe2000f8e023f */
[----:B------:R-:W-:Y:S01]  /*1360*/  ULDC.U8 UR21, c[0x0][0x480] ;  /* 0x0001200000157ab9 */ /* 0x000fe20000000000 */
[----:B------:R-:W-:Y:S02]  /*1370*/  UIMAD UR27, UR5, UR43, URZ ;  /* 0x0000002b051b72a4 */ /* 0x000fe4000f8e023f */
[----:B------:R-:W-:Y:S01]  /*1380*/  ISETP.GT.U32.AND P1, PT, R5, R2, PT ;  /* 0x000000020500720c */ /* 0x000fe20003f24070 */
[----:B------:R-:W-:Y:S02]  /*1390*/  @UP0 UIADD3 UR26, UR18, UR30, URZ ;  /* 0x0000001e121a0290 */ /* 0x000fe4000fffe03f */
[----:B------:R-:W-:Y:S02]  /*13a0*/  @UP0 UIADD3 UR31, UR18, UR30, URZ ;  /* 0x0000001e121f0290 */ /* 0x000fe4000fffe03f */
[----:B------:R-:W-:-:S02]  /*13b0*/  UIMAD UR16, UR10, UR12, UR11 ;  /* 0x0000000c0a1072a4 */ /* 0x000fc4000f8e020b */
[----:B------:R-:W-:Y:S02]  /*13c0*/  UIMAD UR51, UR57, UR22, URZ ;  /* 0x00000016393372a4 */ /* 0x000fe4000f8e023f */
[----:B------:R-:W-:Y:S02]  /*13d0*/  UISETP.NE.AND UP5, UPT, UR21, URZ, UPT ;  /* 0x0000003f1500728c */ /* 0x000fe4000bfa5270 */
[----:B------:R-:W-:Y:S02]  /*13e0*/  @UP3 USEL UR10, UR9, UR5, !UP1 ;  /* 0x00000005090a3287 */ /* 0x000fe4000c800000 */
[----:B------:R-:W-:Y:S01]  /*13f0*/  @!P1 IMAD.IADD R2, R2, 0x1, -R5 ;  /* 0x0000000102029824 */ /* 0x000fe200078e0a05 */
[----:B------:R-:W-:Y:S01]  /*1400*/  @!P1 IADD3 R0, R0, 0x1, RZ ;  /* 0x0000000100009810 */ /* 0x000fe20007ffe0ff */
[----:B------:R-:W-:Y:S01]  /*1410*/  @UP0 ULDC.64 UR22, c[0x0][0x248] ;  /* 0x0000920000160ab9 */ /* 0x000fe20000000a00 */
[----:B------:R-:W-:Y:S01]  /*1420*/  PLOP3.LUT P1, PT, PT, PT, UP0, 0x80, 0x0 ;  /* 0x000000000000781c */ /* 0x000fe20003f2f008 */
[----:B------:R-:W-:Y:S01]  /*1430*/  @UP0 ULDC.64 UR20, c[0x0][0x250] ;  /* 0x0000940000140ab9 */ /* 0x000fe20000000a00 */
[----:B------:R-:W-:Y:S01]  /*1440*/  ISETP.GE.U32.AND P0, PT, R2, R5, PT ;  /* 0x000000050200720c */ /* 0x000fe20003f06070 */
[----:B------:R-:W-:Y:S01]  /*1450*/  @UP1 UIADD3 UR50, UR15, UR27, URZ ;  /* 0x0000001b0f321290 */ /* 0x000fe2000fffe03f */
[----:B------:R-:W-:Y:S01]  /*1460*/  LOP3.LUT R2, R6, UR57, RZ, 0x3c, !PT ;  /* 0x0000003906027c12 */ /* 0x000fe2000f8e3cff */
[----:B------:R-:W-:Y:S01]  /*1470*/  @UP1 UIADD3 UR48, UR13, UR14, URZ ;  /* 0x0000000e0d301290 */ /* 0x000fe2000fffe03f */
[----:B------:R-:W-:-:S02]  /*1480*/  @UP3 ULDC UR9, c[0x0][0x2e4] ;  /* 0x0000b90000093ab9 */ /* 0x000fc40000000800 */
[----:B------:R-:W-:Y:S01]  /*1490*/  ISETP.GE.AND P2, PT, R2, RZ, PT ;  /* 0x000000ff0200720c */ /* 0x000fe20003f46270 */
[----:B------:R-:W-:Y:S02]  /*14a0*/  @UP0 UIMAD.WIDE.U32 UR14, UR26, UR22, URZ ;  /* 0x000000161a0e02a5 */ /* 0x000fe4000f8e003f */
[----:B------:R-:W-:Y:S02]  /*14b0*/  @!UP1 UIADD3 UR52, UR39, UR37, URZ ;  /* 0x0000002527349290 */ /* 0x000fe4000fffe03f */
[----:B------:R-:W-:Y:S02]  /*14c0*/  @UP0 UIMAD.WIDE.U32 UR12, UR31, UR20, URZ ;  /* 0x000000141f0c02a5 */ /* 0x000fe4000f8e003f */
[----:B------:R-:W-:Y:S01]  /*14d0*/  @UP3 UIMAD UR37, UR57, UR9, UR10 ;  /* 0x00000009392532a4 */ /* 0x000fe2000f8e020a */
[----:B------:R-:W-:Y:S01]  /*14e0*/  @P0 VIADD R0, R0, 0x1 ;  /* 0x0000000100000836 */ /* 0x000fe20000000000 */
[----:B------:R-:W-:Y:S01]  /*14f0*/  @!UP3 UIMAD UR9, UR49, UR47, UR57 ;  /* 0x0000002f3109b2a4 */ /* 0x000fe2000f8e0239 */
[----:B------:R-:W-:Y:S01]  /*1500*/  PLOP3.LUT P0, PT, PT, PT, UP3, 0x80, 0x0 ;  /* 0x000000000000781c */ /* 0x000fe20003f0f038 */
[----:B------:R-:W-:-:S02]  /*1510*/  @UP0 UIMAD UR26, UR26, UR23, URZ ;  /* 0x000000171a1a02a4 */ /* 0x000fc4000f8e023f */
[----:B------:R-:W-:Y:S01]  /*1520*/  @UP0 UIMAD UR11, UR31, UR21, URZ ;  /* 0x000000151f0b02a4 */ /* 0x000fe2000f8e023f */
[----:B------:R-:W-:Y:S01]  /*1530*/  @!P2 IADD3 R0, -R0, RZ, RZ ;  /* 0x000000ff0000a210 */ /* 0x000fe20007ffe1ff */
[----:B------:R-:W-:Y:S01]  /*1540*/  USEL UR54, UR32, URZ, UP5 ;  /* 0x0000003f20367287 */ /* 0x000fe2000a800000 */
[----:B------:R-:W-:Y:S01]  /*1550*/  @!P3 LOP3.LUT R0, RZ, R6, RZ, 0x33, !PT ;  /* 0x00000006ff00b212 */ /* 0x000fe200078e33ff */
[----:B------:R-:W-:Y:S02]  /*1560*/  USEL UR53, UR44, URZ, UP5 ;  /* 0x0000003f2c357287 */ /* 0x000fe4000a800000 */
[----:B------:R-:W-:Y:S02]  /*1570*/  @!UP3 UIMAD UR37, UR9, UR46, URZ ;  /* 0x0000002e0925b2a4 */ /* 0x000fe4000f8e023f */
[----:B------:R-:W-:Y:S02]  /*1580*/  USHF.R.S32.HI UR45, URZ, 0x1f, UR28 ;  /* 0x0000001f3f2d7899 */ /* 0x000fe4000801141c */
[----:B------:R-:W-:-:S02]  /*1590*/  USHF.R.S32.HI UR55, URZ, 0x1f, UR51 ;  /* 0x0000001f3f377899 */ /* 0x000fc40008011433 */
[----:B------:R-:W-:Y:S02]  /*15a0*/  USHF.R.S32.HI UR33, URZ, 0x6, UR33 ;  /* 0x000000063f217899 */ /* 0x000fe40008011421 */
[----:B------:R-:W-:Y:S02]  /*15b0*/  @UP0 UIADD3 UR47, UR13, UR11, URZ ;  /* 0x0000000b0d2f0290 */ /* 0x000fe4000fffe03f */
        /* <DEDUP_REMOVED lines=17> */
.L_x_220:
        /* <DEDUP_REMOVED lines=13> */
.L_x_221:
        /* <DEDUP_REMOVED lines=11> */
.L_x_222:
[----:B------:R-:W-:Y:S02]  /*1850*/  ULDC UR5, c[0x0][0x270] ;  /* 0x00009c0000057ab9 */ /* 0x000fe40000000800 */
[----:B------:R-:W-:-:S04]  /*1860*/  UIMAD UR5, UR49, UR5, UR57 ;  /* 0x00000005310572a4 */ /* 0x000fc8000f8e0239 */
[----:B------:R-:W-:-:S12]  /*1870*/  UIMAD UR5, UR5, UR60, URZ ;  /* 0x0000003c050572a4 */ /* 0x000fd8000f8e023f */
.L_x_223:
[----:B------:R-:W1:Y:S01]  /*1880*/  S2R R38, SR_TID.X ;  /* 0x0000000000267919 */ /* 0x000e620000002100 */
[----:B------:R-:W2:Y:S01]  /*1890*/  LDC.64 R12, c[0x0][0x420] ;  /* 0x00010800ff0c7b82 */ /* 0x000ea20000000a00 */
[----:B------:R-:W-:Y:S01]  /*18a0*/  ULDC UR9, c[0x0][0x2dc] ;  /* 0x0000b70000097ab9 */ /* 0x000fe20000000800 */
[----:B------:R-:W-:Y:S01]  /*18b0*/  ULDC UR11, c[0x0][0x270] ;  /* 0x00009c00000b7ab9 */ /* 0x000fe20000000800 */
[----:B------:R-:W-:Y:S01]  /*18c0*/  UIADD3 UR31, UR19, UR5, URZ ;  /* 0x00000005131f7290 */ /* 0x000fe2000fffe03f */
[----:B------:R-:W-:Y:S01]  /*18d0*/  BSSY B1, `(.L_x_219) ;  /* 0x00007de000017945 */ /* 0x000fe20003800000 */
[----:B------:R-:W-:Y:S02]  /*18e0*/  UIMAD UR5, UR9, UR11, URZ ;  /* 0x0000000b090572a4 */ /* 0x000fe4000f8e023f */
[----:B------:R-:W-:Y:S01]  /*18f0*/  UIADD3 UR9, -UR8, UR29, UR28 ;  /* 0x0000001d08097290 */ /* 0x000fe2000fffe11c */
[----:B------:R-:W-:Y:S01]  /*1900*/  ULDC UR11, c[0x0][0x398] ;  /* 0x0000e600000b7ab9 */ /* 0x000fe20000000800 */
[----:B------:R-:W-:-:S02]  /*1910*/  ULDC.64 UR26, c[0x0][0x400] ;  /* 0x00010000001a7ab9 */ /* 0x000fc40000000a00 */
[----:B------:R-:W-:Y:S02]  /*1920*/  UIADD3 UR9, UR9, -UR11, URZ ;  /* 0x8000000b09097290 */ /* 0x000fe4000fffe03f */
[----:B------:R-:W-:Y:S01]  /*1930*/  USHF.R.S32.HI UR38, URZ, 0x1f, UR57 ;  /* 0x0000001f3f267899 */ /* 0x000fe20008011439 */
[----:B------:R-:W-:Y:S01]  /*1940*/  ULDC.64 UR24, c[0x0][0x258] ;  /* 0x0000960000187ab9 */ /* 0x000fe20000000a00 */
[----:B------:R-:W-:Y:S02]  /*1950*/  ULDC.64 UR14, c[0x0][0x428] ;  /* 0x00010a00000e7ab9 */ /* 0x000fe40000000a00 */
[----:B------:R-:W-:Y:S01]  /*1960*/  UIMAD UR13, UR38, UR14, URZ ;  /* 0x0000000e260d72a4 */ /* 0x000fe2000f8e023f */
[----:B-1----:R-:W-:-:S04]  /*1970*/  SHF.R.S32.HI R39, RZ, 0x1f, R38 ;  /* 0x0000001fff277819 */ /* 0x002fc80000011426 */
[CC--:B------:R-:W-:Y:S02]  /*1980*/  LEA.HI R3, R39.reuse, R38.reuse, RZ, 0x5 ;  /* 0x0000002627037211 */ /* 0x0c0fe400078f28ff */
[----:B------:R-:W-:Y:S02]  /*1990*/  LEA.HI R4, R39, R38, RZ, 0x3 ;  /* 0x0000002627047211 */ /* 0x000fe400078f18ff */
[----:B------:R-:W-:Y:S02]  /*19a0*/  LOP3.LUT R2, R3, 0xffffffe0, RZ, 0xc0, !PT ;  /* 0xffffffe003027812 */ /* 0x000fe400078ec0ff */
[----:B------:R-:W-:-:S03]  /*19b0*/  SHF.R.S32.HI R3, RZ, 0x5, R3 ;  /* 0x00000005ff037819 */ /* 0x000fc60000011403 */
[----:B------:R-:W-:-:S04]  /*19c0*/  IMAD.IADD R2, R38, 0x1, -R2 ;  /* 0x0000000126027824 */ /* 0x000fc800078e0a02 */
[----:B------:R-:W-:Y:S01]  /*19d0*/  IMAD R10, R3, UR5, R2 ;  /* 0x00000005030a7c24 */ /* 0x000fe2000f8e0202 */
[----:B------:R-:W-:Y:S01]  /*19e0*/  LOP3.LUT R3, R4, 0xfffffff8, RZ, 0xc0, !PT ;  /* 0xfffffff804037812 */ /* 0x000fe200078ec0ff */
[----:B------:R-:W-:Y:S01]  /*19f0*/  USHF.L.U32 UR5, UR5, 0x6, URZ ;  /* 0x0000000605057899 */ /* 0x000fe2000800063f */
[----:B------:R-:W-:-:S03]  /*1a00*/  SHF.R.S32.HI R2, RZ, 0x3, R4 ;  /* 0x00000003ff027819 */ /* 0x000fc60000011404 */
[----:B------:R-:W-:Y:S01]  /*1a10*/  IMAD.IADD R3, R38, 0x1, -R3 ;  /* 0x0000000126037824 */ /* 0x000fe200078e0a03 */
[----:B------:R-:W-:Y:S01]  /*1a20*/  SHF.R.S32.HI R35, RZ, 0x1f, R2 ;  /* 0x0000001fff237819 */ /* 0x000fe20000011402 */
[----:B------:R-:W-:Y:S01]  /*1a30*/  USHF.R.S32.HI UR12, URZ, 0x1f, UR5 ;  /* 0x0000001f3f0c7899 */ /* 0x000fe20008011405 */
[----:B------:R-:W-:Y:S01]  /*1a40*/  IADD3 R8, P0, R2, UR19, RZ ;  /* 0x0000001302087c10 */ /* 0x000fe2000ff1e0ff */
[----:B------:R-:W-:Y:S01]  /*1a50*/  UIADD3 UR5, UP4, UP3, UR34, UR5, UR51 ;  /* 0x0000000522057290 */ /* 0x000fe2000fb9e033 */
[----:B------:R-:W-:Y:S02]  /*1a60*/  IMAD.SHL.U32 R4, R3, 0x8, RZ ;  /* 0x0000000803047824 */ /* 0x000fe400078e00ff */
[----:B------:R-:W-:Y:S01]  /*1a70*/  IADD3.X R7, R35, UR36, RZ, P0, !PT ;  /* 0x0000002423077c10 */ /* 0x000fe200087fe4ff */
[----:B------:R-:W-:Y:S01]  /*1a80*/  UIADD3 UR11, UP2, UP1, UR54, UR5, UR56 ;  /* 0x00000005360b7290 */ /* 0x000fe2000f95e038 */
[----:B--2---:R-:W-:Y:S01]  /*1a90*/  IMAD R3, R12, UR36, RZ ;  /* 0x000000240c037c24 */ /* 0x004fe2000f8e02ff */
[----:B------:R-:W-:Y:S01]  /*1aa0*/  UIADD3.X UR5, UR16, UR12, UR55, UP4, UP3 ;  /* 0x0000000c10057290 */ /* 0x000fe2000a7e6437 */
[--C-:B------:R-:W-:Y:S01]  /*1ab0*/  SHF.R.S32.HI R5, RZ, 0x1f, R4.reuse ;  /* 0x0000001fff057819 */ /* 0x100fe20000011404 */
[----:B------:R-:W-:Y:S01]  /*1ac0*/  IMAD R9, R7, UR42, RZ ;  /* 0x0000002a07097c24 */ /* 0x000fe2000f8e02ff */
[----:B------:R-:W-:Y:S01]  /*1ad0*/  IADD3 R6, P0, R4, UR10, RZ ;  /* 0x0000000a04067c10 */ /* 0x000fe2000ff1e0ff */
[----:B------:R-:W-:Y:S01]  /*1ae0*/  UIADD3.X UR5, UR53, UR5, UR48, UP2, UP1 ;  /* 0x0000000535057290 */ /* 0x000fe200097e2430 */
[----:B------:R-:W-:Y:S01]  /*1af0*/  IMAD R11, R13, UR19, R3 ;  /* 0x000000130d0b7c24 */ /* 0x000fe2000f8e0203 */
[----:B------:R-:W-:Y:S01]  /*1b00*/  USHF.R.S32.HI UR16, URZ, 0x1f, UR9 ;  /* 0x0000001f3f107899 */ /* 0x000fe20008011409 */
[----:B------:R-:W-:Y:S01]  /*1b10*/  IADD3.X R7, R5, UR52, RZ, P0, !PT ;  /* 0x0000003405077c10 */ /* 0x000fe200087fe4ff */
[----:B------:R-:W-:Y:S01]  /*1b20*/  IMAD R14, R8, UR43, R9 ;  /* 0x0000002b080e7c24 */ /* 0x000fe2000f8e0209 */
[----:B------:R-:W-:Y:S01]  /*1b30*/  IADD3 R3, P0, R10, UR11, RZ ;  /* 0x0000000b0a037c10 */ /* 0x000fe2000ff1e0ff */
[----:B------:R-:W-:Y:S01]  /*1b40*/  IMAD.WIDE.U32 R8, R8, UR42, R4 ;  /* 0x0000002a08087c25 */ /* 0x000fe2000f8e0004 */
[----:B------:R-:W-:-:S02]  /*1b50*/  ULEA.HI UR16, UR16, UR9, URZ, 0x6 ;  /* 0x0000000910107291 */ /* 0x000fc4000f8f303f */
[----:B------:R-:W-:Y:S01]  /*1b60*/  LEA.HI.X.SX32 R10, R10, UR5, 0x1, P0 ;  /* 0x000000050a0a7c11 */ /* 0x000fe200080f0eff */
[----:B------:R-:W-:Y:S01]  /*1b70*/  UIMAD UR5, UR38, UR24, URZ ;  /* 0x00000018260572a4 */ /* 0x000fe2000f8e023f */
[C---:B------:R-:W-:Y:S01]  /*1b80*/  LEA R222, P0, R3.reuse, UR26, 0x2 ;  /* 0x0000001a03de7c11 */ /* 0x040fe2000f8010ff */
[----:B------:R-:W-:Y:S01]  /*1b90*/  USHF.R.S32.HI UR16, URZ, 0x6, UR16 ;  /* 0x000000063f107899 */ /* 0x000fe20008011410 */
[----:B------:R-:W-:Y:S01]  /*1ba0*/  IADD3 R8, P2, R8, UR58, RZ ;  /* 0x0000003a08087c10 */ /* 0x000fe2000ff5e0ff */
[----:B------:R-:W-:Y:S01]  /*1bb0*/  IMAD.WIDE.U32 R6, R12, UR19, R6 ;  /* 0x000000130c067c25 */ /* 0x000fe2000f8e0006 */
[----:B------:R-:W-:Y:S01]  /*1bc0*/  LEA.HI.X R223, R3, UR27, R10, 0x2, P0 ;  /* 0x0000001b03df7c11 */ /* 0x000fe200080f140a */
[----:B------:R-:W-:Y:S01]  /*1bd0*/  UISETP.LT.AND UP1, UPT, URZ, UR16, UPT ;  /* 0x000000103f00728c */ /* 0x000fe2000bf21270 */
[----:B------:R-:W-:Y:S01]  /*1be0*/  IADD3.X R9, R9, UR50, R14, P2, !PT ;  /* 0x0000003209097c10 */ /* 0x000fe200097fe40e */
[----:B------:R-:W-:Y:S01]  /*1bf0*/  IMAD.U32 R10, RZ, RZ, UR24 ;  /* 0x00000018ff0a7e24 */ /* 0x000fe2000f8e00ff */
[----:B------:R-:W-:Y:S01]  /*1c00*/  UIMAD UR5, UR57, UR25, UR5 ;  /* 0x00000019390572a4 */ /* 0x000fe2000f8e0205 */
[----:B------:R-:W-:Y:S01]  /*1c10*/  IMAD.IADD R7, R7, 0x1, R11 ;  /* 0x0000000107077824 */ /* 0x000fe200078e020b */
[----:B------:R-:W-:Y:S01]  /*1c20*/  USEL UR16, URZ, UR16, !UP1 ;  /* 0x000000103f107287 */ /* 0x000fe2000c800000 */
[----:B------:R-:W-:Y:S01]  /*1c30*/  IMAD.WIDE.U32 R8, R10, UR57, R8 ;  /* 0x000000390a087c25 */ /* 0x000fe2000f8e0008 */
[----:B------:R-:W-:-:S02]  /*1c40*/  UIMAD UR11, UR57, UR15, UR13 ;  /* 0x0000000f390b72a4 */ /* 0x000fc4000f8e020d */
[----:B------:R-:W-:Y:S01]  /*1c50*/  UISETP.GT.AND UP1, UPT, UR33, UR16, UPT ;  /* 0x000000102100728c */ /* 0x000fe2000bf24270 */
[----:B------:R-:W-:Y:S01]  /*1c60*/  IMAD.U32 R3, RZ, RZ, UR14 ;  /* 0x0000000eff037e24 */ /* 0x000fe2000f8e00ff */
[----:B------:R-:W-:Y:S01]  /*1c70*/  ULDC.64 UR12, c[0x0][0x210] ;  /* 0x00008400000c7ab9 */ /* 0x000fe20000000a00 */
[----:B------:R-:W-:Y:S01]  /*1c80*/  VIADD R9, R9, UR5 ;  /* 0x0000000509097c36 */ /* 0x000fe20008000000 */
[C---:B------:R-:W-:Y:S01]  /*1c90*/  LEA R226, P0, R8.reuse, UR12, 0x1 ;  /* 0x0000000c08e27c11 */ /* 0x040fe2000f8008ff */
[----:B------:R-:W-:Y:S01]  /*1ca0*/  IMAD.WIDE.U32 R6, R3, UR57, R6 ;  /* 0x0000003903067c25 */ /* 0x000fe2000f8e0006 */
[----:B------:R-:W-:Y:S02]  /*1cb0*/  UIADD3 UR10, UR19, UR37, URZ ;  /* 0x00000025130a7290 */ /* 0x000fe4000fffe03f */
[----:B------:R-:W-:Y:S01]  /*1cc0*/  LEA.HI.X R227, R8, UR13, R9, 0x1, P0 ;  /* 0x0000000d08e37c11 */ /* 0x000fe200080f0c09 */
[----:B------:R-:W-:Y:S01]  /*1cd0*/  VIADD R7, R7, UR11 ;  /* 0x0000000b07077c36 */ /* 0x000fe20008000000 */
[----:B------:R-:W-:Y:S01]  /*1ce0*/  PLOP3.LUT P0, PT, PT, PT, UP1, 0x80, 0x0 ;  /* 0x000000000000781c */ /* 0x000fe20003f0f018 */
[-C--:B------:R-:W-:Y:S01]  /*1cf0*/  IMAD R3, R35, R12.reuse, RZ ;  /* 0x0000000c23037224 */ /* 0x080fe200078e02ff */
[----:B------:R-:W-:Y:S01]  /*1d00*/  ULDC.64 UR26, c[0x0][0x2b0] ;  /* 0x0000ac00001a7ab9 */ /* 0x000fe20000000a00 */
[----:B------:R-:W-:Y:S01]  /*1d10*/  ULDC.64 UR14, c[0x0][0x478] ;  /* 0x00011e00000e7ab9 */ /* 0x000fe20000000a00 */
[----:B------:R-:W-:Y:S01]  /*1d20*/  IMAD.WIDE.U32 R6, R2, R12, R6 ;  /* 0x0000000c02067225 */ /* 0x000fe200078e0006 */
[----:B------:R-:W-:-:S02]  /*1d30*/  UIMAD.WIDE UR10, UR10, 0x4, UR26 ;  /* 0x000000040a0a78a5 */ /* 0x000fc4000f8e021a */
[----:B------:R-:W-:Y:S01]  /*1d40*/  UIMAD.WIDE UR14, UR31, 0x4, UR14 ;  /* 0x000000041f0e78a5 */ /* 0x000fe2000f8e020e */
[----:B------:R-:W-:Y:S01]  /*1d50*/  IMAD R3, R2, R13, R3 ;  /* 0x0000000d02037224 */ /* 0x000fe200078e0203 */
[----:B------:R-:W-:Y:S01]  /*1d60*/  ULDC.64 UR24, c[0x0][0x3e0] ;  /* 0x0000f80000187ab9 */ /* 0x000fe20000000a00 */
[----:B------:R-:W-:Y:S01]  /*1d70*/  UIADD3 UR5, UR33, -0x1, URZ ;  /* 0xffffffff21057890 */ /* 0x000fe2000fffe03f */
[----:B------:R-:W-:Y:S01]  /*1d80*/  LEA R224, P2, R6, UR24, 0x1 ;  /* 0x0000001806e07c11 */ /* 0x000fe2000f8408ff */
[----:B------:R-:W-:Y:S01]  /*1d90*/  IMAD.IADD R3, R7, 0x1, R3 ;  /* 0x0000000107037824 */ /* 0x000fe200078e0203 */
[----:B------:R-:W-:Y:S01]  /*1da0*/  UMOV UR12, UR10 ;  /* 0x0000000a000c7c82 */ /* 0x000fe20008000000 */
[----:B------:R-:W-:-:S03]  /*1db0*/  UMOV UR13, UR15 ;  /* 0x0000000f000d7c82 */ /* 0x000fc60008000000 */
        /* <DEDUP_REMOVED lines=21> */
.L_x_225:
        /* <DEDUP_REMOVED lines=19> */
.L_x_226:
        /* <DEDUP_REMOVED lines=26> */
[----:B------:R-:W-:Y:S01]  /*21e0*/  MOV R9, R0 ;  /* 0x0000000000097202 */ /* 0x000fe20000000f00 */
[----:B------:R-:W-:Y:S02]  /*21f0*/  ULDC.64 UR14, c[0x0][0x3f0] ;  /* 0x0000fc00000e7ab9 */ /* 0x000fe40000000a00 */
[C---:B------:R-:W-:Y:S02]  /*2200*/  IMAD R3, R2.reuse, UR11, R3 ;  /* 0x0000000b02037c24 */ /* 0x040fe4000f8e0203 */
[----:B------:R-:W-:-:S05]  /*2210*/  IMAD.WIDE.U32 R8, R2, UR10, R8 ;  /* 0x0000000a02087c25 */ /* 0x000fca000f8e0008 */
[----:B------:R-:W-:Y:S02]  /*2220*/  IADD3 R3, R9, R3, RZ ;  /* 0x0000000309037210 */ /* 0x000fe40007ffe0ff */
[----:B------:R-:W-:-:S04]  /*2230*/  LEA R10, P4, R8, UR14, 0x1 ;  /* 0x0000000e080a7c11 */ /* 0x000fc8000f8808ff */
[----:B------:R-:W-:-:S05]  /*2240*/  LEA.HI.X R11, R8, UR15, R3, 0x1, P4 ;  /* 0x0000000f080b7c11 */ /* 0x000fca000a0f0c03 */
[----:B------:R1:W-:Y:S04]  /*2250*/  STG.E.128 desc[UR6][R10.64], RZ ;  /* 0x000000ff0a007986 */ /* 0x0003e8000c101d06 */
[----:B------:R1:W-:Y:S02]  /*2260*/  STG.E.128 desc[UR6][R10.64+0x80], RZ ;  /* 0x000080ff0a007986 */ /* 0x0003e4000c101d06 */
.L_x_228:
[----:B------:R-:W-:Y:S05]  /*2270*/  BSYNC B0 ;  /* 0x0000000000007941 */ /* 0x000fea0003800000 */
.L_x_227:
[----:B------:R-:W-:Y:S04]  /*2280*/  BSSY B0, `(.L_x_229) ;  /* 0x000000f000007945 */ /* 0x000fe80003800000 */
[----:B------:R-:W-:Y:S05]  /*2290*/  @P2 BRA `(.L_x_230) ;  /* 0x0000000000342947 */ /* 0x000fea0003800000 */
[----:B------:R-:W-:Y:S01]  /*22a0*/  IADD3 R3, P4, R2, 0x20, RZ ;  /* 0x0000002002037810 */ /* 0x000fe20007f9e0ff */
[----:B------:R-:W-:Y:S01]  /*22b0*/  ULDC.64 UR14, c[0x0][0x3f0] ;  /* 0x0000fc00000e7ab9 */ /* 0x000fe20000000a00 */
[----:B------:R-:W-:-:S03]  /*22c0*/  MOV R9, R0 ;  /* 0x0000000000097202 */ /* 0x000fc60000000f00 */
[----:B------:R-:W-:-:S04]  /*22d0*/  IMAD.X R8, RZ, RZ, R35, P4 ;  /* 0x000000ffff087224 */ /* 0x000fc800020e0623 */
[----:B-1----:R-:W-:Y:S02]  /*22e0*/  IMAD R10, R8, UR10, RZ ;  /* 0x0000000a080a7c24 */ /* 0x002fe4000f8e02ff */
[----:B------:R-:W-:-:S04]  /*22f0*/  IMAD.MOV.U32 R8, RZ, RZ, R6 ;  /* 0x000000ffff087224 */ /* 0x000fc800078e0006 */
[----:B------:R-:W-:-:S04]  /*2300*/  IMAD.WIDE.U32 R8, R3, UR10, R8 ;  /* 0x0000000a03087c25 */ /* 0x000fc8000f8e0008 */
[----:B------:R-:W-:Y:S01]  /*2310*/  IMAD R3, R3, UR11, R10 ;  /* 0x0000000b03037c24 */ /* 0x000fe2000f8e020a */
[----:B------:R-:W-:-:S04]  /*2320*/  LEA R10, P4, R8, UR14, 0x1 ;  /* 0x0000000e080a7c11 */ /* 0x000fc8000f8808ff */
[----:B------:R-:W-:-:S04]  /*2330*/  IADD3 R3, R9, R3, RZ ;  /* 0x0000000309037210 */ /* 0x000fc80007ffe0ff */
[----:B------:R-:W-:-:S05]  /*2340*/  LEA.HI.X R11, R8, UR15, R3, 0x1, P4 ;  /* 0x0000000f080b7c11 */ /* 0x000fca000a0f0c03 */
[----:B------:R2:W-:Y:S04]  /*2350*/  STG.E.128 desc[UR6][R10.64], RZ ;  /* 0x000000ff0a007986 */ /* 0x0005e8000c101d06 */
[----:B------:R2:W-:Y:S02]  /*2360*/  STG.E.128 desc[UR6][R10.64+0x80], RZ ;  /* 0x000080ff0a007986 */ /* 0x0005e4000c101d06 */
.L_x_230:
[----:B------:R-:W-:Y:S05]  /*2370*/  BSYNC B0 ;  /* 0x0000000000007941 */ /* 0x000fea0003800000 */
.L_x_229:
[----:B------:R-:W-:Y:S04]  /*2380*/  BSSY B0, `(.L_x_231) ;  /* 0x000000f000007945 */ /* 0x000fe80003800000 */
[----:B------:R-:W-:Y:S05]  /*2390*/  @P1 BRA `(.L_x_232) ;  /* 0x0000000000341947 */ /* 0x000fea0003800000 */
[----:B------:R-:W-:Y:S01]  /*23a0*/  IADD3 R3, P4, R2, 0x40, RZ ;  /* 0x0000004002037810 */ /* 0x000fe20007f9e0ff */
[----:B------:R-:W-:Y:S01]  /*23b0*/  ULDC.64 UR14, c[0x0][0x3f0] ;  /* 0x0000fc00000e7ab9 */ /* 0x000fe20000000a00 */
[----:B------:R-:W-:-:S03]  /*23c0*/  MOV R9, R0 ;  /* 0x0000000000097202 */ /* 0x000fc60000000f00 */
[----:B------:R-:W-:-:S04]  /*23d0*/  IMAD.X R8, RZ, RZ, R35, P4 ;  /* 0x000000ffff087224 */ /* 0x000fc800020e0623 */
[----:B-12---:R-:W-:Y:S02]  /*23e0*/  IMAD R10, R8, UR10, RZ ;  /* 0x0000000a080a7c24 */ /* 0x006fe4000f8e02ff */
        /* <DEDUP_REMOVED lines=8> */
.L_x_232:
[----:B------:R-:W-:Y:S05]  /*2470*/  BSYNC B0 ;  /* 0x0000000000007941 */ /* 0x000fea0003800000 */
.L_x_231:
[----:B------:R-:W-:Y:S04]  /*2480*/  BSSY B0, `(.L_x_233) ;  /* 0x000000f000007945 */ /* 0x000fe80003800000 */
[----:B------:R-:W-:Y:S05]  /*2490*/  @P0 BRA `(.L_x_234) ;  /* 0x0000000000340947 */ /* 0x000fea0003800000 */
[----:B------:R-:W-:Y:S01]  /*24a0*/  IADD3 R3, P4, R2, 0x60, RZ ;  /* 0x0000006002037810 */ /* 0x000fe20007f9e0ff */
[----:B------:R-:W-:Y:S01]  /*24b0*/  IMAD.MOV.U32 R8, RZ, RZ, R6 ;  /* 0x000000ffff087224 */ /* 0x000fe200078e0006 */
[----:B------:R-:W-:Y:S01]  /*24c0*/  MOV R9, R0 ;  /* 0x0000000000097202 */ /* 0x000fe20000000f00 */
[----:B------:R-:W-:Y:S02]  /*24d0*/  ULDC.64 UR8, c[0x0][0x3f0] ;  /* 0x0000fc0000087ab9 */ /* 0x000fe40000000a00 */
[----:B------:R-:W-:Y:S02]  /*24e0*/  IMAD.X R7, RZ, RZ, R35, P4 ;  /* 0x000000ffff077224 */ /* 0x000fe400020e0623 */
        /* <DEDUP_REMOVED lines=8> */
.L_x_234:
[----:B------:R-:W-:Y:S05]  /*2570*/  BSYNC B0 ;  /* 0x0000000000007941 */ /* 0x000fea0003800000 */
.L_x_233:
[----:B------:R-:W-:Y:S01]  /*2580*/  UIMAD UR5, UR45, UR12, URZ ;  /* 0x0000000c2d0572a4 */ /* 0x000fe2000f8e023f */
[----:B------:R-:W-:Y:S01]  /*2590*/  IMAD.U32 R0, RZ, RZ, UR12 ;  /* 0x0000000cff007e24 */ /* 0x000fe2000f8e00ff */
        /* <DEDUP_REMOVED lines=14> */
[----:B----4-:R-:W-:Y:S01]  /*2680*/  MOV R6, R4 ;  /* 0x0000000400067202 */ /* 0x010fe20000000f00 */
        /* <DEDUP_REMOVED lines=10> */
.L_x_236:
[----:B------:R-:W-:Y:S05]  /*2730*/  BSYNC B0 ;  /* 0x0000000000007941 */ /* 0x000fea0003800000 */
.L_x_235:
[----:B------:R-:W-:Y:S04]  /*2740*/  BSSY B0, `(.L_x_237) ;  /* 0x000000f000007945 */ /* 0x000fe80003800000 */
[----:B------:R-:W-:Y:S05]  /*2750*/  @P2 BRA `(.L_x_238) ;  /* 0x0000000000342947 */ /* 0x000fea0003800000 */
[----:B------:R-:W-:Y:S01]  /*2760*/  IADD3 R0, P2, R2, 0x20, RZ ;  /* 0x0000002002007810 */ /* 0x000fe20007f5e0ff */
[----:B------:R-:W-:Y:S01]  /*2770*/  ULDC.64 UR8, c[0x0][0x3f8] ;  /* 0x0000fe0000087ab9 */ /* 0x000fe20000000a00 */
[----:B----4-:R-:W-:-:S03]  /*2780*/  MOV R7, R3 ;  /* 0x0000000300077202 */ /* 0x010fc60000000f00 */
[----:B------:R-:W-:-:S04]  /*2790*/  IMAD.X R6, RZ, RZ, R35, P2 ;  /* 0x000000ffff067224 */ /* 0x000fc800010e0623 */
[----:B------:R-:W-:Y:S02]  /*27a0*/  IMAD R8, R6, UR12, RZ ;  /* 0x0000000c06087c24 */ /* 0x000fe4000f8e02ff */
        /* <DEDUP_REMOVED lines=8> */
.L_x_238:
[----:B------:R-:W-:Y:S05]  /*2830*/  BSYNC B0 ;  /* 0x0000000000007941 */ /* 0x000fea0003800000 */
.L_x_237:
        /* <DEDUP_REMOVED lines=15> */
.L_x_240:
[----:B------:R-:W-:Y:S05]  /*2930*/  BSYNC B0 ;  /* 0x0000000000007941 */ /* 0x000fea0003800000 */
.L_x_239:
[----:B------:R-:W-:Y:S05]  /*2940*/  @P0 BRA `(.L_x_241) ;  /* 0x0000006c00580947 */ /* 0x000fea0003800000 */
[----:B------:R-:W-:Y:S01]  /*2950*/  IADD3 R2, P0, R2, 0x60, RZ ;  /* 0x0000006002027810 */ /* 0x000fe20007f1e0ff */
[----:B------:R-:W-:Y:S01]  /*2960*/  ULDC.64 UR8, c[0x0][0x3f8] ;  /* 0x0000fe0000087ab9 */ /* 0x000fe20000000a00 */
[----:B------:R-:W-:Y:S02]  /*2970*/  MOV R5, R3 ;  /* 0x0000000300057202 */ /* 0x000fe40000000f00 */
[----:B------:R-:W-:Y:S01]  /*2980*/  IADD3.X R0, RZ, R35, RZ, P0, !PT ;  /* 0x00000023ff007210 */ /* 0x000fe200007fe4ff */
        /* <DEDUP_REMOVED lines=9> */
.L_x_224:
[----:B------:R-:W2:Y:S01]  /*2a20*/  LDL R164, [R1] ;  /* 0x0000000001a47983 */ /* 0x000ea20000100800 */
[----:B------:R-:W-:Y:S01]  /*2a30*/  UIMAD UR9, UR5, -0x40, UR29 ;  /* 0xffffffc0050978a4 */ /* 0x000fe2000f8e021d */
[C---:B------:R-:W-:Y:S01]  /*2a40*/  VIADD R3, R2.reuse, 0x20 ;  /* 0x0000002002037836 */ /* 0x040fe20000000000 */
[----:B------:R-:W-:Y:S01]  /*2a50*/  UIMAD UR10, UR17, -0x80, UR8 ;  /* 0xffffff80110a78a4 */ /* 0x000fe2000f8e0208 */
[----:B------:R-:W-:Y:S01]  /*2a60*/  VIADD R6, R2, 0x40 ;  /* 0x0000004002067836 */ /* 0x000fe20000000000 */
[----:B------:R-:W-:Y:S01]  /*2a70*/  UIMAD UR19, UR45, UR22, URZ ;  /* 0x000000162d1372a4 */ /* 0x000fe2000f8e023f */
[----:B------:R-:W-:Y:S01]  /*2a80*/  IMAD.WIDE.U32 R8, R12, 0x40, RZ ;  /* 0x000000400c087825 */ /* 0x000fe200078e00ff */
[----:B------:R-:W-:Y:S01]  /*2a90*/  ISETP.GE.AND P6, PT, R3, UR9, PT ;  /* 0x0000000903007c0c */ /* 0x000fe2000bfc6270 */
[----:B------:R-:W-:Y:S01]  /*2aa0*/  UIMAD UR15, UR45, UR20, URZ ;  /* 0x000000142d0f72a4 */ /* 0x000fe2000f8e023f */
[----:B------:R-:W-:Y:S01]  /*2ab0*/  ISETP.GE.AND P3, PT, R6, UR10, PT ;  /* 0x0000000a06007c0c */ /* 0x000fe2000bf66270 */
[----:B------:R-:W-:Y:S01]  /*2ac0*/  IMAD.U32 R6, RZ, RZ, UR22 ;  /* 0x00000016ff067e24 */ /* 0x000fe2000f8e00ff */
[----:B------:R-:W-:Y:S01]  /*2ad0*/  UIMAD UR19, UR28, UR23, UR19 ;  /* 0x000000171c1372a4 */ /* 0x000fe2000f8e0213 */
[----:B------:R-:W-:Y:S01]  /*2ae0*/  IMAD.SHL.U32 R13, R13, 0x40, RZ ;  /* 0x000000400d0d7824 */ /* 0x000fe200078e00ff */
[----:B------:R-:W-:Y:S01]  /*2af0*/  ISETP.GE.AND P4, PT, R3, UR10, PT ;  /* 0x0000000a03007c0c */ /* 0x000fe2000bf86270 */
[----:B------:R-:W-:Y:S01]  /*2b00*/  IMAD.WIDE.U32 R6, R6, UR28, R4 ;  /* 0x0000001c06067c25 */ /* 0x000fe2000f8e0004 */
[----:B------:R-:W-:Y:S01]  /*2b10*/  UIMAD UR15, UR28, UR21, UR15 ;  /* 0x000000151c0f72a4 */ /* 0x000fe2000f8e020f */
[----:B------:R-:W-:-:S02]  /*2b20*/  ULDC.64 UR24, c[0x0][0x268] ;  /* 0x00009a0000187ab9 */ /* 0x000fc40000000a00 */
[----:B------:R-:W-:Y:S01]  /*2b30*/  IMAD.U32 R10, RZ, RZ, UR19 ;  /* 0x00000013ff0a7e24 */ /* 0x000fe2000f8e00ff */
[----:B------:R-:W-:Y:S01]  /*2b40*/  ULDC.64 UR26, c[0x0][0x260] ;  /* 0x00009800001a7ab9 */ /* 0x000fe20000000a00 */
[----:B------:R-:W-:Y:S01]  /*2b50*/  @!P6 IADD3 R12, P5, R224, R8, RZ ;  /* 0x00000008e00ce210 */ /* 0x000fe20007fbe0ff */
[----:B------:R-:W-:Y:S01]  /*2b60*/  IMAD.U32 R3, RZ, RZ, UR20 ;  /* 0x00000014ff037e24 */ /* 0x000fe2000f8e00ff */
[----:B------:R-:W-:Y:S01]  /*2b70*/  IADD3 R8, P1, R6, UR44, RZ ;  /* 0x0000002c06087c10 */ /* 0x000fe2000ff3e0ff */
[----:B------:R-:W-:Y:S01]  /*2b80*/  VIADD R11, R2, 0x60 ;  /* 0x00000060020b7836 */ /* 0x000fe20000000000 */
[----:B------:R-:W-:Y:S01]  /*2b90*/  @!P6 IADD3.X R13, R225, R9, R13, P5, !PT ;  /* 0x00000009e10de210 */ /* 0x000fe20002ffe40d */
[----:B------:R-:W-:Y:S01]  /*2ba0*/  IMAD.WIDE.U32 R4, R3, UR28, R4 ;  /* 0x0000001c03047c25 */ /* 0x000fe2000f8e0004 */
[----:B------:R-:W-:Y:S01]  /*2bb0*/  IADD3.X R9, R7, UR46, R10, P1, !PT ;  /* 0x0000002e07097c10 */ /* 0x000fe20008ffe40a */
[----:B------:R-:W1:Y:S01]  /*2bc0*/  @!P4 LDC.64 R20, c[0x0][0x218] ;  /* 0x00008600ff14cb82 */ /* 0x000e620000000a00 */
[----:B------:R-:W-:Y:S01]  /*2bd0*/  PLOP3.LUT P1, PT, PT, PT, UP5, 0x80, 0x0 ;  /* 0x000000000000781c */ /* 0x000fe20003f2f058 */
[----:B------:R-:W-:Y:S01]  /*2be0*/  IMAD.U32 R3, RZ, RZ, UR15 ;  /* 0x0000000fff037e24 */ /* 0x000fe2000f8e00ff */
[----:B------:R-:W-:Y:S01]  /*2bf0*/  ULEA.HI UR15, UR5, UR5, URZ, 0x1 ;  /* 0x00000005050f7291 */ /* 0x000fe2000f8f083f */
[----:B------:R-:W-:Y:S01]  /*2c00*/  IADD3 R6, P0, R4, UR32, RZ ;  /* 0x0000002004067c10 */ /* 0x000fe2000ff1e0ff */
[----:B------:R-:W-:Y:S01]  /*2c10*/  IMAD R10, R15, UR24, RZ ;  /* 0x000000180f0a7c24 */ /* 0x000fe2000f8e02ff */
[----:B------:R-:W-:Y:S01]  /*2c20*/  USHF.L.U32 UR19, UR43, 0x6, URZ ;  /* 0x000000062b137899 */ /* 0x000fe2000800063f */
[----:B------:R-:W-:Y:S01]  /*2c30*/  ISETP.GE.AND P2, PT, R11, UR10, PT ;  /* 0x0000000a0b007c0c */ /* 0x000fe2000bf46270 */
[----:B------:R-:W-:Y:S01]  /*2c40*/  ULOP3.LUT UR15, UR15, 0xfffffffe, URZ, 0xc0, !UPT ;  /* 0xfffffffe0f0f7892 */ /* 0x000fe2000f8ec03f */
[----:B------:R-:W-:Y:S01]  /*2c50*/  IADD3.X R7, R5, UR47, R3, P0, !PT ;  /* 0x0000002f05077c10 */ /* 0x000fe200087fe403 */
[----:B------:R-:W-:Y:S01]  /*2c60*/  IMAD.WIDE.U32 R4, R0, UR26, R8 ;  /* 0x0000001a00047c25 */ /* 0x000fe2000f8e0008 */
[C---:B------:R-:W-:Y:S01]  /*2c70*/  ISETP.GE.AND P0, PT, R2.reuse, UR9, PT ;  /* 0x0000000902007c0c */ /* 0x040fe2000bf06270 */
[----:B------:R-:W-:Y:S01]  /*2c80*/  UIADD3 UR15, UR5, -UR15, URZ ;  /* 0x8000000f050f7290 */ /* 0x000fe2000fffe03f */
[----:B------:R-:W3:Y:S08]  /*2c90*/  @!P3 LDC.64 R30, c[0x0][0x218] ;  /* 0x00008600ff1ebb82 */ /* 0x000ef00000000a00 */
[----:B------:R-:W-:Y:S01]  /*2ca0*/  @P1 BAR.SYNC.DEFER_BLOCKING 0x0 ;  /* 0x0000000000001b1d */ /* 0x000fe20000010000 */
[----:B------:R-:W-:Y:S01]  /*2cb0*/  IMAD R3, R15, UR26, RZ ;  /* 0x0000001a0f037c24 */ /* 0x000fe2000f8e02ff */
[----:B------:R-:W-:Y:S01]  /*2cc0*/  @!P4 IADD3 R8, P1, R2, 0x20, RZ ;  /* 0x000000200208c810 */ /* 0x000fe20007f3e0ff */
[----:B------:R-:W-:Y:S01]  /*2cd0*/  UISETP.NE.AND UP0, UPT, UR15, 0x1, UPT ;  /* 0x000000010f00788c */ /* 0x000fe2000bf05270 */
[----:B------:R-:W-:-:S02]  /*2ce0*/  IMAD R16, R0, UR25, R10 ;  /* 0x0000001900107c24 */ /* 0x000fc4000f8e020a */
[C---:B------:R-:W-:Y:S01]  /*2cf0*/  IMAD.WIDE.U32 R6, R0.reuse, UR24, R6 ;  /* 0x0000001800067c25 */ /* 0x040fe2000f8e0006 */
[----:B------:R-:W-:Y:S01]  /*2d00*/  UIMAD.WIDE.U32 UR24, UR42, 0x40, URZ ;  /* 0x000000402a1878a5 */ /* 0x000fe2000f8e003f */
[----:B------:R-:W4:Y:S02]  /*2d10*/  @!P2 LDC.64 R32, c[0x0][0x218] ;  /* 0x00008600ff20ab82 */ /* 0x000f240000000a00 */
[----:B------:R-:W-:Y:S01]  /*2d20*/  IMAD R15, R0, UR27, R3 ;  /* 0x0000001b000f7c24 */ /* 0x000fe2000f8e0203 */
[C---:B------:R-:W-:Y:S01]  /*2d30*/  LEA R0, R246.reuse, UR4, 0x1 ;  /* 0x00000004f6007c11 */ /* 0x040fe2000f8e08ff */
[----:B------:R-:W-:Y:S01]  /*2d40*/  VIADD R3, R246, 0x2000 ;  /* 0x00002000f6037836 */ /* 0x000fe20000000000 */
[----:B------:R-:W-:Y:S01]  /*2d50*/  @!P6 IADD3 R10, P5, R226, UR24, RZ ;  /* 0x00000018e20aec10 */ /* 0x000fe2000ffbe0ff */
[----:B------:R-:W-:Y:S01]  /*2d60*/  @!P4 IMAD.X R9, RZ, RZ, R35, P1 ;  /* 0x000000ffff09c224 */ /* 0x000fe200008e0623 */
[----:B------:R-:W-:Y:S01]  /*2d70*/  PLOP3.LUT P1, PT, PT, PT, UP0, 0x80, 0x0 ;  /* 0x000000000000781c */ /* 0x000fe20003f2f008 */
[----:B------:R-:W-:-:S02]  /*2d80*/  IMAD.U32 R11, RZ, RZ, UR19 ;  /* 0x00000013ff0b7e24 */ /* 0x000fc4000f8e00ff */
[----:B------:R-:W-:Y:S01]  /*2d90*/  @!P4 IMAD R9, R9, UR22, RZ ;  /* 0x000000160909cc24 */ /* 0x000fe2000f8e02ff */
[----:B------:R-:W-:Y:S01]  /*2da0*/  SEL R14, R3, R246, !P1 ;  /* 0x000000f6030e7207 */ /* 0x000fe20004800000 */
[----:B------:R-:W-:Y:S01]  /*2db0*/  IMAD.IADD R5, R5, 0x1, R15 ;  /* 0x0000000105057824 */ /* 0x000fe200078e020f */
[----:B------:R-:W-:Y:S01]  /*2dc0*/  @!P6 IADD3.X R11, R227, UR25, R11, P5, !PT ;  /* 0x00000019e30bec10 */ /* 0x000fe2000affe40b */
[----:B------:R-:W-:Y:S01]  /*2dd0*/  @!P4 IMAD R3, R8, UR23, R9 ;  /* 0x000000170803cc24 */ /* 0x000fe2000f8e0209 */
[----:B------:R-:W-:Y:S01]  /*2de0*/  LEA R221, R14, UR4, 0x1 ;  /* 0x000000040edd7c11 */ /* 0x000fe2000f8e08ff */
[----:B------:R-:W-:Y:S01]  /*2df0*/  @P0 STS.128 [R0+0x8000], RZ ;  /* 0x008000ff00000388 */ /* 0x000fe20000000c00 */
[----:B------:R-:W-:Y:S01]  /*2e00*/  ISETP.GE.AND P5, PT, R2, UR10, PT ;  /* 0x0000000a02007c0c */ /* 0x000fe2000bfa6270 */
[----:B------:R-:W-:Y:S02]  /*2e10*/  @!P4 IMAD.WIDE.U32 R8, R8, UR22, R4 ;  /* 0x000000160808cc25 */ /* 0x000fe4000f8e0004 */
[----:B------:R-:W-:Y:S02]  /*2e20*/  @P0 STS.128 [R0+0xa000], RZ ;  /* 0x00a000ff00000388 */ /* 0x000fe40000000c00 */
[----:B------:R-:W-:-:S02]  /*2e30*/  @!P4 IMAD.IADD R3, R9, 0x1, R3 ;  /* 0x000000010903c824 */ /* 0x000fc400078e0203 */
[----:B------:R-:W-:Y:S01]  /*2e40*/  @!PT LDS RZ, [RZ] ;  /* 0x00000000fffff984 */ /* 0x000fe20000000800 */
[----:B------:R-:W-:Y:S01]  /*2e50*/  @!PT LDS RZ, [RZ] ;  /* 0x00000000fffff984 */ /* 0x000fe20000000800 */
[----:B------:R-:W-:Y:S01]  /*2e60*/  @!PT LDS RZ, [RZ] ;  /* 0x00000000fffff984 */ /* 0x000fe20000000800 */
[----:B------:R-:W-:Y:S01]  /*2e70*/  @!P0 LDGSTS.E.BYPASS.LTC128B.128 [R0+0x8000], desc[UR6][R224.64] ;  /* 0x08000000e0008fae */ /* 0x000fe2000b901d46 */
[----:B------:R-:W-:Y:S02]  /*2e80*/  IMAD.IADD R7, R7, 0x1, R16 ;  /* 0x0000000107077824 */ /* 0x000fe400078e0210 */
[--C-:B------:R-:W-:Y:S01]  /*2e90*/  @!P4 IMAD.MOV.U32 R14, RZ, RZ, R6.reuse ;  /* 0x000000ffff0ec224 */ /* 0x100fe200078e0006 */
[----:B------:R-:W-:Y:S01]  /*2ea0*/  @!P0 LDGSTS.E.BYPASS.LTC128B.128 [R0+0xa000], desc[UR6][R224.64+0x80] ;  /* 0x0a000080e0008fae */ /* 0x000fe2000b901d46 */
[----:B------:R-:W-:Y:S01]  /*2eb0*/  @!P4 IMAD.MOV.U32 R15, RZ, RZ, R7 ;  /* 0x000000ffff0fc224 */ /* 0x000fe200078e0007 */
[----:B------:R-:W3:Y:S01]  /*2ec0*/  @!P5 LDC.64 R26, c[0x0][0x218] ;  /* 0x00008600ff1adb82 */ /* 0x000ee20000000a00 */
[----:B------:R-:W-:Y:S01]  /*2ed0*/  @!P5 IMAD.MOV.U32 R9, RZ, RZ, R5 ;  /* 0x000000ffff09d224 */ /* 0x000fe200078e0005 */
[----:B------:R-:W-:Y:S01]  /*2ee0*/  @P6 STS.128 [R0+0x9000], RZ ;  /* 0x009000ff00006388 */ /* 0x000fe20000000c00 */
[--C-:B------:R-:W-:Y:S02]  /*2ef0*/  @!P3 IMAD.MOV.U32 R22, RZ, RZ, R6.reuse ;  /* 0x000000ffff16b224 */ /* 0x100fe400078e0006 */
[----:B------:R-:W-:Y:S01]  /*2f00*/  @!P3 IMAD.MOV.U32 R23, RZ, RZ, R7 ;  /* 0x000000ffff17b224 */ /* 0x000fe200078e0007 */
[----:B------:R-:W-:Y:S01]  /*2f10*/  @P6 STS.128 [R0+0xb000], RZ ;  /* 0x00b000ff00006388 */ /* 0x000fe20000000c00 */
[----:B------:R-:W-:-:S02]  /*2f20*/  @!P2 IMAD.MOV.U32 R36, RZ, RZ, R6 ;  /* 0x000000ffff24a224 */ /* 0x000fc400078e0006 */
[--C-:B------:R-:W-:Y:S01]  /*2f30*/  @!P2 IMAD.MOV.U32 R37, RZ, RZ, R7.reuse ;  /* 0x000000ffff25a224 */ /* 0x100fe200078e0007 */
[----:B------:R-:W-:Y:S01]  /*2f40*/  @!PT LDS RZ, [RZ] ;  /* 0x00000000fffff984 */ /* 0x000fe20000000800 */
[----:B------:R-:W-:Y:S01]  /*2f50*/  @!PT LDS RZ, [RZ] ;  /* 0x00000000fffff984 */ /* 0x000fe20000000800 */
[----:B------:R-:W-:Y:S01]  /*2f60*/  @!PT LDS RZ, [RZ] ;  /* 0x00000000fffff984 */ /* 0x000fe20000000800 */
[----:B------:R-:W-:Y:S01]  /*2f70*/  @!P6 LDGSTS.E.BYPASS.LTC128B.128 [R0+0x9000], desc[UR6][R12.64] ;  /* 0x090000000c00efae */ /* 0x000fe2000b901d46 */
[----:B------:R-:W-:-:S03]  /*2f80*/  @!P5 IMAD.WIDE.U32 R6, R2, UR20, R6 ;  /* 0x000000140206dc25 */ /* 0x000fc6000f8e0006 */
[----:B------:R4:W-:Y:S01]  /*2f90*/  @!P6 LDGSTS.E.BYPASS.LTC128B.128 [R0+0xb000], desc[UR6][R12.64+0x80] ;  /* 0x0b0000800c00efae */ /* 0x0009e2000b901d46 */
[----:B------:R-:W-:Y:S02]  /*2fa0*/  IMAD.MOV.U32 R240, RZ, RZ, 0x7f800000 ;  /* 0x7f800000fff07424 */ /* 0x000fe400078e00ff */
[----:B------:R-:W-:Y:S01]  /*2fb0*/  IMAD.MOV.U32 R241, RZ, RZ, 0x7f800000 ;  /* 0x7f800000fff17424 */ /* 0x000fe200078e00ff */
[----:B------:R-:W-:Y:S01]  /*2fc0*/  @P0 STS [R221], RZ ;  /* 0x000000ffdd000388 */ /* 0x000fe20000000800 */
[----:B------:R-:W-:Y:S02]  /*2fd0*/  IMAD.MOV.U32 R238, RZ, RZ, 0x7f800000 ;  /* 0x7f800000ffee7424 */ /* 0x000fe400078e00ff */
[----:B------:R-:W-:Y:S01]  /*2fe0*/  IMAD.MOV.U32 R239, RZ, RZ, 0x7f800000 ;  /* 0x7f800000ffef7424 */ /* 0x000fe200078e00ff */
        /* <DEDUP_REMOVED lines=12> */
[----:B-1----:R-:W-:-:S03]  /*30b0*/  @!P4 LEA R20, P0, R8, R20, 0x1 ;  /* 0x000000140814c211 */ /* 0x002fc600078008ff */
[----:B------:R-:W-:Y:S01]  /*30c0*/  @P6 STS [R221+0x1000], RZ ;  /* 0x001000ffdd006388 */ /* 0x000fe20000000800 */
[----:B------:R-:W-:Y:S01]  /*30d0*/  @!P4 LEA.HI.X R21, R8, R21, R3, 0x1, P0 ;  /* 0x000000150815c211 */ /* 0x000fe200000f0c03 */
[----:B------:R-:W-:Y:S01]  /*30e0*/  @!P5 IMAD.MOV.U32 R8, RZ, RZ, R4 ;  /* 0x000000ffff08d224 */ /* 0x000fe200078e0004 */
[C---:B------:R-:W-:Y:S01]  /*30f0*/  @!P3 IADD3 R3, P0, R2.reuse, 0x40, RZ ;  /* 0x000000400203b810 */ /* 0x040fe20007f1e0ff */
[----:B------:R-:W-:Y:S02]  /*3100*/  @P6 STS [R221+0x1004], RZ ;  /* 0x001004ffdd006388 */ /* 0x000fe40000000800 */
[----:B------:R-:W-:Y:S02]  /*3110*/  @!P5 IMAD.WIDE.U32 R8, R2, UR22, R8 ;  /* 0x000000160208dc25 */ /* 0x000fe4000f8e0008 */
[----:B------:R-:W-:Y:S02]  /*3120*/  @P6 STS [R221+0x1008], RZ ;  /* 0x001008ffdd006388 */ /* 0x000fe40000000800 */
[----:B----4-:R-:W-:-:S02]  /*3130*/  @!P3 IMAD.X R13, RZ, RZ, R35, P0 ;  /* 0x000000ffff0db224 */ /* 0x010fc400000e0623 */
[----:B------:R-:W-:Y:S02]  /*3140*/  @P6 STS [R221+0x100c], RZ ;  /* 0x00100cffdd006388 */ /* 0x000fe40000000800 */
[----:B------:R-:W-:Y:S02]  /*3150*/  @!P3 IMAD R13, R13, UR22, RZ ;  /* 0x000000160d0dbc24 */ /* 0x000fe4000f8e02ff */
[----:B------:R-:W-:Y:S02]  /*3160*/  @P6 STS [R221+0x3000], RZ ;  /* 0x003000ffdd006388 */ /* 0x000fe40000000800 */
[----:B------:R-:W-:Y:S02]  /*3170*/  @!P3 IMAD R29, R3, UR23, R13 ;  /* 0x00000017031dbc24 */ /* 0x000fe4000f8e020d */
[----:B------:R-:W-:Y:S04]  /*3180*/  @P6 STS [R221+0x3004], RZ ;  /* 0x003004ffdd006388 */ /* 0x000fe80000000800 */
[----:B------:R-:W-:Y:S04]  /*3190*/  @P6 STS [R221+0x3008], RZ ;  /* 0x003008ffdd006388 */ /* 0x000fe80000000800 */
[----:B------:R-:W-:Y:S04]  /*31a0*/  @P6 STS [R221+0x300c], RZ ;  /* 0x00300cffdd006388 */ /* 0x000fe80000000800 */
[----:B------:R-:W-:Y:S01]  /*31b0*/  @!PT LDS RZ, [RZ] ;  /* 0x00000000fffff984 */ /* 0x000fe20000000800 */
[----:B------:R-:W-:Y:S01]  /*31c0*/  @!PT LDS RZ, [RZ] ;  /* 0x00000000fffff984 */ /* 0x000fe20000000800 */
[----:B------:R-:W-:Y:S01]  /*31d0*/  @!PT LDS RZ, [RZ] ;  /* 0x00000000fffff984 */ /* 0x000fe20000000800 */
[----:B------:R-:W-:Y:S04]  /*31e0*/  @!P6 LDGSTS.E.BYPASS.LTC128B.128 [R221+0x1000], desc[UR6][R10.64] ;  /* 0x010000000addefae */ /* 0x000fe8000b901d46 */
[----:B------:R1:W-:Y:S04]  /*31f0*/  @!P6 LDGSTS.E.BYPASS.LTC128B.128 [R221+0x3000], desc[UR6][R10.64+0x80] ;  /* 0x030000800addefae */ /* 0x0003e8000b901d46 */
[----:B------:R-:W-:Y:S04]  /*3200*/  @P5 STS.128 [R0+0xc000], RZ ;  /* 0x00c000ff00005388 */ /* 0x000fe80000000c00 */
[----:B------:R-:W-:Y:S01]  /*3210*/  @P5 STS.128 [R0+0x10000], RZ ;  /* 0x010000ff00005388 */ /* 0x000fe20000000c00 */
[----:B-1----:R-:W-:-:S02]  /*3220*/  @!P2 IMAD.MOV.U32 R10, RZ, RZ, R4 ;  /* 0x000000ffff0aa224 */ /* 0x002fc400078e0004 */
[--C-:B------:R-:W-:Y:S02]  /*3230*/  @!P2 IMAD.MOV.U32 R11, RZ, RZ, R5.reuse ;  /* 0x000000ffff0ba224 */ /* 0x100fe400078e0005 */
[----:B------:R-:W-:-:S04]  /*3240*/  @!P3 IMAD.WIDE.U32 R4, R3, UR22, R4 ;  /* 0x000000160304bc25 */ /* 0x000fc8000f8e0004 */
[----:B------:R-:W-:Y:S02]  /*3250*/  @!P5 IMAD R3, R35, UR22, RZ ;  /* 0x000000162303dc24 */ /* 0x000fe4000f8e02ff */
[----:B------:R-:W-:Y:S02]  /*3260*/  @!P3 IMAD.IADD R5, R5, 0x1, R29 ;  /* 0x000000010505b824 */ /* 0x000fe400078e021d */
[----:B--2---:R-:W-:-:S05]  /*3270*/  VIADD R12, R164, 0x8 ;  /* 0x00000008a40c7836 */ /* 0x004fca0000000000 */
[----:B------:R-:W-:Y:S02]  /*3280*/  ISETP.GE.AND P6, PT, R12, UR9, PT ;  /* 0x000000090c007c0c */ /* 0x000fe4000bfc6270 */
[----:B------:R-:W-:-:S05]  /*3290*/  @!P2 IADD3 R12, P0, R2, 0x60, RZ ;  /* 0x00000060020ca810 */ /* 0x000fca0007f1e0ff */
[----:B------:R-:W-:Y:S01]  /*32a0*/  @!P2 IMAD.X R17, RZ, RZ, R35, P0 ;  /* 0x000000ffff11a224 */ /* 0x000fe200000e0623 */
[----:B------:R-:W-:-:S03]  /*32b0*/  @!P4 IADD3 R18, P0, R2, 0x20, RZ ;  /* 0x000000200212c810 */ /* 0x000fc60007f1e0ff */
[----:B------:R-:W-:Y:S02]  /*32c0*/  @!P2 IMAD R13, R17, UR22, RZ ;  /* 0x00000016110dac24 */ /* 0x000fe4000f8e02ff */
[----:B------:R-:W-:Y:S01]  /*32d0*/  @!P4 IMAD.X R24, RZ, RZ, R35, P0 ;  /* 0x000000ffff18c224 */ /* 0x000fe200000e0623 */
[C---:B------:R-:W-:Y:S01]  /*32e0*/  @!P3 IADD3 R16, P0, R2.reuse, 0x40, RZ ;  /* 0x000000400210b810 */ /* 0x040fe20007f1e0ff */
[----:B------:R-:W-:Y:S02]  /*32f0*/  @!P5 IMAD R17, R2, UR23, R3 ;  /* 0x000000170211dc24 */ /* 0x000fe4000f8e0203 */
[C---:B------:R-:W-:Y:S02]  /*3300*/  @!P2 IMAD R28, R12.reuse, UR23, R13 ;  /* 0x000000170c1cac24 */ /* 0x040fe4000f8e020d */
[----:B------:R-:W-:-:S04]  /*3310*/  @!P2 IMAD.WIDE.U32 R12, R12, UR22, R10 ;  /* 0x000000160c0cac25 */ /* 0x000fc8000f8e000a */
[----:B------:R-:W-:Y:S01]  /*3320*/  @!P3 IMAD.X R19, RZ, RZ, R35, P0 ;  /* 0x000000ffff13b224 */ /* 0x000fe200000e0623 */
[----:B---3--:R-:W-:Y:S01]  /*3330*/  @!P5 LEA R10, P0, R8, R26, 0x1 ;  /* 0x0000001a080ad211 */ /* 0x008fe200078008ff */
[----:B------:R-:W-:Y:S02]  /*3340*/  @!P4 IMAD R3, R24, UR20, RZ ;  /* 0x000000141803cc24 */ /* 0x000fe4000f8e02ff */
[----:B------:R-:W-:Y:S01]  /*3350*/  @!P5 IMAD.IADD R11, R9, 0x1, R17 ;  /* 0x00000001090bd824 */ /* 0x000fe200078e0211 */
[----:B------:R-:W1:Y:S01]  /*3360*/  @!P5 LDC.64 R24, c[0x0][0x220] ;  /* 0x00008800ff18db82 */ /* 0x000e620000000a00 */
[----:B------:R-:W-:Y:S02]  /*3370*/  @!P3 IMAD R9, R19, UR20, RZ ;  /* 0x000000141309bc24 */ /* 0x000fe4000f8e02ff */
[----:B------:R-:W-:Y:S01]  /*3380*/  @!P4 IMAD R34, R18, UR21, R3 ;  /* 0x000000151222cc24 */ /* 0x000fe2000f8e0203 */
[----:B------:R-:W-:Y:S01]  /*3390*/  @!P5 LEA.HI.X R11, R8, R27, R11, 0x1, P0 ;  /* 0x0000001b080bd211 */ /* 0x000fe200000f0c0b */
[----:B------:R-:W-:Y:S01]  /*33a0*/  @!P4 IMAD.WIDE.U32 R18, R18, UR20, R14 ;  /* 0x000000141212cc25 */ /* 0x000fe2000f8e000e */
[----:B------:R-:W-:-:S03]  /*33b0*/  @!P3 LEA R14, P0, R4, R30, 0x1 ;  /* 0x0000001e040eb211 */ /* 0x000fc600078008ff */
[----:B------:R-:W-:Y:S01]  /*33c0*/  @!P5 IMAD R3, R35, UR20, RZ ;  /* 0x000000142303dc24 */ /* 0x000fe2000f8e02ff */
[----:B------:R-:W-:Y:S01]  /*33d0*/  @!P3 LEA.HI.X R15, R4, R31, R5, 0x1, P0 ;  /* 0x0000001f040fb211 */ /* 0x000fe200000f0c05 */
[----:B------:R-:W-:Y:S01]  /*33e0*/  @!PT LDS RZ, [RZ] ;  /* 0x00000000fffff984 */ /* 0x000fe20000000800 */
[----:B------:R-:W-:Y:S01]  /*33f0*/  @!PT LDS RZ, [RZ] ;  /* 0x00000000fffff984 */ /* 0x000fe20000000800 */
[----:B------:R-:W-:Y:S01]  /*3400*/  @!PT LDS RZ, [RZ] ;  /* 0x00000000fffff984 */ /* 0x000fe20000000800 */
[----:B------:R-:W-:Y:S01]  /*3410*/  @!P5 LDGSTS.E.BYPASS.LTC128B.128 [R0+0xc000], desc[UR6][R10.64] ;  /* 0x0c0000000a00dfae */ /* 0x000fe2000b901d46 */
[----:B------:R-:W-:Y:S01]  /*3420*/  @!P2 LEA R8, P0, R12, R32, 0x1 ;  /* 0x000000200c08a211 */ /* 0x000fe200078008ff */
[----:B------:R-:W-:Y:S02]  /*3430*/  @!P5 IMAD R4, R2, UR21, R3 ;  /* 0x000000150204dc24 */ /* 0x000fe4000f8e0203 */
[----:B------:R-:W-:Y:S01]  /*3440*/  @!P2 IMAD.IADD R3, R13, 0x1, R28 ;  /* 0x000000010d03a824 */ /* 0x000fe200078e021c */
[----:B------:R2:W-:Y:S01]  /*3450*/  @!P5 LDGSTS.E.BYPASS.LTC128B.128 [R0+0x10000], desc[UR6][R10.64+0x80] ;  /* 0x100000800a00dfae */ /* 0x0005e2000b901d46 */
[C---:B------:R-:W-:Y:S02]  /*3460*/  @!P3 IMAD R26, R16.reuse, UR21, R9 ;  /* 0x00000015101abc24 */ /* 0x040fe4000f8e0209 */
[----:B------:R-:W-:Y:S01]  /*3470*/  @!P3 IMAD.WIDE.U32 R16, R16, UR20, R22 ;  /* 0x000000141010bc25 */ /* 0x000fe2000f8e0016 */
[----:B------:R-:W-:Y:S01]  /*3480*/  @P4 STS.128 [R0+0xd000], RZ ;  /* 0x00d000ff00004388 */ /* 0x000fe20000000c00 */
[----:B------:R-:W-:-:S02]  /*3490*/  @!P2 LEA.HI.X R9, R12, R33, R3, 0x1, P0 ;  /* 0x000000210c09a211 */ /* 0x000fc400000f0c03 */
[----:B------:R-:W3:Y:S01]  /*34a0*/  @!P4 LDC.64 R12, c[0x0][0x220] ;  /* 0x00008800ff0ccb82 */ /* 0x000ee20000000a00 */
[----:B------:R-:W-:Y:S01]  /*34b0*/  @P4 STS.128 [R0+0x11000], RZ ;  /* 0x011000ff00004388 */ /* 0x000fe20000000c00 */
[----:B------:R-:W-:Y:S01]  /*34c0*/  @!P5 IMAD.IADD R3, R7, 0x1, R4 ;  /* 0x000000010703d824 */ /* 0x000fe200078e0204 */
[C---:B-1----:R-:W-:Y:S02]  /*34d0*/  @!P5 LEA R4, P0, R6.reuse, R24, 0x1 ;  /* 0x000000180604d211 */ /* 0x042fe400078008ff */
[----:B------:R-:W-:Y:S01]  /*34e0*/  @!PT LDS RZ, [RZ] ;  /* 0x00000000fffff984 */ /* 0x000fe20000000800 */
[----:B------:R-:W-:Y:S01]  /*34f0*/  @!PT LDS RZ, [RZ] ;  /* 0x00000000fffff984 */ /* 0x000fe20000000800 */
[----:B------:R-:W-:Y:S01]  /*3500*/  @!PT LDS RZ, [RZ] ;  /* 0x00000000fffff984 */ /* 0x000fe20000000800 */
[----:B------:R-:W-:Y:S02]  /*3510*/  @!P4 LDGSTS.E.BYPASS.LTC128B.128 [R0+0xd000], desc[UR6][R20.64] ;  /* 0x0d0000001400cfae */ /* 0x000fe4000b901d46 */
[----:B------:R-:W-:Y:S02]  /*3520*/  @!P5 LEA.HI.X R5, R6, R25, R3, 0x1, P0 ;  /* 0x000000190605d211 */ /* 0x000fe400000f0c03 */
[----:B------:R1:W-:Y:S01]  /*3530*/  @!P4 LDGSTS.E.BYPASS.LTC128B.128 [R0+0x11000], desc[UR6][R20.64+0x80] ;  /* 0x110000801400cfae */ /* 0x0003e2000b901d46 */
[----:B------:R-:W-:-:S03]  /*3540*/  @!P2 IADD3 R2, P0, R2, 0x60, RZ ;  /* 0x000000600202a810 */ /* 0x000fc60007f1e0ff */
[----:B------:R-:W-:Y:S02]  /*3550*/  @P3 STS.128 [R0+0xe000], RZ ;  /* 0x00e000ff00003388 */ /* 0x000fe40000000c00 */
[----:B------:R-:W-:Y:S02]  /*3560*/  @!P2 IMAD.X R3, RZ, RZ, R35, P0 ;  /* 0x000000ffff03a224 */ /* 0x000fe400000e0623 */
[----:B------:R-:W-:Y:S02]  /*3570*/  @P3 STS.128 [R0+0x12000], RZ ;  /* 0x012000ff00003388 */ /* 0x000fe40000000c00 */
[----:B------:R-:W-:Y:S02]  /*3580*/  @!P2 IMAD R3, R3, UR20, RZ ;  /* 0x000000140303ac24 */ /* 0x000fe4000f8e02ff */
[----:B------:R-:W-:Y:S01]  /*3590*/  @!PT LDS RZ, [RZ] ;  /* 0x00000000fffff984 */ /* 0x000fe20000000800 */
[----:B------:R-:W-:Y:S01]  /*35a0*/  @!PT LDS RZ, [RZ] ;  /* 0x00000000fffff984 */ /* 0x000fe20000000800 */
[----:B------:R-:W-:Y:S01]  /*35b0*/  @!PT LDS RZ, [RZ] ;  /* 0x00000000fffff984 */ /* 0x000fe20000000800 */
[----:B------:R-:W-:Y:S01]  /*35c0*/  @!P3 LDGSTS.E.BYPASS.LTC128B.128 [R0+0xe000], desc[UR6][R14.64] ;  /* 0x0e0000000e00bfae */ /* 0x000fe2000b901d46 */
[----:B--2---:R-:W-:Y:S02]  /*35d0*/  VIADD R10, R164, 0x28 ;  /* 0x00000028a40a7836 */ /* 0x004fe40000000000 */
[C---:B------:R-:W-:Y:S01]  /*35e0*/  @!P2 IMAD R11, R2.reuse, UR21, R3 ;  /* 0x00000015020bac24 */ /* 0x040fe2000f8e0203 */
[----:B------:R2:W-:Y:S01]  /*35f0*/  @!P3 LDGSTS.E.BYPASS.LTC128B.128 [R0+0x12000], desc[UR6][R14.64+0x80] ;  /* 0x120000800e00bfae */ /* 0x0005e2000b901d46 */
[----:B------:R-:W-:-:S04]  /*3600*/  @!P2 IMAD.WIDE.U32 R2, R2, UR20, R36 ;  /* 0x000000140202ac25 */ /* 0x000fc8000f8e0024 */
[----:B------:R-:W-:Y:S01]  /*3610*/  IMAD.MOV.U32 R219, RZ, RZ, 0x20 ;  /* 0x00000020ffdb7424 */ /* 0x000fe200078e00ff */
[----:B------:R-:W-:Y:S01]  /*3620*/  @P2 STS.128 [R0+0xf000], RZ ;  /* 0x00f000ff00002388 */ /* 0x000fe20000000c00 */
[----:B------:R-:W-:-:S03]  /*3630*/  @!P2 IMAD.IADD R3, R3, 0x1, R11 ;  /* 0x000000010303a824 */ /* 0x000fc600078e020b */
[----:B------:R-:W-:Y:S01]  /*3640*/  @P2 STS.128 [R0+0x13000], RZ ;  /* 0x013000ff00002388 */ /* 0x000fe20000000c00 */
[----:B-1----:R-:W1:Y:S01]  /*3650*/  @!P3 LDC.64 R20, c[0x0][0x220] ;  /* 0x00008800ff14bb82 */ /* 0x002e620000000a00 */
[----:B------:R-:W-:Y:S01]  /*3660*/  IMAD.MOV.U32 R217, RZ, RZ, 0x40 ;  /* 0x00000040ffd97424 */ /* 0x000fe200078e00ff */
[----:B------:R-:W-:Y:S01]  /*3670*/  UIADD3 UR19, UR29, 0x80, UR28 ;  /* 0x000000801d137890 */ /* 0x000fe2000fffe01c */
[----:B------:R-:W-:Y:S01]  /*3680*/  @!PT LDS RZ, [RZ] ;  /* 0x00000000fffff984 */ /* 0x000fe20000000800 */
[----:B------:R-:W-:Y:S01]  /*3690*/  @!PT LDS RZ, [RZ] ;  /* 0x00000000fffff984 */ /* 0x000fe20000000800 */
[----:B------:R-:W-:Y:S01]  /*36a0*/  @!PT LDS RZ, [RZ] ;  /* 0x00000000fffff984 */ /* 0x000fe20000000800 */
[----:B------:R-:W-:Y:S01]  /*36b0*/  @!P2 LDGSTS.E.BYPASS.LTC128B.128 [R0+0xf000], desc[UR6][R8.64] ;  /* 0x0f0000000800afae */ /* 0x000fe2000b901d46 */
[----:B------:R-:W-:Y:S01]  /*36c0*/  IMAD.SHL.U32 R244, R164, 0x4, RZ ;  /* 0x00000004a4f47824 */ /* 0x000fe200078e00ff */
[----:B------:R-:W-:Y:S02]  /*36d0*/  CS2R R158, SRZ ;  /* 0x00000000009e7805 */ /* 0x000fe4000001ff00 */
[----:B------:R-:W-:Y:S01]  /*36e0*/  CS2R R156, SRZ ;  /* 0x00000000009c7805 */ /* 0x000fe2000001ff00 */
[----:B------:R3:W-:Y:S01]  /*36f0*/  @!P2 LDGSTS.E.BYPASS.LTC128B.128 [R0+0x13000], desc[UR6][R8.64+0x80] ;  /* 0x130000800800afae */ /* 0x0007e2000b901d46 */
[----:B------:R-:W-:-:S02]  /*3700*/  CS2R R162, SRZ ;  /* 0x0000000000a27805 */ /* 0x000fc4000001ff00 */
[----:B------:R-:W-:Y:S02]  /*3710*/  CS2R R160, SRZ ;  /* 0x0000000000a07805 */ /* 0x000fe4000001ff00 */
[----:B------:R-:W-:Y:S01]  /*3720*/  CS2R R154, SRZ ;  /* 0x00000000009a7805 */ /* 0x000fe2000001ff00 */
[----:B------:R-:W-:Y:S01]  /*3730*/  @P5 STS.128 [R0+0x14000], RZ ;  /* 0x014000ff00005388 */ /* 0x000fe20000000c00 */
[----:B------:R-:W-:Y:S02]  /*3740*/  CS2R R152, SRZ ;  /* 0x0000000000987805 */ /* 0x000fe4000001ff00 */
[----:B------:R-:W-:Y:S02]  /*3750*/  CS2R R150, SRZ ;  /* 0x0000000000967805 */ /* 0x000fe4000001ff00 */
[----:B------:R-:W-:Y:S01]  /*3760*/  CS2R R148, SRZ ;  /* 0x0000000000947805 */ /* 0x000fe2000001ff00 */
[----:B------:R-:W-:Y:S01]  /*3770*/  @P5 STS.128 [R0+0x18000], RZ ;  /* 0x018000ff00005388 */ /* 0x000fe20000000c00 */
[----:B--2---:R-:W2:Y:S01]  /*3780*/  @!P2 LDC.64 R14, c[0x0][0x220] ;  /* 0x00008800ff0eab82 */ /* 0x004ea20000000a00 */
[----:B------:R-:W-:-:S02]  /*3790*/  CS2R R142, SRZ ;  /* 0x00000000008e7805 */ /* 0x000fc4000001ff00 */
        /* <DEDUP_REMOVED lines=9> */
[----:B-1----:R-:W-:Y:S02]  /*3830*/  @!P3 LEA R6, P0, R16, R20, 0x1 ;  /* 0x000000141006b211 */ /* 0x002fe400078008ff */
[----:B------:R-:W-:-:S02]  /*3840*/  CS2R R136, SRZ ;  /* 0x0000000000887805 */ /* 0x000fc4000001ff00 */
[----:B------:R-:W-:Y:S01]  /*3850*/  CS2R R134, SRZ ;  /* 0x0000000000867805 */ /* 0x000fe2000001ff00 */
[----:B------:R-:W-:Y:S01]  /*3860*/  @P4 STS.128 [R0+0x15000], RZ ;  /* 0x015000ff00004388 */ /* 0x000fe20000000c00 */
[----:B------:R-:W-:Y:S02]  /*3870*/  CS2R R132, SRZ ;  /* 0x0000000000847805 */ /* 0x000fe4000001ff00 */
[----:B------:R-:W-:Y:S02]  /*3880*/  CS2R R126, SRZ ;  /* 0x00000000007e7805 */ /* 0x000fe4000001ff00 */
[----:B------:R-:W-:Y:S01]  /*3890*/  CS2R R124, SRZ ;  /* 0x00000000007c7805 */ /* 0x000fe2000001ff00 */
[----:B------:R-:W-:Y:S01]  /*38a0*/  @P4 STS.128 [R0+0x19000], RZ ;  /* 0x019000ff00004388 */ /* 0x000fe20000000c00 */
[----:B------:R-:W-:Y:S02]  /*38b0*/  CS2R R130, SRZ ;  /* 0x0000000000827805 */ /* 0x000fe4000001ff00 */
[----:B------:R-:W-:-:S02]  /*38c0*/  CS2R R128, SRZ ;  /* 0x0000000000807805 */ /* 0x000fc4000001ff00 */
[----:B---3--:R-:W-:Y:S02]  /*38d0*/  @!P4 LEA R8, P5, R18, R12, 0x1 ;  /* 0x0000000c1208c211 */ /* 0x008fe400078a08ff */
        /* <DEDUP_REMOVED lines=14> */
[----:B------:R-:W-:Y:S01]  /*39c0*/  CS2R R98, SRZ ;  /* 0x0000000000627805 */ /* 0x000fe2000001ff00 */
[----:B----4-:R-:W-:Y:S01]  /*39d0*/  @!P4 IMAD.IADD R4, R19, 0x1, R34 ;  /* 0x000000011304c824 */ /* 0x010fe200078e0222 */
[----:B------:R-:W-:Y:S01]  /*39e0*/  CS2R R96, SRZ ;  /* 0x0000000000607805 */ /* 0x000fe2000001ff00 */
[----:B------:R-:W-:Y:S01]  /*39f0*/  @!P3 IMAD.IADD R5, R17, 0x1, R26 ;  /* 0x000000011105b824 */ /* 0x000fe200078e021a */
[----:B------:R-:W-:-:S02]  /*3a00*/  CS2R R90, SRZ ;  /* 0x00000000005a7805 */ /* 0x000fc4000001ff00 */
[----:B------:R-:W-:Y:S02]  /*3a10*/  CS2R R88, SRZ ;  /* 0x0000000000587805 */ /* 0x000fe4000001ff00 */
[----:B------:R-:W-:Y:S02]  /*3a20*/  @!P4 LEA.HI.X R9, R18, R13, R4, 0x1, P5 ;  /* 0x0000000d1209c211 */ /* 0x000fe400028f0c04 */
[----:B------:R-:W-:Y:S02]  /*3a30*/  CS2R R86, SRZ ;  /* 0x0000000000567805 */ /* 0x000fe4000001ff00 */
[----:B------:R-:W-:Y:S01]  /*3a40*/  @!P3 LEA.HI.X R7, R16, R21, R5, 0x1, P0 ;  /* 0x000000151007b211 */ /* 0x000fe200000f0c05 */
[----:B------:R-:W-:Y:S01]  /*3a50*/  VIADD R5, R164, 0x20 ;  /* 0x00000020a4057836 */ /* 0x000fe20000000000 */
[----:B--2---:R-:W-:Y:S01]  /*3a60*/  @!P2 LEA R4, P0, R2, R14, 0x1 ;  /* 0x0000000e0204a211 */ /* 0x004fe200078008ff */
[----:B------:R-:W-:Y:S01]  /*3a70*/  @!PT LDS RZ, [RZ] ;  /* 0x00000000fffff984 */ /* 0x000fe20000000800 */
[----:B------:R-:W-:Y:S01]  /*3a80*/  @!PT LDS RZ, [RZ] ;  /* 0x00000000fffff984 */ /* 0x000fe20000000800 */
[----:B------:R-:W-:Y:S01]  /*3a90*/  @!PT LDS RZ, [RZ] ;  /* 0x00000000fffff984 */ /* 0x000fe20000000800 */
[----:B------:R-:W-:Y:S01]  /*3aa0*/  @!P4 LDGSTS.E.BYPASS.LTC128B.128 [R0+0x15000], desc[UR6][R8.64] ;  /* 0x150000000800cfae */ /* 0x000fe2000b901d46 */
[----:B------:R-:W-:-:S02]  /*3ab0*/  ISETP.GE.AND P5, PT, R164, UR9, PT ;  /* 0x00000009a4007c0c */ /* 0x000fc4000bfa6270 */
[----:B------:R-:W-:Y:S02]  /*3ac0*/  CS2R R84, SRZ ;  /* 0x0000000000547805 */ /* 0x000fe4000001ff00 */
[----:B------:R-:W-:Y:S01]  /*3ad0*/  CS2R R78, SRZ ;  /* 0x00000000004e7805 */ /* 0x000fe2000001ff00 */
[----:B------:R-:W-:Y:S01]  /*3ae0*/  @!P4 LDGSTS.E.BYPASS.LTC128B.128 [R0+0x19000], desc[UR6][R8.64+0x80] ;  /* 0x190000800800cfae */ /* 0x000fe2000b901d46 */
[----:B------:R-:W-:Y:S02]  /*3af0*/  ISETP.GE.AND P4, PT, R5, UR9, PT ;  /* 0x0000000905007c0c */ /* 0x000fe4000bf86270 */
[----:B------:R-:W-:Y:S02]  /*3b00*/  CS2R R76, SRZ ;  /* 0x00000000004c7805 */ /* 0x000fe4000001ff00 */
[----:B------:R-:W-:Y:S01]  /*3b10*/  @!P2 LEA.HI.X R5, R2, R15, R3, 0x1, P0 ;  /* 0x0000000f0205a211 */ /* 0x000fe200000f0c03 */
[----:B------:R-:W-:Y:S01]  /*3b20*/  @P3 STS.128 [R0+0x16000], RZ ;  /* 0x016000ff00003388 */ /* 0x000fe20000000c00 */
[----:B------:R-:W-:Y:S01]  /*3b30*/  ISETP.GE.AND P0, PT, R10, UR9, PT ;  /* 0x000000090a007c0c */ /* 0x000fe2000bf06270 */
[----:B------:R-:W-:Y:S01]  /*3b40*/  IMAD.SHL.U32 R2, R164, 0x4, RZ ;  /* 0x00000004a4027824 */ /* 0x000fe200078e00ff */
        /* <DEDUP_REMOVED lines=13> */
[----:B------:R-:W-:-:S02]  /*3c20*/  IADD3 R2, P3, R2, UR12, RZ ;  /* 0x0000000c02027c10 */ /* 0x000fc4000ff7e0ff */
[----:B------:R-:W-:Y:S02]  /*3c30*/  CS2R R60, SRZ ;  /* 0x00000000003c7805 */ /* 0x000fe4000001ff00 */
[----:B------:R-:W-:Y:S01]  /*3c40*/  CS2R R66, SRZ ;  /* 0x0000000000427805 */ /* 0x000fe2000001ff00 */
[----:B------:R-:W-:Y:S01]  /*3c50*/  @P2 STS.128 [R0+0x17000], RZ ;  /* 0x017000ff00002388 */ /* 0x000fe20000000c00 */
[----:B------:R-:W-:Y:S02]  /*3c60*/  CS2R R64, SRZ ;  /* 0x0000000000407805 */ /* 0x000fe4000001ff00 */
[----:B------:R-:W-:Y:S02]  /*3c70*/  CS2R R58, SRZ ;  /* 0x00000000003a7805 */ /* 0x000fe4000001ff00 */
[----:B------:R-:W-:Y:S01]  /*3c80*/  CS2R R56, SRZ ;  /* 0x0000000000387805 */ /* 0x000fe2000001ff00 */
[----:B------:R2:W-:Y:S01]  /*3c90*/  @P2 STS.128 [R0+0x1b000], RZ ;  /* 0x01b000ff00002388 */ /* 0x0005e20000000c00 */
        /* <DEDUP_REMOVED lines=12> */
[----:B------:R-:W-:Y:S02]  /*3d60*/  CS2R R40, SRZ ;  /* 0x0000000000287805 */ /* 0x000fe4000001ff00 */
[----:B------:R-:W-:Y:S01]  /*3d70*/  CS2R R36, SRZ ;  /* 0x0000000000247805 */ /* 0x000fe2000001ff00 */
[----:B------:R-:W0:Y:S01]  /*3d80*/  LDGDEPBAR ;  /* 0x00000000000079af */ /* 0x000e220000000000 */
[----:B------:R-:W-:Y:S01]  /*3d90*/  UIADD3 UR19, UR19, -UR8, URZ ;  /* 0x8000000813137290 */ /* 0x000fe2000fffe03f */
[----:B------:R-:W-:Y:S01]  /*3da0*/  ULDC UR20, c[0x0][0x2dc] ;  /* 0x0000b70000147ab9 */ /* 0x000fe20000000800 */
[----:B------:R-:W-:Y:S01]  /*3db0*/  ULDC UR9, c[0x0][0x2ec] ;  /* 0x0000bb0000097ab9 */ /* 0x000fe20000000800 */
[----:B-1----:R-:W-:-:S04]  /*3dc0*/  SHF.R.S32.HI R6, RZ, 0x1f, R164 ;  /* 0x0000001fff067819 */ /* 0x002fc800000114a4 */
[----:B------:R-:W-:-:S04]  /*3dd0*/  SHF.L.U64.HI R3, R164, 0x2, R6 ;  /* 0x00000002a4037819 */ /* 0x000fc80000010206 */
[----:B------:R-:W-:-:S05]  /*3de0*/  IADD3.X R3, R3, UR11, RZ, P3, !PT ;  /* 0x0000000b03037c10 */ /* 0x000fca0009ffe4ff */
[----:B------:R-:W5:Y:S01]  /*3df0*/  @!P5 LDG.E R240, desc[UR6][R2.64] ;  /* 0x0000000602f0d981 */ /* 0x000f62000c1e1900 */
[----:B--2---:R-:W-:-:S03]  /*3e00*/  SHF.R.S32.HI R0, RZ, 0x1f, R10 ;  /* 0x0000001fff007819 */ /* 0x004fc6000001140a */
[----:B------:R-:W5:Y:S01]  /*3e10*/  @!P6 LDG.E R241, desc[UR6][R2.64+0x20] ;  /* 0x0000200602f1e981 */ /* 0x000f62000c1e1900 */
[----:B------:R-:W-:-:S03]  /*3e20*/  @!P0 LEA R4, P2, R10, UR12, 0x2 ;  /* 0x0000000c0a048c11 */ /* 0x000fc6000f8410ff */
[----:B------:R1:W5:Y:S01]  /*3e30*/  @!P4 LDG.E R238, desc[UR6][R2.64+0x80] ;  /* 0x0000800602eec981 */ /* 0x000362000c1e1900 */
[----:B------:R-:W-:Y:S02]  /*3e40*/  @!P0 LEA.HI.X R5, R10, UR11, R0, 0x2, P2 ;  /* 0x0000000b0a058c11 */ /* 0x000fe400090f1400 */
[----:B------:R-:W-:-:S03]  /*3e50*/  LEA.HI R0, R39, R38, RZ, 0x4 ;  /* 0x0000002627007211 */ /* 0x000fc600078f20ff */
[----:B------:R2:W5:Y:S01]  /*3e60*/  @!P0 LDG.E R239, desc[UR6][R4.64] ;  /* 0x0000000604ef8981 */ /* 0x000562000c1e1900 */
[----:B------:R-:W-:-:S05]  /*3e70*/  LOP3.LUT R0, R0, 0xfffffff0, RZ, 0xc0, !PT ;  /* 0xfffffff000007812 */ /* 0x000fca00078ec0ff */
[----:B------:R-:W-:-:S05]  /*3e80*/  IMAD.IADD R0, R38, 0x1, -R0 ;  /* 0x0000000126007824 */ /* 0x000fca00078e0a00 */
[----:B-1----:R-:W-:-:S04]  /*3e90*/  SHF.R.S32.HI R2, RZ, 0x1f, R0 ;  /* 0x0000001fff027819 */ /* 0x002fc80000011400 */
[----:B------:R-:W-:-:S04]  /*3ea0*/  LEA.HI R2, R2, R0, RZ, 0x3 ;  /* 0x0000000002027211 */ /* 0x000fc800078f18ff */
[----:B------:R-:W-:-:S05]  /*3eb0*/  LOP3.LUT R2, R2, 0xfffffff8, RZ, 0xc0, !PT ;  /* 0xfffffff802027812 */ /* 0x000fca00078ec0ff */
[----:B------:R-:W-:Y:S02]  /*3ec0*/  IMAD.IADD R0, R0, 0x1, -R2 ;  /* 0x0000000100007824 */ /* 0x000fe400078e0a02 */
[----:B--2---:R-:W-:Y:S02]  /*3ed0*/  VIADD R4, R164, 0x1 ;  /* 0x00000001a4047836 */ /* 0x004fe40000000000 */
[----:B------:R-:W-:Y:S01]  /*3ee0*/  IMAD.U32 R3, RZ, RZ, UR29 ;  /* 0x0000001dff037e24 */ /* 0x000fe2000f8e00ff */
[----:B------:R-:W-:Y:S01]  /*3ef0*/  LOP3.LUT P0, RZ, R0, 0x2, RZ, 0xc0, !PT ;  /* 0x0000000200ff7812 */ /* 0x000fe2000780c0ff */
[----:B------:R-:W-:Y:S01]  /*3f00*/  VIADD R2, R218, 0x2000 ;  /* 0x00002000da027836 */ /* 0x000fe20000000000 */
[----:B------:R-:W-:Y:S01]  /*3f10*/  LOP3.LUT P2, RZ, R0, 0x4, RZ, 0xc0, !PT ;  /* 0x0000000400ff7812 */ /* 0x000fe2000784c0ff */
[----:B------:R-:W-:Y:S01]  /*3f20*/  VIADD R0, R220, 0x2000 ;  /* 0x00002000dc007836 */ /* 0x000fe20000000000 */
[----:B------:R-:W-:Y:S01]  /*3f30*/  IADD3 R245, R4, UR8, -R3 ;  /* 0x0000000804f57c10 */ /* 0x000fe2000fffe803 */
[----:B------:R-:W-:Y:S01]  /*3f40*/  VIADD R3, R164, 0xffffffc0 ;  /* 0xffffffc0a4037836 */ /* 0x000fe20000000000 */
[----:B------:R-:W-:-:S02]  /*3f50*/  SEL R2, R2, R218, !P1 ;  /* 0x000000da02027207 */ /* 0x000fc40004800000 */
[----:B------:R-:W-:Y:S02]  /*3f60*/  SEL R0, R0, R220, !P1 ;  /* 0x000000dc00007207 */ /* 0x000fe40004800000 */
[----:B------:R-:W-:Y:S02]  /*3f70*/  CS2R R38, SRZ ;  /* 0x0000000000267805 */ /* 0x000fe4000001ff00 */
[----:B------:R-:W-:Y:S01]  /*3f80*/  SHF.L.U64.HI R243, R164, 0x2, R6 ;  /* 0x00000002a4f37819 */ /* 0x000fe20000010206 */
[----:B------:R-:W-:Y:S01]  /*3f90*/  IMAD.SHL.U32 R242, R3, 0x4, RZ ;  /* 0x0000000403f27824 */ /* 0x000fe200078e00ff */
[----:B------:R-:W-:Y:S02]  /*3fa0*/  LEA R212, R2, UR4, 0x1 ;  /* 0x0000000402d47c11 */ /* 0x000fe4000f8e08ff */
[----:B------:R-:W-:Y:S02]  /*3fb0*/  LEA R211, R0, UR4, 0x1 ;  /* 0x0000000400d37c11 */ /* 0x000fe4000f8e08ff */
[----:B------:R-:W-:-:S02]  /*3fc0*/  SEL R219, R219, 0xffffffe0, !P0 ;  /* 0xffffffe0dbdb7807 */ /* 0x000fc40004000000 */
[----:B------:R-:W-:-:S07]  /*3fd0*/  SEL R217, R217, 0xffffffc0, !P2 ;  /* 0xffffffc0d9d97807 */ /* 0x000fce0005000000 */
.L_x_244:
        /* <DEDUP_REMOVED lines=119> */
[C---:B------:R-:W-:Y:S01]  /*4750*/  HMMA.16816.F32.BF16 R16, R168.reuse, R182, R16 ;  /* 0x000000b6a810723c */ /* 0x040fe20000041810 */
[----:B------:R-:W-:Y:S03]  /*4760*/  IMAD.MOV.U32 R180, RZ, RZ, 0x40 ;  /* 0x00000040ffb47424 */ /* 0x000fe600078e00ff */
        /* <DEDUP_REMOVED lines=32> */
[----:B------:R-:W-:Y:S02]  /*4970*/  @!P0 FSEL R10, R10, -INF , !P3 ;  /* 0xff8000000a0a8808 */ /* 0x000fe40005800000 */
[----:B------:R-:W-:Y:S01]  /*4980*/  SEL R217, R180, 0xffffffc0, !P2 ;  /* 0xffffffc0b4d97807 */ /* 0x000fe20005000000 */
        /* <DEDUP_REMOVED lines=107> */
[----:B------:R2:W-:Y:S06]  /*5040*/  STS [R230+0x20000], R0 ;  /* 0x02000000e6007388 */ /* 0x0005ec0000000800 */
        /* <DEDUP_REMOVED lines=37> */
[----:B------:R-:W-:Y:S01]  /*52a0*/  LDSM.16.M88.4 R16, [R214+UR4+0x14000] ;  /* 0x01400004d610783b */ /* 0x000fe20008000200 */
[C---:B--2---:R-:W-:Y:S05]  /*52b0*/  LEA R0, R218.reuse, UR4, 0x1 ;  /* 0x00000004da007c11 */ /* 0x044fea000f8e08ff */
[----:B------:R-:W-:Y:S06]  /*52c0*/  LDSM.16.M88.4 R164, [R214+UR4+0x14800] ;  /* 0x01480004d6a4783b */ /* 0x000fec0008000200 */
[----:B------:R-:W2:Y:S06]  /*52d0*/  LDSM.16.M88.4 R32, [R0+0x8000] ;  /* 0x008000000020783b */ /* 0x000eac0000000200 */
[----:B------:R-:W3:Y:S01]  /*52e0*/  LDSM.16.M88.4 R28, [R0+0x9000] ;  /* 0x00900000001c783b */ /* 0x000ee20000000200 */
[----:B-1----:R-:W-:Y:S05]  /*52f0*/  LEA R2, R218, UR4, 0x1 ;  /* 0x00000004da027c11 */ /* 0x002fea000f8e08ff */
[----:B------:R-:W-:Y:S01]  /*5300*/  LDSM.16.M88.4 R172, [R213+0x8000] ;  /* 0x00800000d5ac783b */ /* 0x000fe20000000200 */
[--C-:B------:R-:W-:Y:S02]  /*5310*/  IMAD.IADD R3, R219, 0x1, R2.reuse ;  /* 0x00000001db037824 */ /* 0x100fe400078e0202 */
[C---:B------:R-:W-:Y:S02]  /*5320*/  IMAD.IADD R208, R217.reuse, 0x1, R2 ;  /* 0x00000001d9d07824 */ /* 0x040fe400078e0202 */
[----:B------:R-:W-:Y:S01]  /*5330*/  IMAD.IADD R2, R217, 0x1, R3 ;  /* 0x00000001d9027824 */ /* 0x000fe200078e0203 */
        /* <DEDUP_REMOVED lines=25> */
[-C--:B------:R-:W-:Y:S06]  /*54d0*/  HMMA.16816.F32.BF16 R12, R164, R178.reuse, R12 ;  /* 0x000000b2a40c723c */ /* 0x080fec000004180c */
[C---:B------:R-:W-:Y:S01]  /*54e0*/  HMMA.16816.F32.BF16 R16, R172.reuse, R178, R16 ;  /* 0x000000b2ac10723c */ /* 0x040fe20000041810 */
[----:B------:R-:W-:Y:S05]  /*54f0*/  LDSM.16.M88.4 R176, [R214+UR4+0x18800] ;  /* 0x01880004d6b0783b */ /* 0x000fea0008000200 */
[-C--:B---3--:R-:W-:Y:S06]  /*5500*/  HMMA.16816.F32.BF16 R20, R172, R168.reuse, R20 ;  /* 0x000000a8ac14723c */ /* 0x088fec0000041814 */
        /* <DEDUP_REMOVED lines=34> */
[----:B------:R-:W-:Y:S05]  /*5730*/  LDSM.16.M88.4 R168, [R208+0xa000] ;  /* 0x00a00000d0a8783b */ /* 0x000fea0000000200 */
[-C--:B---3--:R-:W-:Y:S06]  /*5740*/  HMMA.16816.F32.BF16 R20, R164, R176.reuse, R20 ;  /* 0x000000b0a414723c */ /* 0x088fec0000041814 */
        /* <DEDUP_REMOVED lines=12> */
[-C--:B---3--:R-:W-:Y:S01]  /*5810*/  HMMA.16816.F32.BF16 R20, R168, R176.reuse, R20 ;  /* 0x000000b0a814723c */ /* 0x088fe20000041814 */
[----:B------:R-:W-:Y:S03]  /*5820*/  PLOP3.LUT P0, PT, PT, PT, UP3, 0x80, 0x0 ;  /* 0x000000000000781c */ /* 0x000fe60003f0f038 */
[----:B------:R-:W2:Y:S02]  /*5830*/  LDG.E R181, desc[UR6][R172.64] ;  /* 0x00000006acb57981 */ /* 0x000ea4000c1e1900 */
[C---:B------:R-:W-:Y:S04]  /*5840*/  HMMA.16816.F32.BF16 R24, R164.reuse, R176, R24 ;  /* 0x000000b0a418723c */ /* 0x040fe80000041818 */
[----:B------:R-:W3:Y:S02]  /*5850*/  LDG.E R180, desc[UR6][R172.64+0x20] ;  /* 0x00002006acb47981 */ /* 0x000ee4000c1e1900 */
[-C--:B------:R-:W-:Y:S04]  /*5860*/  HMMA.16816.F32.BF16 R28, R164, R178.reuse, R28 ;  /* 0x000000b2a41c723c */ /* 0x080fe8000004181c */
[----:B------:R-:W5:Y:S06]  /*5870*/  LDG.E R177, desc[UR6][R172.64+0x80] ;  /* 0x00008006acb17981 */ /* 0x000f6c000c1e1900 */
[----:B------:R1:W5:Y:S01]  /*5880*/  LDG.E R0, desc[UR6][R172.64+0xa0] ;  /* 0x0000a006ac007981 */ /* 0x000362000c1e1900 */
[----:B------:R-:W-:Y:S05]  /*5890*/  HMMA.16816.F32.BF16 R32, R168, R178, R32 ;  /* 0x000000b2a820723c */ /* 0x000fea0000041820 */
[----:B------:R-:W-:Y:S06]  /*58a0*/  LDSM.16.M88.4 R164, [R2+0xa000] ;  /* 0x00a0000002a4783b */ /* 0x000fec0000000200 */
[----:B------:R-:W4:Y:S06]  /*58b0*/  LDSM.16.M88.4 R168, [R215+0xc000] ;  /* 0x00c00000d7a8783b */ /* 0x000f2c0000000200 */
[----:B-1----:R-:W1:Y:S01]  /*58c0*/  LDSM.16.M88.4 R172, [R2+0xb000] ;  /* 0x00b0000002ac783b */ /* 0x002e620000000200 */
[-C--:B----4-:R-:W-:Y:S06]  /*58d0*/  HMMA.16816.F32.BF16 R4, R164, R168.reuse, R4 ;  /* 0x000000a8a404723c */ /* 0x090fec0000041804 */
[C---:B-1----:R-:W-:Y:S06]  /*58e0*/  HMMA.16816.F32.BF16 R8, R172.reuse, R168, R8 ;  /* 0x000000a8ac08723c */ /* 0x042fec0000041808 */
[-C--:B------:R-:W-:Y:S06]  /*58f0*/  HMMA.16816.F32.BF16 R12, R172, R170.reuse, R12 ;  /* 0x000000aaac0c723c */ /* 0x080fec000004180c */
[C---:B------:R-:W-:Y:S01]  /*5900*/  HMMA.16816.F32.BF16 R16, R164.reuse, R170, R16 ;  /* 0x000000aaa410723c */ /* 0x040fe20000041810 */
[----:B------:R-:W1:Y:S05]  /*5910*/  LDSM.16.M88.4 R168, [R215+0xc800] ;  /* 0x00c80000d7a8783b */ /* 0x000e6a0000000200 */
[-C--:B-1----:R-:W-:Y:S06]  /*5920*/  HMMA.16816.F32.BF16 R20, R164, R168.reuse, R20 ;  /* 0x000000a8a414723c */ /* 0x082fec0000041814 */
[C---:B------:R-:W-:Y:S06]  /*5930*/  HMMA.16816.F32.BF16 R24, R172.reuse, R168, R24 ;  /* 0x000000a8ac18723c */ /* 0x040fec0000041818 */
[-C--:B------:R-:W-:Y:S06]  /*5940*/  HMMA.16816.F32.BF16 R28, R172, R170.reuse, R28 ;  /* 0x000000aaac1c723c */ /* 0x080fec000004181c */
[----:B------:R-:W-:Y:S05]  /*5950*/  HMMA.16816.F32.BF16 R32, R164, R170, R32 ;  /* 0x000000aaa420723c */ /* 0x000fea0000041820 */
[----:B------:R-:W-:Y:S02]  /*5960*/  IMAD.SHL.U32 R172, R220, 0x2, RZ ;  /* 0x00000002dcac7824 */ /* 0x000fe400078e00ff */
[C---:B--2---:R-:W-:Y:S01]  /*5970*/  FADD.FTZ R4, -R181.reuse, R4 ;  /* 0x00000004b5047221 */ /* 0x044fe20000010100 */
[C---:B------:R-:W-:Y:S03]  /*5980*/  FADD.FTZ R5, -R181.reuse, R5 ;  /* 0x00000005b5057221 */ /* 0x040fe60000010100 */
[C---:B------:R-:W-:Y:S01]  /*5990*/  FADD.FTZ R17, -R181.reuse, R17 ;  /* 0x00000011b5117221 */ /* 0x040fe20000010100 */
[----:B------:R-:W-:Y:S01]  /*59a0*/  FADD.FTZ R21, -R181, R21 ;  /* 0x00000015b5157221 */ /* 0x000fe20000010100 */
[----:B------:R-:W-:Y:S01]  /*59b0*/  FMUL.FTZ R179, R207, R4 ;  /* 0x00000004cfb37220 */ /* 0x000fe20000410000 */
[----:B------:R-:W-:Y:S02]  /*59c0*/  IMAD.U32 R4, RZ, RZ, UR4 ;  /* 0x00000004ff047e24 */ /* 0x000fe4000f8e00ff */
[----:B------:R-:W-:Y:S01]  /*59d0*/  FMUL.FTZ R178, R205, R5 ;  /* 0x00000005cdb27220 */ /* 0x000fe20000410000 */
[----:B------:R-:W-:Y:S01]  /*59e0*/  FADD.FTZ R5, -R181, R20 ;  /* 0x00000014b5057221 */ /* 0x000fe20000010100 */
[----:B------:R-:W-:Y:S01]  /*59f0*/  FMUL.FTZ R20, R206, R17 ;  /* 0x00000011ce147220 */ /* 0x000fe20000410000 */
[----:B---3--:R-:W-:Y:S01]  /*5a00*/  FADD.FTZ R17, -R180, R6 ;  /* 0x00000006b4117221 */ /* 0x008fe20000010100 */
[----:B------:R-:W-:Y:S01]  /*5a10*/  IADD3 R4, R172, 0x8000, R4 ;  /* 0x00008000ac047810 */ /* 0x000fe20007ffe004 */
[----:B------:R-:W-:Y:S01]  /*5a20*/  FMUL.FTZ R5, R203, R5 ;  /* 0x00000005cb057220 */ /* 0x000fe20000410000 */
[----:B------:R-:W-:Y:S01]  /*5a30*/  FMUL.FTZ R21, R202, R21 ;  /* 0x00000015ca157220 */ /* 0x000fe20000410000 */
[----:B------:R-:W-:Y:S01]  /*5a40*/  FADD.FTZ R6, -R180, R7 ;  /* 0x00000007b4067221 */ /* 0x000fe20000010100 */
[----:B------:R-:W-:Y:S01]  /*5a50*/  FMUL.FTZ R7, R237, R17 ;  /* 0x00000011ed077220 */ /* 0x000fe20000410000 */
[----:B------:R-:W-:Y:S02]  /*5a60*/  VIADD R176, R4, 0x40 ;  /* 0x0000004004b07836 */ /* 0x000fe40000000000 */
[----:B------:R-:W-:Y:S01]  /*5a70*/  FADD.FTZ R16, -R181, R16 ;  /* 0x00000010b5107221 */ /* 0x000fe20000010100 */
[----:B------:R-:W-:Y:S01]  /*5a80*/  FMUL.FTZ R6, R236, R6 ;  /* 0x00000006ec067220 */ /* 0x000fe20000410000 */
[----:B------:R-:W-:Y:S01]  /*5a90*/  @P2 VIADD R176, R4, 0xffffffc0 ;  /* 0xffffffc004b02836 */ /* 0x000fe20000000000 */
[----:B------:R-:W-:Y:S01]  /*5aa0*/  F2FP.BF16.F32.PACK_AB R21, R21, R5 ;  /* 0x000000051515723e */ /* 0x000fe200000010ff */
[C---:B------:R-:W-:Y:S01]  /*5ab0*/  FADD.FTZ R5, -R181.reuse, R32 ;  /* 0x00000020b5057221 */ /* 0x040fe20000010100 */
[----:B------:R-:W-:Y:S01]  /*5ac0*/  FADD.FTZ R4, -R181, R33 ;  /* 0x00000021b5047221 */ /* 0x000fe20000010100 */
[----:B------:R-:W-:Y:S01]  /*5ad0*/  FADD.FTZ R19, -R180, R19 ;  /* 0x00000013b4137221 */ /* 0x000fe20000010100 */
[----:B------:R-:W-:Y:S01]  /*5ae0*/  F2FP.BF16.F32.PACK_AB R6, R6, R7 ;  /* 0x000000070606723e */ /* 0x000fe200000010ff */
        /* <DEDUP_REMOVED lines=40> */
.L_x_242:
[----:B------:R2:W-:Y:S01]  /*5d70*/  STS [R230+0x1c400], R6 ;  /* 0x01c40006e6007388 */ /* 0x0005e20000000800 */
[----:B-1----:R-:W-:Y:S01]  /*5d80*/  F2FP.BF16.F32.PACK_AB R4, R32, R33 ;  /* 0x000000212004723e */ /* 0x002fe200000010ff */
[C---:B-----5:R-:W-:Y:S01]  /*5d90*/  FADD.FTZ R8, -R177.reuse, R8 ;  /* 0x00000008b1087221 */ /* 0x060fe20000010100 */
[C---:B------:R-:W-:Y:S01]  /*5da0*/  FADD.FTZ R9, -R177.reuse, R9 ;  /* 0x00000009b1097221 */ /* 0x040fe20000010100 */
[----:B------:R-:W-:Y:S01]  /*5db0*/  STS [R230+0x1c000], R16 ;  /* 0x01c00010e6007388 */ /* 0x000fe20000000800 */
[C---:B------:R-:W-:Y:S01]  /*5dc0*/  FADD.FTZ R11, -R0.reuse, R11 ;  /* 0x0000000b000b7221 */ /* 0x040fe20000010100 */
[----:B------:R-:W-:Y:S01]  /*5dd0*/  FADD.FTZ R10, -R0, R10 ;  /* 0x0000000a000a7221 */ /* 0x000fe20000010100 */
[----:B------:R-:W-:Y:S01]  /*5de0*/  FMUL.FTZ R5, R192, R9 ;  /* 0x00000009c0057220 */ /* 0x000fe20000410000 */
[----:B------:R1:W-:Y:S01]  /*5df0*/  STS [R231+0x1c400], R4 ;  /* 0x01c40004e7007388 */ /* 0x0003e20000000800 */
[C---:B------:R-:W-:Y:S01]  /*5e00*/  FADD.FTZ R12, -R177.reuse, R12 ;  /* 0x0000000cb10c7221 */ /* 0x040fe20000010100 */
[----:B------:R-:W-:Y:S01]  /*5e10*/  FADD.FTZ R13, -R177, R13 ;  /* 0x0000000db10d7221 */ /* 0x000fe20000010100 */
[C---:B------:R-:W-:Y:S01]  /*5e20*/  FADD.FTZ R15, -R0.reuse, R15 ;  /* 0x0000000f000f7221 */ /* 0x040fe20000010100 */
[----:B------:R-:W-:Y:S01]  /*5e30*/  STS [R231+0x1c000], R20 ;  /* 0x01c00014e7007388 */ /* 0x000fe20000000800 */
[----:B------:R-:W-:Y:S01]  /*5e40*/  FMUL.FTZ R10, R197, R10 ;  /* 0x0000000ac50a7220 */ /* 0x000fe20000410000 */
[----:B------:R-:W-:Y:S01]  /*5e50*/  FADD.FTZ R14, -R0, R14 ;  /* 0x0000000e000e7221 */ /* 0x000fe20000010100 */
[----:B------:R-:W-:Y:S01]  /*5e60*/  FMUL.FTZ R12, R191, R12 ;  /* 0x0000000cbf0c7220 */ /* 0x000fe20000410000 */
[----:B------:R-:W-:Y:S01]  /*5e70*/  FMUL.FTZ R9, R190, R13 ;  /* 0x0000000dbe097220 */ /* 0x000fe20000410000 */
[----:B------:R-:W-:Y:S01]  /*5e80*/  FADD.FTZ R24, -R177, R24 ;  /* 0x00000018b1187221 */ /* 0x000fe20000010100 */
[----:B------:R-:W-:Y:S01]  /*5e90*/  FMUL.FTZ R14, R195, R14 ;  /* 0x0000000ec30e7220 */ /* 0x000fe20000410000 */
[----:B------:R-:W-:Y:S01]  /*5ea0*/  FADD.FTZ R25, -R177, R25 ;  /* 0x00000019b1197221 */ /* 0x000fe20000010100 */
[C---:B------:R-:W-:Y:S01]  /*5eb0*/  FADD.FTZ R26, -R0.reuse, R26 ;  /* 0x0000001a001a7221 */ /* 0x040fe20000010100 */
[----:B------:R-:W-:Y:S01]  /*5ec0*/  F2FP.BF16.F32.PACK_AB R9, R9, R12 ;  /* 0x0000000c0909723e */ /* 0x000fe200000010ff */
[----:B------:R-:W-:Y:S01]  /*5ed0*/  FADD.FTZ R27, -R0, R27 ;  /* 0x0000001b001b7221 */ /* 0x000fe20000010100 */
[----:B------:R-:W-:Y:S01]  /*5ee0*/  F2FP.BF16.F32.PACK_AB R17, R17, R7 ;  /* 0x000000071111723e */ /* 0x000fe200000010ff */
[----:B------:R-:W-:Y:S01]  /*5ef0*/  FADD.FTZ R28, -R177, R28 ;  /* 0x0000001cb11c7221 */ /* 0x000fe20000010100 */
[----:B--2---:R-:W-:Y:S01]  /*5f00*/  FMUL.FTZ R6, R193, R8 ;  /* 0x00000008c1067220 */ /* 0x004fe20000410000 */
[----:B------:R-:W-:Y:S01]  /*5f10*/  FADD.FTZ R29, -R177, R29 ;  /* 0x0000001db11d7221 */ /* 0x000fe20000010100 */
[----:B------:R-:W-:Y:S01]  /*5f20*/  FMUL.FTZ R24, R187, R24 ;  /* 0x00000018bb187220 */ /* 0x000fe20000410000 */
[----:B------:R-:W-:Y:S01]  /*5f30*/  FMUL.FTZ R8, R186, R25 ;  /* 0x00000019ba087220 */ /* 0x000fe20000410000 */
[----:B------:R-:W-:Y:S01]  /*5f40*/  FADD.FTZ R31, -R0, R31 ;  /* 0x0000001f001f7221 */ /* 0x000fe20000010100 */
[----:B------:R-:W-:Y:S01]  /*5f50*/  FMUL.FTZ R26, R189, R26 ;  /* 0x0000001abd1a7220 */ /* 0x000fe20000410000 */
[----:B------:R-:W-:Y:S01]  /*5f60*/  FMUL.FTZ R27, R188, R27 ;  /* 0x0000001bbc1b7220 */ /* 0x000fe20000410000 */
[----:B------:R-:W-:Y:S01]  /*5f70*/  FADD.FTZ R30, -R0, R30 ;  /* 0x0000001e001e7221 */ /* 0x000fe20000010100 */
        /* <DEDUP_REMOVED lines=12> */
[----:B------:R-:W-:Y:S02]  /*6040*/  F2FP.BF16.F32.PACK_AB R8, R8, R24 ;  /* 0x000000180808723e */ /* 0x000fe400000010ff */
        /* <DEDUP_REMOVED lines=124> */
.L_x_243:
[----:B-1----:R-:W-:Y:S01]  /*6810*/  LEA R0, R218, UR4, 0x1 ;  /* 0x00000004da007c11 */ /* 0x002fe2000f8e08ff */
[----:B------:R-:W-:Y:S01]  /*6820*/  LDSM.16.MT88.4 R16, [R209] ;  /* 0x00000000d110783b */ /* 0x000fe20000004200 */
[----:B------:R-:W-:Y:S02]  /*6830*/  ULOP3.LUT UR10, UR5, 0x1, URZ, 0xc0, !UPT ;  /* 0x00000001050a7892 */ /* 0x000fe4000f8ec03f */
[----:B------:R-:W-:Y:S01]  /*6840*/  UISETP.GT.AND UP2, UPT, UR5, UR16, UPT ;  /* 0x000000100500728c */ /* 0x000fe2000bf44270 */
[----:B------:R-:W1:Y:S01]  /*6850*/  LDSM.16.M88.4 R32, [R0+0x1c000] ;  /* 0x01c000000020783b */ /* 0x000e620000000200 */
        /* <DEDUP_REMOVED lines=14> */
[C---:B--2---:R-:W-:Y:S03]  /*6940*/  HMMA.16816.F32.BF16 R8, R28.reuse, R16, RZ ;  /* 0x000000101c08723c */ /* 0x044fe600000418ff */
[----:B------:R-:W-:Y:S03]  /*6950*/  LDSM.16.MT88.4 R204, [R209+0x6800] ;  /* 0x00680000d1cc783b */ /* 0x000fe60000004200 */
        /* <DEDUP_REMOVED lines=23> */
[----:B------:R-:W4:Y:S05]  /*6ad0*/  LDSM.16.M88.4 R188, [R0+0x1f000] ;  /* 0x01f0000000bc783b */ /* 0x000f2a0000000200 */
[-C--:B-1----:R-:W-:Y:S06]  /*6ae0*/  HMMA.16816.F32.BF16 R20, R184, R196.reuse, R20 ;  /* 0x000000c4b814723c */ /* 0x082fec0000041814 */
[C---:B------:R-:W-:Y:S06]  /*6af0*/  HMMA.16816.F32.BF16 R24, R192.reuse, R196, R24 ;  /* 0x000000c4c018723c */ /* 0x040fec0000041818 */
[-C--:B------:R-:W-:Y:S01]  /*6b00*/  HMMA.16816.F32.BF16 R28, R192, R198.reuse, R28 ;  /* 0x000000c6c01c723c */ /* 0x080fe2000004181c */
[----:B------:R-:W1:Y:S05]  /*6b10*/  LDSM.16.MT88.4 R192, [R209+0x6000] ;  /* 0x00600000d1c0783b */ /* 0x000e6a0000004200 */
[----:B------:R-:W-:Y:S01]  /*6b20*/  HMMA.16816.F32.BF16 R32, R184, R198, R32 ;  /* 0x000000c6b820723c */ /* 0x000fe20000041820 */
[----:B------:R-:W-:Y:S04]  /*6b30*/  LDSM.16.MT88.4 R184, [R209+0x2800] ;  /* 0x00280000d1b8783b */ /* 0x000fe80000004200 */
[----:B------:R-:W-:Y:S01]  /*6b40*/  LDSM.16.M88.4 R196, [R3+0x1f000] ;  /* 0x01f0000003c4783b */ /* 0x000fe20000000200 */
[-C--:B--2---:R-:W-:Y:S06]  /*6b50*/  HMMA.16816.F32.BF16 R4, R164, R172.reuse, R4 ;  /* 0x000000aca404723c */ /* 0x084fec0000041804 */
[C---:B------:R-:W-:Y:S06]  /*6b60*/  HMMA.16816.F32.BF16 R8, R200.reuse, R172, R8 ;  /* 0x000000acc808723c */ /* 0x040fec0000041808 */
[-C--:B------:R-:W-:Y:S06]  /*6b70*/  HMMA.16816.F32.BF16 R12, R200, R174.reuse, R12 ;  /* 0x000000aec80c723c */ /* 0x080fec000004180c */
[C---:B------:R-:W-:Y:S01]  /*6b80*/  HMMA.16816.F32.BF16 R16, R164.reuse, R174, R16 ;  /* 0x000000aea410723c */ /* 0x040fe20000041810 */
[----:B------:R-:W2:Y:S05]  /*6b90*/  LDSM.16.M88.4 R172, [R3+0x1e000] ;  /* 0x01e0000003ac783b */ /* 0x000eaa0000000200 */
[-C--:B---3--:R-:W-:Y:S06]  /*6ba0*/  HMMA.16816.F32.BF16 R20, R164, R176.reuse, R20 ;  /* 0x000000b0a414723c */ /* 0x088fec0000041814 */
[C---:B------:R-:W-:Y:S06]  /*6bb0*/  HMMA.16816.F32.BF16 R24, R200.reuse, R176, R24 ;  /* 0x000000b0c818723c */ /* 0x040fec0000041818 */
[-C--:B------:R-:W-:Y:S01]  /*6bc0*/  HMMA.16816.F32.BF16 R28, R200, R178.reuse, R28 ;  /* 0x000000b2c81c723c */ /* 0x080fe2000004181c */
[----:B------:R-:W-:Y:S05]  /*6bd0*/  LDSM.16.MT88.4 R200, [R209+0x7000] ;  /* 0x00700000d1c8783b */ /* 0x000fea0000004200 */
[----:B------:R-:W-:Y:S01]  /*6be0*/  HMMA.16816.F32.BF16 R32, R164, R178, R32 ;  /* 0x000000b2a420723c */ /* 0x000fe20000041820 */
[----:B------:R-:W-:Y:S04]  /*6bf0*/  LDSM.16.M88.4 R164, [R208+0x1e000] ;  /* 0x01e00000d0a4783b */ /* 0x000fe80000000200 */
[----:B------:R-:W3:Y:S01]  /*6c00*/  LDSM.16.MT88.4 R176, [R209+0x3000] ;  /* 0x00300000d1b0783b */ /* 0x000ee20000004200 */
[-C--:B----4-:R-:W-:Y:S06]  /*6c10*/  HMMA.16816.F32.BF16 R4, R168, R180.reuse, R4 ;  /* 0x000000b4a804723c */ /* 0x090fec0000041804 */
[C---:B------:R-:W-:Y:S06]  /*6c20*/  HMMA.16816.F32.BF16 R8, R188.reuse, R180, R8 ;  /* 0x000000b4bc08723c */ /* 0x040fec0000041808 */
[-C--:B------:R-:W-:Y:S06]  /*6c30*/  HMMA.16816.F32.BF16 R12, R188, R182.reuse, R12 ;  /* 0x000000b6bc0c723c */ /* 0x080fec000004180c */
[C---:B------:R-:W-:Y:S01]  /*6c40*/  HMMA.16816.F32.BF16 R16, R168.reuse, R182, R16 ;  /* 0x000000b6a810723c */ /* 0x040fe20000041810 */
[----:B------:R-:W4:Y:S05]  /*6c50*/  LDSM.16.M88.4 R180, [R208+0x1f000] ;  /* 0x01f00000d0b4783b */ /* 0x000f2a0000000200 */
[-C--:B-1----:R-:W-:Y:S06]  /*6c60*/  HMMA.16816.F32.BF16 R20, R168, R192.reuse, R20 ;  /* 0x000000c0a814723c */ /* 0x082fec0000041814 */
[C---:B------:R-:W-:Y:S06]  /*6c70*/  HMMA.16816.F32.BF16 R24, R188.reuse, R192, R24 ;  /* 0x000000c0bc18723c */ /* 0x040fec0000041818 */
[-C--:B------:R-:W-:Y:S01]  /*6c80*/  HMMA.16816.F32.BF16 R28, R188, R194.reuse, R28 ;  /* 0x000000c2bc1c723c */ /* 0x080fe2000004181c */
[----:B------:R-:W-:Y:S05]  /*6c90*/  LDSM.16.M88.4 R188, [R2+0x1f000] ;  /* 0x01f0000002bc783b */ /* 0x000fea0000000200 */
[----:B------:R-:W-:Y:S01]  /*6ca0*/  HMMA.16816.F32.BF16 R32, R168, R194, R32 ;  /* 0x000000c2a820723c */ /* 0x000fe20000041820 */
[----:B------:R-:W-:Y:S04]  /*6cb0*/  LDSM.16.M88.4 R168, [R2+0x1e000] ;  /* 0x01e0000002a8783b */ /* 0x000fe80000000200 */
[----:B------:R-:W-:Y:S01]  /*6cc0*/  LDSM.16.MT88.4 R192, [R209+0x7800] ;  /* 0x00780000d1c0783b */ /* 0x000fe20000004200 */
[-C--:B--2---:R-:W-:Y:S06]  /*6cd0*/  HMMA.16816.F32.BF16 R4, R172, R184.reuse, R4 ;  /* 0x000000b8ac04723c */ /* 0x084fec0000041804 */
[C---:B------:R-:W-:Y:S06]  /*6ce0*/  HMMA.16816.F32.BF16 R8, R196.reuse, R184, R8 ;  /* 0x000000b8c408723c */ /* 0x040fec0000041808 */
[-C--:B------:R-:W-:Y:S06]  /*6cf0*/  HMMA.16816.F32.BF16 R12, R196, R186.reuse, R12 ;  /* 0x000000bac40c723c */ /* 0x080fec000004180c */
[C---:B------:R-:W-:Y:S01]  /*6d00*/  HMMA.16816.F32.BF16 R16, R172.reuse, R186, R16 ;  /* 0x000000baac10723c */ /* 0x040fe20000041810 */
[----:B------:R-:W1:Y:S05]  /*6d10*/  LDSM.16.MT88.4 R184, [R209+0x3800] ;  /* 0x00380000d1b8783b */ /* 0x000e6a0000004200 */
[-C--:B------:R-:W-:Y:S06]  /*6d20*/  HMMA.16816.F32.BF16 R20, R172, R204.reuse, R20 ;  /* 0x000000ccac14723c */ /* 0x080fec0000041814 */
[C---:B------:R-:W-:Y:S06]  /*6d30*/  HMMA.16816.F32.BF16 R24, R196.reuse, R204, R24 ;  /* 0x000000ccc418723c */ /* 0x040fec0000041818 */
[-C--:B------:R-:W-:Y:S06]  /*6d40*/  HMMA.16816.F32.BF16 R28, R196, R206.reuse, R28 ;  /* 0x000000cec41c723c */ /* 0x080fec000004181c */
[----:B------:R-:W-:Y:S01]  /*6d50*/  HMMA.16816.F32.BF16 R32, R172, R206, R32 ;  /* 0x000000ceac20723c */ /* 0x000fe20000041820 */
[----:B------:R-:W2:Y:S05]  /*6d60*/  LDC R173, c[0x0][0x270] ;  /* 0x00009c00ffad7b82 */ /* 0x000eaa0000000800 */
[-C--:B---3--:R-:W-:Y:S06]  /*6d70*/  HMMA.16816.F32.BF16 R4, R164, R176.reuse, R4 ;  /* 0x000000b0a404723c */ /* 0x088fec0000041804 */
[C---:B----4-:R-:W-:Y:S06]  /*6d80*/  HMMA.16816.F32.BF16 R8, R180.reuse, R176, R8 ;  /* 0x000000b0b408723c */ /* 0x050fec0000041808 */
[-C--:B------:R-:W-:Y:S05]  /*6d90*/  HMMA.16816.F32.BF16 R12, R180, R178.reuse, R12 ;  /* 0x000000b2b40c723c */ /* 0x080fea000004180c */
[----:B------:R-:W-:Y:S01]  /*6da0*/  IMAD.IADD R176, R217, 0x1, R211 ;  /* 0x00000001d9b07824 */ /* 0x000fe200078e02d3 */
[C---:B------:R-:W-:Y:S05]  /*6db0*/  HMMA.16816.F32.BF16 R16, R164.reuse, R178, R16 ;  /* 0x000000b2a410723c */ /* 0x040fea0000041810 */
[----:B--2---:R-:W-:Y:S01]  /*6dc0*/  IMAD R173, R173, UR20, RZ ;  /* 0x00000014adad7c24 */ /* 0x004fe2000f8e02ff */
[-C--:B------:R-:W-:Y:S05]  /*6dd0*/  HMMA.16816.F32.BF16 R20, R164, R200.reuse, R20 ;  /* 0x000000c8a414723c */ /* 0x080fea0000041814 */
[C---:B------:R-:W-:Y:S01]  /*6de0*/  IMAD.U32 R0, R173.reuse, -0x40, RZ ;  /* 0xffffffc0ad007824 */ /* 0x040fe200078e00ff */
[C---:B------:R-:W-:Y:S05]  /*6df0*/  HMMA.16816.F32.BF16 R24, R180.reuse, R200, R24 ;  /* 0x000000c8b418723c */ /* 0x040fea0000041818 */
[----:B------:R-:W-:Y:S01]  /*6e00*/  IMAD.SHL.U32 R172, R173, 0x10, RZ ;  /* 0x00000010adac7824 */ /* 0x000fe200078e00ff */
[-C--:B------:R-:W-:Y:S06]  /*6e10*/  HMMA.16816.F32.BF16 R28, R180, R202.reuse, R28 ;  /* 0x000000cab41c723c */ /* 0x080fec000004181c */
[----:B------:R-:W-:Y:S06]  /*6e20*/  HMMA.16816.F32.BF16 R32, R164, R202, R32 ;  /* 0x000000caa420723c */ /* 0x000fec0000041820 */
[-C--:B-1----:R-:W-:Y:S05]  /*6e30*/  HMMA.16816.F32.BF16 R4, R168, R184.reuse, R4 ;  /* 0x000000b8a804723c */ /* 0x082fea0000041804 */
[----:B------:R-:W-:Y:S01]  /*6e40*/  @P0 IADD3 R166, P1, R242, UR12, RZ ;  /* 0x0000000cf2a60c10 */ /* 0x000fe2000ff3e0ff */
[C---:B------:R-:W-:Y:S01]  /*6e50*/  HMMA.16816.F32.BF16 R8, R188.reuse, R184, R8 ;  /* 0x000000b8bc08723c */ /* 0x040fe20000041808 */
[----:B------:R-:W-:Y:S04]  /*6e60*/  @UP3 UIADD3 UR12, UP1, UR12, -0x100, URZ ;  /* 0xffffff000c0c3890 */ /* 0x000fe8000ff3e03f */
[----:B------:R-:W-:Y:S01]  /*6e70*/  @P0 IADD3.X R167, R249, UR11, RZ, P1, !PT ;  /* 0x0000000bf9a70c10 */ /* 0x000fe20008ffe4ff */
[-C--:B------:R-:W-:Y:S01]  /*6e80*/  HMMA.16816.F32.BF16 R12, R188, R186.reuse, R12 ;  /* 0x000000babc0c723c */ /* 0x080fe2000004180c */
[----:B------:R-:W-:Y:S03]  /*6e90*/  @UP3 UIADD3.X UR11, UR11, -0x1, URZ, UP1, !UPT ;  /* 0xffffffff0b0b3890 */ /* 0x000fe60008ffe43f */
[----:B------:R-:W5:Y:S01]  /*6ea0*/  @P0 LDG.E R240, desc[UR6][R166.64] ;  /* 0x00000006a6f00981 */ /* 0x000f62000c1e1900 */
[C---:B------:R-:W-:Y:S01]  /*6eb0*/  LEA R222, P1, R0.reuse, R222, 0x2 ;  /* 0x000000de00de7211 */ /* 0x040fe200078210ff */
[C---:B------:R-:W-:Y:S02]  /*6ec0*/  HMMA.16816.F32.BF16 R16, R168.reuse, R186, R16 ;  /* 0x000000baa810723c */ /* 0x040fe40000041810 */
[----:B------:R-:W5:Y:S03]  /*6ed0*/  @P0 LDG.E R241, desc[UR6][R166.64+0x20] ;  /* 0x00002006a6f10981 */ /* 0x000f66000c1e1900 */
[----:B------:R-:W-:Y:S01]  /*6ee0*/  LEA.HI.X.SX32 R223, R0, R223, 0x2, P1 ;  /* 0x000000df00df7211 */ /* 0x000fe200008f16ff */
[-C--:B------:R-:W-:Y:S01]  /*6ef0*/  HMMA.16816.F32.BF16 R20, R168, R192.reuse, R20 ;  /* 0x000000c0a814723c */ /* 0x080fe20000041814 */
[----:B------:R-:W5:Y:S04]  /*6f00*/  @P0 LDG.E R238, desc[UR6][R166.64+0x80] ;  /* 0x00008006a6ee0981 */ /* 0x000f68000c1e1900 */
[----:B------:R1:W5:Y:S01]  /*6f10*/  @P0 LDG.E R239, desc[UR6][R166.64+0xa0] ;  /* 0x0000a006a6ef0981 */ /* 0x000362000c1e1900 */
[C---:B------:R-:W-:Y:S05]  /*6f20*/  HMMA.16816.F32.BF16 R24, R188.reuse, R192, R24 ;  /* 0x000000c0bc18723c */ /* 0x040fea0000041818 */
[C---:B------:R-:W-:Y:S01]  /*6f30*/  IMAD.SHL.U32 R0, R173.reuse, 0x8, RZ ;  /* 0x00000008ad007824 */ /* 0x040fe200078e00ff */
[-C--:B------:R-:W-:Y:S05]  /*6f40*/  HMMA.16816.F32.BF16 R28, R188, R194.reuse, R28 ;  /* 0x000000c2bc1c723c */ /* 0x080fea000004181c */
[----:B------:R-:W-:Y:S01]  /*6f50*/  IMAD.MOV.U32 R2, RZ, RZ, R222 ;  /* 0x000000ffff027224 */ /* 0x000fe200078e00de */
[----:B------:R-:W-:Y:S05]  /*6f60*/  HMMA.16816.F32.BF16 R32, R168, R194, R32 ;  /* 0x000000c2a820723c */ /* 0x000fea0000041820 */
[----:B------:R-:W-:Y:S01]  /*6f70*/  IMAD.MOV.U32 R3, RZ, RZ, R223 ;  /* 0x000000ffff037224 */ /* 0x000fe200078e00df */
[CC--:B------:R-:W-:Y:S01]  /*6f80*/  LEA R164, P1, R0.reuse, R2.reuse, 0x2 ;  /* 0x0000000200a47211 */ /* 0x0c0fe200078210ff */
[C---:B------:R-:W-:Y:S03]  /*6f90*/  IMAD R170, R173.reuse, 0x18, RZ ;  /* 0x00000018adaa7824 */ /* 0x040fe600078e02ff */
[----:B------:R2:W-:Y:S01]  /*6fa0*/  REDG.E.ADD.F32.FTZ.RN.STRONG.GPU desc[UR6][R2.64], R4 ;  /* 0x00000004020079a6 */ /* 0x0005e2000c10f386 */
[-C--:B------:R-:W-:Y:S01]  /*6fb0*/  LEA.HI.X.SX32 R165, R0, R3.reuse, 0x2, P1 ;  /* 0x0000000300a57211 */ /* 0x080fe200008f16ff */
[C---:B------:R-:W-:Y:S01]  /*6fc0*/  IMAD.SHL.U32 R169, R173.reuse, 0x20, RZ ;  /* 0x00000020ada97824 */ /* 0x040fe200078e00ff */
[CC--:B-1----:R-:W-:Y:S01]  /*6fd0*/  LEA R166, P0, R172.reuse, R2.reuse, 0x2 ;  /* 0x00000002aca67211 */ /* 0x0c2fe200078010ff */
[----:B------:R-:W-:Y:S02]  /*6fe0*/  IMAD R171, R173, 0x30, RZ ;  /* 0x00000030adab7824 */ /* 0x000fe400078e02ff */
[----:B------:R1:W-:Y:S01]  /*6ff0*/  REDG.E.ADD.F32.FTZ.RN.STRONG.GPU desc[UR6][R164.64], R5 ;  /* 0x00000005a40079a6 */ /* 0x0003e2000c10f386 */
[-C--:B------:R-:W-:Y:S02]  /*7000*/  LEA.HI.X.SX32 R167, R172, R3.reuse, 0x2, P0 ;  /* 0x00000003aca77211 */ /* 0x080fe400000f16ff */
[CC--:B------:R-:W-:Y:S03]  /*7010*/  LEA R168, P0, R169.reuse, R2.reuse, 0x2 ;  /* 0x00000002a9a87211 */ /* 0x0c0fe600078010ff */
[----:B------:R3:W-:Y:S01]  /*7020*/  REDG.E.ADD.F32.FTZ.RN.STRONG.GPU desc[UR6][R166.64], R6 ;  /* 0x00000006a60079a6 */ /* 0x0007e2000c10f386 */
[-C--:B------:R-:W-:Y:S02]  /*7030*/  LEA.HI.X.SX32 R169, R169, R3.reuse, 0x2, P0 ;  /* 0x00000003a9a97211 */ /* 0x080fe400000f16ff */
[CC--:B--2---:R-:W-:Y:S04]  /*7040*/  LEA R4, P1, R170.reuse, R2.reuse, 0x2 ;  /* 0x00000002aa047211 */ /* 0x0c4fe800078210ff */
[-C--:B-1----:R-:W-:Y:S01]  /*7050*/  LEA.HI.X.SX32 R5, R170, R3.reuse, 0x2, P1 ;  /* 0x00000003aa057211 */ /* 0x082fe200008f16ff */
[C---:B------:R-:W-:Y:S04]  /*7060*/  IMAD R170, R173.reuse, 0x38, RZ ;  /* 0x00000038adaa7824 */ /* 0x040fe800078e02ff */
[----:B------:R1:W-:Y:S01]  /*7070*/  REDG.E.ADD.F32.FTZ.RN.STRONG.GPU desc[UR6][R4.64], R7 ;  /* 0x00000007040079a6 */ /* 0x0003e2000c10f386 */
[----:B---3--:R-:W-:Y:S01]  /*7080*/  IMAD R167, R173, 0x28, RZ ;  /* 0x00000028ada77824 */ /* 0x008fe200078e02ff */
[-C--:B------:R-:W-:Y:S02]  /*7090*/  LEA R6, P1, R171, R2.reuse, 0x2 ;  /* 0x00000002ab067211 */ /* 0x080fe400078210ff */
[----:B------:R2:W-:Y:S02]  /*70a0*/  REDG.E.ADD.F32.FTZ.RN.STRONG.GPU desc[UR6][R168.64], R8 ;  /* 0x00000008a80079a6 */ /* 0x0005e4000c10f386 */
[CC--:B------:R-:W-:Y:S04]  /*70b0*/  LEA R166, P3, R167.reuse, R2.reuse, 0x2 ;  /* 0x00000002a7a67211 */ /* 0x0c0fe800078610ff */
[-C--:B------:R-:W-:Y:S05]  /*70c0*/  LEA.HI.X.SX32 R167, R167, R3.reuse, 0x2, P3 ;  /* 0x00000003a7a77211 */ /* 0x080fea00018f16ff */
[----:B------:R-:W-:Y:S01]  /*70d0*/  REDG.E.ADD.F32.FTZ.RN.STRONG.GPU desc[UR6][R166.64], R9 ;  /* 0x00000009a60079a6 */ /* 0x000fe2000c10f386 */
[-C--:B-1----:R-:W-:Y:S02]  /*70e0*/  LEA.HI.X.SX32 R7, R171, R3.reuse, 0x2, P1 ;  /* 0x00000003ab077211 */ /* 0x082fe400008f16ff */
[-C--:B------:R-:W-:Y:S01]  /*70f0*/  LEA R4, P0, R170, R2.reuse, 0x2 ;  /* 0x00000002aa047211 */ /* 0x080fe200078010ff */
[----:B--2---:R-:W-:Y:S02]  /*7100*/  VIADD R168, R172, 0x20 ;  /* 0x00000020aca87836 */ /* 0x004fe40000000000 */
[----:B------:R1:W-:Y:S01]  /*7110*/  REDG.E.ADD.F32.FTZ.RN.STRONG.GPU desc[UR6][R6.64], R10 ;  /* 0x0000000a060079a6 */ /* 0x0003e2000c10f386 */
[-C--:B------:R-:W-:Y:S01]  /*7120*/  LEA.HI.X.SX32 R5, R170, R3.reuse, 0x2, P0 ;  /* 0x00000003aa057211 */ /* 0x080fe200000f16ff */
[----:B------:R-:W-:Y:S04]  /*7130*/  IMAD.IADD R8, R0, 0x1, R168 ;  /* 0x0000000100087824 */ /* 0x000fe800078e02a8 */
[----:B------:R2:W-:Y:S04]  /*7140*/  REDG.E.ADD.F32.FTZ.RN.STRONG.GPU desc[UR6][R4.64], R11 ;  /* 0x0000000b040079a6 */ /* 0x0005e8000c10f386 */
[----:B------:R3:W-:Y:S04]  /*7150*/  REDG.E.ADD.F32.FTZ.RN.STRONG.GPU desc[UR6][R2.64+0x80], R16 ;  /* 0x00008010020079a6 */ /* 0x0007e8000c10f386 */
[----:B------:R4:W-:Y:S01]  /*7160*/  REDG.E.ADD.F32.FTZ.RN.STRONG.GPU desc[UR6][R164.64+0x80], R17 ;  /* 0x00008011a40079a6 */ /* 0x0009e2000c10f386 */
[CC--:B-1----:R-:W-:Y:S04]  /*7170*/  LEA R6, P0, R168.reuse, R2.reuse, 0x2 ;  /* 0x00000002a8067211 */ /* 0x0c2fe800078010ff */
[-C--:B------:R-:W-:Y:S01]  /*7180*/  LEA.HI.X.SX32 R7, R168, R3.reuse, 0x2, P0 ;  /* 0x00000003a8077211 */ /* 0x080fe200000f16ff */
[----:B--2---:R-:W-:Y:S01]  /*7190*/  IMAD.IADD R4, R0, 0x1, R8 ;  /* 0x0000000100047824 */ /* 0x004fe200078e0208 */
[----:B------:R-:W-:Y:S01]  /*71a0*/  LDSM.16.MT88.4 R168, [R176+0x3000] ;  /* 0x00300000b0a8783b */ /* 0x000fe20000004200 */
[-C--:B---3--:R-:W-:Y:S03]  /*71b0*/  LEA R16, P1, R8, R2.reuse, 0x2 ;  /* 0x0000000208107211 */ /* 0x088fe600078210ff */
[----:B------:R1:W-:Y:S01]  /*71c0*/  REDG.E.ADD.F32.FTZ.RN.STRONG.GPU desc[UR6][R6.64], R18 ;  /* 0x00000012060079a6 */ /* 0x0003e2000c10f386 */
[-C--:B------:R-:W-:Y:S01]  /*71d0*/  LEA R10, P0, R4, R2.reuse, 0x2 ;  /* 0x00000002040a7211 */ /* 0x080fe200078010ff */
[----:B------:R-:W-:Y:S01]  /*71e0*/  IMAD.IADD R5, R0, 0x1, R4 ;  /* 0x0000000100057824 */ /* 0x000fe200078e0204 */
[-C--:B----4-:R-:W-:Y:S02]  /*71f0*/  LEA.HI.X.SX32 R17, R8, R3.reuse, 0x2, P1 ;  /* 0x0000000308117211 */ /* 0x090fe400008f16ff */
[-C--:B------:R-:W-:Y:S01]  /*7200*/  LEA.HI.X.SX32 R11, R4, R3.reuse, 0x2, P0 ;  /* 0x00000003040b7211 */ /* 0x080fe200000f16ff */
[C---:B------:R-:W-:Y:S01]  /*7210*/  IMAD.IADD R4, R0.reuse, 0x1, R5 ;  /* 0x0000000100047824 */ /* 0x040fe200078e0205 */
[CC--:B------:R-:W-:Y:S01]  /*7220*/  LEA R8, P0, R5.reuse, R2.reuse, 0x2 ;  /* 0x0000000205087211 */ /* 0x0c0fe200078010ff */
[----:B------:R-:W-:Y:S03]  /*7230*/  REDG.E.ADD.F32.FTZ.RN.STRONG.GPU desc[UR6][R16.64], R19 ;  /* 0x00000013100079a6 */ /* 0x000fe6000c10f386 */
[-C--:B------:R-:W-:Y:S01]  /*7240*/  LEA.HI.X.SX32 R9, R5, R3.reuse, 0x2, P0 ;  /* 0x0000000305097211 */ /* 0x080fe200000f16ff */
[----:B------:R2:W-:Y:S01]  /*7250*/  REDG.E.ADD.F32.FTZ.RN.STRONG.GPU desc[UR6][R10.64], R12 ;  /* 0x0000000c0a0079a6 */ /* 0x0005e2000c10f386 */
[----:B------:R-:W-:Y:S03]  /*7260*/  IMAD.IADD R5, R0, 0x1, R4 ;  /* 0x0000000100057824 */ /* 0x000fe600078e0204 */
[----:B------:R3:W-:Y:S01]  /*7270*/  REDG.E.ADD.F32.FTZ.RN.STRONG.GPU desc[UR6][R8.64], R13 ;  /* 0x0000000d080079a6 */ /* 0x0007e2000c10f386 */
[CC--:B-1----:R-:W-:Y:S04]  /*7280*/  LEA R6, P0, R4.reuse, R2.reuse, 0x2 ;  /* 0x0000000204067211 */ /* 0x0c2fe800078010ff */
[-C--:B------:R-:W-:Y:S02]  /*7290*/  LEA.HI.X.SX32 R7, R4, R3.reuse, 0x2, P0 ;  /* 0x0000000304077211 */ /* 0x080fe400000f16ff */
[CC--:B------:R-:W-:Y:S03]  /*72a0*/  LEA R4, P0, R5.reuse, R2.reuse, 0x2 ;  /* 0x0000000205047211 */ /* 0x0c0fe600078010ff */
[----:B------:R1:W-:Y:S01]  /*72b0*/  REDG.E.ADD.F32.FTZ.RN.STRONG.GPU desc[UR6][R6.64], R14 ;  /* 0x0000000e060079a6 */ /* 0x0003e2000c10f386 */
[-C--:B------:R-:W-:Y:S01]  /*72c0*/  LEA.HI.X.SX32 R5, R5, R3.reuse, 0x2, P0 ;  /* 0x0000000305057211 */ /* 0x080fe200000f16ff */
[----:B--2---:R-:W-:Y:S04]  /*72d0*/  VIADD R10, R172, 0x40 ;  /* 0x00000040ac0a7836 */ /* 0x004fe80000000000 */
[----:B------:R2:W-:Y:S01]  /*72e0*/  REDG.E.ADD.F32.FTZ.RN.STRONG.GPU desc[UR6][R4.64], R15 ;  /* 0x0000000f040079a6 */ /* 0x0005e2000c10f386 */
[----:B---3--:R-:W-:Y:S03]  /*72f0*/  IMAD.IADD R9, R0, 0x1, R10 ;  /* 0x0000000100097824 */ /* 0x008fe600078e020a */
[----:B------:R-:W-:Y:S02]  /*7300*/  REDG.E.ADD.F32.FTZ.RN.STRONG.GPU desc[UR6][R2.64+0x100], R20 ;  /* 0x00010014020079a6 */ /* 0x000fe4000c10f386 */
[CC--:B------:R-:W-:Y:S02]  /*7310*/  LEA R8, P1, R9.reuse, R2.reuse, 0x2 ;  /* 0x0000000209087211 */ /* 0x0c0fe400078210ff */
[----:B------:R-:W-:Y:S01]  /*7320*/  REDG.E.ADD.F32.FTZ.RN.STRONG.GPU desc[UR6][R164.64+0x100], R21 ;  /* 0x00010015a40079a6 */ /* 0x000fe2000c10f386 */
[CC--:B-1----:R-:W-:Y:S04]  /*7330*/  LEA R6, P0, R10.reuse, R2.reuse, 0x2 ;  /* 0x000000020a067211 */ /* 0x0c2fe800078010ff */
[-C--:B------:R-:W-:Y:S01]  /*7340*/  LEA.HI.X.SX32 R7, R10, R3.reuse, 0x2, P0 ;  /* 0x000000030a077211 */ /* 0x080fe200000f16ff */
[----:B--2---:R-:W-:Y:S01]  /*7350*/  IMAD.IADD R5, R0, 0x1, R9 ;  /* 0x0000000100057824 */ /* 0x004fe200078e0209 */
[-C--:B------:R-:W-:Y:S01]  /*7360*/  LEA.HI.X.SX32 R9, R9, R3.reuse, 0x2, P1 ;  /* 0x0000000309097211 */ /* 0x080fe200008f16ff */
[----:B------:R-:W-:Y:S02]  /*7370*/  VIADD R4, R172, 0x60 ;  /* 0x00000060ac047836 */ /* 0x000fe40000000000 */
[----:B------:R1:W-:Y:S01]  /*7380*/  REDG.E.ADD.F32.FTZ.RN.STRONG.GPU desc[UR6][R6.64], R22 ;  /* 0x00000016060079a6 */ /* 0x0003e2000c10f386 */
[CC--:B------:R-:W-:Y:S01]  /*7390*/  LEA R14, P0, R5.reuse, R2.reuse, 0x2 ;  /* 0x00000002050e7211 */ /* 0x0c0fe200078010ff */
[C---:B------:R-:W-:Y:S02]  /*73a0*/  IMAD.IADD R18, R0.reuse, 0x1, R4 ;  /* 0x0000000100127824 */ /* 0x040fe400078e0204 */
[----:B------:R2:W-:Y:S01]  /*73b0*/  REDG.E.ADD.F32.FTZ.RN.STRONG.GPU desc[UR6][R8.64], R23 ;  /* 0x00000017080079a6 */ /* 0x0005e2000c10f386 */
[-C--:B------:R-:W-:Y:S03]  /*73c0*/  LEA.HI.X.SX32 R15, R5, R3.reuse, 0x2, P0 ;  /* 0x00000003050f7211 */ /* 0x080fe600000f16ff */
[----:B------:R-:W-:Y:S04]  /*73d0*/  LDSM.16.MT88.4 R20, [R211+0x2000] ;  /* 0x00200000d314783b */ /* 0x000fe80000004200 */
[----:B------:R3:W-:Y:S04]  /*73e0*/  REDG.E.ADD.F32.FTZ.RN.STRONG.GPU desc[UR6][R14.64], R24 ;  /* 0x000000180e0079a6 */ /* 0x0007e8000c10f386 */
[----:B------:R-:W-:Y:S01]  /*73f0*/  LDSM.16.MT88.4 R172, [R211+0x3800] ;  /* 0x00380000d3ac783b */ /* 0x000fe20000004200 */
[C---:B-1----:R-:W-:Y:S02]  /*7400*/  IMAD.IADD R6, R0.reuse, 0x1, R5 ;  /* 0x0000000100067824 */ /* 0x042fe400078e0205 */
[C---:B------:R-:W-:Y:S02]  /*7410*/  IMAD.IADD R7, R0.reuse, 0x1, R18 ;  /* 0x0000000100077824 */ /* 0x040fe400078e0212 */
[----:B------:R-:W-:Y:S01]  /*7420*/  IMAD.IADD R5, R0, 0x1, R6 ;  /* 0x0000000100057824 */ /* 0x000fe200078e0206 */
[-C--:B------:R-:W-:Y:S03]  /*7430*/  LEA R12, P0, R6, R2.reuse, 0x2 ;  /* 0x00000002060c7211 */ /* 0x080fe600078010ff */
[----:B--2---:R-:W-:Y:S01]  /*7440*/  IMAD.IADD R9, R0, 0x1, R5 ;  /* 0x0000000100097824 */ /* 0x004fe200078e0205 */
[-C--:B------:R-:W-:Y:S02]  /*7450*/  LEA R10, P1, R5, R2.reuse, 0x2 ;  /* 0x00000002050a7211 */ /* 0x080fe400078210ff */
[-C--:B------:R-:W-:Y:S01]  /*7460*/  LEA.HI.X.SX32 R13, R6, R3.reuse, 0x2, P0 ;  /* 0x00000003060d7211 */ /* 0x080fe200000f16ff */
[C---:B------:R-:W-:Y:S01]  /*7470*/  IMAD.IADD R6, R0.reuse, 0x1, R7 ;  /* 0x0000000100067824 */ /* 0x040fe200078e0207 */
[-C--:B------:R-:W-:Y:S02]  /*7480*/  LEA R8, P0, R9, R2.reuse, 0x2 ;  /* 0x0000000209087211 */ /* 0x080fe400078010ff */
[-C--:B------:R-:W-:Y:S01]  /*7490*/  LEA.HI.X.SX32 R11, R5, R3.reuse, 0x2, P1 ;  /* 0x00000003050b7211 */ /* 0x080fe200008f16ff */
[----:B------:R1:W-:Y:S01]  /*74a0*/  REDG.E.ADD.F32.FTZ.RN.STRONG.GPU desc[UR6][R12.64], R25 ;  /* 0x000000190c0079a6 */ /* 0x0003e2000c10f386 */
[-C--:B------:R-:W-:Y:S01]  /*74b0*/  LEA.HI.X.SX32 R9, R9, R3.reuse, 0x2, P0 ;  /* 0x0000000309097211 */ /* 0x080fe200000f16ff */
[----:B------:R-:W-:Y:S01]  /*74c0*/  IMAD.IADD R5, R0, 0x1, R6 ;  /* 0x0000000100057824 */ /* 0x000fe200078e0206 */
[-C--:B------:R-:W-:Y:S01]  /*74d0*/  LEA R16, P1, R4, R2.reuse, 0x2 ;  /* 0x0000000204107211 */ /* 0x080fe200078210ff */
[----:B------:R2:W-:Y:S01]  /*74e0*/  REDG.E.ADD.F32.FTZ.RN.STRONG.GPU desc[UR6][R10.64], R26 ;  /* 0x0000001a0a0079a6 */ /* 0x0005e2000c10f386 */
[-C--:B---3--:R-:W-:Y:S01]  /*74f0*/  LEA R14, P0, R18, R2.reuse, 0x2 ;  /* 0x00000002120e7211 */ /* 0x088fe200078010ff */
[----:B------:R-:W-:Y:S01]  /*7500*/  IMAD.IADD R0, R0, 0x1, R5 ;  /* 0x0000000100007824 */ /* 0x000fe200078e0205 */
[-C--:B------:R-:W-:Y:S01]  /*7510*/  LEA.HI.X.SX32 R17, R4, R3.reuse, 0x2, P1 ;  /* 0x0000000304117211 */ /* 0x080fe200008f16ff */
[----:B------:R3:W-:Y:S01]  /*7520*/  REDG.E.ADD.F32.FTZ.RN.STRONG.GPU desc[UR6][R8.64], R27 ;  /* 0x0000001b080079a6 */ /* 0x0007e2000c10f386 */
[-C--:B------:R-:W-:Y:S02]  /*7530*/  LEA.HI.X.SX32 R15, R18, R3.reuse, 0x2, P0 ;  /* 0x00000003120f7211 */ /* 0x080fe400000f16ff */
[-C--:B------:R-:W-:Y:S01]  /*7540*/  LEA R4, P0, R0, R2.reuse, 0x2 ;  /* 0x0000000200047211 */ /* 0x080fe200078010ff */
[----:B------:R-:W-:Y:S04]  /*7550*/  REDG.E.ADD.F32.FTZ.RN.STRONG.GPU desc[UR6][R2.64+0x180], R32 ;  /* 0x00018020020079a6 */ /* 0x000fe8000c10f386 */
[----:B------:R-:W-:Y:S04]  /*7560*/  REDG.E.ADD.F32.FTZ.RN.STRONG.GPU desc[UR6][R164.64+0x180], R33 ;  /* 0x00018021a40079a6 */ /* 0x000fe8000c10f386 */
[----:B------:R-:W-:Y:S04]  /*7570*/  REDG.E.ADD.F32.FTZ.RN.STRONG.GPU desc[UR6][R16.64], R34 ;  /* 0x00000022100079a6 */ /* 0x000fe8000c10f386 */
[----:B------:R-:W-:Y:S01]  /*7580*/  REDG.E.ADD.F32.FTZ.RN.STRONG.GPU desc[UR6][R14.64], R35 ;  /* 0x000000230e0079a6 */ /* 0x000fe2000c10f386 */
[CC--:B-1----:R-:W-:Y:S03]  /*7590*/  LEA R12, P4, R7.reuse, R2.reuse, 0x2 ;  /* 0x00000002070c7211 */ /* 0x0c2fe600078810ff */
[----:B------:R-:W-:Y:S01]  /*75a0*/  LDSM.16.MT88.4 R16, [R176] ;  /* 0x00000000b010783b */ /* 0x000fe20000004200 */
[CC--:B--2---:R-:W-:Y:S03]  /*75b0*/  LEA R10, P3, R6.reuse, R2.reuse, 0x2 ;  /* 0x00000002060a7211 */ /* 0x0c4fe600078610ff */
[----:B------:R-:W-:Y:S01]  /*75c0*/  LDSM.16.MT88.4 R24, [R176+0x2000] ;  /* 0x00200000b018783b */ /* 0x000fe20000004200 */
[-C--:B------:R-:W-:Y:S02]  /*75d0*/  LEA.HI.X.SX32 R13, R7, R3.reuse, 0x2, P4 ;  /* 0x00000003070d7211 */ /* 0x080fe400020f16ff */
[C---:B---3--:R-:W-:Y:S01]  /*75e0*/  LEA R8, P1, R5.reuse, R2, 0x2 ;  /* 0x0000000205087211 */ /* 0x048fe200078210ff */
[----:B------:R-:W-:Y:S01]  /*75f0*/  LDSM.16.MT88.4 R32, [R210+0x1c800] ;  /* 0x01c80000d220783b */ /* 0x000fe20000004200 */
[-C--:B------:R-:W-:Y:S02]  /*7600*/  LEA.HI.X.SX32 R11, R6, R3.reuse, 0x2, P3 ;  /* 0x00000003060b7211 */ /* 0x080fe400018f16ff */
[-C--:B------:R-:W-:Y:S01]  /*7610*/  LEA.HI.X.SX32 R9, R5, R3.reuse, 0x2, P1 ;  /* 0x0000000305097211 */ /* 0x080fe200008f16ff */
[----:B------:R-:W-:Y:S01]  /*7620*/  REDG.E.ADD.F32.FTZ.RN.STRONG.GPU desc[UR6][R12.64], R28 ;  /* 0x0000001c0c0079a6 */ /* 0x000fe2000c10f386 */
[----:B------:R-:W-:Y:S01]  /*7630*/  LEA.HI.X.SX32 R5, R0, R3, 0x2, P0 ;  /* 0x0000000300057211 */ /* 0x000fe200000f16ff */
[C---:B------:R-:W-:Y:S01]  /*7640*/  VIADD R0, R211.reuse, 0xffffc000 ;  /* 0xffffc000d3007836 */ /* 0x040fe20000000000 */
[----:B------:R-:W-:Y:S01]  /*7650*/  PLOP3.LUT P1, PT, PT, PT, UP0, 0x80, 0x0 ;  /* 0x000000000000781c */ /* 0x000fe20003f2f008 */
[----:B------:R-:W-:Y:S01]  /*7660*/  REDG.E.ADD.F32.FTZ.RN.STRONG.GPU desc[UR6][R10.64], R29 ;  /* 0x0000001d0a0079a6 */ /* 0x000fe2000c10f386 */
[----:B------:R-:W-:Y:S01]  /*7670*/  PLOP3.LUT P0, PT, PT, PT, UP2, 0x80, 0x0 ;  /* 0x000000000000781c */ /* 0x000fe20003f0f028 */
[----:B------:R-:W-:Y:S02]  /*7680*/  @UP3 UIADD3 UR14, UP0, UR14, -0x100, URZ ;  /* 0xffffff000e0e3890 */ /* 0x000fe4000ff1e03f */
[----:B------:R-:W-:Y:S02]  /*7690*/  REDG.E.ADD.F32.FTZ.RN.STRONG.GPU desc[UR6][R8.64], R30 ;  /* 0x0000001e080079a6 */ /* 0x000fe4000c10f386 */
[----:B------:R-:W-:Y:S02]  /*76a0*/  @UP3 UIADD3.X UR13, UR13, -0x1, URZ, UP0, !UPT ;  /* 0xffffffff0d0d3890 */ /* 0x000fe400087fe43f */
[----:B------:R-:W-:Y:S04]  /*76b0*/  REDG.E.ADD.F32.FTZ.RN.STRONG.GPU desc[UR6][R4.64], R31 ;  /* 0x0000001f040079a6 */ /* 0x000fe8000c10f386 */
[----:B------:R-:W-:Y:S01]  /*76c0*/  LDSM.16.MT88.4 R4, [R210+0x1c000] ;  /* 0x01c00000d204783b */ /* 0x000fe20000004200 */
[----:B------:R-:W-:Y:S03]  /*76d0*/  @P1 VIADD R0, R211, 0x4000 ;  /* 0x00004000d3001836 */ /* 0x000fe60000000000 */
[----:B------:R-:W1:Y:S04]  /*76e0*/  LDSM.16.MT88.4 R8, [R211] ;  /* 0x00000000d308783b */ /* 0x000e680000004200 */
[----:B------:R-:W2:Y:S04]  /*76f0*/  LDSM.16.MT88.4 R12, [R210+0x1e000] ;  /* 0x01e00000d20c783b */ /* 0x000ea80000004200 */
[----:B------:R-:W3:Y:S04]  /*7700*/  LDSM.16.MT88.4 R28, [R211+0x800] ;  /* 0x00080000d31c783b */ /* 0x000ee80000004200 */
[----:B------:R-:W4:Y:S01]  /*7710*/  LDSM.16.MT88.4 R164, [R210+0x1e800] ;  /* 0x01e80000d2a4783b */ /* 0x000f220000004200 */
[-C--:B-1----:R-:W-:Y:S06]  /*7720*/  HMMA.16816.F32.BF16 R100, R4, R8.reuse, R100 ;  /* 0x000000080464723c */ /* 0x082fec0000041864 */
[C---:B--2---:R-:W-:Y:S06]  /*7730*/  HMMA.16816.F32.BF16 R104, R12.reuse, R8, R104 ;  /* 0x000000080c68723c */ /* 0x044fec0000041868 */
[-C--:B------:R-:W-:Y:S06]  /*7740*/  HMMA.16816.F32.BF16 R108, R12, R10.reuse, R108 ;  /* 0x0000000a0c6c723c */ /* 0x080fec000004186c */
[C---:B------:R-:W-:Y:S01]  /*7750*/  HMMA.16816.F32.BF16 R112, R4.reuse, R10, R112 ;  /* 0x0000000a0470723c */ /* 0x040fe20000041870 */
[----:B------:R-:W1:Y:S05]  /*7760*/  LDSM.16.MT88.4 R8, [R176+0x800] ;  /* 0x00080000b008783b */ /* 0x000e6a0000004200 */
[-C--:B------:R-:W-:Y:S06]  /*7770*/  HMMA.16816.F32.BF16 R116, R4, R16.reuse, R116 ;  /* 0x000000100474723c */ /* 0x080fec0000041874 */
[C---:B------:R-:W-:Y:S06]  /*7780*/  HMMA.16816.F32.BF16 R120, R12.reuse, R16, R120 ;  /* 0x000000100c78723c */ /* 0x040fec0000041878 */
[-C--:B------:R-:W-:Y:S06]  /*7790*/  HMMA.16816.F32.BF16 R124, R12, R18.reuse, R124 ;  /* 0x000000120c7c723c */ /* 0x080fec000004187c */
[C---:B------:R-:W-:Y:S01]  /*77a0*/  HMMA.16816.F32.BF16 R128, R4.reuse, R18, R128 ;  /* 0x000000120480723c */ /* 0x040fe20000041880 */
[----:B------:R-:W2:Y:S05]  /*77b0*/  LDSM.16.MT88.4 R16, [R211+0x2800] ;  /* 0x00280000d310783b */ /* 0x000eaa0000004200 */
[-C--:B------:R-:W-:Y:S06]  /*77c0*/  HMMA.16816.F32.BF16 R132, R4, R20.reuse, R132 ;  /* 0x000000140484723c */ /* 0x080fec0000041884 */
[C---:B------:R-:W-:Y:S06]  /*77d0*/  HMMA.16816.F32.BF16 R136, R12.reuse, R20, R136 ;  /* 0x000000140c88723c */ /* 0x040fec0000041888 */
[-C--:B------:R-:W-:Y:S06]  /*77e0*/  HMMA.16816.F32.BF16 R140, R12, R22.reuse, R140 ;  /* 0x000000160c8c723c */ /* 0x080fec000004188c */
[C---:B------:R-:W-:Y:S01]  /*77f0*/  HMMA.16816.F32.BF16 R144, R4.reuse, R22, R144 ;  /* 0x000000160490723c */ /* 0x040fe20000041890 */
[----:B------:R-:W2:Y:S05]  /*7800*/  LDSM.16.MT88.4 R20, [R176+0x2800] ;  /* 0x00280000b014783b */ /* 0x000eaa0000004200 */
[-C--:B------:R-:W-:Y:S06]  /*7810*/  HMMA.16816.F32.BF16 R148, R4, R24.reuse, R148 ;  /* 0x000000180494723c */ /* 0x080fec0000041894 */
[C---:B------:R-:W-:Y:S06]  /*7820*/  HMMA.16816.F32.BF16 R152, R12.reuse, R24, R152 ;  /* 0x000000180c98723c */ /* 0x040fec0000041898 */
[-C--:B------:R-:W-:Y:S01]  /*7830*/  HMMA.16816.F32.BF16 R156, R12, R26.reuse, R156 ;  /* 0x0000001a0c9c723c */ /* 0x080fe2000004189c */
[----:B------:R-:W-:Y:S05]  /*7840*/  LDSM.16.MT88.4 R12, [R211+0x1000] ;  /* 0x00100000d30c783b */ /* 0x000fea0000004200 */
[----:B------:R-:W-:Y:S01]  /*7850*/  HMMA.16816.F32.BF16 R160, R4, R26, R160 ;  /* 0x0000001a04a0723c */ /* 0x000fe200000418a0 */
[----:B------:R-:W2:Y:S04]  /*7860*/  LDSM.16.MT88.4 R4, [R210+0x1d000] ;  /* 0x01d00000d204783b */ /* 0x000ea80000004200 */
[----:B------:R-:W2:Y:S01]  /*7870*/  LDSM.16.MT88.4 R24, [R210+0x1f000] ;  /* 0x01f00000d218783b */ /* 0x000ea20000004200 */
[-C--:B---3--:R-:W-:Y:S06]  /*7880*/  HMMA.16816.F32.BF16 R100, R32, R28.reuse, R100 ;  /* 0x0000001c2064723c */ /* 0x088fec0000041864 */
[C---:B----4-:R-:W-:Y:S06]  /*7890*/  HMMA.16816.F32.BF16 R104, R164.reuse, R28, R104 ;  /* 0x0000001ca468723c */ /* 0x050fec0000041868 */
        /* <DEDUP_REMOVED lines=57> */
[----:B------:R-:W2:Y:S01]  /*7c30*/  LDL R233, [R1+0x8] ;  /* 0x0000080001e97983 */ /* 0x000ea20000100800 */
[----:B------:R-:W-:-:S03]  /*7c40*/  ULDC UR5, c[0x0][0x390] ;  /* 0x0000e40000057ab9 */ /* 0x000fc60000000800 */
[----:B------:R-:W3:Y:S01]  /*7c50*/  LDL R232, [R1+0x4] ;  /* 0x0000040001e87983 */ /* 0x000ee20000100800 */
        /* <DEDUP_REMOVED lines=45> */
[----:B------:R-:W-:Y:S01]  /*7f30*/  STS [R247], R32 ;  /* 0x00000020f7007388 */ /* 0x000fe20000000800 */
[----:B------:R-:W-:Y:S01]  /*7f40*/  FMUL.FTZ R134, R134, UR5 ;  /* 0x0000000586867c20 */ /* 0x000fe20008410000 */
[----:B------:R-:W-:Y:S01]  /*7f50*/  FMUL.FTZ R15, R135, UR5 ;  /* 0x00000005870f7c20 */ /* 0x000fe20008410000 */
[----:B------:R-:W-:Y:S01]  /*7f60*/  F2FP.BF16.F32.PACK_AB R20, R20, R128 ;  /* 0x000000801414723e */ /* 0x000fe200000010ff */
[----:B------:R-:W-:Y:S01]  /*7f70*/  STS [R247+0x400], R31 ;  /* 0x0004001ff7007388 */ /* 0x000fe20000000800 */
        /* <DEDUP_REMOVED lines=39> */
[----:B------:R-:W-:Y:S01]  /*81f0*/  UISETP.NE.AND UP0, UPT, UR30, -0x1, UPT ;  /* 0xffffffff1e00788c */ /* 0x000fe2000bf05270 */
[----:B------:R-:W-:-:S02]  /*8200*/  F2FP.BF16.F32.PACK_AB R13, R13, R138 ;  /* 0x0000008a0d0d723e */ /* 0x000fc400000010ff */
[----:B------:R-:W-:Y:S02]  /*8210*/  F2FP.BF16.F32.PACK_AB R10, R10, R140 ;  /* 0x0000008c0a0a723e */ /* 0x000fe400000010ff */
[----:B------:R-:W-:Y:S02]  /*8220*/  F2FP.BF16.F32.PACK_AB R9, R9, R142 ;  /* 0x0000008e0909723e */ /* 0x000fe400000010ff */
[----:B------:R-:W-:Y:S02]  /*8230*/  F2FP.BF16.F32.PACK_AB R8, R8, R148 ;  /* 0x000000940808723e */ /* 0x000fe400000010ff */
[----:B------:R-:W-:Y:S02]  /*8240*/  F2FP.BF16.F32.PACK_AB R7, R7, R150 ;  /* 0x000000960707723e */ /* 0x000fe400000010ff */
[----:B------:R-:W-:Y:S01]  /*8250*/  F2FP.BF16.F32.PACK_AB R4, R4, R160 ;  /* 0x000000a00404723e */ /* 0x000fe200000010ff */
[----:B------:R-:W-:Y:S01]  /*8260*/  @UP0 UIADD3 UR5, UR18, UR30, URZ ;  /* 0x0000001e12050290 */ /* 0x000fe2000fffe03f */
[----:B------:R-:W-:Y:S01]  /*8270*/  F2FP.BF16.F32.PACK_AB R3, R3, R162 ;  /* 0x000000a20303723e */ /* 0x000fe200000010ff */
[----:B------:R-:W-:Y:S01]  /*8280*/  @UP0 ULDC.64 UR10, c[0x0][0x450] ;  /* 0x00011400000a0ab9 */ /* 0x000fe20000000a00 */
[----:B------:R-:W-:Y:S01]  /*8290*/  F2FP.BF16.F32.PACK_AB R6, R6, R152 ;  /* 0x000000980606723e */ /* 0x000fe200000010ff */
[----:B------:R-:W-:Y:S01]  /*82a0*/  @UP0 UIMAD.WIDE.U32 UR12, UR5, UR10, URZ ;  /* 0x0000000a050c02a5 */ /* 0x000fe2000f8e003f */
[----:B------:R-:W-:Y:S01]  /*82b0*/  F2FP.BF16.F32.PACK_AB R5, R5, R154 ;  /* 0x0000009a0505723e */ /* 0x000fe200000010ff */
[----:B------:R-:W-:Y:S01]  /*82c0*/  @UP0 UIMAD UR5, UR5, UR11, URZ ;  /* 0x0000000b050502a4 */ /* 0x000fe2000f8e023f */
[----:B------:R-:W-:-:S02]  /*82d0*/  F2FP.BF16.F32.PACK_AB R2, R2, R156 ;  /* 0x0000009c0202723e */ /* 0x000fc400000010ff */
[----:B------:R-:W-:Y:S01]  /*82e0*/  F2FP.BF16.F32.PACK_AB R0, R0, R158 ;  /* 0x0000009e0000723e */ /* 0x000fe200000010ff */
[----:B------:R-:W-:Y:S01]  /*82f0*/  @UP0 UIADD3 UR21, UR13, UR5, URZ ;  /* 0x000000050d150290 */ /* 0x000fe2000fffe03f */
[----:B------:R-:W-:Y:S01]  /*8300*/  F2FP.BF16.F32.PACK_AB R36, R37, R36 ;  /* 0x000000242524723e */ /* 0x000fe200000010ff */
[----:B------:R-:W-:Y:S01]  /*8310*/  @UP0 UMOV UR16, UR12 ;  /* 0x0000000c00100c82 */ /* 0x000fe20008000000 */
        /* <DEDUP_REMOVED lines=31> */
[----:B------:R-:W-:Y:S01]  /*8510*/  PLOP3.LUT P0, PT, PT, PT, UP0, 0x80, 0x0 ;  /* 0x000000000000781c */ /* 0x000fe20003f0f008 */
[----:B--2---:R-:W-:Y:S04]  /*8520*/  STS [R233], R27 ;  /* 0x0000001be9007388 */ /* 0x004fe80000000800 */
[----:B------:R-:W-:Y:S04]  /*8530*/  STS [R247+0x2000], R30 ;  /* 0x0020001ef7007388 */ /* 0x000fe80000000800 */
[----:B------:R-:W-:Y:S04]  /*8540*/  STS [R247+0x2400], R29 ;  /* 0x0024001df7007388 */ /* 0x000fe80000000800 */
[----:B------:R-:W-:Y:S04]  /*8550*/  STS [R251+0x2000], R26 ;  /* 0x0020001afb007388 */ /* 0x000fe80000000800 */
[----:B------:R-:W-:Y:S04]  /*8560*/  STS [R251+0x2400], R25 ;  /* 0x00240019fb007388 */ /* 0x000fe80000000800 */
[----:B------:R-:W-:Y:S04]  /*8570*/  STS [R248], R24 ;  /* 0x00000018f8007388 */ /* 0x000fe80000000800 */
[----:B------:R-:W-:Y:S04]  /*8580*/  STS [R248+0x400], R23 ;  /* 0x00040017f8007388 */ /* 0x000fe80000000800 */
[----:B------:R-:W-:Y:S04]  /*8590*/  STS [R252], R20 ;  /* 0x00000014fc007388 */ /* 0x000fe80000000800 */
[----:B---3--:R-:W-:Y:S04]  /*85a0*/  STS [R232], R19 ;  /* 0x00000013e8007388 */ /* 0x008fe80000000800 */
        /* <DEDUP_REMOVED lines=35> */
[----:B-1----:R-:W-:-:S03]  /*87e0*/  SHF.R.S32.HI R2, RZ, 0x1f, R0 ;  /* 0x0000001fff027819 */ /* 0x002fc60000011400 */
[----:B------:R2:W-:Y:S01]  /*87f0*/  STS [R252+0xa000], R60 ;  /* 0x00a0003cfc007388 */ /* 0x0005e20000000800 */
[----:B------:R-:W-:-:S03]  /*8800*/  LEA.HI R2, R2, R0, RZ, 0x3 ;  /* 0x0000000002027211 */ /* 0x000fc600078f18ff */
        /* <DEDUP_REMOVED lines=31> */
.L_x_245:
[----:B------:R-:W-:Y:S01]  /*8a00*/  @UP0 UIADD3 UR9, UR18, UR30, URZ ;  /* 0x0000001e12090290 */ /* 0x000fe2000fffe03f */
[----:B------:R-:W-:Y:S01]  /*8a10*/  LOP3.LUT R3, R2, 0xfffffff8, RZ, 0xc0, !PT ;  /* 0xfffffff802037812 */ /* 0x000fe200078ec0ff */
[----:B------:R-:W-:Y:S01]  /*8a20*/  @UP0 ULDC.64 UR12, c[0x0][0x458] ;  /* 0x00011600000c0ab9 */ /* 0x000fe20000000a00 */
[----:B------:R-:W-:Y:S02]  /*8a30*/  USHF.L.U32 UR5, UR17, 0x7, URZ ;  /* 0x0000000711057899 */ /* 0x000fe4000800063f */
[----:B------:R-:W-:Y:S01]  /*8a40*/  @UP0 UIMAD.WIDE.U32 UR14, UR9, UR12, URZ ;  /* 0x0000000c090e02a5 */ /* 0x000fe2000f8e003f */
[----:B------:R-:W-:Y:S01]  /*8a50*/  IMAD.IADD R3, R0, 0x1, -R3 ;  /* 0x0000000100037824 */ /* 0x000fe200078e0a03 */
[----:B------:R-:W-:Y:S01]  /*8a60*/  @UP0 UIMAD UR9, UR9, UR13, URZ ;  /* 0x0000000d090902a4 */ /* 0x000fe2000f8e023f */
[----:B------:R-:W-:-:S03]  /*8a70*/  LEA R0, R246, UR4, 0x1 ;  /* 0x00000004f6007c11 */ /* 0x000fc6000f8e08ff */
        /* <DEDUP_REMOVED lines=16> */
.L_x_246:
[----:B------:R-:W-:Y:S01]  /*8b80*/  BAR.SYNC.DEFER_BLOCKING 0x0 ;  /* 0x0000000000007b1d */ /* 0x000fe20000010000 */
[----:B------:R-:W-:Y:S01]  /*8b90*/  IMAD.SHL.U32 R10, R3, 0x8, RZ ;  /* 0x00000008030a7824 */ /* 0x000fe200078e00ff */
[----:B------:R-:W-:Y:S01]  /*8ba0*/  USHF.R.S32.HI UR9, URZ, 0x1f, UR5 ;  /* 0x0000001f3f097899 */ /* 0x000fe20008011405 */
[----:B------:R-:W-:Y:S01]  /*8bb0*/  IMAD.U32 R3, RZ, RZ, UR10 ;  /* 0x0000000aff037e24 */ /* 0x000fe2000f8e00ff */
[----:B------:R-:W-:Y:S01]  /*8bc0*/  UIMAD UR8, UR17, -0x80, UR8 ;  /* 0xffffff80110878a4 */ /* 0x000fe2000f8e0208 */
[----:B------:R-:W-:Y:S01]  /*8bd0*/  SHF.R.S32.HI R2, RZ, 0x3, R2 ;  /* 0x00000003ff027819 */ /* 0x000fe20000011402 */
[----:B------:R-:W-:Y:S01]  /*8be0*/  UIMAD UR14, UR9, UR10, URZ ;  /* 0x0000000a090e72a4 */ /* 0x000fe2000f8e023f */
[--C-:B------:R-:W-:Y:S01]  /*8bf0*/  SHF.R.S32.HI R11, RZ, 0x1f, R10.reuse ;  /* 0x0000001fff0b7819 */ /* 0x100fe2000001140a */
[----:B------:R-:W-:Y:S01]  /*8c00*/  USHF.R.S32.HI UR18, URZ, 0x1f, UR57 ;  /* 0x0000001f3f127899 */ /* 0x000fe20008011439 */
[----:B------:R-:W-:Y:S01]  /*8c10*/  BSSY B0, `(.L_x_247) ;  /* 0x000002a000007945 */ /* 0x000fe20003800000 */
[----:B------:R-:W-:Y:S01]  /*8c20*/  UIMAD UR14, UR5, UR11, UR14 ;  /* 0x0000000b050e72a4 */ /* 0x000fe2000f8e020e */
[----:B------:R-:W-:Y:S01]  /*8c30*/  ISETP.GE.AND P4, PT, R2, UR8, PT ;  /* 0x0000000802007c0c */ /* 0x000fe2000bf86270 */
[----:B------:R-:W-:Y:S01]  /*8c40*/  IMAD.WIDE.U32 R4, R3, UR5, R10 ;  /* 0x0000000503047c25 */ /* 0x000fe2000f8e000a */
[----:B------:R-:W-:-:S03]  /*8c50*/  SHF.R.S32.HI R21, RZ, 0x1f, R2 ;  /* 0x0000001fff157819 */ /* 0x000fc60000011402 */
[----:B------:R-:W-:Y:S01]  /*8c60*/  MOV R3, UR14 ;  /* 0x0000000e00037c02 */ /* 0x000fe20008000f00 */
[----:B------:R-:W-:Y:S01]  /*8c70*/  ULDC.64 UR14, c[0x0][0x468] ;  /* 0x00011a00000e7ab9 */ /* 0x000fe20000000a00 */
[----:B------:R-:W-:Y:S01]  /*8c80*/  IADD3 R4, P0, R4, UR16, RZ ;  /* 0x0000001004047c10 */ /* 0x000fe2000ff1e0ff */
[----:B------:R-:W-:Y:S01]  /*8c90*/  UIMAD UR16, UR18, UR14, URZ ;  /* 0x0000000e121072a4 */ /* 0x000fe2000f8e023f */
[----:B------:R-:W-:Y:S02]  /*8ca0*/  VIADD R6, R2, 0x20 ;  /* 0x0000002002067836 */ /* 0x000fe40000000000 */
[----:B------:R-:W-:Y:S01]  /*8cb0*/  IADD3.X R5, R5, UR21, R3, P0, !PT ;  /* 0x0000001505057c10 */ /* 0x000fe200087fe403 */
[----:B------:R-:W-:Y:S01]  /*8cc0*/  IMAD.U32 R3, RZ, RZ, UR14 ;  /* 0x0000000eff037e24 */ /* 0x000fe2000f8e00ff */
[----:B------:R1:W3:Y:S01]  /*8cd0*/  LDS.128 R28, [R0+0xd000] ;  /* 0x00d00000001c7984 */ /* 0x0002e20000000c00 */
[----:B------:R-:W-:Y:S01]  /*8ce0*/  UIMAD UR15, UR57, UR15, UR16 ;  /* 0x0000000f390f72a4 */ /* 0x000fe2000f8e0210 */
[----:B------:R-:W-:Y:S01]  /*8cf0*/  ISETP.GE.AND P3, PT, R6, UR8, PT ;  /* 0x0000000806007c0c */ /* 0x000fe2000bf66270 */
[----:B------:R-:W-:Y:S01]  /*8d00*/  IMAD.WIDE.U32 R4, R3, UR57, R4 ;  /* 0x0000003903047c25 */ /* 0x000fe2000f8e0004 */
[----:B------:R1:W4:Y:S03]  /*8d10*/  LDS.128 R24, [R0+0x11000] ;  /* 0x0110000000187984 */ /* 0x0003260000000c00 */
[C---:B------:R-:W-:Y:S01]  /*8d20*/  VIADD R7, R2.reuse, 0x40 ;  /* 0x0000004002077836 */ /* 0x040fe20000000000 */
[----:B--2---:R1:W2:Y:S01]  /*8d30*/  LDS.128 R36, [R0+0x15000] ;  /* 0x0150000000247984 */ /* 0x0042a20000000c00 */
[----:B------:R-:W-:Y:S01]  /*8d40*/  VIADD R6, R2, 0x60 ;  /* 0x0000006002067836 */ /* 0x000fe20000000000 */
[----:B------:R-:W-:-:S02]  /*8d50*/  IADD3 R20, R5, UR15, RZ ;  /* 0x0000000f05147c10 */ /* 0x000fc4000fffe0ff */
[----:B------:R1:W1:Y:S01]  /*8d60*/  LDS.128 R44, [R0+0x16000] ;  /* 0x01600000002c7984 */ /* 0x0002620000000c00 */
[----:B------:R-:W-:Y:S02]  /*8d70*/  ISETP.GE.AND P2, PT, R7, UR8, PT ;  /* 0x0000000807007c0c */ /* 0x000fe4000bf46270 */
[----:B------:R-:W-:Y:S01]  /*8d80*/  ISETP.GE.AND P1, PT, R6, UR8, PT ;  /* 0x0000000806007c0c */ /* 0x000fe2000bf26270 */
[----:B------:R1:W1:Y:S04]  /*8d90*/  LDS.128 R52, [R0+0x17000] ;  /* 0x0170000000347984 */ /* 0x0002680000000c00 */
[----:B------:R1:W1:Y:S04]  /*8da0*/  LDS.128 R32, [R0+0x19000] ;  /* 0x0190000000207984 */ /* 0x0002680000000c00 */
[----:B------:R1:W1:Y:S04]  /*8db0*/  LDS.128 R40, [R0+0x1a000] ;  /* 0x01a0000000287984 */ /* 0x0002680000000c00 */
[----:B------:R1:W1:Y:S01]  /*8dc0*/  LDS.128 R48, [R0+0x1b000] ;  /* 0x01b0000000307984 */ /* 0x0002620000000c00 */
[----:B------:R-:W-:Y:S05]  /*8dd0*/  @P4 BRA `(.L_x_248) ;  /* 0x0000000000344947 */ /* 0x000fea0003800000 */
[----:B------:R-:W3:Y:S01]  /*8de0*/  LDS.128 R12, [R0+0xc000] ;  /* 0x00c00000000c7984 */ /* 0x000ee20000000c00 */
[----:B------:R-:W-:Y:S01]  /*8df0*/  MOV R6, R4 ;  /* 0x0000000400067202 */ /* 0x000fe20000000f00 */
[----:B------:R-:W-:Y:S01]  /*8e00*/  IMAD R3, R21, UR10, RZ ;  /* 0x0000000a15037c24 */ /* 0x000fe2000f8e02ff */
[----:B------:R-:W-:Y:S01]  /*8e10*/  MOV R7, R20 ;  /* 0x0000001400077202 */ /* 0x000fe20000000f00 */
[----:B------:R-:W4:Y:S01]  /*8e20*/  LDS.128 R16, [R0+0x10000] ;  /* 0x0100000000107984 */ /* 0x000f220000000c00 */
[----:B------:R-:W-:Y:S01]  /*8e30*/  ULDC.64 UR14, c[0x0][0x3f0] ;  /* 0x0000fc00000e7ab9 */ /* 0x000fe20000000a00 */
[C---:B------:R-:W-:Y:S02]  /*8e40*/  IMAD R3, R2.reuse, UR11, R3 ;  /* 0x0000000b02037c24 */ /* 0x040fe4000f8e0203 */
[----:B------:R-:W-:-:S05]  /*8e50*/  IMAD.WIDE.U32 R6, R2, UR10, R6 ;  /* 0x0000000a02067c25 */ /* 0x000fca000f8e0006 */
[----:B------:R-:W-:Y:S02]  /*8e60*/  IADD3 R3, R3, R7, RZ ;  /* 0x0000000703037210 */ /* 0x000fe40007ffe0ff */
[----:B------:R-:W-:-:S04]  /*8e70*/  LEA R8, P0, R6, UR14, 0x1 ;  /* 0x0000000e06087c11 */ /* 0x000fc8000f8008ff */
[----:B------:R-:W-:-:S05]  /*8e80*/  LEA.HI.X R9, R6, UR15, R3, 0x1, P0 ;  /* 0x0000000f06097c11 */ /* 0x000fca00080f0c03 */
[----:B---3--:R3:W-:Y:S04]  /*8e90*/  STG.E.128 desc[UR6][R8.64], R12 ;  /* 0x0000000c08007986 */ /* 0x0087e8000c101d06 */
[----:B----4-:R3:W-:Y:S02]  /*8ea0*/  STG.E.128 desc[UR6][R8.64+0x80], R16 ;  /* 0x0000801008007986 */ /* 0x0107e4000c101d06 */
.L_x_248:
[----:B------:R-:W-:Y:S05]  /*8eb0*/  BSYNC B0 ;  /* 0x0000000000007941 */ /* 0x000fea0003800000 */
.L_x_247:
[----:B------:R-:W-:Y:S04]  /*8ec0*/  BSSY B0, `(.L_x_249) ;  /* 0x000000f000007945 */ /* 0x000fe80003800000 */
[----:B------:R-:W-:Y:S05]  /*8ed0*/  @P3 BRA `(.L_x_250) ;  /* 0x0000000000343947 */ /* 0x000fea0003800000 */
[----:B------:R-:W-:Y:S01]  /*8ee0*/  IADD3 R3, P0, R2, 0x20, RZ ;  /* 0x0000002002037810 */ /* 0x000fe20007f1e0ff */
[----:B------:R-:W-:Y:S01]  /*8ef0*/  ULDC.64 UR14, c[0x0][0x3f0] ;  /* 0x0000fc00000e7ab9 */ /* 0x000fe20000000a00 */
[----:B------:R-:W-:-:S03]  /*8f00*/  MOV R7, R20 ;  /* 0x0000001400077202 */ /* 0x000fc60000000f00 */
[----:B------:R-:W-:-:S04]  /*8f10*/  IMAD.X R6, RZ, RZ, R21, P0 ;  /* 0x000000ffff067224 */ /* 0x000fc800000e0615 */
[----:B---3--:R-:W-:Y:S02]  /*8f20*/  IMAD R8, R6, UR10, RZ ;  /* 0x0000000a06087c24 */ /* 0x008fe4000f8e02ff */
[----:B------:R-:W-:-:S04]  /*8f30*/  IMAD.MOV.U32 R6, RZ, RZ, R4 ;  /* 0x000000ffff067224 */ /* 0x000fc800078e0004 */
[----:B------:R-:W-:-:S04]  /*8f40*/  IMAD.WIDE.U32 R6, R3, UR10, R6 ;  /* 0x0000000a03067c25 */ /* 0x000fc8000f8e0006 */
[----:B------:R-:W-:Y:S01]  /*8f50*/  IMAD R3, R3, UR11, R8 ;  /* 0x0000000b03037c24 */ /* 0x000fe2000f8e0208 */
[----:B------:R-:W-:-:S04]  /*8f60*/  LEA R8, P0, R6, UR14, 0x1 ;  /* 0x0000000e06087c11 */ /* 0x000fc8000f8008ff */
[----:B------:R-:W-:-:S04]  /*8f70*/  IADD3 R3, R3, R7, RZ ;  /* 0x0000000703037210 */ /* 0x000fc80007ffe0ff */
[----:B------:R-:W-:-:S05]  /*8f80*/  LEA.HI.X R9, R6, UR15, R3, 0x1, P0 ;  /* 0x0000000f06097c11 */ /* 0x000fca00080f0c03 */
[----:B------:R3:W-:Y:S04]  /*8f90*/  STG.E.128 desc[UR6][R8.64], R28 ;  /* 0x0000001c08007986 */ /* 0x0007e8000c101d06 */
[----:B----4-:R3:W-:Y:S02]  /*8fa0*/  STG.E.128 desc[UR6][R8.64+0x80], R24 ;  /* 0x0000801808007986 */ /* 0x0107e4000c101d06 */
.L_x_250:
[----:B------:R-:W-:Y:S05]  /*8fb0*/  BSYNC B0 ;  /* 0x0000000000007941 */ /* 0x000fea0003800000 */
.L_x_249:
[----:B---3--:R3:W1:Y:S01]  /*8fc0*/  LDS.128 R16, [R0+0xe000] ;  /* 0x00e0000000107984 */ /* 0x0086620000000c00 */
[----:B------:R-:W-:Y:S03]  /*8fd0*/  BSSY B0, `(.L_x_251) ;  /* 0x0000010000007945 */ /* 0x000fe60003800000 */
[----:B------:R3:W1:Y:S01]  /*8fe0*/  LDS.128 R12, [R0+0x12000] ;  /* 0x01200000000c7984 */ /* 0x0006620000000c00 */
[----:B------:R-:W-:Y:S05]  /*8ff0*/  @P2 BRA `(.L_x_252) ;  /* 0x0000000000342947 */ /* 0x000fea0003800000 */
[----:B------:R-:W-:Y:S01]  /*9000*/  IADD3 R3, P0, R2, 0x40, RZ ;  /* 0x0000004002037810 */ /* 0x000fe20007f1e0ff */
[----:B------:R-:W-:Y:S01]  /*9010*/  ULDC.64 UR14, c[0x0][0x3f0] ;  /* 0x0000fc00000e7ab9 */ /* 0x000fe20000000a00 */
[----:B------:R-:W-:-:S03]  /*9020*/  MOV R7, R20 ;  /* 0x0000001400077202 */ /* 0x000fc60000000f00 */
        /* <DEDUP_REMOVED lines=8> */
[----:B-1----:R1:W-:Y:S04]  /*90b0*/  STG.E.128 desc[UR6][R8.64], R16 ;  /* 0x0000001008007986 */ /* 0x0023e8000c101d06 */
[----:B------:R1:W-:Y:S02]  /*90c0*/  STG.E.128 desc[UR6][R8.64+0x80], R12 ;  /* 0x0000800c08007986 */ /* 0x0003e4000c101d06 */
.L_x_252:
[----:B------:R-:W-:Y:S05]  /*90d0*/  BSYNC B0 ;  /* 0x0000000000007941 */ /* 0x000fea0003800000 */
.L_x_251:
[----:B-1----:R1:W1:Y:S01]  /*90e0*/  LDS.128 R16, [R0+0xf000] ;  /* 0x00f0000000107984 */ /* 0x0022620000000c00 */
[----:B------:R-:W-:Y:S03]  /*90f0*/  BSSY B0, `(.L_x_253) ;  /* 0x0000010000007945 */ /* 0x000fe60003800000 */
[----:B------:R1:W1:Y:S01]  /*9100*/  LDS.128 R12, [R0+0x13000] ;  /* 0x01300000000c7984 */ /* 0x0002620000000c00 */
        /* <DEDUP_REMOVED lines=12> */
[----:B-1----:R1:W-:Y:S04]  /*91d0*/  STG.E.128 desc[UR6][R4.64], R16 ;  /* 0x0000001004007986 */ /* 0x0023e8000c101d06 */
[----:B------:R1:W-:Y:S02]  /*91e0*/  STG.E.128 desc[UR6][R4.64+0x80], R12 ;  /* 0x0000800c04007986 */ /* 0x0003e4000c101d06 */
.L_x_254:
[----:B------:R-:W-:Y:S05]  /*91f0*/  BSYNC B0 ;  /* 0x0000000000007941 */ /* 0x000fea0003800000 */
.L_x_253:
[----:B------:R-:W-:Y:S01]  /*9200*/  IMAD.U32 R3, RZ, RZ, UR12 ;  /* 0x0000000cff037e24 */ /* 0x000fe2000f8e00ff */
[----:B------:R-:W-:Y:S01]  /*9210*/  UIMAD UR9, UR9, UR12, URZ ;  /* 0x0000000c090972a4 */ /* 0x000fe2000f8e023f */
[----:B-1----:R-:W1:Y:S01]  /*9220*/  LDS.128 R16, [R0+0x14000] ;  /* 0x0140000000107984 */ /* 0x002e620000000c00 */
[----:B------:R-:W-:Y:S01]  /*9230*/  USHF.R.S32.HI UR10, URZ, 0x1f, UR57 ;  /* 0x0000001f3f0a7899 */ /* 0x000fe20008011439 */
[----:B------:R-:W-:Y:S01]  /*9240*/  IMAD.WIDE.U32 R4, R3, UR5, R10 ;  /* 0x0000000503047c25 */ /* 0x000fe2000f8e000a */
[----:B------:R-:W-:Y:S01]  /*9250*/  UIMAD UR5, UR5, UR13, UR9 ;  /* 0x0000000d050572a4 */ /* 0x000fe2000f8e0209 */
[----:B------:R3:W1:Y:S01]  /*9260*/  LDS.128 R12, [R0+0x18000] ;  /* 0x01800000000c7984 */ /* 0x0006620000000c00 */
[----:B------:R-:W-:Y:S01]  /*9270*/  BSSY B0, `(.L_x_255) ;  /* 0x0000016000007945 */ /* 0x000fe20003800000 */
[----:B------:R-:W-:Y:S01]  /*9280*/  ULDC.64 UR8, c[0x0][0x470] ;  /* 0x00011c0000087ab9 */ /* 0x000fe20000000a00 */
[----:B------:R-:W-:Y:S02]  /*9290*/  IADD3 R4, P0, R4, UR19, RZ ;  /* 0x0000001304047c10 */ /* 0x000fe4000ff1e0ff */
[----:B------:R-:W-:Y:S01]  /*92a0*/  IMAD.U32 R3, RZ, RZ, UR5 ;  /* 0x00000005ff037e24 */ /* 0x000fe2000f8e00ff */
[----:B------:R-:W-:-:S04]  /*92b0*/  UIMAD UR5, UR10, UR8, URZ ;  /* 0x000000080a0572a4 */ /* 0x000fc8000f8e023f */
[----:B------:R-:W-:Y:S01]  /*92c0*/  IADD3.X R5, R5, UR20, R3, P0, !PT ;  /* 0x0000001405057c10 */ /* 0x000fe200087fe403 */
[----:B------:R-:W-:Y:S01]  /*92d0*/  UIMAD UR9, UR57, UR9, UR5 ;  /* 0x00000009390972a4 */ /* 0x000fe2000f8e0205 */
[----:B---3--:R-:W-:-:S05]  /*92e0*/  MOV R0, UR8 ;  /* 0x0000000800007c02 */ /* 0x008fca0008000f00 */
[----:B------:R-:W-:-:S05]  /*92f0*/  IMAD.WIDE.U32 R4, R0, UR57, R4 ;  /* 0x0000003900047c25 */ /* 0x000fca000f8e0004 */
[----:B------:R-:W-:Y:S01]  /*9300*/  IADD3 R3, R5, UR9, RZ ;  /* 0x0000000905037c10 */ /* 0x000fe2000fffe0ff */
[----:B------:R-:W-:Y:S06]  /*9310*/  @P4 BRA `(.L_x_256) ;  /* 0x00000000002c4947 */ /* 0x000fec0003800000 */
        /* <DEDUP_REMOVED lines=9> */
[----:B-1----:R3:W-:Y:S04]  /*93b0*/  STG.E.128 desc[UR6][R8.64], R16 ;  /* 0x0000001008007986 */ /* 0x0027e8000c101d06 */
[----:B------:R3:W-:Y:S02]  /*93c0*/  STG.E.128 desc[UR6][R8.64+0x80], R12 ;  /* 0x0000800c08007986 */ /* 0x0007e4000c101d06 */
.L_x_256:
[----:B------:R-:W-:Y:S05]  /*93d0*/  BSYNC B0 ;  /* 0x0000000000007941 */ /* 0x000fea0003800000 */
.L_x_255:
        /* <DEDUP_REMOVED lines=13> */
[----:B--2---:R2:W-:Y:S04]  /*94b0*/  STG.E.128 desc[UR6][R8.64], R36 ;  /* 0x0000002408007986 */ /* 0x0045e8000c101d06 */
[----:B------:R2:W-:Y:S02]  /*94c0*/  STG.E.128 desc[UR6][R8.64+0x80], R32 ;  /* 0x0000802008007986 */ /* 0x0005e4000c101d06 */
.L_x_258:
[----:B------:R-:W-:Y:S05]  /*94d0*/  BSYNC B0 ;  /* 0x0000000000007941 */ /* 0x000fea0003800000 */
.L_x_257:
[----:B------:R-:W-:Y:S04]  /*94e0*/  BSSY B0, `(.L_x_259) ;  /* 0x000000f000007945 */ /* 0x000fe80003800000 */
[----:B------:R-:W-:Y:S05]  /*94f0*/  @P2 BRA `(.L_x_260) ;  /* 0x0000000000342947 */ /* 0x000fea0003800000 */
[----:B------:R-:W-:Y:S01]  /*9500*/  IADD3 R0, P0, R2, 0x40, RZ ;  /* 0x0000004002007810 */ /* 0x000fe20007f1e0ff */
[----:B------:R-:W-:Y:S01]  /*9510*/  ULDC.64 UR8, c[0x0][0x3f8] ;  /* 0x0000fe0000087ab9 */ /* 0x000fe20000000a00 */
[----:B------:R-:W-:-:S03]  /*9520*/  MOV R7, R3 ;  /* 0x0000000300077202 */ /* 0x000fc60000000f00 */
[----:B------:R-:W-:-:S04]  /*9530*/  IMAD.X R6, RZ, RZ, R21, P0 ;  /* 0x000000ffff067224 */ /* 0x000fc800000e0615 */
[----:B--23--:R-:W-:Y:S02]  /*9540*/  IMAD R8, R6, UR12, RZ ;  /* 0x0000000c06087c24 */ /* 0x00cfe4000f8e02ff */
[----:B------:R-:W-:-:S04]  /*9550*/  IMAD.MOV.U32 R6, RZ, RZ, R4 ;  /* 0x000000ffff067224 */ /* 0x000fc800078e0004 */
[----:B------:R-:W-:-:S04]  /*9560*/  IMAD.WIDE.U32 R6, R0, UR12, R6 ;  /* 0x0000000c00067c25 */ /* 0x000fc8000f8e0006 */
[----:B------:R-:W-:Y:S01]  /*9570*/  IMAD R0, R0, UR13, R8 ;  /* 0x0000000d00007c24 */ /* 0x000fe2000f8e0208 */
[----:B------:R-:W-:-:S04]  /*9580*/  LEA R8, P0, R6, UR8, 0x1 ;  /* 0x0000000806087c11 */ /* 0x000fc8000f8008ff */
[----:B------:R-:W-:-:S04]  /*9590*/  IADD3 R0, R0, R7, RZ ;  /* 0x0000000700007210 */ /* 0x000fc80007ffe0ff */
[----:B------:R-:W-:-:S05]  /*95a0*/  LEA.HI.X R9, R6, UR9, R0, 0x1, P0 ;  /* 0x0000000906097c11 */ /* 0x000fca00080f0c00 */
[----:B------:R2:W-:Y:S04]  /*95b0*/  STG.E.128 desc[UR6][R8.64], R44 ;  /* 0x0000002c08007986 */ /* 0x0005e8000c101d06 */
[----:B------:R2:W-:Y:S02]  /*95c0*/  STG.E.128 desc[UR6][R8.64+0x80], R40 ;  /* 0x0000802808007986 */ /* 0x0005e4000c101d06 */
.L_x_260:
[----:B------:R-:W-:Y:S05]  /*95d0*/  BSYNC B0 ;  /* 0x0000000000007941 */ /* 0x000fea0003800000 */
.L_x_259:
[----:B------:R-:W-:Y:S05]  /*95e0*/  @P1 BRA `(.L_x_241) ;  /* 0x0000000000301947 */ /* 0x000fea0003800000 */
[----:B------:R-:W-:Y:S01]  /*95f0*/  IADD3 R0, P0, R2, 0x60, RZ ;  /* 0x0000006002007810 */ /* 0x000fe20007f1e0ff */
[----:B------:R-:W-:-:S03]  /*9600*/  ULDC.64 UR8, c[0x0][0x3f8] ;  /* 0x0000fe0000087ab9 */ /* 0x000fc60000000a00 */
[----:B------:R-:W-:-:S05]  /*9610*/  IADD3.X R2, RZ, R21, RZ, P0, !PT ;  /* 0x00000015ff027210 */ /* 0x000fca00007fe4ff */
[----:B------:R-:W-:Y:S01]  /*9620*/  IMAD R6, R2, UR12, RZ ;  /* 0x0000000c02067c24 */ /* 0x000fe2000f8e02ff */
[----:B------:R-:W-:-:S05]  /*9630*/  MOV R2, R4 ;  /* 0x0000000400027202 */ /* 0x000fca0000000f00 */
[----:B------:R-:W-:-:S04]  /*9640*/  IMAD.WIDE.U32 R4, R0, UR12, R2 ;  /* 0x0000000c00047c25 */ /* 0x000fc8000f8e0002 */
[----:B------:R-:W-:Y:S01]  /*9650*/  IMAD R0, R0, UR13, R6 ;  /* 0x0000000d00007c24 */ /* 0x000fe2000f8e0206 */
[----:B------:R-:W-:-:S04]  /*9660*/  LEA R2, P0, R4, UR8, 0x1 ;  /* 0x0000000804027c11 */ /* 0x000fc8000f8008ff */
[----:B------:R-:W-:-:S04]  /*9670*/  IADD3 R0, R0, R5, RZ ;  /* 0x0000000500007210 */ /* 0x000fc80007ffe0ff */
[----:B------:R-:W-:-:S05]  /*9680*/  LEA.HI.X R3, R4, UR9, R0, 0x1, P0 ;  /* 0x0000000904037c11 */ /* 0x000fca00080f0c00 */
[----:B------:R1:W-:Y:S04]  /*9690*/  STG.E.128 desc[UR6][R2.64], R52 ;  /* 0x0000003402007986 */ /* 0x0003e8000c101d06 */
[----:B------:R1:W-:Y:S02]  /*96a0*/  STG.E.128 desc[UR6][R2.64+0x80], R48 ;  /* 0x0000803002007986 */ /* 0x0003e4000c101d06 */
.L_x_241:
[----:B------:R-:W-:Y:S05]  /*96b0*/  BSYNC B1 ;  /* 0x0000000000017941 */ /* 0x000fea0003800000 */
.L_x_219:
[----:B-1----:R-:W3:Y:S01]  /*96c0*/  LDL R2, [R1+0xc] ;  /* 0x00000c0001027983 */ /* 0x002ee20000100800 */
[----:B------:R-:W-:Y:S02]  /*96d0*/  ULDC UR5, c[0x0][0xc] ;  /* 0x0000030000057ab9 */ /* 0x000fe40000000800 */
[----:B------:R-:W-:Y:S01]  /*96e0*/  UIADD3 UR17, UR5, UR17, URZ ;  /* 0x0000001105117290 */ /* 0x000fe2000fffe03f */
[----:B---3--:R-:W-:-:S13]  /*96f0*/  R2UR UR8, R2 ;  /* 0x00000000020872ca */ /* 0x008fda00000e0000 */
[----:B------:R-:W-:-:S06]  /*9700*/  UISETP.GE.AND UP0, UPT, UR17, UR8, UPT ;  /* 0x000000081100728c */ /* 0x000fcc000bf06270 */
[----:B------:R-:W-:-:S13]  /*9710*/  PLOP3.LUT P0, PT, PT, PT, UP0, 0x80, 0x0 ;  /* 0x000000000000781c */ /* 0x000fda0003f0f008 */
[----:B------:R-:W-:Y:S05]  /*9720*/  @P0 BRA `(.L_x_261) ;  /* 0x0000000000040947 */ /* 0x000fea0003800000 */
[----:B------:R-:W-:Y:S05]  /*9730*/  BRA `(.L_x_262) ;  /* 0xffffff7000c87947 */ /* 0x000fea000383ffff */
.L_x_261:
[----:B------:R-:W-:Y:S05]  /*9740*/  EXIT ;  /* 0x000000000000794d */ /* 0x000fea0003800000 */
.L_x_263:
        /* <DEDUP_REMOVED lines=11> */
.L_x_1072:


//--------------------- .text._ZN5flash44flash_bwd_dq_dk_dv_loop_seqk_parallel_kernelI23Flash_bwd_kernel_traitsILi128ELi64ELi128ELi8ELi2ELi4ELi2ELb0ELb0EN7cutlass10bfloat16_tE19Flash_kernel_traitsILi128ELi64ELi128ELi8ES3_EELb0ELb1ELb0ELb1ELb0ELb0ELb0EEEvNS_16Flash_bwd_paramsE --------------------------
	.section	.text._ZN5flash44flash_bwd_dq_dk_dv_loop_seqk_parallel_kernelI23Flash_bwd_kernel_traitsILi128ELi64ELi128ELi8ELi2ELi4ELi2ELb0ELb0EN7cutlass10bfloat16_tE19Flash_kernel_traitsILi128ELi64ELi128ELi8ES3_EELb0ELb1ELb0ELb1ELb0ELb0ELb0EEEvNS_16Flash_bwd_paramsE,"ax",@progbits
	.align	128
        .global         _ZN5flash44flash_bwd_dq_dk_dv_loop_seqk_parallel_kernelI23Flash_bwd_kernel_traitsILi128ELi64ELi128ELi8ELi2ELi4ELi2ELb0ELb0EN7cutlass10bfloat16_tE19Flash_kernel_traitsILi128ELi64ELi128ELi8ES3_EELb0ELb1ELb0ELb1ELb0ELb0ELb0EEEvNS_16Flash_bwd_paramsE
        .type           _ZN5flash44flash_bwd_dq_dk_dv_loop_seqk_parallel_kernelI23Flash_bwd_kernel_traitsILi128ELi64ELi128ELi8ELi2ELi4ELi2ELb0ELb0EN7cutlass10bfloat16_tE19Flash_kernel_traitsILi128ELi64ELi128ELi8ES3_EELb0ELb1ELb0ELb1ELb0ELb0ELb0EEEvNS_16Flash_bwd_paramsE,@function
        .size           _ZN5flash44flash_bwd_dq_dk_dv_loop_seqk_parallel_kernelI23Flash_bwd_kernel_traitsILi128ELi64ELi128ELi8ELi2ELi4ELi2ELb0ELb0EN7cutlass10bfloat16_tE19Flash_kernel_traitsILi128ELi64ELi128ELi8ES3_EELb0ELb1ELb0ELb1ELb0ELb0ELb0EEEvNS_16Flash_bwd_paramsE,(.L_x_1073 - _ZN5flash44flash_bwd_dq_dk_dv_loop_seqk_parallel_kernelI23Flash_bwd_kernel_traitsILi128ELi64ELi128ELi8ELi2ELi4ELi2ELb0ELb0EN7cutlass10bfloat16_tE19Flash_kernel_traitsILi128ELi64ELi128ELi8ES3_EELb0ELb1ELb0ELb1ELb0ELb0ELb0EEEvNS_16Flash_bwd_paramsE)
        .other          _ZN5flash44flash_bwd_dq_dk_dv_loop_seqk_parallel_kernelI23Flash_bwd_kernel_traitsILi128ELi64ELi128ELi8ELi2ELi4ELi2ELb0ELb0EN7cutlass10bfloat16_tE19Flash_kernel_traitsILi128ELi64ELi128ELi8ES3_EELb0ELb1ELb0ELb1ELb0ELb0ELb0EEEvNS_16Flash_bwd_paramsE,@"STO_CUDA_ENTRY STV_DEFAULT"
_ZN5flash44flash_bwd_dq_dk_dv_loop_seqk_parallel_kernelI23Flash_bwd_kernel_traitsILi128ELi64ELi128ELi8ELi2ELi4ELi2ELb0ELb0EN7cutlass10bfloat16_tE19Flash_kernel_traitsILi128ELi64ELi128ELi8ES3_EELb0ELb1ELb0ELb1ELb0ELb0ELb0EEEvNS_16Flash_bwd_paramsE:
.text._ZN5flash44flash_bwd_dq_dk_dv_loop_seqk_parallel_kernelI23Flash_bwd_kernel_traitsILi128ELi64ELi128ELi8ELi2ELi4ELi2ELb0ELb0EN7cutlass10bfloat16_tE19Flash_kernel_traitsILi128ELi64ELi128ELi8ES3_EELb0ELb1ELb0ELb1ELb0ELb0ELb0EEEvNS_16Flash_bwd_paramsE:
        /* <DEDUP_REMOVED lines=14> */
[----:B------:R-:W3:Y:S01]  /*00e0*/  S2UR UR4, SR_CgaCtaId ;  /* 0x00000000000479c3 */ /* 0x000ee20000008800 */
[----:B------:R-:W-:Y:S01]  /*00f0*/  UMOV UR5, 0x400 ;  /* 0x0000040000057882 */ /* 0x000fe20000000000 */
[----:B------:R-:W-:Y:S01]  /*0100*/  IMAD.MOV.U32 R222, RZ, RZ, -0x10 ;  /* 0xfffffff0ffde7424 */ /* 0x000fe200078e00ff */
[----:B------:R-:W-:-:S05]  /*0110*/  ULDC.64 UR14, c[0x0][0x208] ;  /* 0x00008200000e7ab9 */ /* 0x000fca0000000a00 */
[----:B------:R-:W4:Y:S08]  /*0120*/  S2UR UR59, SR_CTAID.Z ;  /* 0x00000000003b79c3 */ /* 0x000f300000002700 */
[----:B------:R-:W5:Y:S01]  /*0130*/  S2UR UR49, SR_CTAID.Y ;  /* 0x00000000003179c3 */ /* 0x000f620000002600 */
[----:B---3--:R-:W-:-:S06]  /*0140*/  ULEA UR4, UR4, UR5, 0x18 ;  /* 0x0000000504047291 */ /* 0x008fcc000f8ec03f */
[----:B------:R-:W-:Y:S01]  /*0150*/  IMAD.U32 R216, RZ, RZ, UR4 ;  /* 0x00000004ffd87e24 */ /* 0x000fe2000f8e00ff */
[----:B--2---:R-:W-:Y:S01]  /*0160*/  SHF.R.S32.HI R13, RZ, 0x1f, R14 ;  /* 0x0000001fff0d7819 */ /* 0x004fe2000001140e */
[----:B----4-:R-:W-:-:S03]  /*0170*/  USHF.R.S32.HI UR5, URZ, 0x1f, UR59 ;  /* 0x0000001f3f057899 */ /* 0x010fc6000801143b */
[CC--:B------:R-:W-:Y:S02]  /*0180*/  LEA.HI R5, R13.reuse, R14.reuse, RZ, 0x5 ;  /* 0x0000000e0d057211 */ /* 0x0c0fe400078f28ff */
[CC--:B------:R-:W-:Y:S02]  /*0190*/  LEA.HI R18, R13.reuse, R14.reuse, RZ, 0x2 ;  /* 0x0000000e0d127211 */ /* 0x0c0fe400078f10ff */
[----:B------:R-:W-:Y:S01]  /*01a0*/  LEA.HI R9, R13, R14, RZ, 0x4 ;  /* 0x0000000e0d097211 */ /* 0x000fe200078f20ff */
[----:B-----5:R-:W-:Y:S01]  /*01b0*/  USHF.L.U32 UR6, UR49, 0x7, URZ ;  /* 0x0000000731067899 */ /* 0x020fe2000800063f */
[--C-:B------:R-:W-:Y:S02]  /*01c0*/  SHF.R.S32.HI R6, RZ, 0x5, R5.reuse ;  /* 0x00000005ff067819 */ /* 0x100fe40000011405 */
[----:B-1----:R-:W-:Y:S02]  /*01d0*/  SHF.R.S32.HI R0, RZ, 0x1f, R5 ;  /* 0x0000001fff007819 */ /* 0x002fe40000011405 */
[----:B------:R-:W-:-:S02]  /*01e0*/  SHF.R.S32.HI R8, RZ, 0x2, R18 ;  /* 0x00000002ff087819 */ /* 0x000fc40000011412 */
[----:B------:R-:W-:Y:S02]  /*01f0*/  SHF.R.S32.HI R2, RZ, 0x1f, R18 ;  /* 0x0000001fff027819 */ /* 0x000fe40000011412 */
[----:B------:R-:W-:Y:S02]  /*0200*/  SHF.R.S32.HI R7, RZ, 0x4, R9 ;  /* 0x00000004ff077819 */ /* 0x000fe40000011409 */
[-C--:B------:R-:W-:Y:S02]  /*0210*/  LEA.HI R4, R5, R6.reuse, RZ, 0x1 ;  /* 0x0000000605047211 */ /* 0x080fe400078f08ff */
[----:B------:R-:W-:Y:S02]  /*0220*/  LEA.HI R0, R0, R6, RZ, 0x2 ;  /* 0x0000000600007211 */ /* 0x000fe400078f10ff */
[----:B------:R-:W-:Y:S02]  /*0230*/  LEA.HI R2, R2, R8, RZ, 0x3 ;  /* 0x0000000802027211 */ /* 0x000fe400078f18ff */
[----:B------:R-:W-:-:S02]  /*0240*/  LEA.HI R3, R9, R7, RZ, 0x1 ;  /* 0x0000000709037211 */ /* 0x000fc400078f08ff */
[----:B------:R-:W-:Y:S02]  /*0250*/  LOP3.LUT R4, R4, 0xfffffffe, RZ, 0xc0, !PT ;  /* 0xfffffffe04047812 */ /* 0x000fe400078ec0ff */
[----:B------:R-:W-:Y:S02]  /*0260*/  LOP3.LUT R0, R0, 0xfffffffc, RZ, 0xc0, !PT ;  /* 0xfffffffc00007812 */ /* 0x000fe400078ec0ff */
[-C--:B------:R-:W-:Y:S01]  /*0270*/  LEA.HI R17, R13, R14.reuse, RZ, 0x3 ;  /* 0x0000000e0d117211 */ /* 0x080fe200078f18ff */
[----:B------:R-:W-:Y:S01]  /*0280*/  IMAD.IADD R12, R6, 0x1, -R4 ;  /* 0x00000001060c7824 */ /* 0x000fe200078e0a04 */
[----:B------:R-:W-:Y:S01]  /*0290*/  LOP3.LUT R2, R2, 0xfffffff8, RZ, 0xc0, !PT ;  /* 0xfffffff802027812 */ /* 0x000fe200078ec0ff */
[----:B------:R-:W-:Y:S01]  /*02a0*/  IMAD.IADD R11, R6, 0x1, -R0 ;  /* 0x00000001060b7824 */ /* 0x000fe200078e0a00 */
[----:B------:R-:W-:Y:S02]  /*02b0*/  LOP3.LUT R3, R3, 0xfffffffe, RZ, 0xc0, !PT ;  /* 0xfffffffe03037812 */ /* 0x000fe400078ec0ff */
[----:B------:R-:W-:Y:S01]  /*02c0*/  LOP3.LUT R0, R17, 0xfffffff8, RZ, 0xc0, !PT ;  /* 0xfffffff811007812 */ /* 0x000fe200078ec0ff */
[----:B------:R-:W-:Y:S01]  /*02d0*/  IMAD.IADD R8, R8, 0x1, -R2 ;  /* 0x0000000108087824 */ /* 0x000fe200078e0a02 */
[----:B------:R-:W-:Y:S01]  /*02e0*/  SHF.R.S32.HI R4, RZ, 0x3, R17 ;  /* 0x00000003ff047819 */ /* 0x000fe20000011411 */
[----:B------:R-:W-:Y:S01]  /*02f0*/  IMAD.IADD R10, R7, 0x1, -R3 ;  /* 0x00000001070a7824 */ /* 0x000fe200078e0a03 */
[----:B------:R-:W-:Y:S01]  /*0300*/  LOP3.LUT R2, R9, 0xfffffff0, RZ, 0xc0, !PT ;  /* 0xfffffff009027812 */ /* 0x000fe200078ec0ff */
[----:B------:R-:W-:Y:S01]  /*0310*/  IMAD.IADD R0, R14, 0x1, -R0 ;  /* 0x000000010e007824 */ /* 0x000fe200078e0a00 */
[----:B------:R-:W-:Y:S01]  /*0320*/  LOP3.LUT R3, R5, 0xffffffe0, RZ, 0xc0, !PT ;  /* 0xffffffe005037812 */ /* 0x000fe200078ec0ff */
[----:B------:R-:W-:Y:S01]  /*0330*/  IMAD.SHL.U32 R5, R4, 0x40, RZ ;  /* 0x0000004004057824 */ /* 0x000fe200078e00ff */
[----:B------:R-:W-:Y:S01]  /*0340*/  LEA.HI R15, R13, R14, RZ, 0x7 ;  /* 0x0000000e0d0f7211 */ /* 0x000fe200078f38ff */
[----:B------:R-:W-:Y:S01]  /*0350*/  IMAD.IADD R2, R14, 0x1, -R2 ;  /* 0x000000010e027824 */ /* 0x000fe200078e0a02 */
[----:B------:R-:W-:Y:S01]  /*0360*/  LOP3.LUT P4, RZ, R0, 0x2, RZ, 0xc0, !PT ;  /* 0x0000000200ff7812 */ /* 0x000fe2000788c0ff */
[----:B------:R-:W-:Y:S01]  /*0370*/  IMAD.IADD R4, R14, 0x1, -R3 ;  /* 0x000000010e047824 */ /* 0x000fe200078e0a03 */
[----:B------:R-:W-:Y:S01]  /*0380*/  LOP3.LUT R3, R5, 0x1c0, RZ, 0xc0, !PT ;  /* 0x000001c005037812 */ /* 0x000fe200078ec0ff */
[----:B------:R-:W-:Y:S01]  /*0390*/  IMAD.SHL.U32 R230, R0, 0x8, RZ ;  /* 0x0000000800e67824 */ /* 0x000fe200078e00ff */
[----:B------:R-:W-:-:S02]  /*03a0*/  SHF.R.S32.HI R6, RZ, 0x1f, R2 ;  /* 0x0000001fff067819 */ /* 0x000fc40000011402 */
[C---:B------:R-:W-:Y:S01]  /*03b0*/  LOP3.LUT P3, RZ, R0.reuse, 0x4, RZ, 0xc0, !PT ;  /* 0x0000000400ff7812 */ /* 0x040fe2000786c0ff */
[----:B------:R-:W-:Y:S01]  /*03c0*/  IMAD.SHL.U32 R0, R0, 0x40, RZ ;  /* 0x0000004000007824 */ /* 0x000fe200078e00ff */
[----:B------:R-:W-:Y:S01]  /*03d0*/  LOP3.LUT R5, R3, 0x38, R230, 0xf8, !PT ;  /* 0x0000003803057812 */ /* 0x000fe200078ef8e6 */
[----:B------:R-:W-:Y:S01]  /*03e0*/  VIADD R243, R230, 0x40 ;  /* 0x00000040e6f37836 */ /* 0x000fe20000000000 */
[----:B------:R-:W-:Y:S02]  /*03f0*/  SHF.R.U32.HI R3, RZ, 0x3, R3 ;  /* 0x00000003ff037819 */ /* 0x000fe40000011603 */
[----:B------:R-:W-:Y:S01]  /*0400*/  LEA.HI R204, R6, R2, RZ, 0x3 ;  /* 0x0000000206cc7211 */ /* 0x000fe200078f18ff */
[----:B------:R-:W-:Y:S01]  /*0410*/  IMAD.SHL.U32 R6, R10, 0x20, RZ ;  /* 0x000000200a067824 */ /* 0x000fe200078e00ff */
[----:B------:R-:W-:Y:S01]  /*0420*/  LOP3.LUT R248, R5, R3, RZ, 0x3c, !PT ;  /* 0x0000000305f87212 */ /* 0x000fe200078e3cff */
[----:B------:R-:W-:Y:S01]  /*0430*/  IMAD.SHL.U32 R3, R11, 0x10, RZ ;  /* 0x000000100b037824 */ /* 0x000fe200078e00ff */
[C---:B------:R-:W-:Y:S01]  /*0440*/  LOP3.LUT R5, R204.reuse, 0xfffffff8, RZ, 0xc0, !PT ;  /* 0xfffffff8cc057812 */ /* 0x040fe200078ec0ff */
[----:B------:R-:W-:Y:S01]  /*0450*/  IMAD.SHL.U32 R204, R204, 0x40, RZ ;  /* 0x00000040cccc7824 */ /* 0x000fe200078e00ff */
[----:B------:R-:W-:-:S02]  /*0460*/  LOP3.LUT R0, R0, 0x1c0, RZ, 0xc0, !PT ;  /* 0x000001c000007812 */ /* 0x000fc400078ec0ff */
[----:B------:R-:W-:Y:S01]  /*0470*/  SHF.R.S32.HI R7, RZ, 0x1f, R4 ;  /* 0x0000001fff077819 */ /* 0x000fe20000011404 */
[----:B------:R-:W-:Y:S01]  /*0480*/  IMAD.IADD R19, R2, 0x1, -R5 ;  /* 0x0000000102137824 */ /* 0x000fe200078e0a05 */
[----:B------:R-:W-:Y:S02]  /*0490*/  LOP3.LUT R3, R0, 0x30, R3, 0xf8, !PT ;  /* 0x0000003000037812 */ /* 0x000fe400078ef803 */
[----:B------:R-:W-:Y:S02]  /*04a0*/  LEA.HI R2, R13, R14, RZ, 0x6 ;  /* 0x0000000e0d027211 */ /* 0x000fe400078f30ff */
[----:B------:R-:W-:Y:S01]  /*04b0*/  LOP3.LUT R9, R3, 0x8, R17, 0xf8, !PT ;  /* 0x0000000803097812 */ /* 0x000fe200078ef811 */
[----:B------:R-:W-:Y:S01]  /*04c0*/  STL [R1+0x28], R19 ;  /* 0x0000281301007387 */ /* 0x000fe20000100800 */
[----:B------:R-:W-:Y:S01]  /*04d0*/  LEA.HI R16, R7, R4, RZ, 0x2 ;  /* 0x0000000407107211 */ /* 0x000fe200078f10ff */
[----:B------:R-:W-:Y:S01]  /*04e0*/  IMAD.SHL.U32 R7, R10, 0x200, RZ ;  /* 0x000002000a077824 */ /* 0x000fe200078e00ff */
[----:B------:R-:W-:-:S02]  /*04f0*/  SHF.R.S32.HI R2, RZ, 0x6, R2 ;  /* 0x00000006ff027819 */ /* 0x000fc40000011402 */
[----:B------:R-:W-:Y:S02]  /*0500*/  LOP3.LUT R3, R0, 0x8, R17, 0xf8, !PT ;  /* 0x0000000800037812 */ /* 0x000fe400078ef811 */
[----:B------:R-:W-:Y:S01]  /*0510*/  SHF.R.U32.HI R205, RZ, 0x3, R0 ;  /* 0x00000003ffcd7819 */ /* 0x000fe20000011600 */
[----:B------:R-:W-:Y:S01]  /*0520*/  IMAD R5, R2, 0x800, R7 ;  /* 0x0000080002057824 */ /* 0x000fe200078e0207 */
[----:B------:R-:W-:Y:S01]  /*0530*/  LOP3.LUT R4, R8, 0x1, RZ, 0xc0, !PT ;  /* 0x0000000108047812 */ /* 0x000fe200078ec0ff */
[----:B------:R-:W-:Y:S01]  /*0540*/  IMAD.SHL.U32 R13, R2, 0x8, RZ ;  /* 0x00000008020d7824 */ /* 0x000fe200078e00ff */
[----:B------:R-:W-:Y:S01]  /*0550*/  LOP3.LUT R0, R18, 0x7ffffffc, RZ, 0xc0, !PT ;  /* 0x7ffffffc12007812 */ /* 0x000fe200078ec0ff */
[----:B------:R-:W-:Y:S01]  /*0560*/  IMAD R248, R2, 0x200, R248 ;  /* 0x0000020002f87824 */ /* 0x000fe200078e02f8 */
[----:B------:R-:W-:Y:S02]  /*0570*/  LOP3.LUT R3, R3, R205, RZ, 0x3c, !PT ;  /* 0x000000cd03037212 */ /* 0x000fe400078e3cff */
[----:B------:R-:W-:Y:S01]  /*0580*/  ISETP.NE.U32.AND P0, PT, R4, 0x1, PT ;  /* 0x000000010400780c */ /* 0x000fe20003f05070 */
[----:B------:R-:W-:Y:S01]  /*0590*/  IMAD.IADD R4, R14, 0x1, -R0 ;  /* 0x000000010e047824 */ /* 0x000fe200078e0a00 */
[----:B------:R-:W-:Y:S01]  /*05a0*/  LOP3.LUT R6, R6, 0x20, RZ, 0xc0, !PT ;  /* 0x0000002006067812 */ /* 0x000fe200078ec0ff */
[----:B------:R-:W-:Y:S01]  /*05b0*/  IMAD.IADD R0, R5, 0x1, R3 ;  /* 0x0000000105007824 */ /* 0x000fe200078e0203 */
[----:B------:R-:W-:Y:S01]  /*05c0*/  SHF.R.S32.HI R3, RZ, 0x7, R15 ;  /* 0x00000007ff037819 */ /* 0x000fe2000001140f */
[----:B------:R-:W-:Y:S01]  /*05d0*/  IMAD.SHL.U32 R4, R4, 0x2, RZ ;  /* 0x0000000204047824 */ /* 0x000fe200078e00ff */
[----:B------:R-:W-:Y:S01]  /*05e0*/  LOP3.LUT R15, R6, 0x18, R13, 0xf8, !PT ;  /* 0x00000018060f7812 */ /* 0x000fe200078ef80d */
[----:B------:R-:W-:Y:S01]  /*05f0*/  IMAD.SHL.U32 R14, R14, 0x2, RZ ;  /* 0x000000020e0e7824 */ /* 0x000fe200078e00ff */
[----:B------:R-:W-:Y:S01]  /*0600*/  LOP3.LUT R205, R7, R9, R205, 0xf6, !PT ;  /* 0x0000000907cd7212 */ /* 0x000fe200078ef6cd */
[--C-:B------:R-:W-:Y:S01]  /*0610*/  IMAD R13, R11, 0x400, R4.reuse ;  /* 0x000004000b0d7824 */ /* 0x100fe200078e0204 */
[----:B------:R-:W-:Y:S01]  /*0620*/  LOP3.LUT R204, R204, 0xfffffe00, RZ, 0xc0, !PT ;  /* 0xfffffe00cccc7812 */ /* 0x000fe200078ec0ff */
[C---:B------:R-:W-:Y:S01]  /*0630*/  IMAD R11, R3.reuse, 0x1000, R4 ;  /* 0x00001000030b7824 */ /* 0x040fe200078e0204 */
[----:B------:R-:W-:Y:S01]  /*0640*/  R2P PR, R8, 0x6 ;  /* 0x0000000608007804 */ /* 0x000fe20000000000 */
[----:B------:R-:W-:Y:S01]  /*0650*/  IMAD.SHL.U32 R4, R3, 0x8, RZ ;  /* 0x0000000803047824 */ /* 0x000fe200078e00ff */
[----:B------:R-:W-:Y:S01]  /*0660*/  SEL R222, R222, 0x10, !P0 ;  /* 0x00000010dede7807 */ /* 0x000fe20004000000 */
[----:B------:R-:W-:Y:S01]  /*0670*/  IMAD.SHL.U32 R3, R8, 0x40, RZ ;  /* 0x0000004008037824 */ /* 0x000fe200078e00ff */
[----:B------:R-:W-:Y:S01]  /*0680*/  LEA R205, R205, UR4, 0x1 ;  /* 0x00000004cdcd7c11 */ /* 0x000fe2000f8e08ff */
[----:B------:R-:W-:-:S02]  /*0690*/  IMAD.SHL.U32 R5, R2, 0x20, RZ ;  /* 0x0000002002057824 */ /* 0x000fc400078e00ff */
[----:B------:R-:W-:Y:S01]  /*06a0*/  IMAD.SHL.U32 R6, R10, 0x10, RZ ;  /* 0x000000100a067824 */ /* 0x000fe200078e00ff */
[----:B------:R-:W-:Y:S01]  /*06b0*/  LOP3.LUT R2, R3, 0x1c0, RZ, 0xc0, !PT ;  /* 0x000001c003027812 */ /* 0x000fe200078ec0ff */
[----:B------:R-:W-:Y:S01]  /*06c0*/  IMAD.SHL.U32 R211, R0, 0x2, RZ ;  /* 0x0000000200d37824 */ /* 0x000fe200078e00ff */
[----:B------:R-:W-:Y:S02]  /*06d0*/  LOP3.LUT R7, R5, 0x6, R14, 0xf8, !PT ;  /* 0x0000000605077812 */ /* 0x000fe400078ef80e */
[----:B------:R-:W-:Y:S02]  /*06e0*/  LOP3.LUT R3, R4, 0x8, RZ, 0xc0, !PT ;  /* 0x0000000804037812 */ /* 0x000fe400078ec0ff */
[----:B------:R-:W-:Y:S01]  /*06f0*/  SHF.R.U32.HI R4, RZ, 0x3, R2 ;  /* 0x00000003ff047819 */ /* 0x000fe20000011602 */
[----:B------:R1:W-:Y:S01]  /*0700*/  STL [R1+0x10], R7 ;  /* 0x0000100701007387 */ /* 0x0003e20000100800 */
[----:B------:R-:W-:Y:S02]  /*0710*/  LOP3.LUT R5, R2, 0x20, R5, 0xf8, !PT ;  /* 0x0000002002057812 */ /* 0x000fe400078ef805 */
[----:B------:R-:W-:Y:S01]  /*0720*/  LOP3.LUT R217, R3, 0x10, R6, 0xf8, !PT ;  /* 0x0000001003d97812 */ /* 0x000fe200078ef806 */
[----:B------:R-:W-:Y:S01]  /*0730*/  IMAD.SHL.U32 R6, R10, 0x8, RZ ;  /* 0x000000080a067824 */ /* 0x000fe200078e00ff */
[----:B-1----:R-:W-:Y:S01]  /*0740*/  LOP3.LUT R7, R4, R2, R3, 0x1e, !PT ;  /* 0x0000000204077212 */ /* 0x002fe200078e1e03 */
[----:B------:R-:W-:Y:S01]  /*0750*/  IMAD R2, R12, 0x400, R11 ;  /* 0x000004000c027824 */ /* 0x000fe200078e020b */
[----:B------:R-:W-:Y:S01]  /*0760*/  LOP3.LUT R3, R5, R4, RZ, 0x3c, !PT ;  /* 0x0000000405037212 */ /* 0x000fe200078e3cff */
[----:B------:R-:W-:-:S02]  /*0770*/  IMAD.SHL.U32 R4, R19, 0x40, RZ ;  /* 0x0000004013047824 */ /* 0x000fc400078e00ff */
[----:B------:R-:W-:Y:S02]  /*0780*/  IMAD.IADD R7, R13, 0x1, R7 ;  /* 0x000000010d077824 */ /* 0x000fe400078e0207 */
[----:B------:R-:W-:Y:S01]  /*0790*/  IMAD.IADD R223, R3, 0x1, R2 ;  /* 0x0000000103df7824 */ /* 0x000fe200078e0202 */
[----:B------:R-:W-:Y:S01]  /*07a0*/  LOP3.LUT R4, R4, 0x1c0, RZ, 0xc0, !PT ;  /* 0x000001c004047812 */ /* 0x000fe200078ec0ff */
[----:B------:R-:W-:Y:S01]  /*07b0*/  IMAD R3, R12, 0x400, R204 ;  /* 0x000004000c037824 */ /* 0x000fe200078e02cc */
[----:B------:R-:W-:Y:S02]  /*07c0*/  SHF.R.S32.HI R2, RZ, 0x2, R16 ;  /* 0x00000002ff027819 */ /* 0x000fe40000011410 */
[----:B------:R-:W-:Y:S02]  /*07d0*/  LOP3.LUT R6, R4, 0x8, R6, 0xf8, !PT ;  /* 0x0000000804067812 */ /* 0x000fe400078ef806 */
[----:B------:R-:W-:Y:S01]  /*07e0*/  SHF.R.U32.HI R5, RZ, 0x3, R4 ;  /* 0x00000003ff057819 */ /* 0x000fe20000011604 */
[----:B------:R-:W-:Y:S01]  /*07f0*/  IMAD R8, R12, 0x10, R2 ;  /* 0x000000100c087824 */ /* 0x000fe200078e0202 */
[----:B------:R-:W-:-:S02]  /*0800*/  LEA R223, R223, UR4, 0x1 ;  /* 0x00000004dfdf7c11 */ /* 0x000fc4000f8e08ff */
[----:B------:R-:W-:Y:S02]  /*0810*/  LOP3.LUT R2, R6, R5, RZ, 0x3c, !PT ;  /* 0x0000000506027212 */ /* 0x000fe400078e3cff */
[C-C-:B------:R-:W-:Y:S01]  /*0820*/  LOP3.LUT R217, R5.reuse, R217, R4.reuse, 0x1e, !PT ;  /* 0x000000d905d97212 */ /* 0x140fe200078e1e04 */
[----:B------:R-:W-:Y:S01]  /*0830*/  STL [R1+0x1c], R8 ;  /* 0x00001c0801007387 */ /* 0x000fe20000100800 */
[----:B------:R-:W-:Y:S01]  /*0840*/  LOP3.LUT R4, R5, R15, R4, 0x1e, !PT ;  /* 0x0000000f05047212 */ /* 0x000fe200078e1e04 */
[----:B------:R-:W-:Y:S01]  /*0850*/  IMAD.IADD R215, R3, 0x1, R2 ;  /* 0x0000000103d77824 */ /* 0x000fe200078e0202 */
[-C--:B------:R-:W-:Y:S01]  /*0860*/  LOP3.LUT R217, R217, R204.reuse, RZ, 0xfc, !PT ;  /* 0x000000ccd9d97212 */ /* 0x080fe200078efcff */
[----:B------:R-:W-:Y:S01]  /*0870*/  IMAD.U32 R3, RZ, RZ, UR5 ;  /* 0x00000005ff037e24 */ /* 0x000fe2000f8e00ff */
[----:B------:R-:W-:Y:S01]  /*0880*/  USHF.R.S32.HI UR5, URZ, 0x1f, UR49 ;  /* 0x0000001f3f057899 */ /* 0x000fe20008011431 */
[----:B------:R-:W-:Y:S01]  /*0890*/  LOP3.LUT R204, R4, R204, RZ, 0xfc, !PT ;  /* 0x000000cc04cc7212 */ /* 0x000fe200078efcff */
[----:B------:R-:W-:Y:S01]  /*08a0*/  IMAD.U32 R4, RZ, RZ, UR6 ;  /* 0x00000006ff047e24 */ /* 0x000fe2000f8e00ff */
[----:B------:R-:W-:Y:S01]  /*08b0*/  USHF.R.S32.HI UR6, URZ, 0x1f, UR59 ;  /* 0x0000001f3f067899 */ /* 0x000fe2000801143b */
[----:B------:R-:W-:-:S02]  /*08c0*/  IMAD.MOV.U32 R2, RZ, RZ, 0x20 ;  /* 0x00000020ff027424 */ /* 0x000fc400078e00ff */
[----:B------:R-:W-:Y:S01]  /*08d0*/  IMAD.U32 R4, RZ, RZ, UR5 ;  /* 0x00000005ff047e24 */ /* 0x000fe2000f8e00ff */
[----:B------:R-:W-:Y:S01]  /*08e0*/  UIADD3 UR5, UR4, 0xc000, URZ ;  /* 0x0000c00004057890 */ /* 0x000fe2000fffe03f */
[----:B------:R-:W-:Y:S01]  /*08f0*/  IMAD.MOV.U32 R3, RZ, RZ, 0x40 ;  /* 0x00000040ff037424 */ /* 0x000fe200078e00ff */
[C---:B------:R-:W-:Y:S01]  /*0900*/  SEL R210, R2.reuse, 0xffffffe0, !P4 ;  /* 0xffffffe002d27807 */ /* 0x040fe20006000000 */
[----:B------:R-:W-:Y:S01]  /*0910*/  IMAD.U32 R4, RZ, RZ, UR6 ;  /* 0x00000006ff047e24 */ /* 0x000fe2000f8e00ff */
[----:B------:R-:W-:Y:S01]  /*0920*/  SEL R2, R2, 0xffffffe0, !P1 ;  /* 0xffffffe002027807 */ /* 0x000fe20004800000 */
[----:B------:R-:W-:Y:S01]  /*0930*/  IMAD.SHL.U32 R209, R217, 0x2, RZ ;  /* 0x00000002d9d17824 */ /* 0x000fe200078e00ff */
[----:B------:R-:W-:Y:S01]  /*0940*/  LEA R6, R7, UR5, 0x1 ;  /* 0x0000000507067c11 */ /* 0x000fe2000f8e08ff */
[----:B------:R-:W-:Y:S01]  /*0950*/  VIADD R213, R211, UR5 ;  /* 0x00000005d3d57c36 */ /* 0x000fe20008000000 */
[----:B------:R-:W-:Y:S01]  /*0960*/  SEL R0, R3, 0xffffffc0, !P2 ;  /* 0xffffffc003007807 */ /* 0x000fe20005000000 */
[----:B------:R-:W-:Y:S01]  /*0970*/  IMAD.IADD R221, R223, 0x1, R2 ;  /* 0x00000001dfdd7824 */ /* 0x000fe200078e0202 */
[----:B------:R-:W-:Y:S01]  /*0980*/  SEL R212, R3, 0xffffffc0, !P3 ;  /* 0xffffffc003d47807 */ /* 0x000fe20005800000 */
[----:B------:R-:W-:Y:S01]  /*0990*/  IMAD.IADD R5, R2, 0x1, R6 ;  /* 0x0000000102057824 */ /* 0x000fe200078e0206 */
[----:B------:R-:W-:Y:S01]  /*09a0*/  STL [R1+0x8], R6 ;  /* 0x0000080601007387 */ /* 0x000fe20000100800 */
[----:B------:R-:W-:Y:S01]  /*09b0*/  IMAD.IADD R2, R6, 0x1, R0 ;  /* 0x0000000106027824 */ /* 0x000fe200078e0200 */
[----:B------:R-:W-:Y:S01]  /*09c0*/  LEA R204, R204, UR5, 0x1 ;  /* 0x00000005cccc7c11 */ /* 0x000fe2000f8e08ff */
[C---:B------:R-:W-:Y:S01]  /*09d0*/  VIADD R4, R6.reuse, 0x420 ;  /* 0x0000042006047836 */ /* 0x040fe20000000000 */
[----:B------:R-:W-:Y:S01]  /*09e0*/  STL [R1+0x14], R5 ;  /* 0x0000140501007387 */ /* 0x000fe20000100800 */
[----:B------:R-:W-:Y:S01]  /*09f0*/  @P1 VIADD R4, R6, 0x3e0 ;  /* 0x000003e006041836 */ /* 0x000fe20000000000 */
[----:B------:R-:W-:Y:S01]  /*0a00*/  IADD3 R216, R209, 0x8000, R216 ;  /* 0x00008000d1d87810 */ /* 0x000fe20007ffe0d8 */
[C---:B------:R-:W-:Y:S01]  /*0a10*/  IMAD.IADD R210, R213.reuse, 0x1, R210 ;  /* 0x00000001d5d27824 */ /* 0x040fe200078e02d2 */
[----:B------:R1:W-:Y:S01]  /*0a20*/  STL [R1+0xc], R2 ;  /* 0x00000c0201007387 */ /* 0x0003e20000100800 */
[----:B------:R-:W-:-:S02]  /*0a30*/  IMAD.IADD R213, R213, 0x1, R212 ;  /* 0x00000001d5d57824 */ /* 0x000fc400078e02d4 */
[----:B------:R-:W-:Y:S01]  /*0a40*/  IMAD.IADD R224, R223, 0x1, R222 ;  /* 0x00000001dfe07824 */ /* 0x000fe200078e02de */
[----:B------:R2:W-:Y:S01]  /*0a50*/  STL [R1+0x24], R4 ;  /* 0x0000240401007387 */ /* 0x0005e20000100800 */
[----:B------:R-:W-:Y:S02]  /*0a60*/  IMAD.IADD R212, R210, 0x1, R212 ;  /* 0x00000001d2d47824 */ /* 0x000fe400078e02d4 */
[----:B------:R-:W-:Y:S02]  /*0a70*/  IMAD.IADD R222, R222, 0x1, R221 ;  /* 0x00000001dede7824 */ /* 0x000fe400078e02dd */
[----:B-1----:R-:W-:Y:S02]  /*0a80*/  IMAD.IADD R2, R5, 0x1, R0 ;  /* 0x0000000105027824 */ /* 0x002fe400078e0200 */
[----:B------:R-:W-:-:S03]  /*0a90*/  IMAD.IADD R0, R0, 0x1, R4 ;  /* 0x0000000100007824 */ /* 0x000fc600078e0204 */
[----:B------:R2:W-:Y:S04]  /*0aa0*/  STL [R1+0x18], R2 ;  /* 0x0000180201007387 */ /* 0x0005e80000100800 */
[----:B------:R2:W-:Y:S02]  /*0ab0*/  STL [R1+0x20], R0 ;  /* 0x0000200001007387 */ /* 0x0005e40000100800 */
.L_x_334:
        /* <DEDUP_REMOVED lines=16> */
[----:B--2---:R-:W-:Y:S01]  /*0bc0*/  IMAD.U32 R2, RZ, RZ, UR6 ;  /* 0x00000006ff027e24 */ /* 0x004fe2000f8e00ff */
        /* <DEDUP_REMOVED lines=50> */
.L_x_264:
        /* <DEDUP_REMOVED lines=13> */
[----:B------:R-:W-:Y:S01]  /*0fc0*/  UIMAD UR6, UR60, UR6, URZ ;  /* 0x000000063c0672a4 */ /* 0x000fe2000f8e023f */
[----:B------:R-:W-:Y:S01]  /*0fd0*/  ULDC UR61, c[0x0][0x2d4] ;  /* 0x0000b500003d7ab9 */ /* 0x000fe20000000800 */
[----:B------:R-:W-:Y:S02]  /*0fe0*/  USHF.L.U32 UR11, UR49, 0x7, URZ ;  /* 0x00000007310b7899 */ /* 0x000fe4000800063f */
[----:B------:R-:W-:Y:S02]  /*0ff0*/  UIMAD UR32, UR49, UR7, UR6 ;  /* 0x00000007312072a4 */ /* 0x000fe4000f8e0206 */
[----:B------:R-:W-:Y:S01]  /*1000*/  USHF.R.S32.HI UR17, URZ, 0x1f, UR61 ;  /* 0x0000001f3f117899 */ /* 0x000fe2000801143d */
[----:B------:R-:W-:Y:S01]  /*1010*/  @!UP1 ULDC.64 UR6, c[0x0][0x418] ;  /* 0x0001060000069ab9 */ /* 0x000fe20000000a00 */
[----:B------:R-:W-:Y:S02]  /*1020*/  ULDC.64 UR24, c[0x0][0x240] ;  /* 0x0000900000187ab9 */ /* 0x000fe40000000a00 */
[----:B------:R-:W-:Y:S01]  /*1030*/  UIMAD UR17, UR17, UR49, URZ ;  /* 0x00000031111172a4 */ /* 0x000fe2000f8e023f */
[----:B------:R-:W-:Y:S01]  /*1040*/  ULDC UR40, c[0x0][0x2dc] ;  /* 0x0000b70000287ab9 */ /* 0x000fe20000000800 */
[----:B------:R-:W-:Y:S01]  /*1050*/  ULDC UR42, c[0x0][0x270] ;  /* 0x00009c00002a7ab9 */ /* 0x000fe20000000800 */
[----:B-1----:R-:W-:Y:S01]  /*1060*/  IABS R5, R6 ;  /* 0x0000000600057213 */ /* 0x002fe20000000000 */
[----:B------:R-:W-:Y:S01]  /*1070*/  ULDC.U8 UR29, c[0x0][0x480] ;  /* 0x00012000001d7ab9 */ /* 0x000fe20000000000 */
[----:B------:R-:W-:Y:S01]  /*1080*/  UIMAD.WIDE.U32 UR18, UR5, UR24, URZ ;  /* 0x00000018051272a5 */ /* 0x000fe2000f8e003f */
[----:B------:R-:W-:Y:S01]  /*1090*/  ISETP.NE.AND P3, PT, R6, RZ, PT ;  /* 0x000000ff0600720c */ /* 0x000fe20003f65270 */
[----:B------:R-:W1:Y:S01]  /*10a0*/  I2F.RP R2, R5 ;  /* 0x0000000500027306 */ /* 0x000e620000209400 */
[----:B------:R-:W-:-:S02]  /*10b0*/  UIMAD UR26, UR5, UR25, URZ ;  /* 0x00000019051a72a4 */ /* 0x000fc4000f8e023f */
[----:B------:R-:W-:Y:S02]  /*10c0*/  UIMAD.WIDE.U32 UR12, UR49, UR61, URZ ;  /* 0x0000003d310c72a5 */ /* 0x000fe4000f8e003f */
[----:B--2---:R-:W-:Y:S02]  /*10d0*/  UIMAD.WIDE.U32 UR30, UR10, UR8, URZ ;  /* 0x000000080a1e72a5 */ /* 0x004fe4000f8e003f */
[----:B------:R-:W-:Y:S02]  /*10e0*/  UISETP.NE.AND UP4, UPT, UR29, URZ, UPT ;  /* 0x0000003f1d00728c */ /* 0x000fe4000bf85270 */
[----:B------:R-:W-:Y:S02]  /*10f0*/  UIMAD UR41, UR10, UR9, UR31 ;  /* 0x000000090a2972a4 */ /* 0x000fe4000f8e021f */
[----:B------:R-:W-:Y:S01]  /*1100*/  UIADD3 UR10, UR35, 0x3f, URZ ;  /* 0x0000003f230a7890 */ /* 0x000fe2000fffe03f */
[----:B------:R-:W-:Y:S01]  /*1110*/  @UP1 ULDC.64 UR8, c[0x0][0x420] ;  /* 0x0001080000081ab9 */ /* 0x000fe20000000a00 */
[----:B------:R-:W-:Y:S01]  /*1120*/  USEL UR31, UR11, URZ, UP2 ;  /* 0x0000003f0b1f7287 */ /* 0x000fe20009000000 */
[----:B-1----:R-:W1:Y:S01]  /*1130*/  MUFU.RCP R2, R2 ;  /* 0x0000000200027308 */ /* 0x002e620000001000 */
[----:B------:R-:W-:-:S02]  /*1140*/  @UP1 UIMAD.WIDE.U32 UR46, UR5, UR8, URZ ;  /* 0x00000008052e12a5 */ /* 0x000fc4000f8e003f */
[----:B------:R-:W-:Y:S02]  /*1150*/  @!UP1 UIMAD UR8, UR60, UR6, URZ ;  /* 0x000000063c0892a4 */ /* 0x000fe4000f8e023f */
[----:B------:R-:W-:Y:S02]  /*1160*/  USHF.R.S32.HI UR11, URZ, 0x1f, UR10 ;  /* 0x0000001f3f0b7899 */ /* 0x000fe4000801140a */
[----:B------:R-:W-:Y:S02]  /*1170*/  @UP1 UIMAD UR52, UR5, UR9, UR47 ;  /* 0x00000009053412a4 */ /* 0x000fe4000f8e022f */
[----:B------:R-:W-:Y:S02]  /*1180*/  @!UP1 UIMAD UR38, UR49, UR7, UR8 ;  /* 0x00000007312692a4 */ /* 0x000fe4000f8e0208 */
[----:B------:R-:W-:Y:S02]  /*1190*/  UIMAD.WIDE UR8, UR40, UR42, URZ ;  /* 0x0000002a280872a5 */ /* 0x000fe4000f8e023f */
[----:B------:R-:W-:-:S02]  /*11a0*/  UIMAD UR17, UR60, UR61, UR17 ;  /* 0x0000003d3c1172a4 */ /* 0x000fc4000f8e0211 */
[----:B------:R-:W-:Y:S01]  /*11b0*/  ULEA.HI UR29, UR11, UR10, URZ, 0x6 ;  /* 0x0000000a0b1d7291 */ /* 0x000fe2000f8f303f */
[----:B-1----:R-:W-:Y:S01]  /*11c0*/  VIADD R2, R2, 0xffffffe ;  /* 0x0ffffffe02027836 */ /* 0x002fe20000000000 */
[----:B------:R-:W-:Y:S02]  /*11d0*/  USEL UR58, UR20, UR18, !UP1 ;  /* 0x00000012143a7287 */ /* 0x000fe4000c800000 */
[----:B------:R-:W-:Y:S01]  /*11e0*/  UIADD3 UR53, UR21, UR32, URZ ;  /* 0x0000002015357290 */ /* 0x000fe2000fffe03f */
[----:B------:R-:W1:Y:S01]  /*11f0*/  F2I.FTZ.U32.TRUNC.NTZ R3, R2 ;  /* 0x0000000200037305 */ /* 0x000e62000021f000 */
[----:B------:R-:W-:Y:S02]  /*1200*/  @UP1 UIADD3 UR53, UR19, UR26, URZ ;  /* 0x0000001a13351290 */ /* 0x000fe4000fffe03f */
[----:B------:R-:W-:Y:S02]  /*1210*/  UIMAD UR18, UR9, UR12, URZ ;  /* 0x0000000c091272a4 */ /* 0x000fe4000f8e023f */
[----:B------:R-:W-:-:S02]  /*1220*/  UIADD3 UR17, UR13, UR17, URZ ;  /* 0x000000110d117290 */ /* 0x000fc4000fffe03f */
[----:B------:R-:W-:Y:S02]  /*1230*/  ULOP3.LUT UR19, UR29, 0xffffffc0, URZ, 0xc0, !UPT ;  /* 0xffffffc01d137892 */ /* 0x000fe4000f8ec03f */
[----:B------:R-:W-:Y:S02]  /*1240*/  @!UP1 UIMAD.WIDE.U32 UR36, UR49, UR6, URZ ;  /* 0x00000006312492a5 */ /* 0x000fe4000f8e003f */
[----:B------:R-:W-:Y:S02]  /*1250*/  UIMAD.WIDE.U32 UR20, UR8, UR12, URZ ;  /* 0x0000000c081472a5 */ /* 0x000fe4000f8e003f */
[----:B------:R-:W-:Y:S01]  /*1260*/  USHF.L.U64.HI UR6, UR49, 0x7, UR60 ;  /* 0x0000000731067899 */ /* 0x000fe2000801023c */
[----:B-1----:R-:W-:Y:S01]  /*1270*/  IMAD.MOV R0, RZ, RZ, -R3 ;  /* 0x000000ffff007224 */ /* 0x002fe200078e0a03 */
[----:B------:R-:W-:Y:S01]  /*1280*/  UIMAD.WIDE.U32 UR12, UR8, UR5, URZ ;  /* 0x00000005080c72a5 */ /* 0x000fe2000f8e003f */
[----:B------:R-:W-:Y:S01]  /*1290*/  IMAD.MOV.U32 R2, RZ, RZ, RZ ;  /* 0x000000ffff027224 */ /* 0x000fe200078e00ff */
[----:B------:R-:W-:Y:S01]  /*12a0*/  UIMAD UR18, UR8, UR17, UR18 ;  /* 0x00000011081272a4 */ /* 0x000fe2000f8e0212 */
[----:B------:R-:W-:Y:S01]  /*12b0*/  IMAD R0, R0, R5, RZ ;  /* 0x0000000500007224 */ /* 0x000fe200078e02ff */
[----:B------:R-:W-:Y:S01]  /*12c0*/  ULDC.U8 UR7, c[0x0][0x3d8] ;  /* 0x0000f60000077ab9 */ /* 0x000fe20000000000 */
[----:B------:R-:W-:-:S02]  /*12d0*/  UIADD3 UR17, UR19, -0x40, URZ ;  /* 0xffffffc013117890 */ /* 0x000fc4000fffe03f */
[----:B------:R-:W-:Y:S01]  /*12e0*/  IMAD.HI.U32 R0, R3, R0, R2 ;  /* 0x0000000003007227 */ /* 0x000fe200078e0002 */
[----:B------:R-:W-:Y:S01]  /*12f0*/  MOV R2, R4 ;  /* 0x0000000400027202 */ /* 0x000fe20000000f00 */
[----:B------:R-:W-:Y:S02]  /*1300*/  UISETP.NE.AND UP3, UPT, UR7, URZ, UPT ;  /* 0x0000003f0700728c */ /* 0x000fe4000bf65270 */
[----:B------:R-:W-:Y:S02]  /*1310*/  USEL UR34, UR6, URZ, UP2 ;  /* 0x0000003f06227287 */ /* 0x000fe40009000000 */
[----:B------:R-:W-:Y:S01]  /*1320*/  IMAD.HI.U32 R0, R0, R2, RZ ;  /* 0x0000000200007227 */ /* 0x000fe200078e00ff */
[----:B------:R-:W-:Y:S02]  /*1330*/  UIMAD UR51, UR59, UR40, URZ ;  /* 0x000000283b3372a4 */ /* 0x000fe4000f8e023f */
[----:B------:R-:W-:Y:S01]  /*1340*/  USEL UR57, UR20, UR12, !UP1 ;  /* 0x0000000c14397287 */ /* 0x000fe2000c800000 */
[----:B------:R-:W-:Y:S01]  /*1350*/  IMAD.MOV R3, RZ, RZ, -R0 ;  /* 0x000000ffff037224 */ /* 0x000fe200078e0a00 */
[----:B------:R-:W-:-:S02]  /*1360*/  USHF.R.S32.HI UR40, URZ, 0x1f, UR17 ;  /* 0x0000001f3f287899 */ /* 0x000fc40008011411 */
[----:B------:R-:W-:Y:S01]  /*1370*/  UIADD3 UR20, UP2, UR17, UR31, URZ ;  /* 0x0000001f11147290 */ /* 0x000fe2000ff5e03f */
[C---:B------:R-:W-:Y:S01]  /*1380*/  IMAD R2, R5.reuse, R3, R2 ;  /* 0x0000000305027224 */ /* 0x040fe200078e0202 */
[----:B------:R-:W-:Y:S02]  /*1390*/  UISETP.NE.AND UP0, UPT, UR39, -0x1, UPT ;  /* 0xffffffff2700788c */ /* 0x000fe4000bf05270 */
[----:B------:R-:W-:Y:S02]  /*13a0*/  UIMAD UR26, UR9, UR5, URZ ;  /* 0x00000005091a72a4 */ /* 0x000fe4000f8e023f */
[----:B------:R-:W-:Y:S01]  /*13b0*/  ISETP.GT.U32.AND P1, PT, R5, R2, PT ;  /* 0x000000020500720c */ /* 0x000fe20003f24070 */
[----:B------:R-:W-:Y:S02]  /*13c0*/  UIADD3.X UR12, UR40, UR34, URZ, UP2, !UPT ;  /* 0x00000022280c7290 */ /* 0x000fe400097fe43f */
[----:B------:R-:W-:Y:S02]  /*13d0*/  UIMAD UR9, UR9, UR20, URZ ;  /* 0x00000014090972a4 */ /* 0x000fe4000f8e023f */
[----:B------:R-:W-:Y:S01]  /*13e0*/  UIADD3 UR50, UR21, UR18, URZ ;  /* 0x0000001215327290 */ /* 0x000fe2000fffe03f */
[----:B------:R-:W-:Y:S01]  /*13f0*/  ULDC UR32, c[0x0][0x2c4] ;  /* 0x0000b10000207ab9 */ /* 0x000fe20000000800 */
[----:B------:R-:W-:-:S02]  /*1400*/  UIMAD UR21, UR8, UR12, UR9 ;  /* 0x0000000c081572a4 */ /* 0x000fc4000f8e0209 */
[----:B------:R-:W-:Y:S02]  /*1410*/  UIMAD.WIDE.U32 UR44, UR8, UR20, URZ ;  /* 0x00000014082c72a5 */ /* 0x000fe4000f8e003f */
[----:B------:R-:W-:Y:S02]  /*1420*/  @UP3 UIMAD UR8, UR49, UR32, URZ ;  /* 0x00000020310832a4 */ /* 0x000fe4000f8e023f */
[----:B------:R-:W-:Y:S01]  /*1430*/  @!P1 IMAD.IADD R2, R2, 0x1, -R5 ;  /* 0x0000000102029824 */ /* 0x000fe200078e0a05 */
[----:B------:R-:W-:Y:S01]  /*1440*/  @!P1 IADD3 R0, R0, 0x1, RZ ;  /* 0x0000000100009810 */ /* 0x000fe20007ffe0ff */
[----:B------:R-:W-:Y:S01]  /*1450*/  @UP0 UIADD3 UR27, UR23, UR39, URZ ;  /* 0x00000027171b0290 */ /* 0x000fe2000fffe03f */
[----:B------:R-:W-:Y:S01]  /*1460*/  PLOP3.LUT P1, PT, PT, PT, UP0, 0x80, 0x0 ;  /* 0x000000000000781c */ /* 0x000fe20003f2f008 */
[----:B------:R-:W-:Y:S01]  /*1470*/  @UP0 UIADD3 UR28, UR23, UR39, URZ ;  /* 0x00000027171c0290 */ /* 0x000fe2000fffe03f */
[----:B------:R-:W-:Y:S01]  /*1480*/  ISETP.GE.U32.AND P0, PT, R2, R5, PT ;  /* 0x000000050200720c */ /* 0x000fe20003f06070 */
[----:B------:R-:W-:Y:S01]  /*1490*/  @UP3 USEL UR9, UR8, UR5, !UP1 ;  /* 0x0000000508093287 */ /* 0x000fe2000c800000 */
[----:B------:R-:W-:Y:S01]  /*14a0*/  LOP3.LUT R2, R6, UR59, RZ, 0x3c, !PT ;  /* 0x0000003b06027c12 */ /* 0x000fe2000f8e3cff */
[----:B------:R-:W-:Y:S01]  /*14b0*/  @UP0 ULDC.64 UR6, c[0x0][0x248] ;  /* 0x0000920000060ab9 */ /* 0x000fe20000000a00 */
[----:B------:R-:W-:Y:S01]  /*14c0*/  @UP0 ULDC.64 UR10, c[0x0][0x250] ;  /* 0x00009400000a0ab9 */ /* 0x000fe20000000a00 */
[----:B------:R-:W-:Y:S01]  /*14d0*/  @UP1 UIADD3 UR50, UR13, UR26, URZ ;  /* 0x0000001a0d321290 */ /* 0x000fe2000fffe03f */
[----:B------:R-:W-:Y:S01]  /*14e0*/  ISETP.GE.AND P2, PT, R2, RZ, PT ;  /* 0x000000ff0200720c */ /* 0x000fe20003f46270 */
[----:B------:R-:W-:Y:S01]  /*14f0*/  @UP3 ULDC UR8, c[0x0][0x2e4] ;  /* 0x0000b90000083ab9 */ /* 0x000fe20000000800 */
[----:B------:R-:W-:-:S02]  /*1500*/  @UP0 UIMAD.WIDE.U32 UR18, UR27, UR6, URZ ;  /* 0x000000061b1202a5 */ /* 0x000fc4000f8e003f */
[----:B------:R-:W-:Y:S02]  /*1510*/  @UP0 UIMAD.WIDE.U32 UR12, UR28, UR10, URZ ;  /* 0x0000000a1c0c02a5 */ /* 0x000fe4000f8e003f */
[----:B------:R-:W-:Y:S01]  /*1520*/  @UP3 UIMAD UR26, UR59, UR8, UR9 ;  /* 0x000000083b1a32a4 */ /* 0x000fe2000f8e0209 */
[----:B------:R-:W-:Y:S01]  /*1530*/  @P0 VIADD R0, R0, 0x1 ;  /* 0x0000000100000836 */ /* 0x000fe20000000000 */
[----:B------:R-:W-:Y:S01]  /*1540*/  @UP0 UIMAD UR20, UR28, UR11, URZ ;  /* 0x0000000b1c1402a4 */ /* 0x000fe2000f8e023f */
[----:B------:R-:W-:Y:S01]  /*1550*/  PLOP3.LUT P0, PT, PT, PT, UP3, 0x80, 0x0 ;  /* 0x000000000000781c */ /* 0x000fe20003f0f038 */
[----:B------:R-:W-:Y:S01]  /*1560*/  @!UP3 UIMAD UR8, UR49, UR42, UR59 ;  /* 0x0000002a3108b2a4 */ /* 0x000fe2000f8e023b */
[----:B------:R-:W-:Y:S01]  /*1570*/  IMAD.MOV.U32 R14, RZ, RZ, R0 ;  /* 0x000000ffff0e7224 */ /* 0x000fe200078e0000 */
[----:B------:R-:W-:Y:S02]  /*1580*/  @UP0 UIMAD UR27, UR27, UR7, URZ ;  /* 0x000000071b1b02a4 */ /* 0x000fe4000f8e023f */
[----:B------:R-:W-:-:S02]  /*1590*/  @!UP1 UIADD3 UR52, UR37, UR38, URZ ;  /* 0x0000002625349290 */ /* 0x000fc4000fffe03f */
[----:B------:R-:W-:Y:S01]  /*15a0*/  USHF.R.S32.HI UR48, URZ, 0x6, UR29 ;  /* 0x000000063f307899 */ /* 0x000fe2000801141d */
[----:B------:R-:W-:Y:S01]  /*15b0*/  @!P2 IADD3 R14, -R14, RZ, RZ ;  /* 0x000000ff0e0ea210 */ /* 0x000fe20007ffe1ff */
[----:B------:R-:W-:Y:S01]  /*15c0*/  @UP0 UIADD3 UR42, UR13, UR20, URZ ;  /* 0x000000140d2a0290 */ /* 0x000fe2000fffe03f */
[----:B------:R-:W-:Y:S01]  /*15d0*/  @!P3 LOP3.LUT R14, RZ, R6, RZ, 0x33, !PT ;  /* 0x00000006ff0eb212 */ /* 0x000fe200078e33ff */
[----:B------:R-:W-:Y:S02]  /*15e0*/  @!UP3 UIMAD UR26, UR8, UR32, URZ ;  /* 0x00000020081ab2a4 */ /* 0x000fe4000f8e023f */
[----:B------:R-:W-:Y:S02]  /*15f0*/  USHF.R.S32.HI UR43, URZ, 0x1f, UR33 ;  /* 0x0000001f3f2b7899 */ /* 0x000fe40008011421 */
[----:B------:R-:W-:Y:S02]  /*1600*/  USHF.R.S32.HI UR56, URZ, 0x1f, UR51 ;  /* 0x0000001f3f387899 */ /* 0x000fe40008011433 */
[----:B------:R-:W-:-:S02]  /*1610*/  USEL UR55, UR30, URZ, UP4 ;  /* 0x0000003f1e377287 */ /* 0x000fc4000a000000 */
[----:B------:R-:W-:Y:S02]  /*1620*/  USEL UR54, UR41, URZ, UP4 ;  /* 0x0000003f29367287 */ /* 0x000fe4000a000000 */
        /* <DEDUP_REMOVED lines=15> */
[----:B------:R-:W-:-:S03]  /*1720*/  UIADD3 UR32, UR9, UR13, URZ ;  /* 0x0000000d09207290 */ /* 0x000fc6000fffe03f */
[----:B------:R-:W-:-:S09]  /*1730*/  UMOV UR13, UR8 ;  /* 0x00000008000d7c82 */ /* 0x000fd20008000000 */
.L_x_266:
        /* <DEDUP_REMOVED lines=13> */
.L_x_267:
        /* <DEDUP_REMOVED lines=11> */
.L_x_268:
[----:B------:R-:W-:Y:S02]  /*18c0*/  ULDC UR5, c[0x0][0x270] ;  /* 0x00009c0000057ab9 */ /* 0x000fe40000000800 */
[----:B------:R-:W-:-:S04]  /*18d0*/  UIMAD UR5, UR49, UR5, UR59 ;  /* 0x00000005310572a4 */ /* 0x000fc8000f8e023b */
[----:B------:R-:W-:-:S12]  /*18e0*/  UIMAD UR5, UR5, UR61, URZ ;  /* 0x0000003d050572a4 */ /* 0x000fd8000f8e023f */
.L_x_269:
[----:B------:R-:W1:Y:S01]  /*18f0*/  S2R R6, SR_TID.X ;  /* 0x0000000000067919 */ /* 0x000e620000002100 */
[----:B------:R-:W2:Y:S01]  /*1900*/  LDC.64 R4, c[0x0][0x420] ;  /* 0x00010800ff047b82 */ /* 0x000ea20000000a00 */
[----:B------:R-:W-:Y:S01]  /*1910*/  ULDC UR12, c[0x0][0x2dc] ;  /* 0x0000b700000c7ab9 */ /* 0x000fe20000000800 */
[----:B------:R-:W-:Y:S01]  /*1920*/  ULDC UR18, c[0x0][0x270] ;  /* 0x00009c0000127ab9 */ /* 0x000fe20000000800 */
[----:B------:R-:W-:Y:S01]  /*1930*/  UIADD3 UR28, UR17, UR5, URZ ;  /* 0x00000005111c7290 */ /* 0x000fe2000fffe03f */
[----:B------:R-:W-:Y:S01]  /*1940*/  SHF.R.S32.HI R231, RZ, 0x1f, R230 ;  /* 0x0000001fffe77819 */ /* 0x000fe200000114e6 */
[----:B------:R-:W-:Y:S01]  /*1950*/  UIMAD UR5, UR12, UR18, URZ ;  /* 0x000000120c0572a4 */ /* 0x000fe2000f8e023f */
[----:B------:R-:W-:Y:S01]  /*1960*/  BSSY B1, `(.L_x_265) ;  /* 0x0000978000017945 */ /* 0x000fe20003800000 */
[----:B------:R-:W-:Y:S02]  /*1970*/  USHF.R.S32.HI UR61, URZ, 0x1f, UR59 ;  /* 0x0000001f3f3d7899 */ /* 0x000fe4000801143b */
[----:B------:R-:W-:Y:S01]  /*1980*/  UIADD3 UR18, -UR16, UR35, UR33 ;  /* 0x0000002310127290 */ /* 0x000fe2000fffe121 */
[----:B------:R-:W-:Y:S01]  /*1990*/  ULDC.64 UR20, c[0x0][0x428] ;  /* 0x00010a0000147ab9 */ /* 0x000fe20000000a00 */
[----:B------:R-:W-:Y:S01]  /*19a0*/  UIADD3 UR9, UR17, UR26, URZ ;  /* 0x0000001a11097290 */ /* 0x000fe2000fffe03f */
[----:B------:R-:W-:Y:S01]  /*19b0*/  ULDC UR19, c[0x0][0x398] ;  /* 0x0000e60000137ab9 */ /* 0x000fe20000000800 */
[----:B------:R-:W-:Y:S01]  /*19c0*/  ULDC.64 UR36, c[0x0][0x258] ;  /* 0x0000960000247ab9 */ /* 0x000fe20000000a00 */
[----:B------:R-:W-:Y:S01]  /*19d0*/  UIADD3 UR18, UR18, -UR19, URZ ;  /* 0x8000001312127290 */ /* 0x000fe2000fffe03f */
[----:B------:R-:W-:Y:S01]  /*19e0*/  ULDC.64 UR30, c[0x0][0x2b0] ;  /* 0x0000ac00001e7ab9 */ /* 0x000fe20000000a00 */
[----:B------:R-:W-:Y:S01]  /*19f0*/  ULDC.64 UR46, c[0x0][0x478] ;  /* 0x00011e00002e7ab9 */ /* 0x000fe20000000a00 */
[----:B------:R-:W-:Y:S01]  /*1a00*/  UIMAD.WIDE UR30, UR9, 0x4, UR30 ;  /* 0x00000004091e78a5 */ /* 0x000fe2000f8e021e */
        /* <DEDUP_REMOVED lines=10> */
[----:B------:R-:W-:Y:S01]  /*1ab0*/  ULDC.64 UR8, c[0x0][0x210] ;  /* 0x0000840000087ab9 */ /* 0x000fe20000000a00 */
[----:B------:R-:W-:Y:S01]  /*1ac0*/  SHF.R.S32.HI R20, RZ, 0x1f, R2 ;  /* 0x0000001fff147819 */ /* 0x000fe20000011402 */
[----:B------:R-:W-:Y:S01]  /*1ad0*/  IMAD R10, R0, UR5, R3 ;  /* 0x00000005000a7c24 */ /* 0x000fe2000f8e0203 */
[----:B------:R-:W-:Y:S01]  /*1ae0*/  IADD3.X R7, R231, UR52, RZ, P0, !PT ;  /* 0x00000034e7077c10 */ /* 0x000fe200087fe4ff */
[----:B--2---:R-:W-:Y:S01]  /*1af0*/  IMAD R0, R4, UR40, RZ ;  /* 0x0000002804007c24 */ /* 0x004fe2000f8e02ff */
[----:B------:R-:W-:Y:S01]  /*1b00*/  IADD3 R8, P0, R2, UR17, RZ ;  /* 0x0000001102087c10 */ /* 0x000fe2000ff1e0ff */
[----:B------:R-:W-:Y:S01]  /*1b10*/  USHF.L.U32 UR5, UR5, 0x6, URZ ;  /* 0x0000000605057899 */ /* 0x000fe2000800063f */
[----:B------:R-:W-:-:S02]  /*1b20*/  IMAD.U32 R3, RZ, RZ, UR20 ;  /* 0x00000014ff037e24 */ /* 0x000fc4000f8e00ff */
[----:B------:R-:W-:Y:S01]  /*1b30*/  IMAD.WIDE.U32 R6, R4, UR17, R6 ;  /* 0x0000001104067c25 */ /* 0x000fe2000f8e0006 */
[----:B------:R-:W-:Y:S02]  /*1b40*/  UIADD3 UR19, UP2, UP1, UR44, UR5, UR51 ;  /* 0x000000052c137290 */ /* 0x000fe4000f95e033 */
[----:B------:R-:W-:Y:S01]  /*1b50*/  USHF.R.S32.HI UR5, URZ, 0x1f, UR5 ;  /* 0x0000001f3f057899 */ /* 0x000fe20008011405 */
[----:B------:R-:W-:Y:S01]  /*1b60*/  IMAD R0, R5, UR17, R0 ;  /* 0x0000001105007c24 */ /* 0x000fe2000f8e0200 */
[----:B------:R-:W-:Y:S02]  /*1b70*/  UIMAD UR17, UR61, UR20, URZ ;  /* 0x000000143d1172a4 */ /* 0x000fe4000f8e023f */
[----:B------:R-:W-:Y:S01]  /*1b80*/  UIADD3.X UR5, UR29, UR5, UR56, UP2, UP1 ;  /* 0x000000051d057290 */ /* 0x000fe200097e2438 */
[----:B------:R-:W-:Y:S01]  /*1b90*/  IMAD.IADD R7, R7, 0x1, R0 ;  /* 0x0000000107077824 */ /* 0x000fe200078e0200 */
[----:B------:R-:W-:Y:S01]  /*1ba0*/  UIMAD UR34, UR59, UR21, UR17 ;  /* 0x000000153b2272a4 */ /* 0x000fe2000f8e0211 */
[----:B------:R-:W-:Y:S01]  /*1bb0*/  IADD3.X R0, R20, UR40, RZ, P0, !PT ;  /* 0x0000002814007c10 */ /* 0x000fe200087fe4ff */
[----:B------:R-:W-:Y:S01]  /*1bc0*/  USHF.R.S32.HI UR21, URZ, 0x1f, UR18 ;  /* 0x0000001f3f157899 */ /* 0x000fe20008011412 */
[----:B------:R-:W-:Y:S01]  /*1bd0*/  IMAD.WIDE.U32 R6, R3, UR59, R6 ;  /* 0x0000003b03067c25 */ /* 0x000fe2000f8e0006 */
[----:B------:R-:W-:-:S02]  /*1be0*/  UIADD3 UR17, UP2, UP1, UR55, UR19, UR57 ;  /* 0x0000001337117290 */ /* 0x000fc4000f95e039 */
[----:B------:R-:W-:Y:S01]  /*1bf0*/  ULEA.HI UR21, UR21, UR18, URZ, 0x6 ;  /* 0x0000001215157291 */ /* 0x000fe2000f8f303f */
[----:B------:R-:W-:Y:S01]  /*1c00*/  IMAD R0, R0, UR24, RZ ;  /* 0x0000001800007c24 */ /* 0x000fe2000f8e02ff */
[----:B------:R-:W-:Y:S01]  /*1c10*/  UIADD3.X UR5, UR54, UR5, UR50, UP2, UP1 ;  /* 0x0000000536057290 */ /* 0x000fe200097e2432 */
[----:B------:R-:W-:Y:S01]  /*1c20*/  VIADD R7, R7, UR34 ;  /* 0x0000002207077c36 */ /* 0x000fe20008000000 */
[----:B------:R-:W-:Y:S01]  /*1c30*/  USHF.R.S32.HI UR21, URZ, 0x6, UR21 ;  /* 0x000000063f157899 */ /* 0x000fe20008011415 */
[----:B------:R-:W-:Y:S01]  /*1c40*/  IMAD R11, R8, UR25, R0 ;  /* 0x00000019080b7c24 */ /* 0x000fe2000f8e0200 */
[----:B------:R-:W-:Y:S01]  /*1c50*/  IADD3 R0, P0, R10, UR17, RZ ;  /* 0x000000110a007c10 */ /* 0x000fe2000ff1e0ff */
[----:B------:R-:W-:Y:S01]  /*1c60*/  IMAD.WIDE.U32 R8, R8, UR24, R230 ;  /* 0x0000001808087c25 */ /* 0x000fe2000f8e00e6 */
[----:B------:R-:W-:Y:S01]  /*1c70*/  UISETP.LT.AND UP1, UPT, URZ, UR21, UPT ;  /* 0x000000153f00728c */ /* 0x000fe2000bf21270 */
[----:B------:R-:W-:Y:S01]  /*1c80*/  ULDC.64 UR40, c[0x0][0x400] ;  /* 0x0001000000287ab9 */ /* 0x000fe20000000a00 */
[----:B------:R-:W-:-:S02]  /*1c90*/  LEA.HI.X.SX32 R10, R10, UR5, 0x1, P0 ;  /* 0x000000050a0a7c11 */ /* 0x000fc400080f0eff */
[----:B------:R-:W-:Y:S01]  /*1ca0*/  USEL UR21, URZ, UR21, !UP1 ;  /* 0x000000153f157287 */ /* 0x000fe2000c800000 */
[----:B------:R-:W-:Y:S01]  /*1cb0*/  LEA R218, P0, R0, UR40, 0x2 ;  /* 0x0000002800da7c11 */ /* 0x000fe2000f8010ff */
[----:B------:R-:W-:Y:S01]  /*1cc0*/  UIMAD UR5, UR61, UR36, URZ ;  /* 0x000000243d0572a4 */ /* 0x000fe2000f8e023f */
[----:B------:R-:W-:Y:S01]  /*1cd0*/  IADD3 R8, P2, R8, UR58, RZ ;  /* 0x0000003a08087c10 */ /* 0x000fe2000ff5e0ff */
[----:B------:R-:W-:Y:S01]  /*1ce0*/  UISETP.GT.AND UP1, UPT, UR48, UR21, UPT ;  /* 0x000000153000728c */ /* 0x000fe2000bf24270 */
[----:B------:R-:W-:Y:S01]  /*1cf0*/  LEA.HI.X R219, R0, UR41, R10, 0x2, P0 ;  /* 0x0000002900db7c11 */ /* 0x000fe200080f140a */
[-C--:B------:R-:W-:Y:S01]  /*1d00*/  IMAD R0, R20, R4.reuse, RZ ;  /* 0x0000000414007224 */ /* 0x080fe200078e02ff */
[----:B------:R-:W-:Y:S01]  /*1d10*/  IADD3.X R9, R9, UR53, R11, P2, !PT ;  /* 0x0000003509097c10 */ /* 0x000fe200097fe40b */
[----:B------:R-:W-:Y:S01]  /*1d20*/  IMAD.U32 R3, RZ, RZ, UR36 ;  /* 0x00000024ff037e24 */ /* 0x000fe2000f8e00ff */
[----:B------:R-:W-:Y:S01]  /*1d30*/  UIMAD UR5, UR59, UR37, UR5 ;  /* 0x000000253b0572a4 */ /* 0x000fe2000f8e0205 */
[----:B------:R-:W-:Y:S01]  /*1d40*/  PLOP3.LUT P0, PT, PT, PT, UP1, 0x80, 0x0 ;  /* 0x000000000000781c */ /* 0x000fe20003f0f018 */
[----:B------:R-:W-:Y:S01]  /*1d50*/  UIMAD.WIDE UR28, UR28, 0x4, UR46 ;  /* 0x000000041c1c78a5 */ /* 0x000fe2000f8e022e */
[C---:B------:R-:W-:Y:S01]  /*1d60*/  IMAD R0, R2.reuse, R5, R0 ;  /* 0x0000000502007224 */ /* 0x040fe200078e0200 */
[----:B------:R-:W-:Y:S01]  /*1d70*/  UMOV UR18, UR30 ;  /* 0x0000001e00127c82 */ /* 0x000fe20008000000 */
[----:B------:R-:W-:Y:S01]  /*1d80*/  IMAD.WIDE.U32 R6, R2, R4, R6 ;  /* 0x0000000402067225 */ /* 0x000fe200078e0006 */
[----:B------:R-:W-:-:S03]  /*1d90*/  UMOV UR17, UR31 ;  /* 0x0000001f00117c82 */ /* 0x000fc60008000000 */
[----:B------:R-:W-:Y:S01]  /*1da0*/  IMAD.WIDE.U32 R8, R3, UR59, R8 ;  /* 0x0000003b03087c25 */ /* 0x000fe2000f8e0008 */
[----:B------:R-:W-:Y:S01]  /*1db0*/  LEA R226, P2, R6, UR26, 0x1 ;  /* 0x0000001a06e27c11 */ /* 0x000fe2000f8408ff */
[----:B------:R-:W-:Y:S01]  /*1dc0*/  UMOV UR20, UR28 ;  /* 0x0000001c00147c82 */ /* 0x000fe20008000000 */
[----:B------:R-:W-:Y:S01]  /*1dd0*/  UMOV UR19, UR29 ;  /* 0x0000001d00137c82 */ /* 0x000fe20008000000 */
[----:B------:R-:W-:Y:S01]  /*1de0*/  IMAD.IADD R3, R7, 0x1, R0 ;  /* 0x0000000107037824 */ /* 0x000fe200078e0200 */
[----:B------:R-:W-:Y:S01]  /*1df0*/  LEA R228, P3, R8, UR8, 0x1 ;  /* 0x0000000808e47c11 */ /* 0x000fe2000f8608ff */
[----:B------:R-:W-:-:S03]  /*1e00*/  VIADD R12, R9, UR5 ;  /* 0x00000005090c7c36 */ /* 0x000fc60008000000 */
[----:B------:R-:W-:Y:S02]  /*1e10*/  LEA.HI.X R227, R6, UR27, R3, 0x1, P2 ;  /* 0x0000001b06e37c11 */ /* 0x000fe400090f0c03 */
        /* <DEDUP_REMOVED lines=21> */
.L_x_271:
        /* <DEDUP_REMOVED lines=19> */
.L_x_272:
        /* <DEDUP_REMOVED lines=38> */
.L_x_274:
[----:B------:R-:W-:Y:S05]  /*2300*/  BSYNC B0 ;  /* 0x0000000000007941 */ /* 0x000fea0003800000 */
.L_x_273:
        /* <DEDUP_REMOVED lines=18> */
.L_x_276:
[----:B------:R-:W-:Y:S05]  /*2430*/  BSYNC B0 ;  /* 0x0000000000007941 */ /* 0x000fea0003800000 */
.L_x_275:
        /* <DEDUP_REMOVED lines=18> */
.L_x_278:
[----:B------:R-:W-:Y:S05]  /*2560*/  BSYNC B0 ;  /* 0x0000000000007941 */ /* 0x000fea0003800000 */
.L_x_277:
        /* <DEDUP_REMOVED lines=18> */
.L_x_280:
[----:B------:R-:W-:Y:S05]  /*2690*/  BSYNC B0 ;  /* 0x0000000000007941 */ /* 0x000fea0003800000 */
.L_x_279:
        /* <DEDUP_REMOVED lines=30> */
.L_x_282:
[----:B------:R-:W-:Y:S05]  /*2880*/  BSYNC B0 ;  /* 0x0000000000007941 */ /* 0x000fea0003800000 */
.L_x_281:
        /* <DEDUP_REMOVED lines=18> */
.L_x_284:
[----:B------:R-:W-:Y:S05]  /*29b0*/  BSYNC B0 ;  /* 0x0000000000007941 */ /* 0x000fea0003800000 */
.L_x_283:
        /* <DEDUP_REMOVED lines=18> */
.L_x_286:
[----:B------:R-:W-:Y:S05]  /*2ae0*/  BSYNC B0 ;  /* 0x0000000000007941 */ /* 0x000fea0003800000 */
.L_x_285:
        /* <DEDUP_REMOVED lines=18> */
.L_x_270:
        /* <DEDUP_REMOVED lines=29> */
.L_x_289:
[----:B------:R-:W-:Y:S05]  /*2de0*/  BSYNC B0 ;  /* 0x0000000000007941 */ /* 0x000fea0003800000 */
.L_x_288:
        /* <DEDUP_REMOVED lines=27> */
.L_x_291:
[----:B------:R-:W-:Y:S05]  /*2fa0*/  BSYNC B0 ;  /* 0x0000000000007941 */ /* 0x000fea0003800000 */
.L_x_290:
        /* <DEDUP_REMOVED lines=12> */
.L_x_293:
        /* <DEDUP_REMOVED lines=20> */
.L_x_294:
[----:B------:R-:W-:Y:S05]  /*31b0*/  BSYNC B0 ;  /* 0x0000000000007941 */ /* 0x000fea0003800000 */
.L_x_292:
        /* <DEDUP_REMOVED lines=13> */
.L_x_296:
        /* <DEDUP_REMOVED lines=29> */
.L_x_297:
[----:B------:R-:W-:Y:S05]  /*3460*/  BSYNC B0 ;  /* 0x0000000000007941 */ /* 0x000fea0003800000 */
.L_x_295:
        /* <DEDUP_REMOVED lines=10> */
[----:B------:R-:W-:Y:S02]  /*3510*/  ISETP.GE.AND P5, PT, R2, UR8, PT ;  /* 0x0000000802007c0c */ /* 0x000fe4000bfa6270 */
[----:B------:R-:W-:Y:S01]  /*3520*/  IADD3.X R7, R5, UR32, R3, P0, !PT ;  /* 0x0000002005077c10 */ /* 0x000fe200087fe403 */
[----:B------:R-:W-:-:S04]  /*3530*/  IMAD R3, R15, UR24, RZ ;  /* 0x000000180f037c24 */ /* 0x000fc8000f8e02ff */
[C---:B------:R-:W-:Y:S02]  /*3540*/  IMAD R3, R14.reuse, UR25, R3 ;  /* 0x000000190e037c24 */ /* 0x040fe4000f8e0203 */
[----:B------:R-:W-:-:S04]  /*3550*/  IMAD.WIDE.U32 R6, R14, UR24, R6 ;  /* 0x000000180e067c25 */ /* 0x000fc8000f8e0006 */
[----:B------:R1:W-:Y:S01]  /*3560*/  @P5 STS.128 [R0+0xc000], RZ ;  /* 0x00c000ff00005388 */ /* 0x0003e20000000c00 */
[----:B------:R-:W-:-:S03]  /*3570*/  IMAD.IADD R10, R7, 0x1, R3 ;  /* 0x00000001070a7824 */ /* 0x000fc600078e0203 */
[----:B------:R1:W-:Y:S01]  /*3580*/  @P5 STS.128 [R0+0x10000], RZ ;  /* 0x010000ff00005388 */ /* 0x0003e20000000c00 */
[C---:B-----5:R-:W-:Y:S02]  /*3590*/  VIADD R8, R21.reuse, 0x8 ;  /* 0x0000000815087836 */ /* 0x060fe40000000000 */
[C---:B------:R-:W-:Y:S02]  /*35a0*/  VIADD R4, R21.reuse, 0x20 ;  /* 0x0000002015047836 */ /* 0x040fe40000000000 */
[----:B------:R-:W-:Y:S01]  /*35b0*/  VIADD R11, R21, 0x28 ;  /* 0x00000028150b7836 */ /* 0x000fe20000000000 */
[----:B------:R-:W-:Y:S02]  /*35c0*/  ISETP.GE.AND P2, PT, R8, UR5, PT ;  /* 0x0000000508007c0c */ /* 0x000fe4000bf46270 */
[----:B------:R-:W-:Y:S02]  /*35d0*/  ISETP.GE.AND P0, PT, R4, UR5, PT ;  /* 0x0000000504007c0c */ /* 0x000fe4000bf06270 */
[----:B------:R-:W-:-:S02]  /*35e0*/  P2R R19, PR, RZ, 0x4 ;  /* 0x00000004ff137803 */ /* 0x000fc40000000000 */
[----:B------:R-:W-:Y:S02]  /*35f0*/  P2R R18, PR, RZ, 0x1 ;  /* 0x00000001ff127803 */ /* 0x000fe40000000000 */
[----:B------:R-:W-:Y:S02]  /*3600*/  ISETP.GE.AND P2, PT, R21, UR5, PT ;  /* 0x0000000515007c0c */ /* 0x000fe4000bf46270 */
[----:B------:R-:W-:Y:S02]  /*3610*/  ISETP.GE.AND P0, PT, R11, UR5, PT ;  /* 0x000000050b007c0c */ /* 0x000fe4000bf06270 */
[----:B------:R-:W-:Y:S02]  /*3620*/  P2R R17, PR, RZ, 0x4 ;  /* 0x00000004ff117803 */ /* 0x000fe40000000000 */
        /* <DEDUP_REMOVED lines=28> */
.L_x_299:
[----:B------:R-:W-:Y:S05]  /*37f0*/  BSYNC B0 ;  /* 0x0000000000007941 */ /* 0x000fea0003800000 */
.L_x_298:
        /* <DEDUP_REMOVED lines=33> */
.L_x_301:
[----:B------:R-:W-:Y:S05]  /*3a10*/  BSYNC B0 ;  /* 0x0000000000007941 */ /* 0x000fea0003800000 */
.L_x_300:
        /* <DEDUP_REMOVED lines=34> */
.L_x_303:
[----:B------:R-:W-:Y:S05]  /*3c40*/  BSYNC B0 ;  /* 0x0000000000007941 */ /* 0x000fea0003800000 */
.L_x_302:
        /* <DEDUP_REMOVED lines=33> */
.L_x_305:
[----:B------:R-:W-:Y:S05]  /*3e60*/  BSYNC B0 ;  /* 0x0000000000007941 */ /* 0x000fea0003800000 */
.L_x_304:
        /* <DEDUP_REMOVED lines=42> */
.L_x_307:
[----:B------:R-:W-:Y:S05]  /*4110*/  BSYNC B0 ;  /* 0x0000000000007941 */ /* 0x000fea0003800000 */
.L_x_306:
        /* <DEDUP_REMOVED lines=32> */
.L_x_309:
[----:B------:R-:W-:Y:S05]  /*4320*/  BSYNC B0 ;  /* 0x0000000000007941 */ /* 0x000fea0003800000 */
.L_x_308:
        /* <DEDUP_REMOVED lines=32> */
.L_x_311:
[----:B------:R-:W-:Y:S05]  /*4530*/  BSYNC B0 ;  /* 0x0000000000007941 */ /* 0x000fea0003800000 */
.L_x_310:
        /* <DEDUP_REMOVED lines=32> */
.L_x_313:
[----:B------:R-:W-:Y:S05]  /*4740*/  BSYNC B0 ;  /* 0x0000000000007941 */ /* 0x000fea0003800000 */
.L_x_312:
[----:B------:R-:W-:Y:S01]  /*4750*/  ULDC.64 UR8, c[0x0][0x3c8] ;  /* 0x0000f20000087ab9 */ /* 0x000fe20000000a00 */
[----:B------:R-:W-:Y:S01]  /*4760*/  USHF.R.S32.HI UR6, URZ, 0x1f, UR59 ;  /* 0x0000001f3f067899 */ /* 0x000fe2000801143b */
[----:B-1----:R-:W2:Y:S01]  /*4770*/  LDL R8, [R1+0x28] ;  /* 0x0000280001087983 */ /* 0x002ea20000100800 */
[----:B------:R-:W-:Y:S01]  /*4780*/  UISETP.NE.U32.AND UP1, UPT, UR8, URZ, UPT ;  /* 0x0000003f0800728c */ /* 0x000fe2000bf25070 */
[----:B------:R-:W-:Y:S02]  /*4790*/  ISETP.NE.AND P3, PT, R16, RZ, PT ;  /* 0x000000ff1000720c */ /* 0x000fe40003f65270 */
[----:B------:R-:W-:Y:S01]  /*47a0*/  ISETP.NE.AND P6, PT, R17, RZ, PT ;  /* 0x000000ff1100720c */ /* 0x000fe20003fc5270 */
[----:B------:R-:W-:Y:S01]  /*47b0*/  UISETP.NE.AND.EX UP1, UPT, UR9, URZ, UPT, UP1 ;  /* 0x0000003f0900728c */ /* 0x000fe2000bf25310 */
[----:B------:R-:W-:Y:S01]  /*47c0*/  ISETP.NE.AND P5, PT, R19, RZ, PT ;  /* 0x000000ff1300720c */ /* 0x000fe20003fa5270 */
[----:B------:R-:W0:Y:S01]  /*47d0*/  LDGDEPBAR ;  /* 0x00000000000079af */ /* 0x000e220000000000 */
[----:B------:R-:W-:-:S02]  /*47e0*/  ISETP.NE.AND P4, PT, R18, RZ, PT ;  /* 0x000000ff1200720c */ /* 0x000fc40003f85270 */
[----:B------:R-:W-:Y:S01]  /*47f0*/  SHF.R.S32.HI R7, RZ, 0x1f, R21 ;  /* 0x0000001fff077819 */ /* 0x000fe20000011415 */
[----:B------:R-:W-:Y:S01]  /*4800*/  IMAD.MOV.U32 R246, RZ, RZ, 0x7f800000 ;  /* 0x7f800000fff67424 */ /* 0x000fe200078e00ff */
[----:B------:R-:W-:Y:S01]  /*4810*/  PLOP3.LUT P0, PT, PT, PT, UP1, 0x80, 0x0 ;  /* 0x000000000000781c */ /* 0x000fe20003f0f018 */
[----:B------:R-:W-:Y:S01]  /*4820*/  IMAD.MOV.U32 R247, RZ, RZ, 0x7f800000 ;  /* 0x7f800000fff77424 */ /* 0x000fe200078e00ff */
[----:B------:R-:W-:Y:S01]  /*4830*/  SHF.R.S32.HI R5, RZ, 0x1f, R11 ;  /* 0x0000001fff057819 */ /* 0x000fe2000001140b */
[----:B------:R-:W-:Y:S01]  /*4840*/  IMAD.MOV.U32 R244, RZ, RZ, 0x7f800000 ;  /* 0x7f800000fff47424 */ /* 0x000fe200078e00ff */
[----:B------:R-:W-:Y:S01]  /*4850*/  @UP1 ULDC.64 UR10, c[0x0][0x3d0] ;  /* 0x0000f400000a1ab9 */ /* 0x000fe20000000a00 */
[----:B------:R-:W-:Y:S01]  /*4860*/  @UP1 UMOV UR7, UR6 ;  /* 0x0000000600071c82 */ /* 0x000fe20008000000 */
[----:B------:R-:W-:Y:S01]  /*4870*/  @UP1 UIMAD UR5, UR60, UR10, URZ ;  /* 0x0000000a3c0512a4 */ /* 0x000fe2000f8e023f */
[----:B------:R-:W-:Y:S01]  /*4880*/  @UP1 UMOV UR6, UR59 ;  /* 0x0000003b00061c82 */ /* 0x000fe20008000000 */
[----:B------:R-:W-:Y:S01]  /*4890*/  IMAD.MOV.U32 R245, RZ, RZ, 0x7f800000 ;  /* 0x7f800000fff57424 */ /* 0x000fe200078e00ff */
[----:B------:R-:W-:-:S02]  /*48a0*/  @UP1 UIMAD.WIDE.U32 UR6, UR49, UR10, UR6 ;  /* 0x0000000a310612a5 */ /* 0x000fc4000f8e0006 */
[----:B------:R-:W-:Y:S02]  /*48b0*/  @UP1 UIMAD UR5, UR49, UR11, UR5 ;  /* 0x0000000b310512a4 */ /* 0x000fe4000f8e0205 */
[----:B------:R-:W-:Y:S02]  /*48c0*/  @UP1 ULEA UR8, UP0, UR6, UR8, 0x2 ;  /* 0x0000000806081291 */ /* 0x000fe4000f80103f */
[----:B------:R-:W-:Y:S01]  /*48d0*/  @UP1 UIADD3 UR5, UR7, UR5, URZ ;  /* 0x0000000507051290 */ /* 0x000fe2000fffe03f */
[----:B------:R-:W-:Y:S01]  /*48e0*/  IMAD.MOV.U32 R207, RZ, RZ, 0x40 ;  /* 0x00000040ffcf7424 */ /* 0x000fe200078e00ff */
[----:B------:R-:W-:Y:S01]  /*48f0*/  ULDC UR25, c[0x0][0x2d0] ;  /* 0x0000b40000197ab9 */ /* 0x000fe20000000800 */
[----:B------:R-:W-:Y:S01]  /*4900*/  IMAD.MOV.U32 R252, RZ, RZ, 0x40 ;  /* 0x00000040fffc7424 */ /* 0x000fe200078e00ff */
[----:B------:R-:W-:Y:S01]  /*4910*/  @UP1 ULEA.HI.X UR9, UR6, UR9, UR5, 0x2, UP0 ;  /* 0x0000000906091291 */ /* 0x000fe200080f1405 */
[----:B------:R-:W-:Y:S01]  /*4920*/  IMAD.U32 R2, RZ, RZ, UR8 ;  /* 0x00000008ff027e24 */ /* 0x000fe2000f8e00ff */
[----:B--234-:R-:W-:Y:S01]  /*4930*/  SHF.L.U64.HI R0, R21, 0x2, R7 ;  /* 0x0000000215007819 */ /* 0x01cfe20000010207 */
[----:B------:R-:W-:Y:S01]  /*4940*/  @UP1 ULDC UR5, c[0x0][0x2e8] ;  /* 0x0000ba0000051ab9 */ /* 0x000fe20000000800 */
[----:B------:R-:W-:Y:S01]  /*4950*/  IMAD.MOV.U32 R214, RZ, RZ, 0x20 ;  /* 0x00000020ffd67424 */ /* 0x000fe200078e00ff */
[----:B------:R-:W-:Y:S01]  /*4960*/  UIADD3 UR24, UR35, 0x80, UR33 ;  /* 0x0000008023187890 */ /* 0x000fe2000fffe021 */
[----:B------:R-:W-:Y:S01]  /*4970*/  IMAD.U32 R3, RZ, RZ, UR9 ;  /* 0x00000009ff037e24 */ /* 0x000fe2000f8e00ff */
[----:B------:R-:W-:Y:S01]  /*4980*/  CS2R R158, SRZ ;  /* 0x00000000009e7805 */ /* 0x000fe2000001ff00 */
[----:B------:R-:W-:Y:S01]  /*4990*/  IMAD.MOV.U32 R225, RZ, RZ, R220 ;  /* 0x000000ffffe17224 */ /* 0x000fe200078e00dc */
[----:B------:R-:W-:-:S02]  /*49a0*/  CS2R R156, SRZ ;  /* 0x00000000009c7805 */ /* 0x000fc4000001ff00 */
[----:B------:R-:W-:Y:S01]  /*49b0*/  CS2R R162, SRZ ;  /* 0x0000000000a27805 */ /* 0x000fe2000001ff00 */
[----:B------:R1:W2:Y:S01]  /*49c0*/  @P0 LDG.E R6, desc[UR14][R2.64] ;  /* 0x0000000e02060981 */ /* 0x0002a2000c1e1900 */
        /* <DEDUP_REMOVED lines=23> */
[----:B------:R-:W-:Y:S01]  /*4b40*/  CS2R R114, SRZ ;  /* 0x0000000000727805 */ /* 0x000fe2000001ff00 */
[----:B-1----:R-:W-:Y:S01]  /*4b50*/  IMAD.SHL.U32 R2, R21, 0x4, RZ ;  /* 0x0000000415027824 */ /* 0x002fe200078e00ff */
[----:B------:R-:W-:Y:S02]  /*4b60*/  CS2R R112, SRZ ;  /* 0x0000000000707805 */ /* 0x000fe4000001ff00 */
[----:B------:R-:W-:Y:S02]  /*4b70*/  CS2R R106, SRZ ;  /* 0x00000000006a7805 */ /* 0x000fe4000001ff00 */
[----:B------:R-:W-:Y:S02]  /*4b80*/  CS2R R104, SRZ ;  /* 0x0000000000687805 */ /* 0x000fe4000001ff00 */
[----:B------:R-:W-:Y:S02]  /*4b90*/  CS2R R102, SRZ ;  /* 0x0000000000667805 */ /* 0x000fe4000001ff00 */
[----:B------:R-:W-:-:S02]  /*4ba0*/  IADD3 R2, P2, R2, UR18, RZ ;  /* 0x0000001202027c10 */ /* 0x000fc4000ff5e0ff */
[----:B------:R-:W-:Y:S02]  /*4bb0*/  CS2R R100, SRZ ;  /* 0x0000000000647805 */ /* 0x000fe4000001ff00 */
[----:B------:R-:W-:Y:S02]  /*4bc0*/  CS2R R94, SRZ ;  /* 0x00000000005e7805 */ /* 0x000fe4000001ff00 */
[----:B------:R-:W-:Y:S02]  /*4bd0*/  CS2R R92, SRZ ;  /* 0x00000000005c7805 */ /* 0x000fe4000001ff00 */
[----:B------:R-:W-:Y:S02]  /*4be0*/  IADD3.X R3, R0, UR17, RZ, P2, !PT ;  /* 0x0000001100037c10 */ /* 0x000fe400097fe4ff */
[----:B------:R-:W-:Y:S02]  /*4bf0*/  CS2R R98, SRZ ;  /* 0x0000000000627805 */ /* 0x000fe4000001ff00 */
[C---:B------:R-:W-:Y:S01]  /*4c00*/  @!P3 LEA R4, P2, R11.reuse, UR18, 0x2 ;  /* 0x000000120b04bc11 */ /* 0x040fe2000f8410ff */
[----:B------:R-:W2:Y:S01]  /*4c10*/  @P0 MUFU.RCP R0, UR5 ;  /* 0x0000000500000d08 */ /* 0x000ea20008001000 */
[----:B------:R-:W-:Y:S01]  /*4c20*/  CS2R R96, SRZ ;  /* 0x0000000000607805 */ /* 0x000fe2000001ff00 */
[----:B------:R-:W5:Y:S01]  /*4c30*/  @!P6 LDG.E R246, desc[UR14][R2.64] ;  /* 0x0000000e02f6e981 */ /* 0x000f62000c1e1900 */
[----:B------:R-:W-:-:S02]  /*4c40*/  @!P3 LEA.HI.X R5, R11, UR17, R5, 0x2, P2 ;  /* 0x000000110b05bc11 */ /* 0x000fc400090f1405 */
[----:B------:R-:W-:Y:S02]  /*4c50*/  CS2R R90, SRZ ;  /* 0x00000000005a7805 */ /* 0x000fe4000001ff00 */
[----:B------:R-:W-:Y:S01]  /*4c60*/  CS2R R88, SRZ ;  /* 0x0000000000587805 */ /* 0x000fe2000001ff00 */
[----:B------:R-:W5:Y:S01]  /*4c70*/  @!P5 LDG.E R247, desc[UR14][R2.64+0x20] ;  /* 0x0000200e02f7d981 */ /* 0x000f62000c1e1900 */
[----:B------:R-:W-:Y:S02]  /*4c80*/  CS2R R86, SRZ ;  /* 0x0000000000567805 */ /* 0x000fe4000001ff00 */
[----:B------:R-:W-:Y:S02]  /*4c90*/  CS2R R84, SRZ ;  /* 0x0000000000547805 */ /* 0x000fe4000001ff00 */
[----:B------:R-:W-:Y:S01]  /*4ca0*/  CS2R R78, SRZ ;  /* 0x00000000004e7805 */ /* 0x000fe2000001ff00 */
[----:B------:R1:W5:Y:S01]  /*4cb0*/  @!P4 LDG.E R244, desc[UR14][R2.64+0x80] ;  /* 0x0000800e02f4c981 */ /* 0x000362000c1e1900 */
[----:B------:R-:W-:-:S02]  /*4cc0*/  CS2R R76, SRZ ;  /* 0x00000000004c7805 */ /* 0x000fc4000001ff00 */
[----:B------:R-:W-:Y:S02]  /*4cd0*/  CS2R R82, SRZ ;  /* 0x0000000000527805 */ /* 0x000fe4000001ff00 */
[----:B------:R-:W-:Y:S01]  /*4ce0*/  CS2R R80, SRZ ;  /* 0x0000000000507805 */ /* 0x000fe2000001ff00 */
[----:B------:R3:W5:Y:S01]  /*4cf0*/  @!P3 LDG.E R245, desc[UR14][R4.64] ;  /* 0x0000000e04f5b981 */ /* 0x000762000c1e1900 */
        /* <DEDUP_REMOVED lines=20> */
[C---:B-1----:R-:W-:Y:S01]  /*4e40*/  VIADD R3, R21.reuse, 0x1 ;  /* 0x0000000115037836 */ /* 0x042fe20000000000 */
[----:B------:R-:W-:Y:S01]  /*4e50*/  ULDC UR27, c[0x0][0x2dc] ;  /* 0x0000b700001b7ab9 */ /* 0x000fe20000000800 */
[----:B------:R-:W-:Y:S01]  /*4e60*/  IMAD.U32 R2, RZ, RZ, UR35 ;  /* 0x00000023ff027e24 */ /* 0x000fe2000f8e00ff */
[----:B------:R-:W-:Y:S01]  /*4e70*/  ULDC UR26, c[0x0][0x270] ;  /* 0x00009c00001a7ab9 */ /* 0x000fe20000000800 */
[----:B---3--:R-:W-:Y:S01]  /*4e80*/  IMAD.SHL.U32 R4, R21, 0x4, RZ ;  /* 0x0000000415047824 */ /* 0x008fe200078e00ff */
[----:B------:R-:W-:-:S02]  /*4e90*/  ULDC UR13, c[0x0][0x2ec] ;  /* 0x0000bb00000d7ab9 */ /* 0x000fc40000000800 */
[----:B------:R-:W-:-:S05]  /*4ea0*/  IADD3 R2, R3, UR16, -R2 ;  /* 0x0000001003027c10 */ /* 0x000fca000fffe802 */
[----:B------:R1:W-:Y:S04]  /*4eb0*/  STL [R1+0x4], R2 ;  /* 0x0000040201007387 */ /* 0x0003e80000100800 */
[----:B------:R3:W-:Y:S01]  /*4ec0*/  STL [R1], R4 ;  /* 0x0000000401007387 */ /* 0x0007e20000100800 */
[----:B------:R-:W-:Y:S01]  /*4ed0*/  VIADD R3, R215, 0x2000 ;  /* 0x00002000d7037836 */ /* 0x000fe20000000000 */
[----:B------:R-:W-:-:S04]  /*4ee0*/  SHF.L.U64.HI R251, R21, 0x2, R7 ;  /* 0x0000000215fb7819 */ /* 0x000fc80000010207 */
[----:B------:R-:W-:Y:S01]  /*4ef0*/  SEL R3, R3, R215, !P1 ;  /* 0x000000d703037207 */ /* 0x000fe20004800000 */
[----:B------:R-:W-:-:S03]  /*4f00*/  UMOV UR5, URZ ;  /* 0x0000003f00057c82 */ /* 0x000fc60008000000 */
[----:B------:R-:W-:Y:S01]  /*4f10*/  LEA R208, R3, UR4, 0x1 ;  /* 0x0000000403d07c11 */ /* 0x000fe2000f8e08ff */
[----:B-1----:R-:W-:-:S05]  /*4f20*/  VIADD R2, R217, 0x2000 ;  /* 0x00002000d9027836 */ /* 0x002fca0000000000 */
[----:B------:R-:W-:Y:S01]  /*4f30*/  SEL R206, R2, R217, !P1 ;  /* 0x000000d902ce7207 */ /* 0x000fe20004800000 */
[----:B------:R-:W-:-:S03]  /*4f40*/  UIADD3 UR24, UR24, -UR16, URZ ;  /* 0x8000001018187290 */ /* 0x000fc6000fffe03f */
[----:B------:R-:W-:Y:S02]  /*4f50*/  LEA R206, R206, UR4, 0x1 ;  /* 0x00000004cece7c11 */ /* 0x000fe4000f8e08ff */
[----:B------:R-:W-:-:S04]  /*4f60*/  LOP3.LUT P2, RZ, R8, 0x4, RZ, 0xc0, !PT ;  /* 0x0000000408ff7812 */ /* 0x000fc8000784c0ff */
[----:B------:R-:W-:Y:S02]  /*4f70*/  SEL R207, R207, 0xffffffc0, !P2 ;  /* 0xffffffc0cfcf7807 */ /* 0x000fe40005000000 */
[----:B------:R-:W-:Y:S01]  /*4f80*/  SEL R252, R252, 0xffffffc0, !P2 ;  /* 0xffffffc0fcfc7807 */ /* 0x000fe20005000000 */
[----:B--2---:R-:W-:-:S05]  /*4f90*/  @P0 FMUL.FTZ R0, R6, R0 ;  /* 0x0000000006000220 */ /* 0x004fca0000410000 */
[----:B------:R-:W-:Y:S01]  /*4fa0*/  @P0 R2UR UR6, R0 ;  /* 0x00000000000602ca */ /* 0x000fe200000e0000 */
[----:B------:R-:W-:Y:S01]  /*4fb0*/  VIADD R0, R21, 0xffffffc0 ;  /* 0xffffffc015007836 */ /* 0x000fe20000000000 */
[----:B------:R-:W-:-:S04]  /*4fc0*/  LOP3.LUT P0, RZ, R8, 0x2, RZ, 0xc0, !PT ;  /* 0x0000000208ff7812 */ /* 0x000fc8000780c0ff */
[----:B------:R-:W-:Y:S01]  /*4fd0*/  SHF.R.S32.HI R2, RZ, 0x1f, R0 ;  /* 0x0000001fff027819 */ /* 0x000fe20000011400 */
[----:B------:R-:W-:Y:S01]  /*4fe0*/  IMAD.SHL.U32 R249, R0, 0x4, RZ ;  /* 0x0000000400f97824 */ /* 0x000fe200078e00ff */
[----:B------:R-:W-:Y:S02]  /*4ff0*/  SEL R214, R214, 0xffffffe0, !P0 ;  /* 0xffffffe0d6d67807 */ /* 0x000fe40004000000 */
[----:B------:R-:W-:-:S03]  /*5000*/  SHF.L.U64.HI R250, R0, 0x2, R2 ;  /* 0x0000000200fa7819 */ /* 0x000fc60000010202 */
[----:B---3--:R-:W-:-:S05]  /*5010*/  @UP1 UMOV UR5, UR6 ;  /* 0x0000000600051c82 */ /* 0x008fca0008000000 */
.L_x_316:
[----:B------:R-:W0:Y:S01]  /*5020*/  LDGDEPBAR ;  /* 0x00000000000079af */ /* 0x000e220000000000 */
[C---:B------:R-:W-:Y:S01]  /*5030*/  IMAD.IADD R0, R208.reuse, 0x1, R214 ;  /* 0x00000001d0007824 */ /* 0x040fe200078e02d6 */
[----:B------:R-:W-:Y:S01]  /*5040*/  USHF.L.U32 UR6, UR12, 0x6, URZ ;  /* 0x000000060c067899 */ /* 0x000fe2000800063f */
[--C-:B------:R-:W-:Y:S02]  /*5050*/  IMAD.IADD R3, R208, 0x1, R207.reuse ;  /* 0x00000001d0037824 */ /* 0x100fe400078e02cf */
[----:B------:R-:W2:Y:S01]  /*5060*/  LDL R233, [R1+0x10] ;  /* 0x0000100001e97983 */ /* 0x000ea20000100800 */
[----:B------:R-:W-:Y:S01]  /*5070*/  IMAD.IADD R2, R0, 0x1, R207 ;  /* 0x0000000100027824 */ /* 0x000fe200078e02cf */
[----:B------:R-:W-:Y:S01]  /*5080*/  USHF.L.U32 UR7, UR22, 0x7, URZ ;  /* 0x0000000716077899 */ /* 0x000fe2000800063f */
[----:B-----5:R-:W-:Y:S02]  /*5090*/  FSETP.NEU.FTZ.AND P1, PT, R246, -INF , PT ;  /* 0xff800000f600780b */ /* 0x020fe40003f3d000 */
[----:B------:R-:W3:Y:S01]  /*50a0*/  LDL R232, [R1+0x4] ;  /* 0x0000040001e87983 */ /* 0x000ee20000100800 */
[----:B------:R-:W-:Y:S02]  /*50b0*/  UISETP.GE.AND UP0, UPT, UR6, UR24, UPT ;  /* 0x000000180600728c */ /* 0x000fe4000bf06270 */
[----:B------:R-:W-:Y:S02]  /*50c0*/  UIADD3 UR7, UR7, 0x80, URZ ;  /* 0x0000008007077890 */ /* 0x000fe4000fffe03f */
[----:B------:R-:W-:Y:S02]  /*50d0*/  UISETP.GT.AND UP3, UPT, UR12, UR21, UPT ;  /* 0x000000150c00728c */ /* 0x000fe4000bf64270 */
[----:B------:R-:W-:Y:S06]  /*50e0*/  UISETP.LT.AND UP0, UPT, UR7, UR16, UP0 ;  /* 0x000000100700728c */ /* 0x000fec0008701270 */
[----:B------:R-:W-:Y:S01]  /*50f0*/  PLOP3.LUT P0, PT, PT, PT, UP0, 0x80, 0x0 ;  /* 0x000000000000781c */ /* 0x000fe20003f0f008 */
[----:B------:R-:W-:Y:S04]  /*5100*/  DEPBAR.LE SB0, 0x0 ;  /* 0x000080000000791a */ /* 0x000fe80000000000 */
[----:B------:R-:W-:Y:S06]  /*5110*/  BAR.SYNC.DEFER_BLOCKING 0x0 ;  /* 0x0000000000007b1d */ /* 0x000fec0000010000 */
[----:B------:R-:W-:Y:S05]  /*5120*/  LDSM.16.M88.4 R32, [R208] ;  /* 0x00000000d020783b */ /* 0x000fea0000000200 */
[----:B------:R-:W1:Y:S05]  /*5130*/  LDSM.16.M88.4 R16, [R211+UR4+0xc000] ;  /* 0x00c00004d310783b */ /* 0x000e6a0008000200 */
[----:B------:R-:W4:Y:S05]  /*5140*/  LDSM.16.M88.4 R28, [R208+0x1000] ;  /* 0x00100000d01c783b */ /* 0x000f2a0000000200 */
[----:B------:R-:W4:Y:S05]  /*5150*/  LDSM.16.M88.4 R164, [R211+UR4+0xc800] ;  /* 0x00c80004d3a4783b */ /* 0x000f2a0008000200 */
[----:B------:R-:W-:Y:S05]  /*5160*/  LDSM.16.M88.4 R168, [R0] ;  /* 0x0000000000a8783b */ /* 0x000fea0000000200 */
[----:B------:R-:W4:Y:S05]  /*5170*/  LDSM.16.M88.4 R172, [R210] ;  /* 0x00000000d2ac783b */ /* 0x000f2a0000000200 */
[----:B------:R-:W4:Y:S05]  /*5180*/  LDSM.16.M88.4 R176, [R0+0x1000] ;  /* 0x0010000000b0783b */ /* 0x000f2a0000000200 */
[----:B------:R-:W4:Y:S05]  /*5190*/  LDSM.16.M88.4 R180, [R210+0x800] ;  /* 0x00080000d2b4783b */ /* 0x000f2a0000000200 */
[----:B------:R-:W-:Y:S01]  /*51a0*/  LDSM.16.M88.4 R184, [R3] ;  /* 0x0000000003b8783b */ /* 0x000fe20000000200 */
[-C--:B-1----:R-:W-:Y:S04]  /*51b0*/  HMMA.16816.F32.BF16 R4, R32, R16.reuse, RZ ;  /* 0x000000102004723c */ /* 0x082fe800000418ff */
[----:B------:R-:W1:Y:S02]  /*51c0*/  LDSM.16.M88.4 R188, [R213] ;  /* 0x00000000d5bc783b */ /* 0x000e640000000200 */
[C---:B----4-:R-:W-:Y:S03]  /*51d0*/  HMMA.16816.F32.BF16 R8, R28.reuse, R16, RZ ;  /* 0x000000101c08723c */ /* 0x050fe600000418ff */
[----:B------:R-:W4:Y:S03]  /*51e0*/  LDSM.16.M88.4 R192, [R3+0x1000] ;  /* 0x0010000003c0783b */ /* 0x000f260000000200 */
[-C--:B------:R-:W-:Y:S02]  /*51f0*/  HMMA.16816.F32.BF16 R12, R28, R18.reuse, RZ ;  /* 0x000000121c0c723c */ /* 0x080fe400000418ff */
[----:B------:R-:W4:Y:S04]  /*5200*/  LDSM.16.M88.4 R196, [R213+0x800] ;  /* 0x00080000d5c4783b */ /* 0x000f280000000200 */
[C---:B------:R-:W-:Y:S01]  /*5210*/  HMMA.16816.F32.BF16 R16, R32.reuse, R18, RZ ;  /* 0x000000122010723c */ /* 0x040fe200000418ff */
[----:B------:R-:W-:Y:S05]  /*5220*/  LDSM.16.M88.4 R200, [R212+0x800] ;  /* 0x00080000d4c8783b */ /* 0x000fea0000000200 */
[-C--:B------:R-:W-:Y:S06]  /*5230*/  HMMA.16816.F32.BF16 R20, R32, R164.reuse, RZ ;  /* 0x000000a42014723c */ /* 0x080fec00000418ff */
[C---:B------:R-:W-:Y:S06]  /*5240*/  HMMA.16816.F32.BF16 R24, R28.reuse, R164, RZ ;  /* 0x000000a41c18723c */ /* 0x040fec00000418ff */
[-C--:B------:R-:W-:Y:S06]  /*5250*/  HMMA.16816.F32.BF16 R28, R28, R166.reuse, RZ ;  /* 0x000000a61c1c723c */ /* 0x080fec00000418ff */
[----:B------:R-:W-:Y:S01]  /*5260*/  HMMA.16816.F32.BF16 R32, R32, R166, RZ ;  /* 0x000000a62020723c */ /* 0x000fe200000418ff */
[----:B------:R-:W-:Y:S05]  /*5270*/  LDSM.16.M88.4 R164, [R2] ;  /* 0x0000000002a4783b */ /* 0x000fea0000000200 */
[-C--:B------:R-:W-:Y:S06]  /*5280*/  HMMA.16816.F32.BF16 R4, R168, R172.reuse, R4 ;  /* 0x000000aca804723c */ /* 0x080fec0000041804 */
[C---:B------:R-:W-:Y:S06]  /*5290*/  HMMA.16816.F32.BF16 R8, R176.reuse, R172, R8 ;  /* 0x000000acb008723c */ /* 0x040fec0000041808 */
[-C--:B------:R-:W-:Y:S06]  /*52a0*/  HMMA.16816.F32.BF16 R12, R176, R174.reuse, R12 ;  /* 0x000000aeb00c723c */ /* 0x080fec000004180c */
[C---:B------:R-:W-:Y:S01]  /*52b0*/  HMMA.16816.F32.BF16 R16, R168.reuse, R174, R16 ;  /* 0x000000aea810723c */ /* 0x040fe20000041810 */
[----:B------:R-:W4:Y:S05]  /*52c0*/  LDSM.16.M88.4 R172, [R212] ;  /* 0x00000000d4ac783b */ /* 0x000f2a0000000200 */
[-C--:B------:R-:W-:Y:S06]  /*52d0*/  HMMA.16816.F32.BF16 R20, R168, R180.reuse, R20 ;  /* 0x000000b4a814723c */ /* 0x080fec0000041814 */
[C---:B------:R-:W-:Y:S06]  /*52e0*/  HMMA.16816.F32.BF16 R24, R176.reuse, R180, R24 ;  /* 0x000000b4b018723c */ /* 0x040fec0000041818 */
[-C--:B------:R-:W-:Y:S01]  /*52f0*/  HMMA.16816.F32.BF16 R28, R176, R182.reuse, R28 ;  /* 0x000000b6b01c723c */ /* 0x080fe2000004181c */
[----:B------:R-:W4:Y:S05]  /*5300*/  LDSM.16.M88.4 R176, [R2+0x1000] ;  /* 0x0010000002b0783b */ /* 0x000f2a0000000200 */
[----:B------:R-:W-:Y:S01]  /*5310*/  HMMA.16816.F32.BF16 R32, R168, R182, R32 ;  /* 0x000000b6a820723c */ /* 0x000fe20000041820 */
[----:B------:R-:W-:Y:S05]  /*5320*/  LDSM.16.M88.4 R168, [R208+0x2000] ;  /* 0x00200000d0a8783b */ /* 0x000fea0000000200 */
[-C--:B-1----:R-:W-:Y:S01]  /*5330*/  HMMA.16816.F32.BF16 R4, R184, R188.reuse, R4 ;  /* 0x000000bcb804723c */ /* 0x082fe20000041804 */
[----:B------:R-:W1:Y:S05]  /*5340*/  LDSM.16.M88.4 R180, [R211+UR4+0x10000] ;  /* 0x01000004d3b4783b */ /* 0x000e6a0008000200 */
[C---:B----4-:R-:W-:Y:S06]  /*5350*/  HMMA.16816.F32.BF16 R8, R192.reuse, R188, R8 ;  /* 0x000000bcc008723c */ /* 0x050fec0000041808 */
[-C--:B------:R-:W-:Y:S06]  /*5360*/  HMMA.16816.F32.BF16 R12, R192, R190.reuse, R12 ;  /* 0x000000bec00c723c */ /* 0x080fec000004180c */
[C---:B------:R-:W-:Y:S01]  /*5370*/  HMMA.16816.F32.BF16 R16, R184.reuse, R190, R16 ;  /* 0x000000beb810723c */ /* 0x040fe20000041810 */
[----:B------:R-:W4:Y:S05]  /*5380*/  LDSM.16.M88.4 R188, [R208+0x3000] ;  /* 0x00300000d0bc783b */ /* 0x000f2a0000000200 */
[-C--:B------:R-:W-:Y:S06]  /*5390*/  HMMA.16816.F32.BF16 R20, R184, R196.reuse, R20 ;  /* 0x000000c4b814723c */ /* 0x080fec0000041814 */
[C---:B------:R-:W-:Y:S06]  /*53a0*/  HMMA.16816.F32.BF16 R24, R192.reuse, R196, R24 ;  /* 0x000000c4c018723c */ /* 0x040fec0000041818 */
[-C--:B------:R-:W-:Y:S01]  /*53b0*/  HMMA.16816.F32.BF16 R28, R192, R198.reuse, R28 ;  /* 0x000000c6c01c723c */ /* 0x080fe2000004181c */
[----:B------:R-:W2:Y:S05]  /*53c0*/  LDSM.16.M88.4 R192, [R211+UR4+0x10800] ;  /* 0x01080004d3c0783b */ /* 0x000eaa0008000200 */
[----:B------:R-:W-:Y:S01]  /*53d0*/  HMMA.16816.F32.BF16 R32, R184, R198, R32 ;  /* 0x000000c6b820723c */ /* 0x000fe20000041820 */
[----:B------:R-:W-:Y:S05]  /*53e0*/  LDSM.16.M88.4 R184, [R210+0x4000] ;  /* 0x00400000d2b8783b */ /* 0x000fea0000000200 */
[-C--:B------:R-:W-:Y:S01]  /*53f0*/  HMMA.16816.F32.BF16 R4, R164, R172.reuse, R4 ;  /* 0x000000aca404723c */ /* 0x080fe20000041804 */
[----:B------:R-:W-:Y:S05]  /*5400*/  LDSM.16.M88.4 R196, [R210+0x4800] ;  /* 0x00480000d2c4783b */ /* 0x000fea0000000200 */
[C---:B------:R-:W-:Y:S06]  /*5410*/  HMMA.16816.F32.BF16 R8, R176.reuse, R172, R8 ;  /* 0x000000acb008723c */ /* 0x040fec0000041808 */
[-C--:B------:R-:W-:Y:S06]  /*5420*/  HMMA.16816.F32.BF16 R12, R176, R174.reuse, R12 ;  /* 0x000000aeb00c723c */ /* 0x080fec000004180c */
[C---:B------:R-:W-:Y:S01]  /*5430*/  HMMA.16816.F32.BF16 R16, R164.reuse, R174, R16 ;  /* 0x000000aea410723c */ /* 0x040fe20000041810 */
[----:B------:R-:W2:Y:S05]  /*5440*/  LDSM.16.M88.4 R172, [R0+0x2000] ;  /* 0x0020000000ac783b */ /* 0x000eaa0000000200 */
[-C--:B------:R-:W-:Y:S06]  /*5450*/  HMMA.16816.F32.BF16 R20, R164, R200.reuse, R20 ;  /* 0x000000c8a414723c */ /* 0x080fec0000041814 */
[C---:B------:R-:W-:Y:S06]  /*5460*/  HMMA.16816.F32.BF16 R24, R176.reuse, R200, R24 ;  /* 0x000000c8b018723c */ /* 0x040fec0000041818 */
[-C--:B------:R-:W-:Y:S01]  /*5470*/  HMMA.16816.F32.BF16 R28, R176, R202.reuse, R28 ;  /* 0x000000cab01c723c */ /* 0x080fe2000004181c */
[----:B------:R4:W3:Y:S05]  /*5480*/  LDSM.16.M88.4 R176, [R0+0x3000] ;  /* 0x0030000000b0783b */ /* 0x0008ea0000000200 */
[----:B------:R-:W-:Y:S01]  /*5490*/  HMMA.16816.F32.BF16 R32, R164, R202, R32 ;  /* 0x000000caa420723c */ /* 0x000fe20000041820 */
[----:B------:R-:W-:Y:S05]  /*54a0*/  LDSM.16.M88.4 R164, [R3+0x2000] ;  /* 0x0020000003a4783b */ /* 0x000fea0000000200 */
[-C--:B-1----:R-:W-:Y:S06]  /*54b0*/  HMMA.16816.F32.BF16 R4, R168, R180.reuse, R4 ;  /* 0x000000b4a804723c */ /* 0x082fec0000041804 */
[C---:B----4-:R-:W-:Y:S06]  /*54c0*/  HMMA.16816.F32.BF16 R8, R188.reuse, R180, R8 ;  /* 0x000000b4bc08723c */ /* 0x050fec0000041808 */
[-C--:B------:R-:W-:Y:S01]  /*54d0*/  HMMA.16816.F32.BF16 R12, R188, R182.reuse, R12 ;  /* 0x000000b6bc0c723c */ /* 0x080fe2000004180c */
[----:B------:R-:W-:Y:S05]  /*54e0*/  MOV R0, UR22 ;  /* 0x0000001600007c02 */ /* 0x000fea0008000f00 */
[C---:B------:R-:W-:Y:S01]  /*54f0*/  HMMA.16816.F32.BF16 R16, R168.reuse, R182, R16 ;  /* 0x000000b6a810723c */ /* 0x040fe20000041810 */
[----:B------:R-:W1:Y:S04]  /*5500*/  LDSM.16.M88.4 R180, [R213+0x4000] ;  /* 0x00400000d5b4783b */ /* 0x000e680000000200 */
[----:B--2---:R-:W-:Y:S01]  /*5510*/  IMAD R0, R0, 0x80, R233 ;  /* 0x0000008000007824 */ /* 0x004fe200078e02e9 */
[-C--:B------:R-:W-:Y:S06]  /*5520*/  HMMA.16816.F32.BF16 R20, R168, R192.reuse, R20 ;  /* 0x000000c0a814723c */ /* 0x080fec0000041814 */
[C---:B------:R-:W-:Y:S06]  /*5530*/  HMMA.16816.F32.BF16 R24, R188.reuse, R192, R24 ;  /* 0x000000c0bc18723c */ /* 0x040fec0000041818 */
[-C--:B------:R-:W-:Y:S01]  /*5540*/  HMMA.16816.F32.BF16 R28, R188, R194.reuse, R28 ;  /* 0x000000c2bc1c723c */ /* 0x080fe2000004181c */
[----:B------:R2:W4:Y:S05]  /*5550*/  LDSM.16.M88.4 R188, [R3+0x3000] ;  /* 0x0030000003bc783b */ /* 0x00052a0000000200 */
[----:B------:R-:W-:Y:S01]  /*5560*/  HMMA.16816.F32.BF16 R32, R168, R194, R32 ;  /* 0x000000c2a820723c */ /* 0x000fe20000041820 */
[----:B------:R-:W4:Y:S05]  /*5570*/  LDSM.16.M88.4 R168, [R213+0x4800] ;  /* 0x00480000d5a8783b */ /* 0x000f2a0000000200 */
[-C--:B------:R-:W-:Y:S01]  /*5580*/  HMMA.16816.F32.BF16 R4, R172, R184.reuse, R4 ;  /* 0x000000b8ac04723c */ /* 0x080fe20000041804 */
[----:B------:R-:W-:Y:S05]  /*5590*/  LDSM.16.M88.4 R192, [R212+0x4000] ;  /* 0x00400000d4c0783b */ /* 0x000fea0000000200 */
[C---:B---3--:R-:W-:Y:S06]  /*55a0*/  HMMA.16816.F32.BF16 R8, R176.reuse, R184, R8 ;  /* 0x000000b8b008723c */ /* 0x048fec0000041808 */
[-C--:B------:R-:W-:Y:S05]  /*55b0*/  HMMA.16816.F32.BF16 R12, R176, R186.reuse, R12 ;  /* 0x000000bab00c723c */ /* 0x080fea000004180c */
[----:B--2---:R-:W-:Y:S01]  /*55c0*/  I2FP.F32.S32 R3, R0 ;  /* 0x0000000000037245 */ /* 0x004fe20000201400 */
[C---:B------:R-:W-:Y:S01]  /*55d0*/  HMMA.16816.F32.BF16 R16, R172.reuse, R186, R16 ;  /* 0x000000baac10723c */ /* 0x040fe20000041810 */
[----:B------:R-:W2:Y:S05]  /*55e0*/  LDSM.16.M88.4 R184, [R2+0x2000] ;  /* 0x0020000002b8783b */ /* 0x000eaa0000000200 */
[-C--:B------:R-:W-:Y:S06]  /*55f0*/  HMMA.16816.F32.BF16 R20, R172, R196.reuse, R20 ;  /* 0x000000c4ac14723c */ /* 0x080fec0000041814 */
[C---:B------:R-:W-:Y:S06]  /*5600*/  HMMA.16816.F32.BF16 R24, R176.reuse, R196, R24 ;  /* 0x000000c4b018723c */ /* 0x040fec0000041818 */
[-C--:B------:R-:W-:Y:S06]  /*5610*/  HMMA.16816.F32.BF16 R28, R176, R198.reuse, R28 ;  /* 0x000000c6b01c723c */ /* 0x080fec000004181c */
[----:B------:R-:W-:Y:S01]  /*5620*/  HMMA.16816.F32.BF16 R32, R172, R198, R32 ;  /* 0x000000c6ac20723c */ /* 0x000fe20000041820 */
[----:B------:R3:W2:Y:S01]  /*5630*/  LDSM.16.M88.4 R172, [R2+0x3000] ;  /* 0x0030000002ac783b */ /* 0x0006a20000000200 */
[----:B------:R-:W-:Y:S04]  /*5640*/  MOV R176, 0x28 ;  /* 0x0000002800b07802 */ /* 0x000fe80000000f00 */
[-C--:B-1----:R-:W-:Y:S06]  /*5650*/  HMMA.16816.F32.BF16 R4, R164, R180.reuse, R4 ;  /* 0x000000b4a404723c */ /* 0x082fec0000041804 */
[C---:B----4-:R-:W-:Y:S01]  /*5660*/  HMMA.16816.F32.BF16 R8, R188.reuse, R180, R8 ;  /* 0x000000b4bc08723c */ /* 0x050fe20000041808 */
[----:B------:R-:W4:Y:S05]  /*5670*/  LDL R180, [R1] ;  /* 0x0000000001b47983 */ /* 0x000f2a0000100800 */
[-C--:B------:R-:W-:Y:S06]  /*5680*/  HMMA.16816.F32.BF16 R12, R188, R182.reuse, R12 ;  /* 0x000000b6bc0c723c */ /* 0x080fec000004180c */
[C---:B------:R-:W-:Y:S05]  /*5690*/  HMMA.16816.F32.BF16 R16, R164.reuse, R182, R16 ;  /* 0x000000b6a410723c */ /* 0x040fea0000041810 */
[----:B---3--:R-:W-:Y:S01]  /*56a0*/  IADD3 R2, R0, 0x1, RZ ;  /* 0x0000000100027810 */ /* 0x008fe20007ffe0ff */
[-C--:B------:R-:W-:Y:S06]  /*56b0*/  HMMA.16816.F32.BF16 R20, R164, R168.reuse, R20 ;  /* 0x000000a8a414723c */ /* 0x080fec0000041814 */
[C---:B------:R-:W-:Y:S06]  /*56c0*/  HMMA.16816.F32.BF16 R24, R188.reuse, R168, R24 ;  /* 0x000000a8bc18723c */ /* 0x040fec0000041818 */
[-C--:B------:R-:W-:Y:S05]  /*56d0*/  HMMA.16816.F32.BF16 R28, R188, R170.reuse, R28 ;  /* 0x000000aabc1c723c */ /* 0x080fea000004181c */
[----:B------:R-:W-:Y:S01]  /*56e0*/  FMUL.FTZ R168, R246, 1.4426950216293334961 ;  /* 0x3fb8aa3bf6a87820 */ /* 0x000fe20000410000 */
[----:B------:R-:W-:Y:S05]  /*56f0*/  HMMA.16816.F32.BF16 R32, R164, R170, R32 ;  /* 0x000000aaa420723c */ /* 0x000fea0000041820 */
[----:B------:R-:W-:Y:S01]  /*5700*/  FSEL R168, R168, RZ, P1 ;  /* 0x000000ffa8a87208 */ /* 0x000fe20000800000 */
[-C--:B--2---:R-:W-:Y:S01]  /*5710*/  HMMA.16816.F32.BF16 R4, R184, R192.reuse, R4 ;  /* 0x000000c0b804723c */ /* 0x084fe20000041804 */
[----:B------:R-:W-:Y:S04]  /*5720*/  IMAD.MOV.U32 R164, RZ, RZ, 0x20 ;  /* 0x00000020ffa47424 */ /* 0x000fe800078e00ff */
[----:B------:R-:W-:Y:S01]  /*5730*/  @!P0 VIADD R170, R232, UR6 ;  /* 0x00000006e8aa8c36 */ /* 0x000fe20008000000 */
[C---:B------:R-:W-:Y:S01]  /*5740*/  HMMA.16816.F32.BF16 R8, R172.reuse, R192, R8 ;  /* 0x000000c0ac08723c */ /* 0x040fe20000041808 */
[----:B------:R-:W-:Y:S03]  /*5750*/  IMAD.MOV.U32 R232, RZ, RZ, 0x8 ;  /* 0x00000008ffe87424 */ /* 0x000fe600078e00ff */
[C---:B------:R-:W-:Y:S01]  /*5760*/  FSETP.NEU.FTZ.AND P1, PT, R247.reuse, -INF , PT ;  /* 0xff800000f700780b */ /* 0x040fe20003f3d000 */
[----:B------:R-:W-:Y:S01]  /*5770*/  FMUL.FTZ R166, R247, 1.4426950216293334961 ;  /* 0x3fb8aa3bf7a67820 */ /* 0x000fe20000410000 */
[-C--:B------:R-:W-:Y:S05]  /*5780*/  HMMA.16816.F32.BF16 R12, R172, R194.reuse, R12 ;  /* 0x000000c2ac0c723c */ /* 0x080fea000004180c */
[----:B------:R-:W-:Y:S01]  /*5790*/  @!P0 VIMNMX R169, R170, UR16, PT ;  /* 0x00000010aaa98c48 */ /* 0x000fe2000bfe0100 */
[C---:B------:R-:W-:Y:S04]  /*57a0*/  HMMA.16816.F32.BF16 R16, R184.reuse, R194, R16 ;  /* 0x000000c2b810723c */ /* 0x040fe80000041810 */
[-C--:B------:R-:W-:Y:S02]  /*57b0*/  @!P0 ISETP.GE.AND P2, PT, R0, R169.reuse, PT ;  /* 0x000000a90000820c */ /* 0x080fe40003f46270 */
[----:B------:R-:W-:Y:S01]  /*57c0*/  I2FP.F32.S32 R171, R2 ;  /* 0x0000000200ab7245 */ /* 0x000fe20000201400 */
[----:B------:R-:W-:Y:S01]  /*57d0*/  FFMA.FTZ R4, R3, UR5, R4 ;  /* 0x0000000503047c23 */ /* 0x000fe20008010004 */
[----:B------:R-:W-:Y:S03]  /*57e0*/  @!P0 VIADDMNMX R167, R170, R232, UR16, PT ;  /* 0x00000010aaa78e46 */ /* 0x000fe6000b8001e8 */
[----:B------:R-:W-:Y:S01]  /*57f0*/  FFMA.FTZ R5, R171, UR5, R5 ;  /* 0x00000005ab057c23 */ /* 0x000fe20008010005 */
[----:B------:R-:W-:Y:S01]  /*5800*/  @!P0 FSEL R4, R4, -INF , !P2 ;  /* 0xff80000004048808 */ /* 0x000fe20005000000 */
[----:B------:R-:W-:Y:S01]  /*5810*/  FFMA.FTZ R6, R3, UR5, R6 ;  /* 0x0000000503067c23 */ /* 0x000fe20008010006 */
[----:B------:R-:W-:Y:S01]  /*5820*/  @!P0 ISETP.GE.AND P2, PT, R2, R169, PT ;  /* 0x000000a90200820c */ /* 0x000fe20003f46270 */
[----:B------:R-:W-:Y:S01]  /*5830*/  FFMA.FTZ R7, R171, UR5, R7 ;  /* 0x00000005ab077c23 */ /* 0x000fe20008010007 */
[----:B------:R-:W-:Y:S01]  /*5840*/  FSEL R166, R166, RZ, P1 ;  /* 0x000000ffa6a67208 */ /* 0x000fe20000800000 */
[--C-:B------:R-:W-:Y:S01]  /*5850*/  FFMA.FTZ R4, R4, UR13, -R168.reuse ;  /* 0x0000000d04047c23 */ /* 0x100fe200080108a8 */
[----:B------:R-:W-:Y:S01]  /*5860*/  @!P0 FSEL R5, R5, -INF , !P2 ;  /* 0xff80000005058808 */ /* 0x000fe20005000000 */
[----:B------:R-:W-:Y:S01]  /*5870*/  FFMA.FTZ R9, R171, UR5, R9 ;  /* 0x00000005ab097c23 */ /* 0x000fe20008010009 */
[-C--:B------:R-:W-:Y:S01]  /*5880*/  @!P0 ISETP.GE.AND P2, PT, R0, R167.reuse, PT ;  /* 0x000000a70000820c */ /* 0x080fe20003f46270 */
[----:B------:R1:W-:Y:S01]  /*5890*/  MUFU.EX2 R241, R4 ;  /* 0x0000000400f17308 */ /* 0x0003e20000000800 */
[----:B------:R-:W-:Y:S01]  /*58a0*/  @!P0 VIADDMNMX R165, R170, R164, UR16, PT ;  /* 0x00000010aaa58e46 */ /* 0x000fe2000b8001a4 */
[----:B------:R-:W-:Y:S01]  /*58b0*/  FMUL.FTZ R164, R244, 1.4426950216293334961 ;  /* 0x3fb8aa3bf4a47820 */ /* 0x000fe20000410000 */
[----:B------:R-:W-:Y:S01]  /*58c0*/  @!P0 FSEL R6, R6, -INF , !P2 ;  /* 0xff80000006068808 */ /* 0x000fe20005000000 */
[----:B------:R-:W-:Y:S01]  /*58d0*/  FFMA.FTZ R5, R5, UR13, -R168 ;  /* 0x0000000d05057c23 */ /* 0x000fe200080108a8 */
[----:B------:R-:W-:Y:S01]  /*58e0*/  @!P0 ISETP.GE.AND P2, PT, R2, R167, PT ;  /* 0x000000a70200820c */ /* 0x000fe20003f46270 */
[----:B------:R-:W-:Y:S01]  /*58f0*/  FFMA.FTZ R8, R3, UR5, R8 ;  /* 0x0000000503087c23 */ /* 0x000fe20008010008 */
[----:B------:R-:W-:Y:S01]  /*5900*/  FSETP.NEU.FTZ.AND P1, PT, R244, -INF , PT ;  /* 0xff800000f400780b */ /* 0x000fe20003f3d000 */
[----:B------:R-:W-:Y:S01]  /*5910*/  FFMA.FTZ R6, R6, UR13, -R166 ;  /* 0x0000000d06067c23 */ /* 0x000fe200080108a6 */
[----:B------:R-:W-:Y:S01]  /*5920*/  @!P0 FSEL R7, R7, -INF , !P2 ;  /* 0xff80000007078808 */ /* 0x000fe20005000000 */
[----:B------:R-:W-:Y:S01]  /*5930*/  MUFU.EX2 R240, R5 ;  /* 0x0000000500f07308 */ /* 0x000fe20000000800 */
[----:B------:R-:W-:Y:S01]  /*5940*/  FSEL R164, R164, RZ, P1 ;  /* 0x000000ffa4a47208 */ /* 0x000fe20000800000 */
[----:B------:R-:W-:Y:S01]  /*5950*/  FFMA.FTZ R10, R3, UR5, R10 ;  /* 0x00000005030a7c23 */ /* 0x000fe2000801000a */
[-C--:B------:R-:W-:Y:S01]  /*5960*/  @!P0 ISETP.GE.AND P1, PT, R2, R165.reuse, PT ;  /* 0x000000a50200820c */ /* 0x080fe20003f26270 */
[----:B------:R-:W-:Y:S01]  /*5970*/  FFMA.FTZ R7, R7, UR13, -R166 ;  /* 0x0000000d07077c23 */ /* 0x000fe200080108a6 */
[----:B------:R-:W-:Y:S01]  /*5980*/  @!P0 ISETP.GE.AND P2, PT, R0, R165, PT ;  /* 0x000000a50000820c */ /* 0x000fe20003f46270 */
[----:B------:R-:W-:Y:S01]  /*5990*/  FFMA.FTZ R11, R171, UR5, R11 ;  /* 0x00000005ab0b7c23 */ /* 0x000fe2000801000b */
[----:B------:R-:W-:Y:S03]  /*59a0*/  @!P0 FSEL R9, R9, -INF , !P1 ;  /* 0xff80000009098808 */ /* 0x000fe60004800000 */
[----:B------:R-:W-:Y:S01]  /*59b0*/  MUFU.EX2 R182, R6 ;  /* 0x0000000600b67308 */ /* 0x000fe20000000800 */
[----:B------:R-:W-:Y:S01]  /*59c0*/  @!P0 VIADDMNMX R3, R170, R176, UR16, PT ;  /* 0x00000010aa038e46 */ /* 0x000fe2000b8001b0 */
[----:B-1----:R-:W-:Y:S01]  /*59d0*/  FMUL.FTZ R4, R245, 1.4426950216293334961 ;  /* 0x3fb8aa3bf5047820 */ /* 0x002fe20000410000 */
[----:B------:R-:W-:Y:S01]  /*59e0*/  @!P0 FSEL R8, R8, -INF , !P2 ;  /* 0xff80000008088808 */ /* 0x000fe20005000000 */
[--C-:B------:R-:W-:Y:S01]  /*59f0*/  FFMA.FTZ R9, R9, UR13, -R164.reuse ;  /* 0x0000000d09097c23 */ /* 0x100fe200080108a4 */
[----:B------:R-:W-:Y:S02]  /*5a00*/  FSETP.NEU.FTZ.AND P1, PT, R245, -INF , PT ;  /* 0xff800000f500780b */ /* 0x000fe40003f3d000 */
[-C--:B------:R-:W-:Y:S03]  /*5a10*/  @!P0 ISETP.GE.AND P3, PT, R0, R3.reuse, PT ;  /* 0x000000030000820c */ /* 0x080fe60003f66270 */
[----:B------:R1:W-:Y:S01]  /*5a20*/  MUFU.EX2 R242, R7 ;  /* 0x0000000700f27308 */ /* 0x0003e20000000800 */
[----:B------:R-:W-:Y:S01]  /*5a30*/  @!P0 ISETP.GE.AND P2, PT, R2, R3, PT ;  /* 0x000000030200820c */ /* 0x000fe20003f46270 */
[----:B------:R-:W-:Y:S01]  /*5a40*/  FFMA.FTZ R8, R8, UR13, -R164 ;  /* 0x0000000d08087c23 */ /* 0x000fe200080108a4 */
[----:B------:R-:W-:Y:S02]  /*5a50*/  FSEL R2, R4, RZ, P1 ;  /* 0x000000ff04027208 */ /* 0x000fe40000800000 */
[----:B------:R-:W-:Y:S02]  /*5a60*/  @!P0 FSEL R10, R10, -INF , !P3 ;  /* 0xff8000000a0a8808 */ /* 0x000fe40005800000 */
[----:B------:R-:W-:Y:S03]  /*5a70*/  @!P0 FSEL R11, R11, -INF , !P2 ;  /* 0xff8000000b0b8808 */ /* 0x000fe60005000000 */
[----:B------:R2:W-:Y:S01]  /*5a80*/  MUFU.EX2 R196, R9 ;  /* 0x0000000900c47308 */ /* 0x0005e20000000800 */
[--C-:B------:R-:W-:Y:S01]  /*5a90*/  FFMA.FTZ R170, R10, UR13, -R2.reuse ;  /* 0x0000000d0aaa7c23 */ /* 0x100fe20008010802 */
[----:B------:R-:W-:Y:S08]  /*5aa0*/  FFMA.FTZ R11, R11, UR13, -R2 ;  /* 0x0000000d0b0b7c23 */ /* 0x000ff00008010802 */
[----:B------:R3:W-:Y:S01]  /*5ab0*/  MUFU.EX2 R197, R8 ;  /* 0x0000000800c57308 */ /* 0x0007e20000000800 */
[----:B-1----:R-:W1:Y:S09]  /*5ac0*/  LDSM.16.M88.4 R4, [R212+0x4800] ;  /* 0x00480000d404783b */ /* 0x002e720000000200 */
[----:B------:R3:W-:Y:S01]  /*5ad0*/  MUFU.EX2 R198, R170 ;  /* 0x000000aa00c67308 */ /* 0x0007e20000000800 */
[C---:B--2---:R-:W-:Y:S05]  /*5ae0*/  VIADD R9, R0.reuse, 0x8 ;  /* 0x0000000800097836 */ /* 0x044fea0000000000 */
[----:B------:R-:W-:Y:S02]  /*5af0*/  I2FP.F32.S32 R10, R9 ;  /* 0x00000009000a7245 */ /* 0x000fe40000201400 */
[C---:B------:R-:W-:Y:S01]  /*5b00*/  @!P0 ISETP.GE.AND P1, PT, R9.reuse, R165, PT ;  /* 0x000000a50900820c */ /* 0x040fe20003f26270 */
[----:B---3--:R-:W-:Y:S01]  /*5b10*/  VIADD R8, R0, 0x9 ;  /* 0x0000000900087836 */ /* 0x008fe20000000000 */
[----:B------:R-:W-:Y:S01]  /*5b20*/  @!P0 ISETP.GE.AND P2, PT, R9, R167, PT ;  /* 0x000000a70900820c */ /* 0x000fe20003f46270 */
[C---:B------:R-:W-:Y:S01]  /*5b30*/  FFMA.FTZ R12, R10.reuse, UR5, R12 ;  /* 0x000000050a0c7c23 */ /* 0x040fe2000801000c */
[C---:B------:R-:W-:Y:S01]  /*5b40*/  FFMA.FTZ R14, R10.reuse, UR5, R14 ;  /* 0x000000050a0e7c23 */ /* 0x040fe2000801000e */
[----:B------:R2:W-:Y:S01]  /*5b50*/  MUFU.EX2 R195, R11 ;  /* 0x0000000b00c37308 */ /* 0x0005e20000000800 */
[C---:B------:R-:W-:Y:S01]  /*5b60*/  FFMA.FTZ R16, R10.reuse, UR5, R16 ;  /* 0x000000050a107c23 */ /* 0x040fe20008010010 */
[----:B------:R-:W-:Y:S01]  /*5b70*/  FFMA.FTZ R18, R10, UR5, R18 ;  /* 0x000000050a127c23 */ /* 0x000fe20008010012 */
[----:B------:R-:W-:Y:S02]  /*5b80*/  @!P0 FSEL R12, R12, -INF , !P1 ;  /* 0xff8000000c0c8808 */ /* 0x000fe40004800000 */
[----:B------:R-:W-:Y:S02]  /*5b90*/  I2FP.F32.S32 R170, R8 ;  /* 0x0000000800aa7245 */ /* 0x000fe40000201400 */
[----:B------:R-:W-:Y:S01]  /*5ba0*/  @!P0 ISETP.GE.AND P1, PT, R8, R165, PT ;  /* 0x000000a50800820c */ /* 0x000fe20003f26270 */
[----:B------:R-:W-:Y:S01]  /*5bb0*/  FFMA.FTZ R12, R12, UR13, -R164 ;  /* 0x0000000d0c0c7c23 */ /* 0x000fe200080108a4 */
[----:B------:R-:W-:Y:S01]  /*5bc0*/  @!P0 FSEL R18, R18, -INF , !P2 ;  /* 0xff80000012128808 */ /* 0x000fe20005000000 */
[C---:B------:R-:W-:Y:S01]  /*5bd0*/  FFMA.FTZ R13, R170.reuse, UR5, R13 ;  /* 0x00000005aa0d7c23 */ /* 0x040fe2000801000d */
[C---:B------:R-:W-:Y:S01]  /*5be0*/  FFMA.FTZ R15, R170.reuse, UR5, R15 ;  /* 0x00000005aa0f7c23 */ /* 0x040fe2000801000f */
[C---:B------:R-:W-:Y:S01]  /*5bf0*/  FFMA.FTZ R17, R170.reuse, UR5, R17 ;  /* 0x00000005aa117c23 */ /* 0x040fe20008010011 */
[----:B------:R-:W-:Y:S01]  /*5c00*/  FFMA.FTZ R19, R170, UR5, R19 ;  /* 0x00000005aa137c23 */ /* 0x000fe20008010013 */
[----:B------:R-:W-:Y:S01]  /*5c10*/  FFMA.FTZ R18, R18, UR13, -R166 ;  /* 0x0000000d12127c23 */ /* 0x000fe200080108a6 */
[----:B------:R-:W-:Y:S01]  /*5c20*/  @!P0 FSEL R13, R13, -INF , !P1 ;  /* 0xff8000000d0d8808 */ /* 0x000fe20004800000 */
[----:B------:R-:W-:Y:S01]  /*5c30*/  MUFU.EX2 R192, R12 ;  /* 0x0000000c00c07308 */ /* 0x000fe20000000800 */
[-C--:B------:R-:W-:Y:S01]  /*5c40*/  @!P0 ISETP.GE.AND P1, PT, R9, R3.reuse, PT ;  /* 0x000000030900820c */ /* 0x080fe20003f26270 */
[-C--:B-1----:R-:W-:Y:S03]  /*5c50*/  HMMA.16816.F32.BF16 R20, R184, R4.reuse, R20 ;  /* 0x00000004b814723c */ /* 0x082fe60000041814 */
[----:B------:R-:W-:Y:S05]  /*5c60*/  @!P0 FSEL R14, R14, -INF , !P1 ;  /* 0xff8000000e0e8808 */ /* 0x000fea0004800000 */
[----:B------:R-:W-:Y:S01]  /*5c70*/  MUFU.EX2 R239, R18 ;  /* 0x0000001200ef7308 */ /* 0x000fe20000000800 */
[----:B------:R-:W-:Y:S01]  /*5c80*/  @!P0 ISETP.GE.AND P1, PT, R8, R3, PT ;  /* 0x000000030800820c */ /* 0x000fe20003f26270 */
[C---:B------:R-:W-:Y:S04]  /*5c90*/  HMMA.16816.F32.BF16 R24, R172.reuse, R4, R24 ;  /* 0x00000004ac18723c */ /* 0x040fe80000041818 */
[----:B------:R-:W-:Y:S02]  /*5ca0*/  @!P0 FSEL R15, R15, -INF , !P1 ;  /* 0xff8000000f0f8808 */ /* 0x000fe40004800000 */
[-C--:B------:R-:W-:Y:S03]  /*5cb0*/  HMMA.16816.F32.BF16 R28, R172, R6.reuse, R28 ;  /* 0x00000006ac1c723c */ /* 0x080fe6000004181c */
[-C--:B------:R-:W-:Y:S02]  /*5cc0*/  @!P0 ISETP.GE.AND P1, PT, R9, R169.reuse, PT ;  /* 0x000000a90900820c */ /* 0x080fe40003f26270 */
[----:B------:R-:W-:Y:S01]  /*5cd0*/  VIADD R9, R0, 0x11 ;  /* 0x0000001100097836 */ /* 0x000fe20000000000 */
[----:B------:R-:W-:Y:S05]  /*5ce0*/  HMMA.16816.F32.BF16 R32, R184, R6, R32 ;  /* 0x00000006b820723c */ /* 0x000fea0000041820 */
[----:B------:R-:W-:Y:S01]  /*5cf0*/  @!P0 FSEL R16, R16, -INF , !P1 ;  /* 0xff80000010108808 */ /* 0x000fe20004800000 */
[----:B------:R-:W-:Y:S01]  /*5d00*/  VIADD R4, R0, 0x18 ;  /* 0x0000001800047836 */ /* 0x000fe20000000000 */
[----:B------:R-:W-:Y:S01]  /*5d10*/  @!P0 ISETP.GE.AND P1, PT, R8, R169, PT ;  /* 0x000000a90800820c */ /* 0x000fe20003f26270 */
[----:B------:R-:W-:Y:S03]  /*5d20*/  FFMA.FTZ R13, R13, UR13, -R164 ;  /* 0x0000000d0d0d7c23 */ /* 0x000fe600080108a4 */
[----:B------:R-:W-:Y:S01]  /*5d30*/  @!P0 FSEL R17, R17, -INF , !P1 ;  /* 0xff80000011118808 */ /* 0x000fe20004800000 */
[--C-:B------:R-:W-:Y:S01]  /*5d40*/  FFMA.FTZ R16, R16, UR13, -R168.reuse ;  /* 0x0000000d10107c23 */ /* 0x100fe200080108a8 */
[----:B------:R-:W-:Y:S01]  /*5d50*/  @!P0 ISETP.GE.AND P1, PT, R8, R167, PT ;  /* 0x000000a70800820c */ /* 0x000fe20003f26270 */
[----:B------:R-:W-:Y:S01]  /*5d60*/  MUFU.EX2 R191, R13 ;  /* 0x0000000d00bf7308 */ /* 0x000fe20000000800 */
[----:B------:R-:W-:Y:S01]  /*5d70*/  IADD3 R8, R0, 0x10, RZ ;  /* 0x0000001000087810 */ /* 0x000fe20007ffe0ff */
[----:B------:R-:W-:Y:S01]  /*5d80*/  FFMA.FTZ R17, R17, UR13, -R168 ;  /* 0x0000000d11117c23 */ /* 0x000fe200080108a8 */
[----:B------:R-:W-:Y:S01]  /*5d90*/  @!P0 FSEL R19, R19, -INF , !P1 ;  /* 0xff80000013138808 */ /* 0x000fe20004800000 */
[--C-:B------:R-:W-:Y:S01]  /*5da0*/  FFMA.FTZ R14, R14, UR13, -R2.reuse ;  /* 0x0000000d0e0e7c23 */ /* 0x100fe20008010802 */
[----:B------:R-:W-:Y:S01]  /*5db0*/  I2FP.F32.S32 R10, R8 ;  /* 0x00000008000a7245 */ /* 0x000fe20000201400 */
[----:B------:R-:W-:Y:S01]  /*5dc0*/  FFMA.FTZ R15, R15, UR13, -R2 ;  /* 0x0000000d0f0f7c23 */ /* 0x000fe20008010802 */
[----:B--2---:R-:W-:Y:S03]  /*5dd0*/  I2FP.F32.S32 R11, R9 ;  /* 0x00000009000b7245 */ /* 0x004fe60000201400 */
[----:B------:R-:W-:Y:S01]  /*5de0*/  MUFU.EX2 R237, R16 ;  /* 0x0000001000ed7308 */ /* 0x000fe20000000800 */
[-C--:B------:R-:W-:Y:S01]  /*5df0*/  @!P0 ISETP.GE.AND P1, PT, R8, R169.reuse, PT ;  /* 0x000000a90800820c */ /* 0x080fe20003f26270 */
[C---:B------:R-:W-:Y:S01]  /*5e00*/  FFMA.FTZ R20, R10.reuse, UR5, R20 ;  /* 0x000000050a147c23 */ /* 0x040fe20008010014 */
[C---:B------:R-:W-:Y:S01]  /*5e10*/  FFMA.FTZ R22, R10.reuse, UR5, R22 ;  /* 0x000000050a167c23 */ /* 0x040fe20008010016 */
[C---:B------:R-:W-:Y:S01]  /*5e20*/  FFMA.FTZ R21, R11.reuse, UR5, R21 ;  /* 0x000000050b157c23 */ /* 0x040fe20008010015 */
[C---:B------:R-:W-:Y:S01]  /*5e30*/  FFMA.FTZ R23, R11.reuse, UR5, R23 ;  /* 0x000000050b177c23 */ /* 0x040fe20008010017 */
[----:B------:R-:W-:Y:S01]  /*5e40*/  FFMA.FTZ R24, R10, UR5, R24 ;  /* 0x000000050a187c23 */ /* 0x000fe20008010018 */
[----:B------:R-:W-:Y:S01]  /*5e50*/  @!P0 FSEL R20, R20, -INF , !P1 ;  /* 0xff80000014148808 */ /* 0x000fe20004800000 */
[----:B------:R-:W-:Y:S01]  /*5e60*/  FFMA.FTZ R25, R11, UR5, R25 ;  /* 0x000000050b197c23 */ /* 0x000fe20008010019 */
[----:B------:R-:W-:Y:S01]  /*5e70*/  @!P0 ISETP.GE.AND P1, PT, R9, R169, PT ;  /* 0x000000a90900820c */ /* 0x000fe20003f26270 */
[----:B------:R-:W-:Y:S01]  /*5e80*/  FFMA.FTZ R26, R10, UR5, R26 ;  /* 0x000000050a1a7c23 */ /* 0x000fe2000801001a */
[----:B------:R-:W-:Y:S01]  /*5e90*/  I2FP.F32.S32 R6, R4 ;  /* 0x0000000400067245 */ /* 0x000fe20000201400 */
[----:B------:R-:W-:Y:S01]  /*5ea0*/  FFMA.FTZ R27, R11, UR5, R27 ;  /* 0x000000050b1b7c23 */ /* 0x000fe2000801001b */
[----:B------:R-:W-:Y:S01]  /*5eb0*/  @!P0 FSEL R21, R21, -INF , !P1 ;  /* 0xff80000015158808 */ /* 0x000fe20004800000 */
[----:B------:R-:W-:Y:S01]  /*5ec0*/  MUFU.EX2 R235, R17 ;  /* 0x0000001100eb7308 */ /* 0x000fe20000000800 */
[-C--:B------:R-:W-:Y:S01]  /*5ed0*/  @!P0 ISETP.GE.AND P1, PT, R8, R167.reuse, PT ;  /* 0x000000a70800820c */ /* 0x080fe20003f26270 */
[----:B------:R-:W-:Y:S01]  /*5ee0*/  FFMA.FTZ R28, R6, UR5, R28 ;  /* 0x00000005061c7c23 */ /* 0x000fe2000801001c */
[----:B------:R-:W-:Y:S01]  /*5ef0*/  IADD3 R0, R0, 0x19, RZ ;  /* 0x0000001900007810 */ /* 0x000fe20007ffe0ff */
[----:B------:R-:W-:Y:S01]  /*5f00*/  FFMA.FTZ R32, R6, UR5, R32 ;  /* 0x0000000506207c23 */ /* 0x000fe20008010020 */
[----:B------:R-:W-:Y:S01]  /*5f10*/  @!P0 FSEL R22, R22, -INF , !P1 ;  /* 0xff80000016168808 */ /* 0x000fe20004800000 */
[C---:B------:R-:W-:Y:S01]  /*5f20*/  FFMA.FTZ R34, R6.reuse, UR5, R34 ;  /* 0x0000000506227c23 */ /* 0x040fe20008010022 */
[----:B------:R-:W-:Y:S01]  /*5f30*/  @!P0 ISETP.GE.AND P1, PT, R9, R167, PT ;  /* 0x000000a70900820c */ /* 0x000fe20003f26270 */
[----:B------:R-:W-:Y:S01]  /*5f40*/  FFMA.FTZ R19, R19, UR13, -R166 ;  /* 0x0000000d13137c23 */ /* 0x000fe200080108a6 */
[----:B------:R-:W-:Y:S01]  /*5f50*/  I2FP.F32.S32 R5, R0 ;  /* 0x0000000000057245 */ /* 0x000fe20000201400 */
[----:B------:R-:W-:Y:S01]  /*5f60*/  FFMA.FTZ R30, R6, UR5, R30 ;  /* 0x00000005061e7c23 */ /* 0x000fe2000801001e */
[----:B------:R-:W-:Y:S01]  /*5f70*/  @!P0 FSEL R23, R23, -INF , !P1 ;  /* 0xff80000017178808 */ /* 0x000fe20004800000 */
[----:B------:R-:W1:Y:S01]  /*5f80*/  MUFU.EX2 R238, R19 ;  /* 0x0000001300ee7308 */ /* 0x000e620000000800 */
[-C--:B------:R-:W-:Y:S01]  /*5f90*/  @!P0 ISETP.GE.AND P1, PT, R8, R165.reuse, PT ;  /* 0x000000a50800820c */ /* 0x080fe20003f26270 */
[C---:B------:R-:W-:Y:S01]  /*5fa0*/  FFMA.FTZ R29, R5.reuse, UR5, R29 ;  /* 0x00000005051d7c23 */ /* 0x040fe2000801001d */
[C---:B------:R-:W-:Y:S01]  /*5fb0*/  FFMA.FTZ R33, R5.reuse, UR5, R33 ;  /* 0x0000000505217c23 */ /* 0x040fe20008010021 */
[C---:B------:R-:W-:Y:S01]  /*5fc0*/  FFMA.FTZ R35, R5.reuse, UR5, R35 ;  /* 0x0000000505237c23 */ /* 0x040fe20008010023 */
[----:B------:R-:W-:Y:S01]  /*5fd0*/  @!P0 FSEL R24, R24, -INF , !P1 ;  /* 0xff80000018188808 */ /* 0x000fe20004800000 */
[----:B------:R-:W-:Y:S01]  /*5fe0*/  FFMA.FTZ R31, R5, UR5, R31 ;  /* 0x00000005051f7c23 */ /* 0x000fe2000801001f */
[----:B------:R-:W-:Y:S03]  /*5ff0*/  @!P0 ISETP.GE.AND P1, PT, R9, R165, PT ;  /* 0x000000a50900820c */ /* 0x000fe60003f26270 */
[----:B------:R-:W-:Y:S01]  /*6000*/  MUFU.EX2 R194, R14 ;  /* 0x0000000e00c27308 */ /* 0x000fe20000000800 */
[-C--:B------:R-:W-:Y:S01]  /*6010*/  @!P0 ISETP.GE.AND P2, PT, R4, R3.reuse, PT ;  /* 0x000000030400820c */ /* 0x080fe20003f46270 */
[--C-:B------:R-:W-:Y:S01]  /*6020*/  FFMA.FTZ R20, R20, UR13, -R168.reuse ;  /* 0x0000000d14147c23 */ /* 0x100fe200080108a8 */
[----:B------:R-:W-:Y:S01]  /*6030*/  @!P0 FSEL R25, R25, -INF , !P1 ;  /* 0xff80000019198808 */ /* 0x000fe20004800000 */
[----:B------:R-:W-:Y:S01]  /*6040*/  FFMA.FTZ R21, R21, UR13, -R168 ;  /* 0x0000000d15157c23 */ /* 0x000fe200080108a8 */
[-C--:B------:R-:W-:Y:S01]  /*6050*/  @!P0 ISETP.GE.AND P1, PT, R8, R3.reuse, PT ;  /* 0x000000030800820c */ /* 0x080fe20003f26270 */
[--C-:B------:R-:W-:Y:S01]  /*6060*/  FFMA.FTZ R22, R22, UR13, -R166.reuse ;  /* 0x0000000d16167c23 */ /* 0x100fe200080108a6 */
[----:B------:R-:W-:Y:S03]  /*6070*/  @!P0 FSEL R30, R30, -INF , !P2 ;  /* 0xff8000001e1e8808 */ /* 0x000fe60005000000 */
[----:B------:R-:W-:Y:S01]  /*6080*/  MUFU.EX2 R193, R15 ;  /* 0x0000000f00c17308 */ /* 0x000fe20000000800 */
[----:B------:R-:W-:Y:S01]  /*6090*/  @!P0 FSEL R26, R26, -INF , !P1 ;  /* 0xff8000001a1a8808 */ /* 0x000fe20004800000 */
[----:B------:R-:W-:Y:S01]  /*60a0*/  FFMA.FTZ R23, R23, UR13, -R166 ;  /* 0x0000000d17177c23 */ /* 0x000fe200080108a6 */
[----:B------:R-:W-:Y:S01]  /*60b0*/  @!P0 ISETP.GE.AND P1, PT, R9, R3, PT ;  /* 0x000000030900820c */ /* 0x000fe20003f26270 */
[--C-:B------:R-:W-:Y:S01]  /*60c0*/  FFMA.FTZ R30, R30, UR13, -R2.reuse ;  /* 0x0000000d1e1e7c23 */ /* 0x100fe20008010802 */
[----:B-1----:R-:W-:Y:S01]  /*60d0*/  F2FP.BF16.F32.PACK_AB R5, R238, R239 ;  /* 0x000000efee05723e */ /* 0x002fe200000010ff */
[----:B------:R-:W-:Y:S01]  /*60e0*/  FFMA.FTZ R26, R26, UR13, -R2 ;  /* 0x0000000d1a1a7c23 */ /* 0x000fe20008010802 */
[----:B------:R-:W-:Y:S03]  /*60f0*/  @!P0 FSEL R27, R27, -INF , !P1 ;  /* 0xff8000001b1b8808 */ /* 0x000fe60004800000 */
[----:B------:R-:W-:Y:S01]  /*6100*/  MUFU.EX2 R233, R20 ;  /* 0x0000001400e97308 */ /* 0x000fe20000000800 */
[-C--:B------:R-:W-:Y:S01]  /*6110*/  @!P0 ISETP.GE.AND P1, PT, R4, R165.reuse, PT ;  /* 0x000000a50400820c */ /* 0x080fe20003f26270 */
[--C-:B------:R-:W-:Y:S01]  /*6120*/  FFMA.FTZ R24, R24, UR13, -R164.reuse ;  /* 0x0000000d18187c23 */ /* 0x100fe200080108a4 */
[----:B------:R-:W-:Y:S01]  /*6130*/  FFMA.FTZ R25, R25, UR13, -R164 ;  /* 0x0000000d19197c23 */ /* 0x000fe200080108a4 */
        /* <DEDUP_REMOVED lines=29> */
[----:B------:R-:W-:Y:S02]  /*6310*/  PLOP3.LUT P1, PT, PT, PT, UP3, 0x80, 0x0 ;  /* 0x000000000000781c */ /* 0x000fe40003f2f038 */
[----:B----4-:R-:W-:Y:S02]  /*6320*/  IADD3 R180, P0, R180, UR20, RZ ;  /* 0x00000014b4b47c10 */ /* 0x010fe4000ff1e0ff */
[----:B------:R3:W-:Y:S01]  /*6330*/  STS [R223+0x20400], R3 ;  /* 0x02040003df007388 */ /* 0x0007e20000000800 */
[----:B------:R-:W-:Y:S01]  /*6340*/  FFMA.FTZ R2, R31, UR13, -R2 ;  /* 0x0000000d1f027c23 */ /* 0x000fe20008010802 */
[----:B------:R-:W-:Y:S01]  /*6350*/  MUFU.EX2 R203, R34 ;  /* 0x0000002200cb7308 */ /* 0x000fe20000000800 */
[----:B------:R-:W-:Y:S02]  /*6360*/  IADD3.X R181, R251, UR19, RZ, P0, !PT ;  /* 0x00000013fbb57c10 */ /* 0x000fe400087fe4ff */
[----:B------:R4:W-:Y:S07]  /*6370*/  STS [R224+0x20400], R5 ;  /* 0x02040005e0007388 */ /* 0x0009ee0000000800 */
[----:B------:R1:W-:Y:S10]  /*6380*/  MUFU.EX2 R183, R2 ;  /* 0x0000000200b77308 */ /* 0x0003f40000000800 */
[----:B------:R-:W-:Y:S01]  /*6390*/  MUFU.EX2 R201, R166 ;  /* 0x000000a600c97308 */ /* 0x000fe20000000800 */
[----:B--2---:R-:W-:Y:S02]  /*63a0*/  F2FP.BF16.F32.PACK_AB R0, R235, R237 ;  /* 0x000000edeb00723e */ /* 0x004fe400000010ff */
[----:B---3--:R-:W-:Y:S03]  /*63b0*/  F2FP.BF16.F32.PACK_AB R3, R195, R198 ;  /* 0x000000c6c303723e */ /* 0x008fe600000010ff */
[----:B------:R2:W-:Y:S01]  /*63c0*/  STS [R224+0x20000], R0 ;  /* 0x02000000e0007388 */ /* 0x0005e20000000800 */
[----:B-1----:R-:W-:Y:S03]  /*63d0*/  F2FP.BF16.F32.PACK_AB R2, R199, R202 ;  /* 0x000000cac702723e */ /* 0x002fe600000010ff */
[----:B------:R-:W-:Y:S01]  /*63e0*/  MUFU.EX2 R190, R24 ;  /* 0x0000001800be7308 */ /* 0x000fe20000000800 */
[----:B----4-:R-:W-:Y:S01]  /*63f0*/  F2FP.BF16.F32.PACK_AB R5, R193, R194 ;  /* 0x000000c2c105723e */ /* 0x010fe200000010ff */
[----:B------:R1:W-:Y:S05]  /*6400*/  STS [R223+0x21000], R4 ;  /* 0x02100004df007388 */ /* 0x0003ea0000000800 */
[----:B------:R3:W-:Y:S03]  /*6410*/  STS [R223+0x21400], R3 ;  /* 0x02140003df007388 */ /* 0x0007e60000000800 */
[----:B------:R-:W4:Y:S02]  /*6420*/  MUFU.EX2 R187, R25 ;  /* 0x0000001900bb7308 */ /* 0x000f240000000800 */
[----:B------:R4:W-:Y:S08]  /*6430*/  STS [R224+0x21400], R5 ;  /* 0x02140005e0007388 */ /* 0x0009f00000000800 */
[----:B------:R-:W-:Y:S01]  /*6440*/  MUFU.EX2 R189, R26 ;  /* 0x0000001a00bd7308 */ /* 0x000fe20000000800 */
[----:B--2---:R-:W-:Y:S09]  /*6450*/  F2FP.BF16.F32.PACK_AB R0, R191, R192 ;  /* 0x000000c0bf00723e */ /* 0x004ff200000010ff */
[----:B------:R-:W2:Y:S01]  /*6460*/  MUFU.EX2 R188, R27 ;  /* 0x0000001b00bc7308 */ /* 0x000ea20000000800 */
[----:B-1----:R-:W-:Y:S01]  /*6470*/  F2FP.BF16.F32.PACK_AB R4, R232, R233 ;  /* 0x000000e9e804723e */ /* 0x002fe200000010ff */
[----:B------:R1:W-:Y:S01]  /*6480*/  STS [R224+0x21000], R0 ;  /* 0x02100000e0007388 */ /* 0x0003e20000000800 */
[----:B---3--:R-:W-:Y:S04]  /*6490*/  F2FP.BF16.F32.PACK_AB R3, R234, R236 ;  /* 0x000000ecea03723e */ /* 0x008fe800000010ff */
[----:B------:R2:W-:Y:S03]  /*64a0*/  STS [R221+0x20000], R4 ;  /* 0x02000004dd007388 */ /* 0x0005e60000000800 */
[----:B------:R-:W-:Y:S01]  /*64b0*/  MUFU.EX2 R186, R28 ;  /* 0x0000001c00ba7308 */ /* 0x000fe20000000800 */
[----:B----4-:R-:W-:Y:S01]  /*64c0*/  F2FP.BF16.F32.PACK_AB R5, R187, R190 ;  /* 0x000000bebb05723e */ /* 0x010fe200000010ff */
[----:B------:R3:W-:Y:S05]  /*64d0*/  STS [R221+0x20400], R3 ;  /* 0x02040003dd007388 */ /* 0x0007ea0000000800 */
[----:B------:R4:W-:Y:S03]  /*64e0*/  STS [R222+0x20000], R2 ;  /* 0x02000002de007388 */ /* 0x0009e60000000800 */
[----:B------:R-:W3:Y:S10]  /*64f0*/  MUFU.EX2 R185, R164 ;  /* 0x000000a400b97308 */ /* 0x000ef40000000800 */
[----:B------:R-:W4:Y:S01]  /*6500*/  MUFU.EX2 R184, R30 ;  /* 0x0000001e00b87308 */ /* 0x000f220000000800 */
[----:B-1----:R-:W-:Y:S02]  /*6510*/  F2FP.BF16.F32.PACK_AB R0, R201, R203 ;  /* 0x000000cbc900723e */ /* 0x002fe400000010ff */
[----:B--2---:R-:W-:Y:S03]  /*6520*/  F2FP.BF16.F32.PACK_AB R4, R188, R189 ;  /* 0x000000bdbc04723e */ /* 0x004fe600000010ff */
[----:B------:R1:W-:Y:S01]  /*6530*/  STS [R222+0x20400], R0 ;  /* 0x02040000de007388 */ /* 0x0003e20000000800 */
[----:B---3--:R-:W-:Y:S04]  /*6540*/  F2FP.BF16.F32.PACK_AB R3, R185, R186 ;  /* 0x000000bab903723e */ /* 0x008fe800000010ff */
[----:B------:R-:W-:Y:S01]  /*6550*/  STS [R221+0x21000], R5 ;  /* 0x02100005dd007388 */ /* 0x000fe20000000800 */
[----:B----4-:R-:W-:Y:S04]  /*6560*/  F2FP.BF16.F32.PACK_AB R2, R183, R184 ;  /* 0x000000b8b702723e */ /* 0x010fe800000010ff */
[----:B------:R-:W-:Y:S05]  /*6570*/  STS [R221+0x21400], R4 ;  /* 0x02140004dd007388 */ /* 0x000fea0000000800 */
[----:B------:R-:W-:Y:S05]  /*6580*/  STS [R222+0x21000], R3 ;  /* 0x02100003de007388 */ /* 0x000fea0000000800 */
[----:B------:R2:W-:Y:S05]  /*6590*/  STS [R222+0x21400], R2 ;  /* 0x02140002de007388 */ /* 0x0005ea0000000800 */
[----:B------:R-:W-:Y:S01]  /*65a0*/  LDSM.16.M88.4 R16, [R211+UR4+0x14000] ;  /* 0x01400004d310783b */ /* 0x000fe20008000200 */
[----:B-1----:R-:W-:Y:S04]  /*65b0*/  LEA R0, R215, UR4, 0x1 ;  /* 0x00000004d7007c11 */ /* 0x002fe8000f8e08ff */
[----:B------:R-:W-:Y:S01]  /*65c0*/  LDSM.16.M88.4 R164, [R211+UR4+0x14800] ;  /* 0x01480004d3a4783b */ /* 0x000fe20008000200 */
[C-C-:B------:R-:W-:Y:S04]  /*65d0*/  IMAD.IADD R200, R207.reuse, 0x1, R0.reuse ;  /* 0x00000001cfc87824 */ /* 0x140fe800078e0200 */
[----:B------:R-:W1:Y:S05]  /*65e0*/  LDSM.16.M88.4 R32, [R0+0x8000] ;  /* 0x008000000020783b */ /* 0x000e6a0000000200 */
[----:B------:R-:W3:Y:S05]  /*65f0*/  LDSM.16.M88.4 R28, [R0+0x9000] ;  /* 0x00900000001c783b */ /* 0x000eea0000000200 */
[----:B------:R-:W-:Y:S01]  /*6600*/  LDSM.16.M88.4 R172, [R210+0x8000] ;  /* 0x00800000d2ac783b */ /* 0x000fe20000000200 */
[----:B--2---:R-:W-:Y:S05]  /*6610*/  IMAD.IADD R2, R214, 0x1, R0 ;  /* 0x00000001d6027824 */ /* 0x004fea00078e0200 */
[----:B------:R-:W2:Y:S01]  /*6620*/  LDSM.16.M88.4 R168, [R2+0x8000] ;  /* 0x0080000002a8783b */ /* 0x000ea20000000200 */
[----:B------:R-:W-:Y:S04]  /*6630*/  IADD3 R3, R207, R2, RZ ;  /* 0x00000002cf037210 */ /* 0x000fe80007ffe0ff */
[----:B------:R-:W4:Y:S01]  /*6640*/  LDSM.16.M88.4 R176, [R2+0x9000] ;  /* 0x0090000002b0783b */ /* 0x000f220000000200 */
[-C--:B-1----:R-:W-:Y:S06]  /*6650*/  HMMA.16816.F32.BF16 R4, R32, R16.reuse, RZ ;  /* 0x000000102004723c */ /* 0x082fec00000418ff */
[C---:B---3--:R-:W-:Y:S06]  /*6660*/  HMMA.16816.F32.BF16 R8, R28.reuse, R16, RZ ;  /* 0x000000101c08723c */ /* 0x048fec00000418ff */
[-C--:B------:R-:W-:Y:S06]  /*6670*/  HMMA.16816.F32.BF16 R12, R28, R18.reuse, RZ ;  /* 0x000000121c0c723c */ /* 0x080fec00000418ff */
[C---:B------:R-:W-:Y:S06]  /*6680*/  HMMA.16816.F32.BF16 R16, R32.reuse, R18, RZ ;  /* 0x000000122010723c */ /* 0x040fec00000418ff */
[-C--:B------:R-:W-:Y:S06]  /*6690*/  HMMA.16816.F32.BF16 R20, R32, R164.reuse, RZ ;  /* 0x000000a42014723c */ /* 0x080fec00000418ff */
[C---:B------:R-:W-:Y:S06]  /*66a0*/  HMMA.16816.F32.BF16 R24, R28.reuse, R164, RZ ;  /* 0x000000a41c18723c */ /* 0x040fec00000418ff */
[-C--:B------:R-:W-:Y:S06]  /*66b0*/  HMMA.16816.F32.BF16 R28, R28, R166.reuse, RZ ;  /* 0x000000a61c1c723c */ /* 0x080fec00000418ff */
[----:B------:R-:W-:Y:S01]  /*66c0*/  HMMA.16816.F32.BF16 R32, R32, R166, RZ ;  /* 0x000000a62020723c */ /* 0x000fe200000418ff */
[----:B------:R-:W1:Y:S05]  /*66d0*/  LDSM.16.M88.4 R164, [R210+0x8800] ;  /* 0x00880000d2a4783b */ /* 0x000e6a0000000200 */
[-C--:B--2---:R-:W-:Y:S06]  /*66e0*/  HMMA.16816.F32.BF16 R4, R168, R172.reuse, R4 ;  /* 0x000000aca804723c */ /* 0x084fec0000041804 */
[C---:B----4-:R-:W-:Y:S06]  /*66f0*/  HMMA.16816.F32.BF16 R8, R176.reuse, R172, R8 ;  /* 0x000000acb008723c */ /* 0x050fec0000041808 */
[-C--:B------:R-:W-:Y:S06]  /*6700*/  HMMA.16816.F32.BF16 R12, R176, R174.reuse, R12 ;  /* 0x000000aeb00c723c */ /* 0x080fec000004180c */
[C---:B------:R-:W-:Y:S01]  /*6710*/  HMMA.16816.F32.BF16 R16, R168.reuse, R174, R16 ;  /* 0x000000aea810723c */ /* 0x040fe20000041810 */
[----:B------:R-:W-:Y:S05]  /*6720*/  LDSM.16.M88.4 R172, [R200+0x8000] ;  /* 0x00800000c8ac783b */ /* 0x000fea0000000200 */
[-C--:B-1----:R-:W-:Y:S06]  /*6730*/  HMMA.16816.F32.BF16 R20, R168, R164.reuse, R20 ;  /* 0x000000a4a814723c */ /* 0x082fec0000041814 */
[C---:B------:R-:W-:Y:S06]  /*6740*/  HMMA.16816.F32.BF16 R24, R176.reuse, R164, R24 ;  /* 0x000000a4b018723c */ /* 0x040fec0000041818 */
[-C--:B------:R-:W-:Y:S01]  /*6750*/  HMMA.16816.F32.BF16 R28, R176, R166.reuse, R28 ;  /* 0x000000a6b01c723c */ /* 0x080fe2000004181c */
[----:B------:R-:W1:Y:S05]  /*6760*/  LDSM.16.M88.4 R176, [R213+0x8000] ;  /* 0x00800000d5b0783b */ /* 0x000e6a0000000200 */
[----:B------:R-:W-:Y:S01]  /*6770*/  HMMA.16816.F32.BF16 R32, R168, R166, R32 ;  /* 0x000000a6a820723c */ /* 0x000fe20000041820 */
[----:B------:R-:W2:Y:S05]  /*6780*/  LDSM.16.M88.4 R164, [R200+0x9000] ;  /* 0x00900000c8a4783b */ /* 0x000eaa0000000200 */
[----:B------:R-:W3:Y:S01]  /*6790*/  LDSM.16.M88.4 R168, [R213+0x8800] ;  /* 0x00880000d5a8783b */ /* 0x000ee20000000200 */
[-C--:B-1----:R-:W-:Y:S06]  /*67a0*/  HMMA.16816.F32.BF16 R4, R172, R176.reuse, R4 ;  /* 0x000000b0ac04723c */ /* 0x082fec0000041804 */
[C---:B--2---:R-:W-:Y:S01]  /*67b0*/  HMMA.16816.F32.BF16 R8, R164.reuse, R176, R8 ;  /* 0x000000b0a408723c */ /* 0x044fe20000041808 */
[----:B------:R-:W2:Y:S05]  /*67c0*/  LDG.E R176, desc[UR14][R180.64+0x20] ;  /* 0x0000200eb4b07981 */ /* 0x000eaa000c1e1900 */
[----:B------:R-:W5:Y:S01]  /*67d0*/  LDG.E R177, desc[UR14][R180.64+0xa0] ;  /* 0x0000a00eb4b17981 */ /* 0x000f62000c1e1900 */
[-C--:B------:R-:W-:Y:S06]  /*67e0*/  HMMA.16816.F32.BF16 R12, R164, R178.reuse, R12 ;  /* 0x000000b2a40c723c */ /* 0x080fec000004180c */
[C---:B------:R-:W-:Y:S01]  /*67f0*/  HMMA.16816.F32.BF16 R16, R172.reuse, R178, R16 ;  /* 0x000000b2ac10723c */ /* 0x040fe20000041810 */
[----:B------:R-:W4:Y:S05]  /*6800*/  LDG.E R179, desc[UR14][R180.64] ;  /* 0x0000000eb4b37981 */ /* 0x000f2a000c1e1900 */
[----:B------:R1:W5:Y:S01]  /*6810*/  LDG.E R178, desc[UR14][R180.64+0x80] ;  /* 0x0000800eb4b27981 */ /* 0x000362000c1e1900 */
[-C--:B---3--:R-:W-:Y:S06]  /*6820*/  HMMA.16816.F32.BF16 R20, R172, R168.reuse, R20 ;  /* 0x000000a8ac14723c */ /* 0x088fec0000041814 */
[C---:B------:R-:W-:Y:S06]  /*6830*/  HMMA.16816.F32.BF16 R24, R164.reuse, R168, R24 ;  /* 0x000000a8a418723c */ /* 0x040fec0000041818 */
[-C--:B------:R-:W-:Y:S01]  /*6840*/  HMMA.16816.F32.BF16 R28, R164, R170.reuse, R28 ;  /* 0x000000aaa41c723c */ /* 0x080fe2000004181c */
[----:B------:R-:W-:Y:S05]  /*6850*/  LDSM.16.M88.4 R164, [R3+0x8000] ;  /* 0x0080000003a4783b */ /* 0x000fea0000000200 */
[----:B------:R-:W-:Y:S01]  /*6860*/  HMMA.16816.F32.BF16 R32, R172, R170, R32 ;  /* 0x000000aaac20723c */ /* 0x000fe20000041820 */
[----:B------:R-:W3:Y:S05]  /*6870*/  LDSM.16.M88.4 R168, [R212+0x8000] ;  /* 0x00800000d4a8783b */ /* 0x000eea0000000200 */
[----:B------:R-:W1:Y:S01]  /*6880*/  LDSM.16.M88.4 R172, [R3+0x9000] ;  /* 0x0090000003ac783b */ /* 0x000e620000000200 */
[-C--:B---3--:R-:W-:Y:S06]  /*6890*/  HMMA.16816.F32.BF16 R4, R164, R168.reuse, R4 ;  /* 0x000000a8a404723c */ /* 0x088fec0000041804 */
[C---:B-1----:R-:W-:Y:S06]  /*68a0*/  HMMA.16816.F32.BF16 R8, R172.reuse, R168, R8 ;  /* 0x000000a8ac08723c */ /* 0x042fec0000041808 */
        /* <DEDUP_REMOVED lines=8> */
[----:B------:R-:W1:Y:S05]  /*6930*/  LDSM.16.M88.4 R164, [R211+UR4+0x18000] ;  /* 0x01800004d3a4783b */ /* 0x000e6a0008000200 */
[----:B------:R-:W3:Y:S01]  /*6940*/  LDSM.16.M88.4 R168, [R0+0xb000] ;  /* 0x00b0000000a8783b */ /* 0x000ee20000000200 */
[-C--:B-1----:R-:W-:Y:S06]  /*6950*/  HMMA.16816.F32.BF16 R4, R172, R164.reuse, R4 ;  /* 0x000000a4ac04723c */ /* 0x082fec0000041804 */
[C---:B---3--:R-:W-:Y:S06]  /*6960*/  HMMA.16816.F32.BF16 R8, R168.reuse, R164, R8 ;  /* 0x000000a4a808723c */ /* 0x048fec0000041808 */
[-C--:B------:R-:W-:Y:S06]  /*6970*/  HMMA.16816.F32.BF16 R12, R168, R166.reuse, R12 ;  /* 0x000000a6a80c723c */ /* 0x080fec000004180c */
[C---:B------:R-:W-:Y:S01]  /*6980*/  HMMA.16816.F32.BF16 R16, R172.reuse, R166, R16 ;  /* 0x000000a6ac10723c */ /* 0x040fe20000041810 */
[----:B------:R-:W1:Y:S05]  /*6990*/  LDSM.16.M88.4 R164, [R211+UR4+0x18800] ;  /* 0x01880004d3a4783b */ /* 0x000e6a0008000200 */
[-C--:B-1----:R-:W-:Y:S06]  /*69a0*/  HMMA.16816.F32.BF16 R20, R172, R164.reuse, R20 ;  /* 0x000000a4ac14723c */ /* 0x082fec0000041814 */
[C---:B------:R-:W-:Y:S06]  /*69b0*/  HMMA.16816.F32.BF16 R24, R168.reuse, R164, R24 ;  /* 0x000000a4a818723c */ /* 0x040fec0000041818 */
[-C--:B------:R-:W-:Y:S01]  /*69c0*/  HMMA.16816.F32.BF16 R28, R168, R166.reuse, R28 ;  /* 0x000000a6a81c723c */ /* 0x080fe2000004181c */
[----:B------:R-:W-:Y:S05]  /*69d0*/  LDSM.16.M88.4 R168, [R2+0xa000] ;  /* 0x00a0000002a8783b */ /* 0x000fea0000000200 */
[----:B------:R-:W-:Y:S01]  /*69e0*/  HMMA.16816.F32.BF16 R32, R172, R166, R32 ;  /* 0x000000a6ac20723c */ /* 0x000fe20000041820 */
[----:B------:R-:W1:Y:S05]  /*69f0*/  LDSM.16.M88.4 R164, [R210+0xc000] ;  /* 0x00c00000d2a4783b */ /* 0x000e6a0000000200 */
[----:B------:R-:W3:Y:S01]  /*6a00*/  LDSM.16.M88.4 R172, [R2+0xb000] ;  /* 0x00b0000002ac783b */ /* 0x000ee20000000200 */
[-C--:B-1----:R-:W-:Y:S06]  /*6a10*/  HMMA.16816.F32.BF16 R4, R168, R164.reuse, R4 ;  /* 0x000000a4a804723c */ /* 0x082fec0000041804 */
[C---:B---3--:R-:W-:Y:S06]  /*6a20*/  HMMA.16816.F32.BF16 R8, R172.reuse, R164, R8 ;  /* 0x000000a4ac08723c */ /* 0x048fec0000041808 */
        /* <DEDUP_REMOVED lines=27> */
[----:B--2---:R-:W-:Y:S01]  /*6be0*/  FADD.FTZ R6, -R176, R6 ;  /* 0x00000006b0067221 */ /* 0x004fe20000010100 */
[C---:B----4-:R-:W-:Y:S01]  /*6bf0*/  FADD.FTZ R4, -R179.reuse, R4 ;  /* 0x00000004b3047221 */ /* 0x050fe20000010100 */
[----:B------:R-:W-:Y:S03]  /*6c00*/  FADD.FTZ R5, -R179, R5 ;  /* 0x00000005b3057221 */ /* 0x000fe60000010100 */
[----:B------:R-:W-:Y:S01]  /*6c10*/  FMUL.FTZ R182, R182, R6 ;  /* 0x00000006b6b67220 */ /* 0x000fe20000410000 */
[----:B------:R-:W-:Y:S01]  /*6c20*/  FMUL.FTZ R181, R241, R4 ;  /* 0x00000004f1b57220 */ /* 0x000fe20000410000 */
[----:B------:R-:W-:Y:S11]  /*6c30*/  FMUL.FTZ R180, R240, R5 ;  /* 0x00000005f0b47220 */ /* 0x000ff60000410000 */
[C---:B------:R-:W-:Y:S01]  /*6c40*/  FADD.FTZ R16, -R179.reuse, R16 ;  /* 0x00000010b3107221 */ /* 0x040fe20000010100 */
[----:B------:R-:W-:Y:S03]  /*6c50*/  FADD.FTZ R6, -R179, R17 ;  /* 0x00000011b3067221 */ /* 0x000fe60000010100 */
[----:B------:R-:W-:Y:S01]  /*6c60*/  FMUL.FTZ R16, R237, R16 ;  /* 0x00000010ed107220 */ /* 0x000fe20000410000 */
[----:B------:R-:W-:Y:S01]  /*6c70*/  FMUL.FTZ R6, R235, R6 ;  /* 0x00000006eb067220 */ /* 0x000fe20000410000 */
[-C--:B-1----:R-:W-:Y:S06]  /*6c80*/  HMMA.16816.F32.BF16 R20, R164, R168.reuse, R20 ;  /* 0x000000a8a414723c */ /* 0x082fec0000041814 */
[C---:B------:R-:W-:Y:S06]  /*6c90*/  HMMA.16816.F32.BF16 R24, R172.reuse, R168, R24 ;  /* 0x000000a8ac18723c */ /* 0x040fec0000041818 */
[-C--:B------:R-:W-:Y:S06]  /*6ca0*/  HMMA.16816.F32.BF16 R28, R172, R170.reuse, R28 ;  /* 0x000000aaac1c723c */ /* 0x080fec000004181c */
[----:B------:R-:W-:Y:S06]  /*6cb0*/  HMMA.16816.F32.BF16 R32, R164, R170, R32 ;  /* 0x000000aaa420723c */ /* 0x000fec0000041820 */
[C---:B------:R-:W-:Y:S01]  /*6cc0*/  FADD.FTZ R5, -R179.reuse, R20 ;  /* 0x00000014b3057221 */ /* 0x040fe20000010100 */
[----:B------:R-:W-:Y:S01]  /*6cd0*/  F2FP.BF16.F32.PACK_AB R20, R180, R181 ;  /* 0x000000b5b414723e */ /* 0x000fe200000010ff */
[----:B------:R-:W-:Y:S03]  /*6ce0*/  FADD.FTZ R4, -R179, R21 ;  /* 0x00000015b3047221 */ /* 0x000fe60000010100 */
[----:B------:R-:W-:Y:S01]  /*6cf0*/  FMUL.FTZ R5, R233, R5 ;  /* 0x00000005e9057220 */ /* 0x000fe20000410000 */
[----:B------:R-:W-:Y:S01]  /*6d00*/  FMUL.FTZ R4, R232, R4 ;  /* 0x00000004e8047220 */ /* 0x000fe20000410000 */
[----:B------:R-:W-:Y:S01]  /*6d10*/  F2FP.BF16.F32.PACK_AB R21, R6, R16 ;  /* 0x000000100615723e */ /* 0x000fe200000010ff */
[C---:B------:R-:W-:Y:S01]  /*6d20*/  FADD.FTZ R6, -R176.reuse, R7 ;  /* 0x00000007b0067221 */ /* 0x040fe20000010100 */
[C---:B------:R-:W-:Y:S01]  /*6d30*/  FADD.FTZ R164, -R176.reuse, R19 ;  /* 0x00000013b0a47221 */ /* 0x040fe20000010100 */
[----:B------:R-:W-:Y:S02]  /*6d40*/  FADD.FTZ R165, -R176, R18 ;  /* 0x00000012b0a57221 */ /* 0x000fe40000010100 */
[----:B------:R-:W-:Y:S01]  /*6d50*/  FMUL.FTZ R6, R242, R6 ;  /* 0x00000006f2067220 */ /* 0x000fe20000410000 */
[----:B------:R-:W-:Y:S01]  /*6d60*/  FMUL.FTZ R164, R238, R164 ;  /* 0x000000a4eea47220 */ /* 0x000fe20000410000 */
[----:B------:R-:W-:Y:S03]  /*6d70*/  FMUL.FTZ R165, R239, R165 ;  /* 0x000000a5efa57220 */ /* 0x000fe60000410000 */
[----:B------:R-:W-:Y:S01]  /*6d80*/  F2FP.BF16.F32.PACK_AB R18, R6, R182 ;  /* 0x000000b60612723e */ /* 0x000fe200000010ff */
[C---:B------:R-:W-:Y:S01]  /*6d90*/  FADD.FTZ R16, -R179.reuse, R32 ;  /* 0x00000020b3107221 */ /* 0x040fe20000010100 */
[----:B------:R-:W-:Y:S01]  /*6da0*/  FADD.FTZ R33, -R179, R33 ;  /* 0x00000021b3217221 */ /* 0x000fe20000010100 */
[----:B------:R-:W-:Y:S01]  /*6db0*/  F2FP.BF16.F32.PACK_AB R32, R4, R5 ;  /* 0x000000050420723e */ /* 0x000fe200000010ff */
[----:B------:R-:W-:Y:S01]  /*6dc0*/  FADD.FTZ R34, -R176, R34 ;  /* 0x00000022b0227221 */ /* 0x000fe20000010100 */
[----:B------:R-:W-:Y:S01]  /*6dd0*/  FMUL.FTZ R5, R202, R16 ;  /* 0x00000010ca057220 */ /* 0x000fe20000410000 */
[----:B------:R-:W-:Y:S01]  /*6de0*/  FMUL.FTZ R4, R199, R33 ;  /* 0x00000021c7047220 */ /* 0x000fe20000410000 */
[----:B------:R-:W-:Y:S01]  /*6df0*/  FADD.FTZ R33, -R176, R35 ;  /* 0x00000023b0217221 */ /* 0x000fe20000010100 */
[----:B------:R-:W-:Y:S03]  /*6e00*/  FMUL.FTZ R34, R203, R34 ;  /* 0x00000022cb227220 */ /* 0x000fe60000410000 */
[----:B------:R-:W-:Y:S01]  /*6e10*/  F2FP.BF16.F32.PACK_AB R19, R4, R5 ;  /* 0x000000050413723e */ /* 0x000fe200000010ff */
[C---:B------:R-:W-:Y:S01]  /*6e20*/  FADD.FTZ R4, -R176.reuse, R22 ;  /* 0x00000016b0047221 */ /* 0x040fe20000010100 */
[----:B------:R-:W-:Y:S01]  /*6e30*/  FADD.FTZ R22, -R176, R23 ;  /* 0x00000017b0167221 */ /* 0x000fe20000010100 */
[----:B------:R-:W-:Y:S02]  /*6e40*/  FMUL.FTZ R33, R201, R33 ;  /* 0x00000021c9217220 */ /* 0x000fe40000410000 */
[----:B------:R-:W-:Y:S01]  /*6e50*/  FMUL.FTZ R23, R236, R4 ;  /* 0x00000004ec177220 */ /* 0x000fe20000410000 */
[----:B------:R-:W-:Y:S01]  /*6e60*/  FMUL.FTZ R22, R234, R22 ;  /* 0x00000016ea167220 */ /* 0x000fe20000410000 */
[----:B------:R-:W-:Y:S06]  /*6e70*/  @!P1 BRA `(.L_x_314) ;  /* 0x0000000000e09947 */ /* 0x000fec0003800000 */
[----:B------:R-:W1:Y:S01]  /*6e80*/  LDC R17, c[0x0][0x240] ;  /* 0x00009000ff117b82 */ /* 0x000e620000000800 */
[----:B------:R-:W-:Y:S01]  /*6e90*/  ISETP.GE.AND P3, PT, R230, UR25, PT ;  /* 0x00000019e6007c0c */ /* 0x000fe2000bf66270 */
[----:B------:R-:W-:Y:S01]  /*6ea0*/  ULOP3.LUT UR6, UR12, 0x1, URZ, 0xc0, !UPT ;  /* 0x000000010c067892 */ /* 0x000fe2000f8ec03f */
[----:B------:R-:W-:Y:S01]  /*6eb0*/  ISETP.GE.AND P2, PT, R243, UR25, PT ;  /* 0x00000019f3007c0c */ /* 0x000fe2000bf46270 */
[----:B------:R-:W-:Y:S02]  /*6ec0*/  UMOV UR7, 0xffffc000 ;  /* 0xffffc00000077882 */ /* 0x000fe40000000000 */
        /* <DEDUP_REMOVED lines=51> */
.L_x_314:
[----:B---3--:R-:W-:Y:S01]  /*7200*/  F2FP.BF16.F32.PACK_AB R4, R164, R165 ;  /* 0x000000a5a404723e */ /* 0x008fe200000010ff */
[----:B------:R-:W-:Y:S01]  /*7210*/  STS [R223+0x1c000], R20 ;  /* 0x01c00014df007388 */ /* 0x000fe20000000800 */
[C---:B-----5:R-:W-:Y:S01]  /*7220*/  FADD.FTZ R8, -R178.reuse, R8 ;  /* 0x00000008b2087221 */ /* 0x060fe20000010100 */
[C---:B------:R-:W-:Y:S01]  /*7230*/  FADD.FTZ R9, -R178.reuse, R9 ;  /* 0x00000009b2097221 */ /* 0x040fe20000010100 */
[----:B------:R-:W-:Y:S01]  /*7240*/  FADD.FTZ R12, -R178, R12 ;  /* 0x0000000cb20c7221 */ /* 0x000fe20000010100 */
[----:B------:R-:W-:Y:S01]  /*7250*/  STS [R223+0x1c400], R18 ;  /* 0x01c40012df007388 */ /* 0x000fe20000000800 */
[----:B------:R-:W-:Y:S01]  /*7260*/  FMUL.FTZ R7, R197, R8 ;  /* 0x00000008c5077220 */ /* 0x000fe20000410000 */
[----:B------:R-:W-:Y:S01]  /*7270*/  FMUL.FTZ R6, R196, R9 ;  /* 0x00000009c4067220 */ /* 0x000fe20000410000 */
[----:B------:R-:W-:Y:S01]  /*7280*/  FADD.FTZ R13, -R178, R13 ;  /* 0x0000000db20d7221 */ /* 0x000fe20000010100 */
[----:B------:R1:W-:Y:S01]  /*7290*/  STS [R224+0x1c400], R4 ;  /* 0x01c40004e0007388 */ /* 0x0003e20000000800 */
[C---:B------:R-:W-:Y:S01]  /*72a0*/  FADD.FTZ R10, -R177.reuse, R10 ;  /* 0x0000000ab10a7221 */ /* 0x040fe20000010100 */
[----:B------:R-:W-:Y:S01]  /*72b0*/  FADD.FTZ R11, -R177, R11 ;  /* 0x0000000bb10b7221 */ /* 0x000fe20000010100 */
[----:B------:R-:W-:Y:S01]  /*72c0*/  FMUL.FTZ R9, R191, R13 ;  /* 0x0000000dbf097220 */ /* 0x000fe20000410000 */
[----:B------:R-:W-:Y:S01]  /*72d0*/  STS [R224+0x1c000], R21 ;  /* 0x01c00015e0007388 */ /* 0x000fe20000000800 */
[----:B------:R-:W-:Y:S01]  /*72e0*/  FMUL.FTZ R5, R192, R12 ;  /* 0x0000000cc0057220 */ /* 0x000fe20000410000 */
[C---:B------:R-:W-:Y:S01]  /*72f0*/  FADD.FTZ R14, -R177.reuse, R14 ;  /* 0x0000000eb10e7221 */ /* 0x040fe20000010100 */
[----:B------:R-:W-:Y:S01]  /*7300*/  FADD.FTZ R15, -R177, R15 ;  /* 0x0000000fb10f7221 */ /* 0x000fe20000010100 */
[----:B------:R-:W-:Y:S01]  /*7310*/  FMUL.FTZ R10, R198, R10 ;  /* 0x0000000ac60a7220 */ /* 0x000fe20000410000 */
[----:B------:R-:W-:Y:S01]  /*7320*/  FADD.FTZ R24, -R178, R24 ;  /* 0x00000018b2187221 */ /* 0x000fe20000010100 */
[----:B------:R-:W-:Y:S01]  /*7330*/  F2FP.BF16.F32.PACK_AB R9, R9, R5 ;  /* 0x000000050909723e */ /* 0x000fe200000010ff */
[----:B------:R-:W-:Y:S01]  /*7340*/  FMUL.FTZ R14, R194, R14 ;  /* 0x0000000ec20e7220 */ /* 0x000fe20000410000 */
[----:B------:R-:W-:Y:S01]  /*7350*/  FMUL.FTZ R5, R193, R15 ;  /* 0x0000000fc1057220 */ /* 0x000fe20000410000 */
[----:B------:R-:W-:Y:S01]  /*7360*/  FADD.FTZ R25, -R178, R25 ;  /* 0x00000019b2197221 */ /* 0x000fe20000010100 */
[C---:B------:R-:W-:Y:S01]  /*7370*/  FADD.FTZ R26, -R177.reuse, R26 ;  /* 0x0000001ab11a7221 */ /* 0x040fe20000010100 */
[----:B------:R-:W-:Y:S01]  /*7380*/  FADD.FTZ R27, -R177, R27 ;  /* 0x0000001bb11b7221 */ /* 0x000fe20000010100 */
[----:B------:R-:W-:Y:S01]  /*7390*/  F2FP.BF16.F32.PACK_AB R17, R22, R23 ;  /* 0x000000171611723e */ /* 0x000fe200000010ff */
[C---:B------:R-:W-:Y:S01]  /*73a0*/  FADD.FTZ R28, -R178.reuse, R28 ;  /* 0x0000001cb21c7221 */ /* 0x040fe20000010100 */
[----:B------:R-:W-:Y:S01]  /*73b0*/  F2FP.BF16.F32.PACK_AB R5, R5, R14 ;  /* 0x0000000e0505723e */ /* 0x000fe200000010ff */
[----:B------:R-:W-:Y:S01]  /*73c0*/  FADD.FTZ R29, -R178, R29 ;  /* 0x0000001db21d7221 */ /* 0x000fe20000010100 */
[----:B------:R-:W-:Y:S01]  /*73d0*/  FMUL.FTZ R24, R190, R24 ;  /* 0x00000018be187220 */ /* 0x000fe20000410000 */
[----:B------:R-:W-:Y:S01]  /*73e0*/  FMUL.FTZ R8, R187, R25 ;  /* 0x00000019bb087220 */ /* 0x000fe20000410000 */
[C---:B------:R-:W-:Y:S01]  /*73f0*/  FADD.FTZ R30, -R177.reuse, R30 ;  /* 0x0000001eb11e7221 */ /* 0x040fe20000010100 */
[----:B------:R-:W-:Y:S01]  /*7400*/  FADD.FTZ R31, -R177, R31 ;  /* 0x0000001fb11f7221 */ /* 0x000fe20000010100 */
        /* <DEDUP_REMOVED lines=9> */
[----:B------:R-:W-:Y:S01]  /*74a0*/  FMUL.FTZ R30, R184, R30 ;  /* 0x0000001eb81e7220 */ /* 0x000fe20000410000 */
[----:B------:R-:W-:Y:S01]  /*74b0*/  FMUL.FTZ R7, R183, R31 ;  /* 0x0000001fb7077220 */ /* 0x000fe20000410000 */
[----:B------:R-:W-:Y:S01]  /*74c0*/  F2FP.BF16.F32.PACK_AB R8, R8, R24 ;  /* 0x000000180808723e */ /* 0x000fe200000010ff */
[----:B------:R-:W-:Y:S01]  /*74d0*/  STS [R223+0x1d400], R6 ;  /* 0x01d40006df007388 */ /* 0x000fe20000000800 */
[----:B------:R-:W-:Y:S01]  /*74e0*/  F2FP.BF16.F32.PACK_AB R12, R12, R28 ;  /* 0x0000001c0c0c723e */ /* 0x000fe200000010ff */
[----:B------:R-:W-:Y:S01]  /*74f0*/  UIMAD UR7, UR27, UR26, URZ ;  /* 0x0000001a1b0772a4 */ /* 0x000fe2000f8e023f */
[----:B------:R-:W-:Y:S01]  /*7500*/  F2FP.BF16.F32.PACK_AB R7, R7, R30 ;  /* 0x0000001e0707723e */ /* 0x000fe200000010ff */
[----:B------:R-:W-:Y:S01]  /*7510*/  STS [R224+0x1d000], R9 ;  /* 0x01d00009e0007388 */ /* 0x000fe20000000800 */
[----:B------:R-:W-:Y:S01]  /*7520*/  IADD3 R176, R216, R207, RZ ;  /* 0x000000cfd8b07210 */ /* 0x000fe20007ffe0ff */
[----:B------:R-:W-:Y:S02]  /*7530*/  ULEA UR6, -UR7, URZ, 0x6 ;  /* 0x0000003f07067291 */ /* 0x000fe4000f8e313f */
        /* <DEDUP_REMOVED lines=20> */
[----:B------:R-:W-:Y:S04]  /*7680*/  LDSM.16.MT88.4 R168, [R176+0x3000] ;  /* 0x00300000b0a8783b */ /* 0x000fe80000004200 */
[----:B------:R-:W-:Y:S01]  /*7690*/  LDSM.16.MT88.4 R172, [R209+UR4+0xb800] ;  /* 0x00b80004d1ac783b */ /* 0x000fe20008004200 */
        /* <DEDUP_REMOVED lines=45> */
[----:B------:R-:W3:Y:S01]  /*7970*/  LDSM.16.MT88.4 R28, [R205+0x23800] ;  /* 0x02380000cd1c783b */ /* 0x000ee20000004200 */
[----:B------:R-:W-:Y:S04]  /*7980*/  BAR.SYNC.DEFER_BLOCKING 0x0 ;  /* 0x0000000000007b1d */ /* 0x000fe80000010000 */
[C---:B------:R-:W-:Y:S06]  /*7990*/  HMMA.16816.F32.BF16 R40, R24.reuse, R12, R40 ;  /* 0x0000000c1828723c */ /* 0x040fec0000041828 */
        /* <DEDUP_REMOVED lines=14> */
[-C--:B--2---:R-:W-:Y:S01]  /*7a80*/  HMMA.16816.F32.BF16 R36, R16, R20.reuse, R36 ;  /* 0x000000141024723c */ /* 0x084fe20000041824 */
[----:B------:R-:W-:Y:S04]  /*7a90*/  MOV R5, UR6 ;  /* 0x0000000600057c02 */ /* 0x000fe80008000f00 */
[----:B------:R-:W-:Y:S01]  /*7aa0*/  MOV R4, UR6 ;  /* 0x0000000600047c02 */ /* 0x000fe20008000f00 */
[C---:B---3--:R-:W-:Y:S05]  /*7ab0*/  HMMA.16816.F32.BF16 R40, R28.reuse, R20, R40 ;  /* 0x000000141c28723c */ /* 0x048fea0000041828 */
[----:B------:R-:W-:Y:S01]  /*7ac0*/  LEA R218, P0, R5, R218, 0x2 ;  /* 0x000000da05da7211 */ /* 0x000fe200078010ff */
[-C--:B------:R-:W-:Y:S05]  /*7ad0*/  HMMA.16816.F32.BF16 R44, R28, R22.reuse, R44 ;  /* 0x000000161c2c723c */ /* 0x080fea000004182c */
[----:B------:R-:W-:Y:S01]  /*7ae0*/  LEA.HI.X.SX32 R219, R4, R219, 0x2, P0 ;  /* 0x000000db04db7211 */ /* 0x000fe200000f16ff */
        /* <DEDUP_REMOVED lines=16> */
[----:B------:R-:W-:Y:S01]  /*7bf0*/  ISETP.GE.AND P2, PT, R243, UR25, PT ;  /* 0x00000019f3007c0c */ /* 0x000fe2000bf46270 */
[----:B------:R-:W1:Y:S01]  /*7c00*/  LDC R12, c[0x0][0x420] ;  /* 0x00010800ff0c7b82 */ /* 0x000e620000000800 */
[----:B------:R-:W-:Y:S11]  /*7c10*/  ISETP.GE.AND P3, PT, R230, UR25, PT ;  /* 0x00000019e6007c0c */ /* 0x000ff6000bf66270 */
[----:B------:R-:W2:Y:S08]  /*7c20*/  @!P2 LDC R9, c[0x0][0x424] ;  /* 0x00010900ff09ab82 */ /* 0x000eb00000000800 */
[----:B------:R-:W3:Y:S01]  /*7c30*/  @!P3 LDC R11, c[0x0][0x424] ;  /* 0x00010900ff0bbb82 */ /* 0x000ee20000000800 */
[C---:B-1----:R-:W-:Y:S05]  /*7c40*/  IMAD.U32 R5, R12.reuse, -0x40, RZ ;  /* 0xffffffc00c057824 */ /* 0x042fea00078e00ff */
[----:B------:R-:W-:Y:S02]  /*7c50*/  SHF.R.S32.HI R6, RZ, 0x1f, R5 ;  /* 0x0000001fff067819 */ /* 0x000fe40000011405 */
[C---:B------:R-:W-:Y:S02]  /*7c60*/  @!P2 LEA R7, P4, R12.reuse, R5, 0x5 ;  /* 0x000000050c07a211 */ /* 0x040fe400078828ff */
[C---:B------:R-:W-:Y:S02]  /*7c70*/  LEA R4, P0, R5.reuse, R226, 0x1 ;  /* 0x000000e205047211 */ /* 0x040fe400078008ff */
[----:B--2---:R-:W-:Y:S02]  /*7c80*/  @!P2 LEA.HI.X R9, R12, R6, R9, 0x5, P4 ;  /* 0x000000060c09a211 */ /* 0x004fe400020f2c09 */
[----:B------:R-:W-:Y:S02]  /*7c90*/  LEA R6, R248, UR4, 0x1 ;  /* 0x00000004f8067c11 */ /* 0x000fe4000f8e08ff */
[----:B------:R-:W-:Y:S02]  /*7ca0*/  LEA.HI.X.SX32 R5, R5, R227, 0x1, P0 ;  /* 0x000000e305057211 */ /* 0x000fe400000f0eff */
[C---:B------:R-:W-:Y:S01]  /*7cb0*/  @!P3 LEA R10, P4, R12.reuse, R4, 0x6 ;  /* 0x000000040c0ab211 */ /* 0x040fe200078830ff */
[----:B------:R1:W-:Y:S01]  /*7cc0*/  @P3 STS.128 [R6+0x8000], RZ ;  /* 0x008000ff06003388 */ /* 0x0003e20000000c00 */
[C---:B------:R-:W-:Y:S01]  /*7cd0*/  @!P2 LEA R8, P0, R7.reuse, R226, 0x1 ;  /* 0x000000e20708a211 */ /* 0x040fe200078008ff */
[----:B------:R-:W-:Y:S01]  /*7ce0*/  IMAD.MOV.U32 R226, RZ, RZ, R4 ;  /* 0x000000ffffe27224 */ /* 0x000fe200078e0004 */
[----:B---3--:R-:W-:Y:S01]  /*7cf0*/  @!P3 LEA.HI.X R11, R12, R5, R11, 0x6, P4 ;  /* 0x000000050c0bb211 */ /* 0x008fe200020f340b */
[----:B------:R-:W-:Y:S01]  /*7d00*/  @!PT LDS RZ, [RZ] ;  /* 0x00000000fffff984 */ /* 0x000fe20000000800 */
[----:B------:R-:W-:Y:S01]  /*7d10*/  @!PT LDS RZ, [RZ] ;  /* 0x00000000fffff984 */ /* 0x000fe20000000800 */
[----:B------:R-:W-:Y:S01]  /*7d20*/  @!PT LDS RZ, [RZ] ;  /* 0x00000000fffff984 */ /* 0x000fe20000000800 */
[----:B------:R1:W-:Y:S01]  /*7d30*/  @!P3 LDGSTS.E.BYPASS.LTC128B.128 [R6+0x8000], desc[UR14][R4.64] ;  /* 0x080000000406bfae */ /* 0x0003e2000b901d4e */
[----:B------:R-:W-:Y:S01]  /*7d40*/  @!P2 LEA.HI.X R9, R7, R227, R9, 0x1, P0 ;  /* 0x000000e30709a211 */ /* 0x000fe200000f0c09 */
[----:B------:R-:W-:Y:S02]  /*7d50*/  IMAD.MOV.U32 R227, RZ, RZ, R5 ;  /* 0x000000ffffe37224 */ /* 0x000fe400078e0005 */
        /* <DEDUP_REMOVED lines=16> */
.L_x_315:
[----:B------:R-:W-:Y:S01]  /*7e60*/  LDSM.16.M88.4 R32, [R0+0x1c000] ;  /* 0x01c000000020783b */ /* 0x000fe20000000200 */
[----:B------:R-:W-:Y:S01]  /*7e70*/  USHF.L.U32 UR6, UR7, 0x3, URZ ;  /* 0x0000000307067899 */ /* 0x000fe2000800063f */
[----:B------:R-:W-:Y:S01]  /*7e80*/  IMAD.MOV.U32 R207, RZ, RZ, R252 ;  /* 0x000000ffffcf7224 */ /* 0x000fe200078e00fc */
[----:B------:R-:W-:Y:S01]  /*7e90*/  USHF.L.U32 UR11, UR7, 0x4, URZ ;  /* 0x00000004070b7899 */ /* 0x000fe2000800063f */
[----:B------:R-:W1:Y:S01]  /*7ea0*/  LDSM.16.MT88.4 R16, [R204] ;  /* 0x00000000cc10783b */ /* 0x000e620000004200 */
[----:B------:R-:W-:Y:S02]  /*7eb0*/  UIMAD UR8, UR7, 0x18, URZ ;  /* 0x00000018070878a4 */ /* 0x000fe4000f8e023f */
[----:B------:R-:W-:Y:S01]  /*7ec0*/  USHF.L.U32 UR10, UR7, 0x5, URZ ;  /* 0x00000005070a7899 */ /* 0x000fe2000800063f */
[----:B------:R-:W2:Y:S01]  /*7ed0*/  LDSM.16.M88.4 R28, [R0+0x1d000] ;  /* 0x01d00000001c783b */ /* 0x000ea20000000200 */
[----:B------:R-:W-:Y:S02]  /*7ee0*/  UIMAD UR9, UR7, 0x28, URZ ;  /* 0x00000028070978a4 */ /* 0x000fe4000f8e023f */
[----:B------:R-:W-:Y:S01]  /*7ef0*/  UISETP.GT.AND UP2, UPT, UR12, UR21, UPT ;  /* 0x000000150c00728c */ /* 0x000fe2000bf44270 */
        /* <DEDUP_REMOVED lines=9> */
[----:B------:R-:W-:Y:S03]  /*7f90*/  LDSM.16.M88.4 R196, [R3+0x1d000] ;  /* 0x01d0000003c4783b */ /* 0x000fe60000000200 */
[C---:B--2---:R-:W-:Y:S06]  /*7fa0*/  HMMA.16816.F32.BF16 R8, R28.reuse, R16, RZ ;  /* 0x000000101c08723c */ /* 0x044fec00000418ff */
        /* <DEDUP_REMOVED lines=11> */
[----:B------:R-:W-:Y:S05]  /*8060*/  LDSM.16.M88.4 R172, [R3+0x1c000] ;  /* 0x01c0000003ac783b */ /* 0x000fea0000000200 */
[-C--:B------:R-:W-:Y:S06]  /*8070*/  HMMA.16816.F32.BF16 R20, R168, R180.reuse, R20 ;  /* 0x000000b4a814723c */ /* 0x080fec0000041814 */
[C---:B------:R-:W-:Y:S06]  /*8080*/  HMMA.16816.F32.BF16 R24, R176.reuse, R180, R24 ;  /* 0x000000b4b018723c */ /* 0x040fec0000041818 */
[-C--:B------:R-:W-:Y:S01]  /*8090*/  HMMA.16816.F32.BF16 R28, R176, R182.reuse, R28 ;  /* 0x000000b6b01c723c */ /* 0x080fe2000004181c */
[----:B------:R-:W2:Y:S05]  /*80a0*/  LDSM.16.MT88.4 R176, [R204+0x1800] ;  /* 0x00180000ccb0783b */ /* 0x000eaa0000004200 */
[----:B------:R-:W-:Y:S01]  /*80b0*/  HMMA.16816.F32.BF16 R32, R168, R182, R32 ;  /* 0x000000b6a820723c */ /* 0x000fe20000041820 */
[----:B------:R-:W3:Y:S04]  /*80c0*/  LDSM.16.MT88.4 R168, [R204+0x5800] ;  /* 0x00580000cca8783b */ /* 0x000ee80000004200 */
[----:B------:R-:W-:Y:S01]  /*80d0*/  LDSM.16.M88.4 R180, [R0+0x1e000] ;  /* 0x01e0000000b4783b */ /* 0x000fe20000000200 */
[-C--:B------:R-:W-:Y:S06]  /*80e0*/  HMMA.16816.F32.BF16 R4, R184, R188.reuse, R4 ;  /* 0x000000bcb804723c */ /* 0x080fec0000041804 */
[C---:B------:R-:W-:Y:S06]  /*80f0*/  HMMA.16816.F32.BF16 R8, R192.reuse, R188, R8 ;  /* 0x000000bcc008723c */ /* 0x040fec0000041808 */
[-C--:B------:R-:W-:Y:S06]  /*8100*/  HMMA.16816.F32.BF16 R12, R192, R190.reuse, R12 ;  /* 0x000000bec00c723c */ /* 0x080fec000004180c */
[C---:B------:R-:W-:Y:S01]  /*8110*/  HMMA.16816.F32.BF16 R16, R184.reuse, R190, R16 ;  /* 0x000000beb810723c */ /* 0x040fe20000041810 */
[----:B------:R-:W4:Y:S05]  /*8120*/  LDSM.16.MT88.4 R188, [R204+0x2000] ;  /* 0x00200000ccbc783b */ /* 0x000f2a0000004200 */
[-C--:B-1----:R-:W-:Y:S06]  /*8130*/  HMMA.16816.F32.BF16 R20, R184, R164.reuse, R20 ;  /* 0x000000a4b814723c */ /* 0x082fec0000041814 */
[C---:B------:R-:W-:Y:S06]  /*8140*/  HMMA.16816.F32.BF16 R24, R192.reuse, R164, R24 ;  /* 0x000000a4c018723c */ /* 0x040fec0000041818 */
[-C--:B------:R-:W-:Y:S01]  /*8150*/  HMMA.16816.F32.BF16 R28, R192, R166.reuse, R28 ;  /* 0x000000a6c01c723c */ /* 0x080fe2000004181c */
[----:B------:R1:W4:Y:S05]  /*8160*/  LDSM.16.M88.4 R192, [R0+0x1f000] ;  /* 0x01f0000000c0783b */ /* 0x00032a0000000200 */
[----:B------:R-:W-:Y:S01]  /*8170*/  HMMA.16816.F32.BF16 R32, R184, R166, R32 ;  /* 0x000000a6b820723c */ /* 0x000fe20000041820 */
[----:B------:R-:W4:Y:S04]  /*8180*/  LDSM.16.MT88.4 R164, [R204+0x6000] ;  /* 0x00600000cca4783b */ /* 0x000f280000004200 */
[----:B------:R-:W-:Y:S01]  /*8190*/  LDSM.16.MT88.4 R184, [R204+0x2800] ;  /* 0x00280000ccb8783b */ /* 0x000fe20000004200 */
[-C--:B--2---:R-:W-:Y:S06]  /*81a0*/  HMMA.16816.F32.BF16 R4, R172, R176.reuse, R4 ;  /* 0x000000b0ac04723c */ /* 0x084fec0000041804 */
[C---:B------:R-:W-:Y:S06]  /*81b0*/  HMMA.16816.F32.BF16 R8, R196.reuse, R176, R8 ;  /* 0x000000b0c408723c */ /* 0x040fec0000041808 */
[-C--:B------:R-:W-:Y:S01]  /*81c0*/  HMMA.16816.F32.BF16 R12, R196, R178.reuse, R12 ;  /* 0x000000b2c40c723c */ /* 0x080fe2000004180c */
[----:B-1----:R-:W-:Y:S05]  /*81d0*/  IMAD.U32 R0, RZ, RZ, UR6 ;  /* 0x00000006ff007e24 */ /* 0x002fea000f8e00ff */
[C---:B------:R-:W-:Y:S01]  /*81e0*/  HMMA.16816.F32.BF16 R16, R172.reuse, R178, R16 ;  /* 0x000000b2ac10723c */ /* 0x040fe20000041810 */
[----:B------:R-:W1:Y:S05]  /*81f0*/  LDSM.16.M88.4 R176, [R2+0x1e000] ;  /* 0x01e0000002b0783b */ /* 0x000e6a0000000200 */
[-C--:B---3--:R-:W-:Y:S06]  /*8200*/  HMMA.16816.F32.BF16 R20, R172, R168.reuse, R20 ;  /* 0x000000a8ac14723c */ /* 0x088fec0000041814 */
[C---:B------:R-:W-:Y:S06]  /*8210*/  HMMA.16816.F32.BF16 R24, R196.reuse, R168, R24 ;  /* 0x000000a8c418723c */ /* 0x040fec0000041818 */
[-C--:B------:R-:W-:Y:S01]  /*8220*/  HMMA.16816.F32.BF16 R28, R196, R170.reuse, R28 ;  /* 0x000000aac41c723c */ /* 0x080fe2000004181c */
[----:B------:R2:W3:Y:S05]  /*8230*/  LDSM.16.M88.4 R196, [R2+0x1f000] ;  /* 0x01f0000002c4783b */ /* 0x0004ea0000000200 */
[----:B------:R-:W-:Y:S01]  /*8240*/  HMMA.16816.F32.BF16 R32, R172, R170, R32 ;  /* 0x000000aaac20723c */ /* 0x000fe20000041820 */
[----:B------:R-:W3:Y:S04]  /*8250*/  LDSM.16.MT88.4 R168, [R204+0x6800] ;  /* 0x00680000cca8783b */ /* 0x000ee80000004200 */
[----:B------:R-:W-:Y:S01]  /*8260*/  LDSM.16.M88.4 R172, [R200+0x1e000] ;  /* 0x01e00000c8ac783b */ /* 0x000fe20000000200 */
[-C--:B----4-:R-:W-:Y:S03]  /*8270*/  HMMA.16816.F32.BF16 R4, R180, R188.reuse, R4 ;  /* 0x000000bcb404723c */ /* 0x090fe60000041804 */
[----:B------:R-:W-:Y:S03]  /*8280*/  LDSM.16.M88.4 R200, [R200+0x1f000] ;  /* 0x01f00000c8c8783b */ /* 0x000fe60000000200 */
[C---:B------:R-:W-:Y:S06]  /*8290*/  HMMA.16816.F32.BF16 R8, R192.reuse, R188, R8 ;  /* 0x000000bcc008723c */ /* 0x040fec0000041808 */
[-C--:B------:R-:W-:Y:S05]  /*82a0*/  HMMA.16816.F32.BF16 R12, R192, R190.reuse, R12 ;  /* 0x000000bec00c723c */ /* 0x080fea000004180c */
[----:B--2---:R-:W-:Y:S01]  /*82b0*/  @P1 IADD3 R2, P0, R249, UR18, RZ ;  /* 0x00000012f9021c10 */ /* 0x004fe2000ff1e0ff */
[C---:B------:R-:W-:Y:S01]  /*82c0*/  HMMA.16816.F32.BF16 R16, R180.reuse, R190, R16 ;  /* 0x000000beb410723c */ /* 0x040fe20000041810 */
[----:B------:R-:W2:Y:S01]  /*82d0*/  LDSM.16.MT88.4 R188, [R204+0x3000] ;  /* 0x00300000ccbc783b */ /* 0x000ea20000004200 */
[----:B------:R-:W-:Y:S04]  /*82e0*/  @UP3 UIADD3 UR18, UP1, UR18, -0x100, URZ ;  /* 0xffffff0012123890 */ /* 0x000fe8000ff3e03f */
[-C--:B------:R-:W-:Y:S06]  /*82f0*/  HMMA.16816.F32.BF16 R20, R180, R164.reuse, R20 ;  /* 0x000000a4b414723c */ /* 0x080fec0000041814 */
[C---:B------:R-:W-:Y:S06]  /*8300*/  HMMA.16816.F32.BF16 R24, R192.reuse, R164, R24 ;  /* 0x000000a4c018723c */ /* 0x040fec0000041818 */
[-C--:B------:R-:W-:Y:S01]  /*8310*/  HMMA.16816.F32.BF16 R28, R192, R166.reuse, R28 ;  /* 0x000000a6c01c723c */ /* 0x080fe2000004181c */
[----:B------:R-:W4:Y:S05]  /*8320*/  LDSM.16.MT88.4 R192, [R204+0x7000] ;  /* 0x00700000ccc0783b */ /* 0x000f2a0000004200 */
[----:B------:R-:W-:Y:S01]  /*8330*/  HMMA.16816.F32.BF16 R32, R180, R166, R32 ;  /* 0x000000a6b420723c */ /* 0x000fe20000041820 */
[----:B------:R-:W-:Y:S04]  /*8340*/  LDSM.16.M88.4 R164, [R3+0x1e000] ;  /* 0x01e0000003a4783b */ /* 0x000fe80000000200 */
[----:B------:R-:W4:Y:S01]  /*8350*/  LDSM.16.MT88.4 R180, [R204+0x3800] ;  /* 0x00380000ccb4783b */ /* 0x000f220000004200 */
[-C--:B-1----:R-:W-:Y:S06]  /*8360*/  HMMA.16816.F32.BF16 R4, R176, R184.reuse, R4 ;  /* 0x000000b8b004723c */ /* 0x082fec0000041804 */
[C---:B---3--:R-:W-:Y:S06]  /*8370*/  HMMA.16816.F32.BF16 R8, R196.reuse, R184, R8 ;  /* 0x000000b8c408723c */ /* 0x048fec0000041808 */
[-C--:B------:R-:W-:Y:S06]  /*8380*/  HMMA.16816.F32.BF16 R12, R196, R186.reuse, R12 ;  /* 0x000000bac40c723c */ /* 0x080fec000004180c */
[C---:B------:R-:W-:Y:S01]  /*8390*/  HMMA.16816.F32.BF16 R16, R176.reuse, R186, R16 ;  /* 0x000000bab010723c */ /* 0x040fe20000041810 */
[----:B------:R1:W3:Y:S05]  /*83a0*/  LDSM.16.M88.4 R184, [R3+0x1f000] ;  /* 0x01f0000003b8783b */ /* 0x0002ea0000000200 */
[-C--:B------:R-:W-:Y:S06]  /*83b0*/  HMMA.16816.F32.BF16 R20, R176, R168.reuse, R20 ;  /* 0x000000a8b014723c */ /* 0x080fec0000041814 */
[C---:B------:R-:W-:Y:S06]  /*83c0*/  HMMA.16816.F32.BF16 R24, R196.reuse, R168, R24 ;  /* 0x000000a8c418723c */ /* 0x040fec0000041818 */
[-C--:B------:R-:W-:Y:S01]  /*83d0*/  HMMA.16816.F32.BF16 R28, R196, R170.reuse, R28 ;  /* 0x000000aac41c723c */ /* 0x080fe2000004181c */
[----:B------:R-:W3:Y:S05]  /*83e0*/  LDSM.16.MT88.4 R196, [R204+0x7800] ;  /* 0x00780000ccc4783b */ /* 0x000eea0000004200 */
[----:B------:R-:W-:Y:S05]  /*83f0*/  HMMA.16816.F32.BF16 R32, R176, R170, R32 ;  /* 0x000000aab020723c */ /* 0x000fea0000041820 */
[----:B-1----:R-:W-:Y:S01]  /*8400*/  @P1 IADD3.X R3, R250, UR17, RZ, P0, !PT ;  /* 0x00000011fa031c10 */ /* 0x002fe200087fe4ff */
[-C--:B--2---:R-:W-:Y:S01]  /*8410*/  HMMA.16816.F32.BF16 R4, R172, R188.reuse, R4 ;  /* 0x000000bcac04723c */ /* 0x084fe20000041804 */
[----:B------:R-:W-:Y:S03]  /*8420*/  @UP3 UIADD3.X UR17, UR17, -0x1, URZ, UP1, !UPT ;  /* 0xffffffff11113890 */ /* 0x000fe60008ffe43f */
[----:B------:R-:W5:Y:S01]  /*8430*/  @P1 LDG.E R246, desc[UR14][R2.64] ;  /* 0x0000000e02f61981 */ /* 0x000f62000c1e1900 */
[----:B------:R-:W-:Y:S01]  /*8440*/  IMAD.IADD R176, R207, 0x1, R206 ;  /* 0x00000001cfb07824 */ /* 0x000fe200078e02ce */
[C---:B------:R-:W-:Y:S02]  /*8450*/  HMMA.16816.F32.BF16 R8, R200.reuse, R188, R8 ;  /* 0x000000bcc808723c */ /* 0x040fe40000041808 */
[----:B------:R-:W5:Y:S04]  /*8460*/  @P1 LDG.E R247, desc[UR14][R2.64+0x20] ;  /* 0x0000200e02f71981 */ /* 0x000f68000c1e1900 */
[-C--:B------:R-:W-:Y:S01]  /*8470*/  HMMA.16816.F32.BF16 R12, R200, R190.reuse, R12 ;  /* 0x000000bec80c723c */ /* 0x080fe2000004180c */
[----:B------:R-:W-:Y:S04]  /*8480*/  LDSM.16.MT88.4 R168, [R176+0x3000] ;  /* 0x00300000b0a8783b */ /* 0x000fe80000004200 */
[----:B------:R-:W5:Y:S01]  /*8490*/  @P1 LDG.E R244, desc[UR14][R2.64+0x80] ;  /* 0x0000800e02f41981 */ /* 0x000f62000c1e1900 */
[C---:B------:R-:W-:Y:S03]  /*84a0*/  HMMA.16816.F32.BF16 R16, R172.reuse, R190, R16 ;  /* 0x000000beac10723c */ /* 0x040fe60000041810 */
[----:B------:R1:W5:Y:S03]  /*84b0*/  @P1 LDG.E R245, desc[UR14][R2.64+0xa0] ;  /* 0x0000a00e02f51981 */ /* 0x000366000c1e1900 */
[-C--:B----4-:R-:W-:Y:S06]  /*84c0*/  HMMA.16816.F32.BF16 R20, R172, R192.reuse, R20 ;  /* 0x000000c0ac14723c */ /* 0x090fec0000041814 */
[C---:B------:R-:W-:Y:S06]  /*84d0*/  HMMA.16816.F32.BF16 R24, R200.reuse, R192, R24 ;  /* 0x000000c0c818723c */ /* 0x040fec0000041818 */
[-C--:B------:R-:W-:Y:S06]  /*84e0*/  HMMA.16816.F32.BF16 R28, R200, R194.reuse, R28 ;  /* 0x000000c2c81c723c */ /* 0x080fec000004181c */
[----:B------:R-:W-:Y:S01]  /*84f0*/  HMMA.16816.F32.BF16 R32, R172, R194, R32 ;  /* 0x000000c2ac20723c */ /* 0x000fe20000041820 */
[----:B------:R-:W-:Y:S01]  /*8500*/  LDSM.16.MT88.4 R172, [R206+0x3800] ;  /* 0x00380000ceac783b */ /* 0x000fe20000004200 */
[----:B-1----:R-:W-:Y:S04]  /*8510*/  IMAD.U32 R2, RZ, RZ, UR6 ;  /* 0x00000006ff027e24 */ /* 0x002fe8000f8e00ff */
[-C--:B------:R-:W-:Y:S05]  /*8520*/  HMMA.16816.F32.BF16 R4, R164, R180.reuse, R4 ;  /* 0x000000b4a404723c */ /* 0x080fea0000041804 */
[-C--:B------:R-:W-:Y:S01]  /*8530*/  LEA R2, P0, R2, R218.reuse, 0x2 ;  /* 0x000000da02027211 */ /* 0x080fe200078010ff */
[C---:B---3--:R-:W-:Y:S05]  /*8540*/  HMMA.16816.F32.BF16 R8, R184.reuse, R180, R8 ;  /* 0x000000b4b808723c */ /* 0x048fea0000041808 */
[-C--:B------:R-:W-:Y:S01]  /*8550*/  LEA.HI.X.SX32 R3, R0, R219.reuse, 0x2, P0 ;  /* 0x000000db00037211 */ /* 0x080fe200000f16ff */
[-C--:B------:R-:W-:Y:S01]  /*8560*/  HMMA.16816.F32.BF16 R12, R184, R182.reuse, R12 ;  /* 0x000000b6b80c723c */ /* 0x080fe2000004180c */
[----:B------:R-:W-:Y:S05]  /*8570*/  IMAD.U32 R0, RZ, RZ, UR8 ;  /* 0x00000008ff007e24 */ /* 0x000fea000f8e00ff */
[C---:B------:R-:W-:Y:S05]  /*8580*/  HMMA.16816.F32.BF16 R16, R164.reuse, R182, R16 ;  /* 0x000000b6a410723c */ /* 0x040fea0000041810 */
[----:B------:R1:W-:Y:S01]  /*8590*/  REDG.E.ADD.F32.FTZ.RN.STRONG.GPU desc[UR14][R218.64], R4 ;  /* 0x00000004da0079a6 */ /* 0x0003e2000c10f38e */
[-C--:B------:R-:W-:Y:S03]  /*85a0*/  HMMA.16816.F32.BF16 R20, R164, R196.reuse, R20 ;  /* 0x000000c4a414723c */ /* 0x080fe60000041814 */
[----:B------:R2:W-:Y:S03]  /*85b0*/  REDG.E.ADD.F32.FTZ.RN.STRONG.GPU desc[UR14][R2.64], R5 ;  /* 0x00000005020079a6 */ /* 0x0005e6000c10f38e */
[C---:B------:R-:W-:Y:S06]  /*85c0*/  HMMA.16816.F32.BF16 R24, R184.reuse, R196, R24 ;  /* 0x000000c4b818723c */ /* 0x040fec0000041818 */
[-C--:B------:R-:W-:Y:S06]  /*85d0*/  HMMA.16816.F32.BF16 R28, R184, R198.reuse, R28 ;  /* 0x000000c6b81c723c */ /* 0x080fec000004181c */
[----:B------:R-:W-:Y:S07]  /*85e0*/  HMMA.16816.F32.BF16 R32, R164, R198, R32 ;  /* 0x000000c6a420723c */ /* 0x000fee0000041820 */
[----:B------:R-:W-:Y:S04]  /*85f0*/  IMAD.U32 R164, RZ, RZ, UR11 ;  /* 0x0000000bffa47e24 */ /* 0x000fe8000f8e00ff */
[----:B-1----:R-:W-:Y:S01]  /*8600*/  IMAD.U32 R4, RZ, RZ, UR8 ;  /* 0x00000008ff047e24 */ /* 0x002fe2000f8e00ff */
[-C--:B------:R-:W-:Y:S01]  /*8610*/  LEA R164, P1, R164, R218.reuse, 0x2 ;  /* 0x000000daa4a47211 */ /* 0x080fe200078210ff */
[----:B------:R-:W-:Y:S01]  /*8620*/  IMAD.U32 R165, RZ, RZ, UR11 ;  /* 0x0000000bffa57e24 */ /* 0x000fe2000f8e00ff */
[----:B------:R-:W-:Y:S01]  /*8630*/  UIMAD UR8, UR7, 0x30, URZ ;  /* 0x00000030070878a4 */ /* 0x000fe2000f8e023f */
[----:B------:R-:W-:Y:S01]  /*8640*/  IMAD.U32 R166, RZ, RZ, UR10 ;  /* 0x0000000affa67e24 */ /* 0x000fe2000f8e00ff */
[-C--:B------:R-:W-:Y:S01]  /*8650*/  LEA R4, P0, R4, R218.reuse, 0x2 ;  /* 0x000000da04047211 */ /* 0x080fe200078010ff */
[----:B------:R-:W-:Y:S01]  /*8660*/  UIMAD UR7, UR7, 0x38, URZ ;  /* 0x00000038070778a4 */ /* 0x000fe2000f8e023f */
[-C--:B------:R-:W-:Y:S02]  /*8670*/  LEA.HI.X.SX32 R165, R165, R219.reuse, 0x2, P1 ;  /* 0x000000dba5a57211 */ /* 0x080fe400008f16ff */
[-C--:B--2---:R-:W-:Y:S01]  /*8680*/  LEA.HI.X.SX32 R5, R0, R219.reuse, 0x2, P0 ;  /* 0x000000db00057211 */ /* 0x084fe200000f16ff */
[----:B------:R-:W-:Y:S01]  /*8690*/  IMAD.U32 R0, RZ, RZ, UR10 ;  /* 0x0000000aff007e24 */ /* 0x000fe2000f8e00ff */
[-C--:B------:R-:W-:Y:S01]  /*86a0*/  LEA R166, P0, R166, R218.reuse, 0x2 ;  /* 0x000000daa6a67211 */ /* 0x080fe200078010ff */
[----:B------:R1:W-:Y:S03]  /*86b0*/  REDG.E.ADD.F32.FTZ.RN.STRONG.GPU desc[UR14][R164.64], R6 ;  /* 0x00000006a40079a6 */ /* 0x0003e6000c10f38e */
[-C--:B------:R-:W-:Y:S01]  /*86c0*/  LEA.HI.X.SX32 R167, R0, R219.reuse, 0x2, P0 ;  /* 0x000000db00a77211 */ /* 0x080fe200000f16ff */
[----:B------:R2:W-:Y:S01]  /*86d0*/  REDG.E.ADD.F32.FTZ.RN.STRONG.GPU desc[UR14][R4.64], R7 ;  /* 0x00000007040079a6 */ /* 0x0005e2000c10f38e */
[----:B------:R-:W-:Y:S03]  /*86e0*/  IMAD.U32 R0, RZ, RZ, UR7 ;  /* 0x00000007ff007e24 */ /* 0x000fe6000f8e00ff */
[----:B------:R3:W-:Y:S01]  /*86f0*/  REDG.E.ADD.F32.FTZ.RN.STRONG.GPU desc[UR14][R166.64], R8 ;  /* 0x00000008a60079a6 */ /* 0x0007e2000c10f38e */
[----:B-1----:R-:W-:Y:S02]  /*8700*/  IMAD.U32 R164, RZ, RZ, UR9 ;  /* 0x00000009ffa47e24 */ /* 0x002fe4000f8e00ff */
[----:B------:R-:W-:Y:S02]  /*8710*/  IMAD.U32 R6, RZ, RZ, UR8 ;  /* 0x00000008ff067e24 */ /* 0x000fe4000f8e00ff */
[----:B--2---:R-:W-:Y:S01]  /*8720*/  IMAD.U32 R7, RZ, RZ, UR9 ;  /* 0x00000009ff077e24 */ /* 0x004fe2000f8e00ff */
[-C--:B------:R-:W-:Y:S01]  /*8730*/  LEA R164, P2, R164, R218.reuse, 0x2 ;  /* 0x000000daa4a47211 */ /* 0x080fe200078410ff */
[----:B------:R-:W-:Y:S01]  /*8740*/  IMAD.U32 R4, RZ, RZ, UR7 ;  /* 0x00000007ff047e24 */ /* 0x000fe2000f8e00ff */
[-C--:B------:R-:W-:Y:S01]  /*8750*/  LEA R6, P1, R6, R218.reuse, 0x2 ;  /* 0x000000da06067211 */ /* 0x080fe200078210ff */
        /* <DEDUP_REMOVED lines=8> */
[----:B---3--:R-:W-:Y:S01]  /*87e0*/  IMAD.U32 R8, RZ, RZ, UR8 ;  /* 0x00000008ff087e24 */ /* 0x008fe2000f8e00ff */
        /* <DEDUP_REMOVED lines=40> */
[----:B------:R-:W-:Y:S01]  /*8a70*/  IMAD.U32 R0, RZ, RZ, UR7 ;  /* 0x00000007ff007e24 */ /* 0x000fe2000f8e00ff */
[----:B------:R-:W-:Y:S03]  /*8a80*/  UIADD3 UR8, UR6, UR9, URZ ;  /* 0x0000000906087290 */ /* 0x000fe6000fffe03f */
[----:B------:R2:W-:Y:S03]  /*8a90*/  REDG.E.ADD.F32.FTZ.RN.STRONG.GPU desc[UR14][R4.64], R15 ;  /* 0x0000000f040079a6 */ /* 0x0005e6000c10f38e */
[----:B------:R-:W-:Y:S01]  /*8aa0*/  IMAD.U32 R10, RZ, RZ, UR8 ;  /* 0x00000008ff0a7e24 */ /* 0x000fe2000f8e00ff */
        /* <DEDUP_REMOVED lines=9> */
[----:B------:R-:W-:Y:S01]  /*8b40*/  IMAD.U32 R0, RZ, RZ, UR9 ;  /* 0x00000009ff007e24 */ /* 0x000fe2000f8e00ff */
[-C--:B------:R-:W-:Y:S02]  /*8b50*/  LEA R4, P0, R4, R218.reuse, 0x2 ;  /* 0x000000da04047211 */ /* 0x080fe400078010ff */
[-C--:B------:R-:W-:Y:S01]  /*8b60*/  LEA R8, P1, R8, R218.reuse, 0x2 ;  /* 0x000000da08087211 */ /* 0x080fe200078210ff */
[----:B------:R1:W-:Y:S01]  /*8b70*/  REDG.E.ADD.F32.FTZ.RN.STRONG.GPU desc[UR14][R6.64], R22 ;  /* 0x00000016060079a6 */ /* 0x0003e2000c10f38e */
[-C--:B------:R-:W-:Y:S01]  /*8b80*/  LEA.HI.X.SX32 R5, R0, R219.reuse, 0x2, P0 ;  /* 0x000000db00057211 */ /* 0x080fe200000f16ff */
[----:B------:R-:W-:Y:S01]  /*8b90*/  IMAD.U32 R0, RZ, RZ, UR8 ;  /* 0x00000008ff007e24 */ /* 0x000fe2000f8e00ff */
[----:B------:R-:W-:Y:S01]  /*8ba0*/  UIADD3 UR8, UR6, UR7, URZ ;  /* 0x0000000706087290 */ /* 0x000fe2000fffe03f */
[-C--:B------:R-:W-:Y:S02]  /*8bb0*/  LEA R10, P0, R10, R218.reuse, 0x2 ;  /* 0x000000da0a0a7211 */ /* 0x080fe400078010ff */
[----:B------:R2:W-:Y:S01]  /*8bc0*/  REDG.E.ADD.F32.FTZ.RN.STRONG.GPU desc[UR14][R4.64], R23 ;  /* 0x00000017040079a6 */ /* 0x0005e2000c10f38e */
[----:B------:R-:W-:Y:S01]  /*8bd0*/  UIADD3 UR9, UR6, UR8, URZ ;  /* 0x0000000806097290 */ /* 0x000fe2000fffe03f */
[-C--:B------:R-:W-:Y:S01]  /*8be0*/  LEA.HI.X.SX32 R11, R0, R219.reuse, 0x2, P0 ;  /* 0x000000db000b7211 */ /* 0x080fe200000f16ff */
[----:B------:R-:W-:Y:S01]  /*8bf0*/  IMAD.U32 R0, RZ, RZ, UR8 ;  /* 0x00000008ff007e24 */ /* 0x000fe2000f8e00ff */
[----:B------:R-:W-:Y:S01]  /*8c00*/  UIADD3 UR8, UR11, 0x60, URZ ;  /* 0x000000600b087890 */ /* 0x000fe2000fffe03f */
[----:B------:R-:W-:Y:S04]  /*8c10*/  LDSM.16.MT88.4 R20, [R206+0x2000] ;  /* 0x00200000ce14783b */ /* 0x000fe80000004200 */
[----:B------:R-:W-:Y:S01]  /*8c20*/  REDG.E.ADD.F32.FTZ.RN.STRONG.GPU desc[UR14][R10.64], R24 ;  /* 0x000000180a0079a6 */ /* 0x000fe2000c10f38e */
[CC--:B-1----:R-:W-:Y:S04]  /*8c30*/  LEA R6, P0, R0.reuse, R218.reuse, 0x2 ;  /* 0x000000da00067211 */ /* 0x0c2fe800078010ff */
[-C--:B------:R-:W-:Y:S01]  /*8c40*/  LEA.HI.X.SX32 R7, R0, R219.reuse, 0x2, P0 ;  /* 0x000000db00077211 */ /* 0x080fe200000f16ff */
[----:B------:R-:W-:Y:S02]  /*8c50*/  IMAD.U32 R0, RZ, RZ, UR8 ;  /* 0x00000008ff007e24 */ /* 0x000fe4000f8e00ff */
[----:B--2---:R-:W-:Y:S01]  /*8c60*/  IMAD.U32 R4, RZ, RZ, UR7 ;  /* 0x00000007ff047e24 */ /* 0x004fe2000f8e00ff */
[----:B------:R-:W-:Y:S01]  /*8c70*/  UIADD3 UR7, UR6, UR8, URZ ;  /* 0x0000000806077290 */ /* 0x000fe2000fffe03f */
[----:B------:R-:W-:Y:S03]  /*8c80*/  IMAD.U32 R5, RZ, RZ, UR9 ;  /* 0x00000009ff057e24 */ /* 0x000fe6000f8e00ff */
[-C--:B------:R-:W-:Y:S01]  /*8c90*/  LEA.HI.X.SX32 R9, R4, R219.reuse, 0x2, P1 ;  /* 0x000000db04097211 */ /* 0x080fe200008f16ff */
[----:B------:R-:W-:Y:S01]  /*8ca0*/  UIADD3 UR9, UR6, UR7, URZ ;  /* 0x0000000706097290 */ /* 0x000fe2000fffe03f */
[CC--:B------:R-:W-:Y:S03]  /*8cb0*/  LEA R4, P0, R5.reuse, R218.reuse, 0x2 ;  /* 0x000000da05047211 */ /* 0x0c0fe600078010ff */
[----:B------:R-:W-:Y:S01]  /*8cc0*/  REDG.E.ADD.F32.FTZ.RN.STRONG.GPU desc[UR14][R8.64], R25 ;  /* 0x00000019080079a6 */ /* 0x000fe2000c10f38e */
[-C--:B------:R-:W-:Y:S01]  /*8cd0*/  LEA.HI.X.SX32 R5, R5, R219.reuse, 0x2, P0 ;  /* 0x000000db05057211 */ /* 0x080fe200000f16ff */
[----:B------:R-:W-:Y:S02]  /*8ce0*/  UIADD3 UR8, UR6, UR9, URZ ;  /* 0x0000000906087290 */ /* 0x000fe4000fffe03f */
[----:B------:R1:W-:Y:S04]  /*8cf0*/  REDG.E.ADD.F32.FTZ.RN.STRONG.GPU desc[UR14][R6.64], R26 ;  /* 0x0000001a060079a6 */ /* 0x0003e8000c10f38e */
[----:B------:R2:W-:Y:S04]  /*8d00*/  REDG.E.ADD.F32.FTZ.RN.STRONG.GPU desc[UR14][R4.64], R27 ;  /* 0x0000001b040079a6 */ /* 0x0005e8000c10f38e */
[----:B------:R-:W-:Y:S04]  /*8d10*/  REDG.E.ADD.F32.FTZ.RN.STRONG.GPU desc[UR14][R218.64+0x180], R32 ;  /* 0x00018020da0079a6 */ /* 0x000fe8000c10f38e */
[----:B------:R3:W-:Y:S04]  /*8d20*/  REDG.E.ADD.F32.FTZ.RN.STRONG.GPU desc[UR14][R2.64+0x180], R33 ;  /* 0x00018021020079a6 */ /* 0x0007e8000c10f38e */
[----:B------:R-:W-:Y:S01]  /*8d30*/  LDSM.16.MT88.4 R24, [R176+0x2000] ;  /* 0x00200000b018783b */ /* 0x000fe20000004200 */
[----:B-1----:R-:W-:Y:S01]  /*8d40*/  IMAD.U32 R6, RZ, RZ, UR7 ;  /* 0x00000007ff067e24 */ /* 0x002fe2000f8e00ff */
[----:B------:R-:W-:Y:S01]  /*8d50*/  UIADD3 UR7, UR6, UR8, URZ ;  /* 0x0000000806077290 */ /* 0x000fe2000fffe03f */
[----:B------:R-:W-:Y:S01]  /*8d60*/  IMAD.U32 R7, RZ, RZ, UR8 ;  /* 0x00000008ff077e24 */ /* 0x000fe2000f8e00ff */
[CC--:B--2---:R-:W-:Y:S02]  /*8d70*/  LEA R4, P0, R0.reuse, R218.reuse, 0x2 ;  /* 0x000000da00047211 */ /* 0x0c4fe400078010ff */
[----:B------:R-:W-:Y:S02]  /*8d80*/  UIADD3 UR6, UR6, UR7, URZ ;  /* 0x0000000706067290 */ /* 0x000fe4000fffe03f */
[-C--:B------:R-:W-:Y:S01]  /*8d90*/  LEA.HI.X.SX32 R5, R0, R219.reuse, 0x2, P0 ;  /* 0x000000db00057211 */ /* 0x080fe200000f16ff */
[----:B------:R-:W-:Y:S01]  /*8da0*/  IMAD.U32 R0, RZ, RZ, UR9 ;  /* 0x00000009ff007e24 */ /* 0x000fe2000f8e00ff */
[CC--:B------:R-:W-:Y:S02]  /*8db0*/  LEA R10, P0, R6.reuse, R218.reuse, 0x2 ;  /* 0x000000da060a7211 */ /* 0x0c0fe400078010ff */
[----:B---3--:R-:W-:Y:S01]  /*8dc0*/  IMAD.U32 R3, RZ, RZ, UR6 ;  /* 0x00000006ff037e24 */ /* 0x008fe2000f8e00ff */
        /* <DEDUP_REMOVED lines=113> */
[----:B------:R-:W3:Y:S04]  /*94e0*/  LDL R234, [R1+0x14] ;  /* 0x0000140001ea7983 */ /* 0x000ee80000100800 */
[----:B------:R-:W4:Y:S04]  /*94f0*/  LDL R237, [R1+0x24] ;  /* 0x0000240001ed7983 */ /* 0x000f280000100800 */
[----:B------:R-:W4:Y:S04]  /*9500*/  LDL R233, [R1+0xc] ;  /* 0x00000c0001e97983 */ /* 0x000f280000100800 */
        /* <DEDUP_REMOVED lines=128> */
[----:B------:R-:W-:Y:S01]  /*9d10*/  F2FP.BF16.F32.PACK_AB R90, R91, R90 ;  /* 0x0000005a5b5a723e */ /* 0x000fe200000010ff */
[----:B------:R-:W-:Y:S01]  /*9d20*/  UISETP.NE.AND UP0, UPT, UR39, -0x1, UPT ;  /* 0xffffffff2700788c */ /* 0x000fe2000bf05270 */
[----:B------:R-:W-:-:S02]  /*9d30*/  F2FP.BF16.F32.PACK_AB R92, R93, R92 ;  /* 0x0000005c5d5c723e */ /* 0x000fc400000010ff */
        /* <DEDUP_REMOVED lines=9> */
[----:B------:R-:W-:Y:S04]  /*9dd0*/  STS [R235+0x400], R31 ;  /* 0x0004001feb007388 */ /* 0x000fe80000000800 */
[----:B---3--:R-:W-:Y:S04]  /*9de0*/  STS [R234], R28 ;  /* 0x0000001cea007388 */ /* 0x008fe80000000800 */
[----:B----4-:R-:W-:Y:S04]  /*9df0*/  STS [R237], R27 ;  /* 0x0000001bed007388 */ /* 0x010fe80000000800 */
[----:B------:R-:W-:Y:S04]  /*9e00*/  STS [R235+0x2000], R30 ;  /* 0x0020001eeb007388 */ /* 0x000fe80000000800 */
[----:B------:R-:W-:Y:S04]  /*9e10*/  STS [R235+0x2400], R29 ;  /* 0x0024001deb007388 */ /* 0x000fe80000000800 */
[----:B------:R-:W-:Y:S04]  /*9e20*/  STS [R234+0x2000], R26 ;  /* 0x0020001aea007388 */ /* 0x000fe80000000800 */
[----:B------:R-:W-:Y:S04]  /*9e30*/  STS [R234+0x2400], R25 ;  /* 0x00240019ea007388 */ /* 0x000fe80000000800 */
[----:B------:R-:W-:Y:S04]  /*9e40*/  STS [R233], R24 ;  /* 0x00000018e9007388 */ /* 0x000fe80000000800 */
[----:B------:R-:W-:Y:S04]  /*9e50*/  STS [R233+0x400], R23 ;  /* 0x00040017e9007388 */ /* 0x000fe80000000800 */
[----:B------:R-:W-:Y:S04]  /*9e60*/  STS [R232], R20 ;  /* 0x00000014e8007388 */ /* 0x000fe80000000800 */
        /* <DEDUP_REMOVED lines=68> */
.L_x_317:
        /* <DEDUP_REMOVED lines=23> */
.L_x_318:
        /* <DEDUP_REMOVED lines=14> */
[----:B------:R-:W-:Y:S01]  /*a500*/  ISETP.GE.AND P5, PT, R0, UR16, PT ;  /* 0x0000001000007c0c */ /* 0x000fe2000bfa6270 */
[----:B------:R-:W-:Y:S01]  /*a510*/  IMAD.U32 R3, RZ, RZ, UR11 ;  /* 0x0000000bff037e24 */ /* 0x000fe2000f8e00ff */
[----:B------:R-:W-:Y:S01]  /*a520*/  IADD3 R4, P0, R4, UR19, RZ ;  /* 0x0000001304047c10 */ /* 0x000fe2000ff1e0ff */
[----:B------:R-:W-:Y:S01]  /*a530*/  UIMAD UR11, UR21, UR12, URZ ;  /* 0x0000000c150b72a4 */ /* 0x000fe2000f8e023f */
[C---:B------:R-:W-:Y:S01]  /*a540*/  VIADD R6, R0.reuse, 0x20 ;  /* 0x0000002000067836 */ /* 0x040fe20000000000 */
[----:B------:R-:W-:Y:S01]  /*a550*/  SHF.R.S32.HI R22, RZ, 0x1f, R0 ;  /* 0x0000001fff167819 */ /* 0x000fe20000011400 */
[----:B------:R-:W-:Y:S01]  /*a560*/  VIADD R7, R0, 0x40 ;  /* 0x0000004000077836 */ /* 0x000fe20000000000 */
[----:B------:R-:W-:Y:S01]  /*a570*/  IADD3.X R5, R5, UR20, R3, P0, !PT ;  /* 0x0000001405057c10 */ /* 0x000fe200087fe403 */
[----:B------:R-:W-:Y:S01]  /*a580*/  IMAD.U32 R3, RZ, RZ, UR12 ;  /* 0x0000000cff037e24 */ /* 0x000fe2000f8e00ff */
[----:B------:R-:W-:Y:S01]  /*a590*/  UIMAD UR13, UR59, UR13, UR11 ;  /* 0x0000000d3b0d72a4 */ /* 0x000fe2000f8e020b */
[----:B------:R1:W2:Y:S01]  /*a5a0*/  LDS.128 R28, [R2+0xd000] ;  /* 0x00d00000021c7984 */ /* 0x0002a20000000c00 */
[----:B------:R-:W-:Y:S01]  /*a5b0*/  ISETP.GE.AND P4, PT, R6, UR16, PT ;  /* 0x0000001006007c0c */ /* 0x000fe2000bf86270 */
[----:B------:R-:W-:Y:S01]  /*a5c0*/  IMAD.WIDE.U32 R4, R3, UR59, R4 ;  /* 0x0000003b03047c25 */ /* 0x000fe2000f8e0004 */
[----:B------:R-:W-:Y:S01]  /*a5d0*/  ISETP.GE.AND P3, PT, R7, UR16, PT ;  /* 0x0000001007007c0c */ /* 0x000fe2000bf66270 */
[----:B------:R1:W3:Y:S02]  /*a5e0*/  LDS.128 R24, [R2+0x11000] ;  /* 0x0110000002187984 */ /* 0x0002e40000000c00 */
[----:B------:R-:W-:-:S02]  /*a5f0*/  VIADD R6, R0, 0x60 ;  /* 0x0000006000067836 */ /* 0x000fc40000000000 */
[----:B------:R1:W4:Y:S01]  /*a600*/  LDS.128 R36, [R2+0x15000] ;  /* 0x0150000002247984 */ /* 0x0003220000000c00 */
[----:B------:R-:W-:Y:S02]  /*a610*/  VIADD R20, R5, UR13 ;  /* 0x0000000d05147c36 */ /* 0x000fe40008000000 */
[----:B------:R-:W-:Y:S01]  /*a620*/  ISETP.GE.AND P2, PT, R6, UR16, PT ;  /* 0x0000001006007c0c */ /* 0x000fe2000bf46270 */
        /* <DEDUP_REMOVED lines=22> */
.L_x_320:
[----:B------:R-:W-:Y:S05]  /*a790*/  BSYNC B0 ;  /* 0x0000000000007941 */ /* 0x000fea0003800000 */
.L_x_319:
        /* <DEDUP_REMOVED lines=18> */
.L_x_322:
[----:B------:R-:W-:Y:S05]  /*a8c0*/  BSYNC B0 ;  /* 0x0000000000007941 */ /* 0x000fea0003800000 */
.L_x_321:
        /* <DEDUP_REMOVED lines=20> */
.L_x_324:
[----:B------:R-:W-:Y:S05]  /*aa10*/  BSYNC B0 ;  /* 0x0000000000007941 */ /* 0x000fea0003800000 */
.L_x_323:
        /* <DEDUP_REMOVED lines=20> */
.L_x_326:
[----:B------:R-:W-:Y:S05]  /*ab60*/  BSYNC B0 ;  /* 0x0000000000007941 */ /* 0x000fea0003800000 */
.L_x_325:
        /* <DEDUP_REMOVED lines=23> */
[C---:B------:R-:W-:Y:S01]  /*ace0*/  IMAD.WIDE.U32 R6, R0.reuse, UR8, R4 ;  /* 0x0000000800067c25 */ /* 0x040fe2000f8e0004 */
        /* <DEDUP_REMOVED lines=8> */
.L_x_328:
[----:B------:R-:W-:Y:S05]  /*ad70*/  BSYNC B0 ;  /* 0x0000000000007941 */ /* 0x000fea0003800000 */
.L_x_327:
        /* <DEDUP_REMOVED lines=18> */
.L_x_330:
[----:B------:R-:W-:Y:S05]  /*aea0*/  BSYNC B0 ;  /* 0x0000000000007941 */ /* 0x000fea0003800000 */
.L_x_329:
        /* <DEDUP_REMOVED lines=18> */
.L_x_332:
[----:B------:R-:W-:Y:S05]  /*afd0*/  BSYNC B0 ;  /* 0x0000000000007941 */ /* 0x000fea0003800000 */
.L_x_331:
        /* <DEDUP_REMOVED lines=16> */
.L_x_287:
[----:B------:R-:W-:Y:S05]  /*b0e0*/  BSYNC B1 ;  /* 0x0000000000017941 */ /* 0x000fea0003800000 */
.L_x_265:
[----:B-12---:R-:W2:Y:S01]  /*b0f0*/  LDL R2, [R1+0x2c] ;  /* 0x00002c0001027983 */ /* 0x006ea20000100800 */
[----:B------:R-:W-:Y:S02]  /*b100*/  ULDC UR5, c[0x0][0xc] ;  /* 0x0000030000057ab9 */ /* 0x000fe40000000800 */
[----:B------:R-:W-:Y:S01]  /*b110*/  UIADD3 UR22, UR5, UR22, URZ ;  /* 0x0000001605167290 */ /* 0x000fe2000fffe03f */
[----:B--2---:R-:W-:-:S13]  /*b120*/  R2UR UR6, R2 ;  /* 0x00000000020672ca */ /* 0x004fda00000e0000 */
[----:B------:R-:W-:-:S06]  /*b130*/  UISETP.GE.AND UP0, UPT, UR22, UR6, UPT ;  /* 0x000000061600728c */ /* 0x000fcc000bf06270 */
[----:B------:R-:W-:-:S13]  /*b140*/  PLOP3.LUT P0, PT, PT, PT, UP0, 0x80, 0x0 ;  /* 0x000000000000781c */ /* 0x000fda0003f0f008 */
[----:B------:R-:W-:Y:S05]  /*b150*/  @P0 BRA `(.L_x_333) ;  /* 0x0000000000040947 */ /* 0x000fea0003800000 */
[----:B------:R-:W-:Y:S05]  /*b160*/  BRA `(.L_x_334) ;  /* 0xffffff5800547947 */ /* 0x000fea000383ffff */
.L_x_333:
[----:B------:R-:W-:Y:S05]  /*b170*/  EXIT ;  /* 0x000000000000794d */ /* 0x000fea0003800000 */
.L_x_335:
        /* <DEDUP_REMOVED lines=16> */
.L_x_1073:


//--------------------- .text._ZN5flash27flash_bwd_convert_dq_kernelI23Flash_bwd_kernel_traitsILi128ELi64ELi64ELi8ELi4ELi2ELi2ELb1ELb0EN7cutlass10bfloat16_tE19Flash_kernel_traitsILi128ELi64ELi64ELi8ES3_EEEEvNS_16Flash_bwd_paramsEi --------------------------
	.section	.text._ZN5flash27flash_bwd_convert_dq_kernelI23Flash_bwd_kernel_traitsILi128ELi64ELi64ELi8ELi4ELi2ELi2ELb1ELb0EN7cutlass10bfloat16_tE19Flash_kernel_traitsILi128ELi64ELi64ELi8ES3_EEEEvNS_16Flash_bwd_paramsEi,"ax",@progbits
	.align	128
        .global         _ZN5flash27flash_bwd_convert_dq_kernelI23Flash_bwd_kernel_traitsILi128ELi64ELi64ELi8ELi4ELi2ELi2ELb1ELb0EN7cutlass10bfloat16_tE19Flash_kernel_traitsILi128ELi64ELi64ELi8ES3_EEEEvNS_16Flash_bwd_paramsEi
        .type           _ZN5flash27flash_bwd_convert_dq_kernelI23Flash_bwd_kernel_traitsILi128ELi64ELi64ELi8ELi4ELi2ELi2ELb1ELb0EN7cutlass10bfloat16_tE19Flash_kernel_traitsILi128ELi64ELi64ELi8ES3_EEEEvNS_16Flash_bwd_paramsEi,@function
        .size           _ZN5flash27flash_bwd_convert_dq_kernelI23Flash_bwd_kernel_traitsILi128ELi64ELi64ELi8ELi4ELi2ELi2ELb1ELb0EN7cutlass10bfloat16_tE19Flash_kernel_traitsILi128ELi64ELi64ELi8ES3_EEEEvNS_16Flash_bwd_paramsEi,(.L_x_1074 - _ZN5flash27flash_bwd_convert_dq_kernelI23Flash_bwd_kernel_traitsILi128ELi64ELi64ELi8ELi4ELi2ELi2ELb1ELb0EN7cutlass10bfloat16_tE19Flash_kernel_traitsILi128ELi64ELi64ELi8ES3_EEEEvNS_16Flash_bwd_paramsEi)
        .other          _ZN5flash27flash_bwd_convert_dq_kernelI23Flash_bwd_kernel_traitsILi128ELi64ELi64ELi8ELi4ELi2ELi2ELb1ELb0EN7cutlass10bfloat16_tE19Flash_kernel_traitsILi128ELi64ELi64ELi8ES3_EEEEvNS_16Flash_bwd_paramsEi,@"STO_CUDA_ENTRY STV_DEFAULT"
_ZN5flash27flash_bwd_convert_dq_kernelI23Flash_bwd_kernel_traitsILi128ELi64ELi64ELi8ELi4ELi2ELi2ELb1ELb0EN7cutlass10bfloat16_tE19Flash_kernel_traitsILi128ELi64ELi64ELi8ES3_EEEEvNS_16Flash_bwd_paramsEi:
.text._ZN5flash27flash_bwd_convert_dq_kernelI23Flash_bwd_kernel_traitsILi128ELi64ELi64ELi8ELi4ELi2ELi2ELb1ELb0EN7cutlass10bfloat16_tE19Flash_kernel_traitsILi128ELi64ELi64ELi8ES3_EEEEvNS_16Flash_bwd_paramsEi:
[----:B------:R-:W-:Y:S01]  /*0000*/  LDC R1, c[0x0][0x28] ;  /* 0x00000a00ff017b82 */ /* 0x000fe20000000800 */
[----:B------:R-:W0:Y:S07]  /*0010*/  S2R R32, SR_CTAID.Y ;  /* 0x0000000000207919 */ /* 0x000e2e0000002600 */
[----:B------:R-:W0:Y:S01]  /*0020*/  LDC.64 R4, c[0x0][0x2f0] ;  /* 0x0000bc00ff047b82 */ /* 0x000e220000000a00 */
[----:B------:R-:W-:Y:S01]  /*0030*/  ULDC.64 UR4, c[0x0][0x2f0] ;  /* 0x0000bc0000047ab9 */ /* 0x000fe20000000a00 */
[----:B------:R-:W-:Y:S01]  /*0040*/  MOV R35, 0xffffffff ;  /* 0xffffffff00237802 */ /* 0x000fe20000000f00 */
[----:B------:R-:W-:Y:S01]  /*0050*/  ULDC.64 UR6, c[0x0][0x208] ;  /* 0x0000820000067ab9 */ /* 0x000fe20000000a00 */
[----:B------:R-:W-:-:S04]  /*0060*/  ISETP.NE.U32.AND P0, PT, RZ, UR4, PT ;  /* 0x00000004ff007c0c */ /* 0x000fc8000bf05070 */
[----:B------:R-:W-:Y:S01]  /*0070*/  ISETP.NE.AND.EX P0, PT, RZ, UR5, PT, P0 ;  /* 0x00000005ff007c0c */ /* 0x000fe2000bf05300 */
[----:B0-----:R-:W-:-:S12]  /*0080*/  IMAD.WIDE R4, R32, 0x4, R4 ;  /* 0x0000000420047825 */ /* 0x001fd800078e0204 */
[----:B------:R-:W2:Y:S04]  /*0090*/  @P0 LDG.E R35, desc[UR6][R4.64] ;  /* 0x0000000604230981 */ /* 0x000ea8000c1e1900 */
[----:B------:R-:W2:Y:S01]  /*00a0*/  @P0 LDG.E R0, desc[UR6][R4.64+0x4] ;  /* 0x0000040604000981 */ /* 0x000ea2000c1e1900 */
[----:B------:R-:W0:Y:S02]  /*00b0*/  S2R R3, SR_CTAID.X ;  /* 0x0000000000037919 */ /* 0x000e240000002500 */
[----:B0-----:R-:W-:Y:S01]  /*00c0*/  SHF.L.U32 R3, R3, 0x6, RZ ;  /* 0x0000000603037819 */ /* 0x001fe200000006ff */
[----:B--2---:R-:W-:-:S06]  /*00d0*/  @P0 IMAD.IADD R0, R0, 0x1, -R35 ;  /* 0x0000000100000824 */ /* 0x004fcc00078e0a23 */
[----:B------:R-:W0:Y:S02]  /*00e0*/  @!P0 LDC R0, c[0x0][0x2c4] ;  /* 0x0000b100ff008b82 */ /* 0x000e240000000800 */
[----:B0-----:R-:W-:-:S13]  /*00f0*/  ISETP.GT.AND P1, PT, R0, R3, PT ;  /* 0x000000030000720c */ /* 0x001fda0003f24270 */
[----:B------:R-:W-:Y:S05]  /*0100*/  @!P1 EXIT ;  /* 0x000000000000994d */ /* 0x000fea0003800000 */
[----:B------:R-:W-:Y:S01]  /*0110*/  ISETP.NE.AND P2, PT, R35, -0x1, PT ;  /* 0xffffffff2300780c */ /* 0x000fe20003f45270 */
[----:B------:R-:W0:Y:S01]  /*0120*/  S2R R37, SR_TID.X ;  /* 0x0000000000257919 */ /* 0x000e220000002100 */
[----:B------:R-:W1:Y:S01]  /*0130*/  LDC R2, c[0x0][0x490] ;  /* 0x00012400ff027b82 */ /* 0x000e620000000800 */
[----:B------:R-:W-:Y:S01]  /*0140*/  IMAD.MOV.U32 R29, RZ, RZ, RZ ;  /* 0x000000ffff1d7224 */ /* 0x000fe200078e00ff */
[----:B------:R-:W-:Y:S01]  /*0150*/  SHF.R.S32.HI R41, RZ, 0x1f, R3 ;  /* 0x0000001fff297819 */ /* 0x000fe20000011403 */
[----:B------:R-:W2:Y:S01]  /*0160*/  S2R R4, SR_CTAID.Z ;  /* 0x0000000000047919 */ /* 0x000ea20000002700 */
[----:B------:R-:W-:Y:S02]  /*0170*/  CS2R R12, SRZ ;  /* 0x00000000000c7805 */ /* 0x000fe4000001ff00 */
[----:B------:R-:W-:Y:S02]  /*0180*/  CS2R R58, SRZ ;  /* 0x00000000003a7805 */ /* 0x000fe4000001ff00 */
[----:B------:R-:W-:-:S02]  /*0190*/  CS2R R54, SRZ ;  /* 0x0000000000367805 */ /* 0x000fc4000001ff00 */
[----:B------:R-:W-:Y:S02]  /*01a0*/  CS2R R14, SRZ ;  /* 0x00000000000e7805 */ /* 0x000fe4000001ff00 */
[----:B------:R-:W-:Y:S02]  /*01b0*/  CS2R R18, SRZ ;  /* 0x0000000000127805 */ /* 0x000fe4000001ff00 */
[----:B------:R-:W-:Y:S02]  /*01c0*/  CS2R R20, SRZ ;  /* 0x0000000000147805 */ /* 0x000fe4000001ff00 */
[----:B------:R-:W-:Y:S01]  /*01d0*/  CS2R R22, SRZ ;  /* 0x0000000000167805 */ /* 0x000fe2000001ff00 */
[----:B------:R-:W3:Y:S01]  /*01e0*/  @P2 LDC.64 R60, c[0x0][0x448] ;  /* 0x00011200ff3c2b82 */ /* 0x000ee20000000a00 */
[----:B------:R-:W-:Y:S02]  /*01f0*/  CS2R R24, SRZ ;  /* 0x0000000000187805 */ /* 0x000fe4000001ff00 */
[----:B------:R-:W-:Y:S01]  /*0200*/  CS2R R50, SRZ ;  /* 0x0000000000327805 */ /* 0x000fe2000001ff00 */
[----:B------:R-:W-:Y:S01]  /*0210*/  IMAD.MOV.U32 R5, RZ, RZ, RZ ;  /* 0x000000ffff057224 */ /* 0x000fe200078e00ff */
[----:B------:R-:W-:-:S02]  /*0220*/  CS2R R6, SRZ ;  /* 0x0000000000067805 */ /* 0x000fc4000001ff00 */
[----:B------:R-:W-:Y:S02]  /*0230*/  CS2R R8, SRZ ;  /* 0x0000000000087805 */ /* 0x000fe4000001ff00 */
[----:B------:R-:W-:Y:S02]  /*0240*/  CS2R R10, SRZ ;  /* 0x00000000000a7805 */ /* 0x000fe4000001ff00 */
[----:B------:R-:W-:Y:S02]  /*0250*/  CS2R R56, SRZ ;  /* 0x0000000000387805 */ /* 0x000fe4000001ff00 */
[----:B------:R-:W-:Y:S02]  /*0260*/  CS2R R16, SRZ ;  /* 0x0000000000107805 */ /* 0x000fe4000001ff00 */
[----:B------:R-:W-:Y:S02]  /*0270*/  CS2R R52, SRZ ;  /* 0x0000000000347805 */ /* 0x000fe4000001ff00 */
[----:B-1----:R-:W-:-:S02]  /*0280*/  ISETP.GE.AND P1, PT, R2, 0x1, PT ;  /* 0x000000010200780c */ /* 0x002fc40003f26270 */
[----:B0-----:R-:W-:Y:S01]  /*0290*/  SHF.R.S32.HI R28, RZ, 0x1f, R37 ;  /* 0x0000001fff1c7819 */ /* 0x001fe20000011425 */
[----:B---3--:R-:W-:-:S03]  /*02a0*/  @P2 IMAD.WIDE.U32 R62, R35, R60, RZ ;  /* 0x0000003c233e2225 */ /* 0x008fc600078e00ff */
[----:B------:R-:W-:Y:S01]  /*02b0*/  LEA.HI R28, R28, R37, RZ, 0x5 ;  /* 0x000000251c1c7211 */ /* 0x000fe200078f28ff */
[----:B------:R-:W-:Y:S01]  /*02c0*/  HFMA2.MMA R60, -RZ, RZ, 0, 0 ;  /* 0x00000000ff3c7435 */ /* 0x000fe200000001ff */
[----:B------:R-:W-:Y:S02]  /*02d0*/  @P2 IMAD R61, R35, R61, R63 ;  /* 0x0000003d233d2224 */ /* 0x000fe400078e023f */
[----:B------:R-:W-:Y:S01]  /*02e0*/  SHF.R.S32.HI R36, RZ, 0x5, R28 ;  /* 0x00000005ff247819 */ /* 0x000fe2000001141c */
[----:B--2---:R-:W-:Y:S07]  /*02f0*/  @P2 BRA `(.L_x_336) ;  /* 0x00000000001c2947 */ /* 0x004fee0003800000 */
[----:B------:R-:W0:Y:S01]  /*0300*/  LDC.64 R26, c[0x0][0x430] ;  /* 0x00010c00ff1a7b82 */ /* 0x000e220000000a00 */
[----:B------:R-:W-:Y:S02]  /*0310*/  SHF.R.S32.HI R31, RZ, 0x1f, R32 ;  /* 0x0000001fff1f7819 */ /* 0x000fe40000011420 */
[----:B------:R-:W-:-:S03]  /*0320*/  MOV R35, 0xffffffff ;  /* 0xffffffff00237802 */ /* 0x000fc60000000f00 */
[-C--:B0-----:R-:W-:Y:S02]  /*0330*/  IMAD R31, R31, R26.reuse, RZ ;  /* 0x0000001a1f1f7224 */ /* 0x081fe400078e02ff */
[----:B------:R-:W-:-:S04]  /*0340*/  IMAD.WIDE.U32 R62, R32, R26, RZ ;  /* 0x0000001a203e7225 */ /* 0x000fc800078e00ff */
[----:B------:R-:W-:-:S04]  /*0350*/  IMAD R27, R32, R27, R31 ;  /* 0x0000001b201b7224 */ /* 0x000fc800078e021f */
[----:B------:R-:W-:-:S07]  /*0360*/  IMAD.IADD R61, R63, 0x1, R27 ;  /* 0x000000013f3d7824 */ /* 0x000fce00078e021b */
.L_x_336:
[----:B------:R-:W-:Y:S05]  /*0370*/  @!P1 BRA `(.L_x_337) ;  /* 0x0000000800b49947 */ /* 0x000fea0003800000 */
[----:B------:R-:W0:Y:S01]  /*0380*/  LDC R33, c[0x0][0x2d4] ;  /* 0x0000b500ff217b82 */ /* 0x000e220000000800 */
[----:B------:R-:W-:Y:S01]  /*0390*/  IMAD.WIDE R26, R32, 0x80, RZ ;  /* 0x00000080201a7825 */ /* 0x000fe200078e02ff */
[----:B------:R-:W-:Y:S01]  /*03a0*/  LOP3.LUT R38, R28, 0xffffffe0, RZ, 0xc0, !PT ;  /* 0xffffffe01c267812 */ /* 0x000fe200078ec0ff */
[----:B------:R-:W-:Y:S01]  /*03b0*/  ULDC.64 UR10, c[0x0][0x488] ;  /* 0x00012200000a7ab9 */ /* 0x000fe20000000a00 */
[----:B------:R-:W-:Y:S01]  /*03c0*/  UMOV UR4, URZ ;  /* 0x0000003f00047c82 */ /* 0x000fe20008000000 */
[----:B------:R-:W-:Y:S01]  /*03d0*/  USHF.L.U64.HI UR5, UR10, 0x2, UR11 ;  /* 0x000000020a057899 */ /* 0x000fe2000801020b */
[----:B------:R-:W-:Y:S01]  /*03e0*/  SEL R26, R26, RZ, P0 ;  /* 0x000000ff1a1a7207 */ /* 0x000fe20000000000 */
[----:B------:R-:W-:Y:S01]  /*03f0*/  IMAD.IADD R37, R37, 0x1, -R38 ;  /* 0x0000000125257824 */ /* 0x000fe200078e0a26 */
[----:B------:R-:W1:Y:S01]  /*0400*/  LDC R12, c[0x0][0x270] ;  /* 0x00009c00ff0c7b82 */ /* 0x000e620000000800 */
[----:B------:R-:W-:Y:S01]  /*0410*/  SEL R34, R27, RZ, P0 ;  /* 0x000000ff1b227207 */ /* 0x000fe20000000000 */
[----:B------:R-:W-:Y:S01]  /*0420*/  ULDC.64 UR8, c[0x0][0x400] ;  /* 0x0001000000087ab9 */ /* 0x000fe20000000a00 */
[----:B------:R-:W-:-:S04]  /*0430*/  IADD3 R39, P0, R3, R26, RZ ;  /* 0x0000001a03277210 */ /* 0x000fc80007f1e0ff */
[----:B------:R-:W-:Y:S01]  /*0440*/  IADD3.X R41, R41, R34, RZ, P0, !PT ;  /* 0x0000002229297210 */ /* 0x000fe200007fe4ff */
[----:B------:R-:W2:Y:S01]  /*0450*/  LDC R43, c[0x0][0x2dc] ;  /* 0x0000b700ff2b7b82 */ /* 0x000ea20000000800 */
[----:B0-----:R-:W-:Y:S01]  /*0460*/  IMAD.WIDE R32, R32, R33, RZ ;  /* 0x0000002120207225 */ /* 0x001fe200078e02ff */
[----:B-1----:R-:W-:-:S03]  /*0470*/  SHF.R.S32.HI R26, RZ, 0x1f, R12 ;  /* 0x0000001fff1a7819 */ /* 0x002fc6000001140c */
[-C--:B------:R-:W-:Y:S02]  /*0480*/  IMAD R33, R33, R12.reuse, RZ ;  /* 0x0000000c21217224 */ /* 0x080fe400078e02ff */
[----:B------:R-:W-:Y:S02]  /*0490*/  IMAD R34, R41, R12, RZ ;  /* 0x0000000c29227224 */ /* 0x000fe400078e02ff */
[C---:B------:R-:W-:Y:S02]  /*04a0*/  IMAD R47, R32.reuse, R26, R33 ;  /* 0x0000001a202f7224 */ /* 0x040fe400078e0221 */
[----:B------:R-:W-:-:S04]  /*04b0*/  IMAD.WIDE.U32 R32, R32, R12, RZ ;  /* 0x0000000c20207225 */ /* 0x000fc800078e00ff */
[----:B--2---:R-:W-:-:S04]  /*04c0*/  IMAD.WIDE R30, R12, R43, RZ ;  /* 0x0000002b0c1e7225 */ /* 0x004fc800078e02ff */
[----:B------:R-:W-:Y:S02]  /*04d0*/  IMAD R27, R31, R35, RZ ;  /* 0x000000231f1b7224 */ /* 0x000fe400078e02ff */
[----:B------:R-:W-:Y:S02]  /*04e0*/  IMAD R49, R26, R39, R34 ;  /* 0x000000271a317224 */ /* 0x000fe400078e0222 */
[----:B------:R-:W-:Y:S02]  /*04f0*/  IMAD R45, R30, R29, R27 ;  /* 0x0000001d1e2d7224 */ /* 0x000fe400078e021b */
[----:B------:R-:W-:Y:S01]  /*0500*/  IMAD.IADD R40, R33, 0x1, R47 ;  /* 0x0000000121287824 */ /* 0x000fe200078e022f */
[----:B------:R-:W-:Y:S01]  /*0510*/  SHF.R.S32.HI R47, RZ, 0x1f, R43 ;  /* 0x0000001fff2f7819 */ /* 0x000fe2000001142b */
[----:B------:R-:W-:-:S04]  /*0520*/  IMAD.WIDE.U32 R26, R39, R12, RZ ;  /* 0x0000000c271a7225 */ /* 0x000fc800078e00ff */
[----:B------:R-:W-:Y:S01]  /*0530*/  IMAD R33, R40, R43, RZ ;  /* 0x0000002b28217224 */ /* 0x000fe200078e02ff */
[----:B------:R-:W-:Y:S01]  /*0540*/  IADD3 R40, R27, R49, RZ ;  /* 0x000000311b287210 */ /* 0x000fe20007ffe0ff */
[----:B------:R-:W-:-:S04]  /*0550*/  IMAD.WIDE.U32 R34, R30, R35, RZ ;  /* 0x000000231e227225 */ /* 0x000fc800078e00ff */
[----:B------:R-:W-:Y:S01]  /*0560*/  IMAD.WIDE.U32 R28, R32, R43, RZ ;  /* 0x0000002b201c7225 */ /* 0x000fe200078e00ff */
[----:B------:R-:W-:-:S03]  /*0570*/  IADD3 R38, R35, R45, RZ ;  /* 0x0000002d23267210 */ /* 0x000fc60007ffe0ff */
[-C--:B------:R-:W-:Y:S01]  /*0580*/  IMAD R40, R40, R43.reuse, RZ ;  /* 0x0000002b28287224 */ /* 0x080fe200078e02ff */
[----:B------:R-:W-:Y:S01]  /*0590*/  SEL R35, R28, R34, !P2 ;  /* 0x000000221c237207 */ /* 0x000fe20005000000 */
[----:B------:R-:W-:Y:S02]  /*05a0*/  IMAD R27, R47, R32, R33 ;  /* 0x000000202f1b7224 */ /* 0x000fe400078e0221 */
[-C--:B------:R-:W-:Y:S02]  /*05b0*/  IMAD R45, R4, R43.reuse, RZ ;  /* 0x0000002b042d7224 */ /* 0x080fe400078e02ff */
[-C--:B------:R-:W-:Y:S02]  /*05c0*/  IMAD R63, R12, R43.reuse, RZ ;  /* 0x0000002b0c3f7224 */ /* 0x080fe400078e02ff */
[----:B------:R-:W-:-:S03]  /*05d0*/  IMAD.WIDE.U32 R32, R26, R43, RZ ;  /* 0x0000002b1a207225 */ /* 0x000fc600078e00ff */
[----:B------:R-:W-:Y:S01]  /*05e0*/  SHF.L.U32 R43, R63, 0x3, RZ ;  /* 0x000000033f2b7819 */ /* 0x000fe200000006ff */
[----:B------:R-:W-:Y:S01]  /*05f0*/  IMAD R47, R47, R26, R40 ;  /* 0x0000001a2f2f7224 */ /* 0x000fe200078e0228 */
[----:B------:R-:W-:Y:S01]  /*0600*/  IADD3 R26, P0, R45, R35, RZ ;  /* 0x000000232d1a7210 */ /* 0x000fe20007f1e0ff */
[----:B------:R-:W-:Y:S01]  /*0610*/  @!P2 IMAD.IADD R38, R29, 0x1, R27 ;  /* 0x000000011d26a824 */ /* 0x000fe200078e021b */
[----:B------:R-:W-:Y:S01]  /*0620*/  IADD3 R12, R43, 0x20, R43 ;  /* 0x000000202b0c7810 */ /* 0x000fe20007ffe02b */
[----:B------:R-:W-:Y:S01]  /*0630*/  IMAD.IADD R29, R33, 0x1, R47 ;  /* 0x00000001211d7824 */ /* 0x000fe200078e022f */
[----:B------:R-:W-:Y:S01]  /*0640*/  SHF.L.U32 R28, R32, 0x2, RZ ;  /* 0x00000002201c7819 */ /* 0x000fe200000006ff */
[----:B------:R-:W-:Y:S01]  /*0650*/  IMAD R41, R41, R30, RZ ;  /* 0x0000001e29297224 */ /* 0x000fe200078e02ff */
[----:B------:R-:W-:Y:S01]  /*0660*/  LEA.HI.X.SX32 R27, R45, R38, 0x1, P0 ;  /* 0x000000262d1b7211 */ /* 0x000fe200000f0eff */
[----:B------:R-:W-:Y:S01]  /*0670*/  IMAD R37, R36, R63, R37 ;  /* 0x0000003f24257224 */ /* 0x000fe200078e0225 */
[----:B------:R-:W-:Y:S01]  /*0680*/  SHF.L.U64.HI R29, R32, 0x2, R29 ;  /* 0x00000002201d7819 */ /* 0x000fe2000001021d */
[-C--:B------:R-:W-:Y:S01]  /*0690*/  IMAD R32, R31, R39.reuse, R41 ;  /* 0x000000271f207224 */ /* 0x080fe200078e0229 */
[----:B------:R-:W-:Y:S01]  /*06a0*/  SHF.L.U64.HI R67, R35, 0x2, R38 ;  /* 0x0000000223437819 */ /* 0x000fe20000010226 */
[----:B------:R-:W-:Y:S01]  /*06b0*/  IMAD.WIDE.U32 R26, R30, R39, R26 ;  /* 0x000000271e1a7225 */ /* 0x000fe200078e001a */
[----:B------:R-:W-:-:S02]  /*06c0*/  SHF.R.S32.HI R31, RZ, 0x1f, R37 ;  /* 0x0000001fff1f7819 */ /* 0x000fc40000011425 */
[----:B------:R-:W-:Y:S01]  /*06d0*/  SHF.L.U32 R35, R35, 0x2, RZ ;  /* 0x0000000223237819 */ /* 0x000fe200000006ff */
[----:B------:R-:W-:Y:S01]  /*06e0*/  IMAD.IADD R36, R43, 0x1, R12 ;  /* 0x000000012b247824 */ /* 0x000fe200078e020c */
[----:B------:R-:W-:Y:S01]  /*06f0*/  IADD3 R30, P0, R37, R26, RZ ;  /* 0x0000001a251e7210 */ /* 0x000fe20007f1e0ff */
[----:B------:R-:W-:-:S03]  /*0700*/  IMAD.WIDE R40, R43, 0x4, R28 ;  /* 0x000000042b287825 */ /* 0x000fc600078e021c */
[----:B------:R-:W-:Y:S01]  /*0710*/  IADD3 R34, R43, R36, RZ ;  /* 0x000000242b227210 */ /* 0x000fe20007ffe0ff */
[----:B------:R-:W-:Y:S01]  /*0720*/  IMAD.WIDE R28, R45, 0x4, R28 ;  /* 0x000000042d1c7825 */ /* 0x000fe200078e021c */
[----:B------:R-:W-:Y:S02]  /*0730*/  IADD3.X R39, R31, R27, R32, P0, !PT ;  /* 0x0000001b1f277210 */ /* 0x000fe400007fe420 */
[C---:B------:R-:W-:Y:S01]  /*0740*/  SHF.L.U32 R38, R30.reuse, 0x2, RZ ;  /* 0x000000021e267819 */ /* 0x040fe200000006ff */
[----:B------:R-:W-:Y:S01]  /*0750*/  IMAD.WIDE R40, R45, 0x4, R40 ;  /* 0x000000042d287825 */ /* 0x000fe200078e0228 */
[----:B------:R-:W-:-:S03]  /*0760*/  SHF.L.U64.HI R39, R30, 0x2, R39 ;  /* 0x000000021e277819 */ /* 0x000fc60000010227 */
[----:B------:R-:W-:-:S04]  /*0770*/  IMAD.WIDE R26, R37, 0x4, R28 ;  /* 0x00000004251a7825 */ /* 0x000fc800078e021c */
[----:B------:R-:W-:Y:S01]  /*0780*/  IMAD.IADD R32, R43, 0x1, R34 ;  /* 0x000000012b207824 */ /* 0x000fe200078e0222 */
[----:B------:R-:W-:Y:S01]  /*0790*/  IADD3 R64, P0, R26, R35, RZ ;  /* 0x000000231a407210 */ /* 0x000fe20007f1e0ff */
[----:B------:R-:W-:-:S03]  /*07a0*/  IMAD.WIDE R40, R37, 0x4, R40 ;  /* 0x0000000425287825 */ /* 0x000fc600078e0228 */
[----:B------:R-:W-:Y:S01]  /*07b0*/  IADD3.X R65, R27, R67, RZ, P0, !PT ;  /* 0x000000431b417210 */ /* 0x000fe200007fe4ff */
[----:B------:R-:W-:Y:S01]  /*07c0*/  IMAD.IADD R31, R43, 0x1, R32 ;  /* 0x000000012b1f7824 */ /* 0x000fe200078e0220 */
[----:B------:R-:W-:Y:S01]  /*07d0*/  IADD3 R66, P0, R40, R35, RZ ;  /* 0x0000002328427210 */ /* 0x000fe20007f1e0ff */
[----:B------:R-:W-:-:S04]  /*07e0*/  IMAD.WIDE R26, R63, 0x20, R38 ;  /* 0x000000203f1a7825 */ /* 0x000fc800078e0226 */
[----:B------:R-:W-:Y:S02]  /*07f0*/  IMAD.IADD R29, R43, 0x1, R31 ;  /* 0x000000012b1d7824 */ /* 0x000fe400078e021f */
[----:B------:R-:W-:-:S04]  /*0800*/  IMAD.WIDE R30, R31, 0x4, R38 ;  /* 0x000000041f1e7825 */ /* 0x000fc800078e0226 */
[----:B------:R-:W-:-:S04]  /*0810*/  IMAD.WIDE R28, R29, 0x4, R38 ;  /* 0x000000041d1c7825 */ /* 0x000fc800078e0226 */
[----:B------:R-:W-:-:S04]  /*0820*/  IMAD.WIDE R32, R32, 0x4, R38 ;  /* 0x0000000420207825 */ /* 0x000fc800078e0226 */
[----:B------:R-:W-:-:S04]  /*0830*/  IMAD.WIDE R34, R34, 0x4, R38 ;  /* 0x0000000422227825 */ /* 0x000fc800078e0226 */
[----:B------:R-:W-:-:S04]  /*0840*/  IMAD.WIDE R36, R36, 0x4, R38 ;  /* 0x0000000424247825 */ /* 0x000fc800078e0226 */
[----:B------:R-:W-:Y:S01]  /*0850*/  IMAD.WIDE R38, R12, 0x4, R38 ;  /* 0x000000040c267825 */ /* 0x000fe200078e0226 */
[----:B------:R-:W-:-:S03]  /*0860*/  MOV R12, RZ ;  /* 0x000000ff000c7202 */ /* 0x000fc60000000f00 */
[----:B------:R-:W-:Y:S02]  /*0870*/  IMAD.X R67, R41, 0x1, R67, P0 ;  /* 0x0000000129437824 */ /* 0x000fe400000e0643 */
[----:B------:R-:W-:-:S07]  /*0880*/  IMAD.WIDE R26, R43, 0x4, R26 ;  /* 0x000000042b1a7825 */ /* 0x000fce00078e021a */
.L_x_338:
[----:B------:R-:W-:-:S04]  /*0890*/  IADD3 R46, P0, R26, UR8, RZ ;  /* 0x000000081a2e7c10 */ /* 0x000fc8000ff1e0ff */
[----:B------:R-:W-:-:S05]  /*08a0*/  IADD3.X R47, R27, UR9, RZ, P0, !PT ;  /* 0x000000091b2f7c10 */ /* 0x000fca00087fe4ff */
[----:B------:R0:W2:Y:S02]  /*08b0*/  LDG.E R69, desc[UR6][R46.64] ;  /* 0x000000062e457981 */ /* 0x0000a4000c1e1900 */
[----:B0-----:R-:W-:-:S04]  /*08c0*/  IMAD.WIDE R46, R63, 0x20, R46 ;  /* 0x000000203f2e7825 */ /* 0x001fc800078e022e */
[C---:B------:R-:W-:Y:S01]  /*08d0*/  IMAD.WIDE R42, R63.reuse, 0x20, R46 ;  /* 0x000000203f2a7825 */ /* 0x040fe200078e022e */
[----:B------:R-:W-:Y:S01]  /*08e0*/  IADD3 R68, P0, R64, UR8, RZ ;  /* 0x0000000840447c10 */ /* 0x000fe2000ff1e0ff */
[----:B------:R-:W3:Y:S02]  /*08f0*/  LDG.E R46, desc[UR6][R46.64] ;  /* 0x000000062e2e7981 */ /* 0x000ee4000c1e1900 */
[C---:B------:R-:W-:Y:S02]  /*0900*/  IMAD.WIDE R40, R63.reuse, 0x20, R42 ;  /* 0x000000203f287825 */ /* 0x040fe400078e022a */
[----:B------:R-:W4:Y:S02]  /*0910*/  LDG.E R42, desc[UR6][R42.64] ;  /* 0x000000062a2a7981 */ /* 0x000f24000c1e1900 */
[C---:B------:R-:W-:Y:S02]  /*0920*/  IMAD.WIDE R44, R63.reuse, 0x20, R40 ;  /* 0x000000203f2c7825 */ /* 0x040fe400078e0228 */
[----:B------:R-:W5:Y:S02]  /*0930*/  LDG.E R40, desc[UR6][R40.64] ;  /* 0x0000000628287981 */ /* 0x000f64000c1e1900 */
[----:B------:R-:W-:-:S02]  /*0940*/  IMAD.WIDE R48, R63, 0x20, R44 ;  /* 0x000000203f307825 */ /* 0x000fc400078e022c */
[----:B------:R-:W5:Y:S04]  /*0950*/  LDG.E R44, desc[UR6][R44.64] ;  /* 0x000000062c2c7981 */ /* 0x000f68000c1e1900 */
[----:B------:R-:W5:Y:S01]  /*0960*/  LDG.E R49, desc[UR6][R48.64] ;  /* 0x0000000630317981 */ /* 0x000f62000c1e1900 */
[----:B--2---:R-:W-:Y:S01]  /*0970*/  FADD.FTZ R56, R69, R56 ;  /* 0x0000003845387221 */ /* 0x004fe20000010000 */
[----:B------:R-:W-:-:S05]  /*0980*/  IADD3.X R69, R65, UR9, RZ, P0, !PT ;  /* 0x0000000941457c10 */ /* 0x000fca00087fe4ff */
[----:B------:R-:W2:Y:S04]  /*0990*/  LDG.E R48, desc[UR6][R68.64] ;  /* 0x0000000644307981 */ /* 0x000ea8000c1e1900 */
[----:B------:R-:W2:Y:S04]  /*09a0*/  LDG.E R43, desc[UR6][R68.64+0x100] ;  /* 0x00010006442b7981 */ /* 0x000ea8000c1e1900 */
[----:B------:R-:W2:Y:S01]  /*09b0*/  LDG.E R47, desc[UR6][R68.64+0x80] ;  /* 0x00008006442f7981 */ /* 0x000ea2000c1e1900 */
[----:B---3--:R-:W-:Y:S01]  /*09c0*/  FADD.FTZ R17, R46, R17 ;  /* 0x000000112e117221 */ /* 0x008fe20000010000 */
[----:B----4-:R-:W-:-:S02]  /*09d0*/  FADD.FTZ R55, R42, R55 ;  /* 0x000000372a377221 */ /* 0x010fc40000010000 */
[----:B------:R-:W3:Y:S01]  /*09e0*/  LDG.E R42, desc[UR6][R68.64+0x180] ;  /* 0x00018006442a7981 */ /* 0x000ee2000c1e1900 */
[----:B-----5:R-:W-:Y:S01]  /*09f0*/  FADD.FTZ R11, R40, R11 ;  /* 0x0000000b280b7221 */ /* 0x020fe20000010000 */
[----:B------:R-:W-:-:S04]  /*0a00*/  IADD3 R40, P0, R66, UR8, RZ ;  /* 0x0000000842287c10 */ /* 0x000fc8000ff1e0ff */
[----:B------:R-:W-:Y:S01]  /*0a10*/  IADD3.X R41, R67, UR9, RZ, P0, !PT ;  /* 0x0000000943297c10 */ /* 0x000fe200087fe4ff */
[----:B------:R-:W-:-:S04]  /*0a20*/  FADD.FTZ R53, R44, R53 ;  /* 0x000000352c357221 */ /* 0x000fc80000010000 */
[----:B------:R-:W4:Y:S04]  /*0a30*/  LDG.E R44, desc[UR6][R40.64] ;  /* 0x00000006282c7981 */ /* 0x000f28000c1e1900 */
[----:B------:R-:W5:Y:S04]  /*0a40*/  LDG.E R46, desc[UR6][R40.64+0x80] ;  /* 0x00008006282e7981 */ /* 0x000f68000c1e1900 */
[----:B------:R-:W5:Y:S01]  /*0a50*/  LDG.E R45, desc[UR6][R40.64+0x180] ;  /* 0x00018006282d7981 */ /* 0x000f62000c1e1900 */
[----:B--2---:R-:W-:-:S03]  /*0a60*/  FADD.FTZ R51, R48, R51 ;  /* 0x0000003330337221 */ /* 0x004fc60000010000 */
[----:B------:R0:W2:Y:S01]  /*0a70*/  LDG.E R48, desc[UR6][R40.64+0x100] ;  /* 0x0001000628307981 */ /* 0x0000a2000c1e1900 */
[----:B------:R-:W-:Y:S01]  /*0a80*/  FADD.FTZ R50, R43, R50 ;  /* 0x000000322b327221 */ /* 0x000fe20000010000 */
[----:B------:R-:W-:Y:S01]  /*0a90*/  FADD.FTZ R52, R49, R52 ;  /* 0x0000003431347221 */ /* 0x000fe20000010000 */
[----:B---3--:R-:W-:Y:S01]  /*0aa0*/  FADD.FTZ R18, R42, R18 ;  /* 0x000000122a127221 */ /* 0x008fe20000010000 */
[----:B------:R-:W-:-:S04]  /*0ab0*/  IADD3 R42, P0, R38, UR8, RZ ;  /* 0x00000008262a7c10 */ /* 0x000fc8000ff1e0ff */
[----:B------:R-:W-:Y:S02]  /*0ac0*/  IADD3.X R43, R39, UR9, RZ, P0, !PT ;  /* 0x00000009272b7c10 */ /* 0x000fe400087fe4ff */
[----:B0-----:R-:W-:Y:S01]  /*0ad0*/  IADD3 R40, P0, R36, UR8, RZ ;  /* 0x0000000824287c10 */ /* 0x001fe2000ff1e0ff */
[----:B------:R-:W-:Y:S02]  /*0ae0*/  FADD.FTZ R16, R47, R16 ;  /* 0x000000102f107221 */ /* 0x000fe40000010000 */
[----:B------:R-:W3:Y:S01]  /*0af0*/  LDG.E R47, desc[UR6][R42.64] ;  /* 0x000000062a2f7981 */ /* 0x000ee2000c1e1900 */
[----:B------:R-:W-:-:S03]  /*0b00*/  IADD3.X R41, R37, UR9, RZ, P0, !PT ;  /* 0x0000000925297c10 */ /* 0x000fc600087fe4ff */
[----:B------:R-:W3:Y:S04]  /*0b10*/  LDG.E R49, desc[UR6][R42.64+0x80] ;  /* 0x000080062a317981 */ /* 0x000ee8000c1e1900 */
[----:B------:R0:W3:Y:S01]  /*0b20*/  LDG.E R69, desc[UR6][R42.64+0x100] ;  /* 0x000100062a457981 */ /* 0x0000e2000c1e1900 */
[----:B--2---:R-:W-:-:S03]  /*0b30*/  FADD.FTZ R25, R48, R25 ;  /* 0x0000001930197221 */ /* 0x004fc60000010000 */
[----:B------:R-:W2:Y:S01]  /*0b40*/  LDG.E R48, desc[UR6][R40.64] ;  /* 0x0000000628307981 */ /* 0x000ea2000c1e1900 */
[----:B0-----:R-:W-:Y:S01]  /*0b50*/  IADD3 R42, P0, R34, UR8, RZ ;  /* 0x00000008222a7c10 */ /* 0x001fe2000ff1e0ff */
[----:B----4-:R-:W-:Y:S01]  /*0b60*/  FADD.FTZ R15, R44, R15 ;  /* 0x0000000f2c0f7221 */ /* 0x010fe20000010000 */
[----:B-----5:R-:W-:Y:S01]  /*0b70*/  FADD.FTZ R57, R46, R57 ;  /* 0x000000392e397221 */ /* 0x020fe20000010000 */
[----:B------:R-:W4:Y:S01]  /*0b80*/  LDG.E R44, desc[UR6][R40.64+0x100] ;  /* 0x00010006282c7981 */ /* 0x000f22000c1e1900 */
[----:B------:R-:W-:-:S03]  /*0b90*/  IADD3.X R43, R35, UR9, RZ, P0, !PT ;  /* 0x00000009232b7c10 */ /* 0x000fc600087fe4ff */
[----:B------:R0:W5:Y:S01]  /*0ba0*/  LDG.E R46, desc[UR6][R40.64+0x80] ;  /* 0x00008006282e7981 */ /* 0x000162000c1e1900 */
[----:B------:R-:W-:-:S03]  /*0bb0*/  FADD.FTZ R14, R45, R14 ;  /* 0x0000000e2d0e7221 */ /* 0x000fc60000010000 */
[----:B------:R-:W4:Y:S01]  /*0bc0*/  LDG.E R45, desc[UR6][R42.64+0x100] ;  /* 0x000100062a2d7981 */ /* 0x000f22000c1e1900 */
[----:B0-----:R-:W-:-:S04]  /*0bd0*/  IADD3 R40, P0, R32, UR8, RZ ;  /* 0x0000000820287c10 */ /* 0x001fc8000ff1e0ff */
[----:B------:R-:W-:Y:S01]  /*0be0*/  IADD3.X R41, R33, UR9, RZ, P0, !PT ;  /* 0x0000000921297c10 */ /* 0x000fe200087fe4ff */
[----:B---3--:R-:W-:-:S04]  /*0bf0*/  FADD.FTZ R10, R47, R10 ;  /* 0x0000000a2f0a7221 */ /* 0x008fc80000010000 */
[----:B------:R-:W3:Y:S01]  /*0c00*/  LDG.E R68, desc[UR6][R40.64] ;  /* 0x0000000628447981 */ /* 0x000ee2000c1e1900 */
[----:B------:R-:W-:-:S03]  /*0c10*/  FADD.FTZ R24, R49, R24 ;  /* 0x0000001831187221 */ /* 0x000fc60000010000 */
[----:B------:R-:W3:Y:S04]  /*0c20*/  LDG.E R47, desc[UR6][R42.64+0x80] ;  /* 0x000080062a2f7981 */ /* 0x000ee8000c1e1900 */
[----:B------:R0:W3:Y:S01]  /*0c30*/  LDG.E R49, desc[UR6][R42.64] ;  /* 0x000000062a317981 */ /* 0x0000e2000c1e1900 */
[----:B--2---:R-:W-:-:S03]  /*0c40*/  FADD.FTZ R9, R48, R9 ;  /* 0x0000000930097221 */ /* 0x004fc60000010000 */
[----:B------:R-:W2:Y:S01]  /*0c50*/  LDG.E R48, desc[UR6][R40.64+0x80] ;  /* 0x0000800628307981 */ /* 0x000ea2000c1e1900 */
[----:B0-----:R-:W-:-:S04]  /*0c60*/  IADD3 R42, P0, R30, UR8, RZ ;  /* 0x000000081e2a7c10 */ /* 0x001fc8000ff1e0ff */
[----:B------:R-:W-:Y:S01]  /*0c70*/  IADD3.X R43, R31, UR9, RZ, P0, !PT ;  /* 0x000000091f2b7c10 */ /* 0x000fe200087fe4ff */
[----:B-----5:R-:W-:Y:S02]  /*0c80*/  FADD.FTZ R23, R46, R23 ;  /* 0x000000172e177221 */ /* 0x020fe40000010000 */
[----:B------:R0:W5:Y:S01]  /*0c90*/  LDG.E R46, desc[UR6][R40.64+0x100] ;  /* 0x00010006282e7981 */ /* 0x000162000c1e1900 */
[----:B------:R-:W-:Y:S01]  /*0ca0*/  FADD.FTZ R60, R69, R60 ;  /* 0x0000003c453c7221 */ /* 0x000fe20000010000 */
[----:B----4-:R-:W-:Y:S01]  /*0cb0*/  FADD.FTZ R54, R44, R54 ;  /* 0x000000362c367221 */ /* 0x010fe20000010000 */
[----:B------:R-:W-:Y:S01]  /*0cc0*/  FADD.FTZ R58, R45, R58 ;  /* 0x0000003a2d3a7221 */ /* 0x000fe20000010000 */
[----:B------:R-:W4:Y:S01]  /*0cd0*/  LDG.E R69, desc[UR6][R42.64+0x100] ;  /* 0x000100062a457981 */ /* 0x000f22000c1e1900 */
[----:B0-----:R-:W-:-:S04]  /*0ce0*/  IADD3 R40, P0, R28, UR8, RZ ;  /* 0x000000081c287c10 */ /* 0x001fc8000ff1e0ff */
[----:B------:R-:W-:-:S05]  /*0cf0*/  IADD3.X R41, R29, UR9, RZ, P0, !PT ;  /* 0x000000091d297c10 */ /* 0x000fca00087fe4ff */
[----:B------:R-:W4:Y:S01]  /*0d00*/  LDG.E R44, desc[UR6][R40.64] ;  /* 0x00000006282c7981 */ /* 0x000f22000c1e1900 */
[----:B---3--:R-:W-:-:S03]  /*0d10*/  FADD.FTZ R22, R47, R22 ;  /* 0x000000162f167221 */ /* 0x008fc60000010000 */
[----:B------:R-:W3:Y:S01]  /*0d20*/  LDG.E R47, desc[UR6][R42.64+0x80] ;  /* 0x000080062a2f7981 */ /* 0x000ee2000c1e1900 */
[----:B------:R-:W-:-:S03]  /*0d30*/  FADD.FTZ R8, R49, R8 ;  /* 0x0000000831087221 */ /* 0x000fc60000010000 */
[----:B------:R-:W3:Y:S04]  /*0d40*/  LDG.E R49, desc[UR6][R42.64] ;  /* 0x000000062a317981 */ /* 0x000ee8000c1e1900 */
[----:B------:R-:W3:Y:S01]  /*0d50*/  LDG.E R45, desc[UR6][R40.64+0x100] ;  /* 0x00010006282d7981 */ /* 0x000ee2000c1e1900 */
[----:B--2---:R-:W-:-:S03]  /*0d60*/  FADD.FTZ R21, R48, R21 ;  /* 0x0000001530157221 */ /* 0x004fc60000010000 */
[----:B------:R-:W2:Y:S01]  /*0d70*/  LDG.E R48, desc[UR6][R40.64+0x80] ;  /* 0x0000800628307981 */ /* 0x000ea2000c1e1900 */
[----:B------:R-:W-:-:S06]  /*0d80*/  UIADD3 UR4, UR4, 0x1, URZ ;  /* 0x0000000104047890 */ /* 0x000fcc000fffe03f */
[----:B------:R-:W-:Y:S01]  /*0d90*/  ISETP.LE.AND P0, PT, R2, UR4, PT ;  /* 0x0000000402007c0c */ /* 0x000fe2000bf03270 */
[----:B------:R-:W-:Y:S01]  /*0da0*/  ULEA UR8, UP0, UR10, UR8, 0x2 ;  /* 0x000000080a087291 */ /* 0x000fe2000f80103f */
[----:B------:R-:W-:-:S03]  /*0db0*/  FADD.FTZ R7, R68, R7 ;  /* 0x0000000744077221 */ /* 0x000fc60000010000 */
[----:B------:R-:W-:Y:S01]  /*0dc0*/  UIADD3.X UR9, UR9, UR5, URZ, UP0, !UPT ;  /* 0x0000000509097290 */ /* 0x000fe200087fe43f */
[----:B-----5:R-:W-:Y:S01]  /*0dd0*/  FADD.FTZ R59, R46, R59 ;  /* 0x0000003b2e3b7221 */ /* 0x020fe20000010000 */
[----:B----4-:R-:W-:Y:S01]  /*0de0*/  FADD.FTZ R13, R69, R13 ;  /* 0x0000000d450d7221 */ /* 0x010fe20000010000 */
[----:B------:R-:W-:Y:S01]  /*0df0*/  FADD.FTZ R5, R44, R5 ;  /* 0x000000052c057221 */ /* 0x000fe20000010000 */
[----:B---3--:R-:W-:Y:S01]  /*0e00*/  FADD.FTZ R20, R47, R20 ;  /* 0x000000142f147221 */ /* 0x008fe20000010000 */
[----:B------:R-:W-:Y:S01]  /*0e10*/  FADD.FTZ R6, R49, R6 ;  /* 0x0000000631067221 */ /* 0x000fe20000010000 */
[----:B------:R-:W-:Y:S01]  /*0e20*/  FADD.FTZ R12, R45, R12 ;  /* 0x0000000c2d0c7221 */ /* 0x000fe20000010000 */
[----:B--2---:R-:W-:Y:S01]  /*0e30*/  FADD.FTZ R19, R48, R19 ;  /* 0x0000001330137221 */ /* 0x004fe20000010000 */
[----:B------:R-:W-:Y:S06]  /*0e40*/  @!P0 BRA `(.L_x_338) ;  /* 0xfffffff800908947 */ /* 0x000fec000383ffff */
.L_x_337:
[----:B------:R-:W0:Y:S01]  /*0e50*/  S2R R35, SR_TID.X ;  /* 0x0000000000237919 */ /* 0x000e220000002100 */
[----:B------:R-:W1:Y:S01]  /*0e60*/  S2UR UR5, SR_CgaCtaId ;  /* 0x00000000000579c3 */ /* 0x000e620000008800 */
[----:B------:R-:W-:Y:S01]  /*0e70*/  ULDC UR8, c[0x0][0x390] ;  /* 0x0000e40000087ab9 */ /* 0x000fe20000000800 */
[----:B------:R-:W-:Y:S01]  /*0e80*/  UMOV UR4, 0x400 ;  /* 0x0000040000047882 */ /* 0x000fe20000000000 */
        /* <DEDUP_REMOVED lines=21> */
[----:B-1----:R-:W-:Y:S01]  /*0fe0*/  ULEA UR4, UR5, UR4, 0x18 ;  /* 0x0000000405047291 */ /* 0x002fe2000f8ec03f */
[----:B------:R-:W-:Y:S01]  /*0ff0*/  FMUL.FTZ R18, R18, UR8 ;  /* 0x0000000812127c20 */ /* 0x000fe20008410000 */
[----:B------:R-:W-:Y:S01]  /*1000*/  FMUL.FTZ R60, R60, UR8 ;  /* 0x000000083c3c7c20 */ /* 0x000fe20008410000 */
[----:B------:R-:W-:Y:S01]  /*1010*/  FMUL.FTZ R7, R54, UR8 ;  /* 0x0000000836077c20 */ /* 0x000fe20008410000 */
[----:B------:R-:W-:Y:S01]  /*1020*/  F2FP.BF16.F32.PACK_AB R16, R57, R16 ;  /* 0x000000103910723e */ /* 0x000fe200000010ff */
[----:B------:R-:W-:Y:S01]  /*1030*/  FMUL.FTZ R22, R22, UR8 ;  /* 0x0000000816167c20 */ /* 0x000fe20008410000 */
[----:B------:R-:W-:Y:S01]  /*1040*/  F2FP.BF16.F32.PACK_AB R9, R9, R10 ;  /* 0x0000000a0909723e */ /* 0x000fe200000010ff */
[----:B------:R-:W-:Y:S01]  /*1050*/  FMUL.FTZ R21, R21, UR8 ;  /* 0x0000000815157c20 */ /* 0x000fe20008410000 */
[----:B0-----:R-:W-:Y:S01]  /*1060*/  SHF.R.S32.HI R28, RZ, 0x1f, R35 ;  /* 0x0000001fff1c7819 */ /* 0x001fe20000011423 */
[----:B------:R-:W-:Y:S01]  /*1070*/  FMUL.FTZ R20, R20, UR8 ;  /* 0x0000000814147c20 */ /* 0x000fe20008410000 */
[----:B------:R-:W-:Y:S01]  /*1080*/  FMUL.FTZ R19, R19, UR8 ;  /* 0x0000000813137c20 */ /* 0x000fe20008410000 */
[----:B------:R-:W-:Y:S01]  /*1090*/  FMUL.FTZ R58, R58, UR8 ;  /* 0x000000083a3a7c20 */ /* 0x000fe20008410000 */
[CC--:B------:R-:W-:Y:S01]  /*10a0*/  LEA.HI R2, R28.reuse, R35.reuse, RZ, 0x2 ;  /* 0x000000231c027211 */ /* 0x0c0fe200078f10ff */
[----:B------:R-:W-:Y:S01]  /*10b0*/  FMUL.FTZ R59, R59, UR8 ;  /* 0x000000083b3b7c20 */ /* 0x000fe20008410000 */
[CC--:B------:R-:W-:Y:S01]  /*10c0*/  LEA.HI R29, R28.reuse, R35.reuse, RZ, 0x5 ;  /* 0x000000231c1d7211 */ /* 0x0c0fe200078f28ff */
[----:B------:R-:W-:Y:S01]  /*10d0*/  FMUL.FTZ R13, R13, UR8 ;  /* 0x000000080d0d7c20 */ /* 0x000fe20008410000 */
[----:B------:R-:W-:Y:S01]  /*10e0*/  LEA.HI R30, R28, R35, RZ, 0x3 ;  /* 0x000000231c1e7211 */ /* 0x000fe200078f18ff */
[----:B------:R-:W-:Y:S01]  /*10f0*/  FMUL.FTZ R12, R12, UR8 ;  /* 0x000000080c0c7c20 */ /* 0x000fe20008410000 */
[--C-:B------:R-:W-:Y:S01]  /*1100*/  SHF.R.S32.HI R26, RZ, 0x2, R2.reuse ;  /* 0x00000002ff1a7819 */ /* 0x100fe20000011402 */
[----:B------:R-:W-:Y:S01]  /*1110*/  ULDC.64 UR10, c[0x0][0x448] ;  /* 0x00011200000a7ab9 */ /* 0x000fe20000000a00 */
[----:B------:R-:W-:Y:S01]  /*1120*/  SHF.R.S32.HI R27, RZ, 0x1f, R2 ;  /* 0x0000001fff1b7819 */ /* 0x000fe20000011402 */
[----:B------:R-:W-:Y:S01]  /*1130*/  BSSY B0, `(.L_x_339) ;  /* 0x0000066000007945 */ /* 0x000fe20003800000 */
[----:B------:R-:W-:-:S02]  /*1140*/  SHF.R.S32.HI R34, RZ, 0x5, R29 ;  /* 0x00000005ff227819 */ /* 0x000fc4000001141d */
[----:B------:R-:W-:Y:S02]  /*1150*/  LOP3.LUT R29, R30, 0x1ffffff8, RZ, 0xc0, !PT ;  /* 0x1ffffff81e1d7812 */ /* 0x000fe400078ec0ff */
[----:B------:R-:W-:Y:S02]  /*1160*/  LEA.HI R27, R27, R26, RZ, 0x3 ;  /* 0x0000001a1b1b7211 */ /* 0x000fe400078f18ff */
[----:B------:R-:W-:Y:S02]  /*1170*/  LEA.HI R31, R34, R34, RZ, 0x1 ;  /* 0x00000022221f7211 */ /* 0x000fe400078f08ff */
[----:B------:R-:W-:Y:S02]  /*1180*/  LOP3.LUT R32, R2, 0x3ffffffc, RZ, 0xc0, !PT ;  /* 0x3ffffffc02207812 */ /* 0x000fe400078ec0ff */
[----:B------:R-:W-:Y:S01]  /*1190*/  SHF.R.S32.HI R2, RZ, 0x3, R30 ;  /* 0x00000003ff027819 */ /* 0x000fe2000001141e */
[----:B------:R-:W-:Y:S01]  /*11a0*/  IMAD.IADD R30, R35, 0x1, -R29 ;  /* 0x00000001231e7824 */ /* 0x000fe200078e0a1d */
[----:B------:R-:W-:-:S02]  /*11b0*/  LOP3.LUT R27, R27, 0xfffffff8, RZ, 0xc0, !PT ;  /* 0xfffffff81b1b7812 */ /* 0x000fc400078ec0ff */
[----:B------:R-:W-:Y:S01]  /*11c0*/  LOP3.LUT R29, R31, 0x1ffffe, RZ, 0xc0, !PT ;  /* 0x001ffffe1f1d7812 */ /* 0x000fe200078ec0ff */
[----:B------:R-:W-:Y:S01]  /*11d0*/  IMAD.SHL.U32 R31, R2, 0x40, RZ ;  /* 0x00000040021f7824 */ /* 0x000fe200078e00ff */
[----:B------:R-:W-:Y:S02]  /*11e0*/  LEA.HI R28, R28, R35, RZ, 0x6 ;  /* 0x000000231c1c7211 */ /* 0x000fe400078f30ff */
[----:B------:R-:W-:Y:S02]  /*11f0*/  IADD3 R27, R26, -R27, RZ ;  /* 0x8000001b1a1b7210 */ /* 0x000fe40007ffe0ff */
[----:B------:R-:W-:Y:S01]  /*1200*/  IADD3 R35, -R32, R35, RZ ;  /* 0x0000002320237210 */ /* 0x000fe20007ffe1ff */
[----:B------:R-:W-:Y:S01]  /*1210*/  IMAD.IADD R32, R34, 0x1, -R29 ;  /* 0x0000000122207824 */ /* 0x000fe200078e0a1d */
[----:B------:R-:W-:Y:S01]  /*1220*/  SHF.R.S32.HI R29, RZ, 0x6, R28 ;  /* 0x00000006ff1d7819 */ /* 0x000fe2000001141c */
[----:B------:R-:W-:Y:S01]  /*1230*/  IMAD.SHL.U32 R28, R27, 0x40, RZ ;  /* 0x000000401b1c7824 */ /* 0x000fe200078e00ff */
[----:B------:R-:W-:Y:S01]  /*1240*/  LOP3.LUT R31, R31, 0x1c0, RZ, 0xc0, !PT ;  /* 0x000001c01f1f7812 */ /* 0x000fe200078ec0ff */
[----:B------:R-:W-:Y:S01]  /*1250*/  IMAD R32, R32, 0x200, R35 ;  /* 0x0000020020207824 */ /* 0x000fe200078e0223 */
[----:B------:R-:W-:-:S02]  /*1260*/  SHF.L.U32 R33, R29, 0x3, RZ ;  /* 0x000000031d217819 */ /* 0x000fc400000006ff */
[----:B------:R-:W-:Y:S02]  /*1270*/  LOP3.LUT R28, R28, 0x1c0, RZ, 0xc0, !PT ;  /* 0x000001c01c1c7812 */ /* 0x000fe400078ec0ff */
[----:B------:R-:W-:Y:S02]  /*1280*/  SHF.L.U32 R26, R30, 0x3, RZ ;  /* 0x000000031e1a7819 */ /* 0x000fe400000006ff */
[----:B------:R-:W-:Y:S02]  /*1290*/  LOP3.LUT R33, R28, 0x18, R33, 0xf8, !PT ;  /* 0x000000181c217812 */ /* 0x000fe400078ef821 */
[----:B------:R-:W-:Y:S02]  /*12a0*/  SHF.R.U32.HI R28, RZ, 0x3, R28 ;  /* 0x00000003ff1c7819 */ /* 0x000fe4000001161c */
[----:B------:R-:W-:Y:S02]  /*12b0*/  SHF.R.U32.HI R30, RZ, 0x3, R31 ;  /* 0x00000003ff1e7819 */ /* 0x000fe4000001161f */
[----:B------:R-:W-:Y:S01]  /*12c0*/  LOP3.LUT R33, R33, R28, RZ, 0x3c, !PT ;  /* 0x0000001c21217212 */ /* 0x000fe200078e3cff */
[----:B------:R-:W-:Y:S01]  /*12d0*/  FMUL.FTZ R28, R15, UR8 ;  /* 0x000000080f1c7c20 */ /* 0x000fe20008410000 */
[----:B------:R-:W-:-:S02]  /*12e0*/  LOP3.LUT R31, R31, 0x38, R26, 0xf8, !PT ;  /* 0x000000381f1f7812 */ /* 0x000fc400078ef81a */
[----:B------:R-:W-:Y:S01]  /*12f0*/  LOP3.LUT P0, RZ, R27, 0x4, RZ, 0xc0, !PT ;  /* 0x000000041bff7812 */ /* 0x000fe2000780c0ff */
[----:B------:R-:W-:Y:S01]  /*1300*/  IMAD.U32 R15, R32, 0x2, R33 ;  /* 0x00000002200f7824 */ /* 0x000fe200078e0021 */
[----:B------:R-:W-:Y:S02]  /*1310*/  LOP3.LUT R30, R31, R30, RZ, 0x3c, !PT ;  /* 0x0000001e1f1e7212 */ /* 0x000fe400078e3cff */
[----:B------:R-:W-:Y:S02]  /*1320*/  F2FP.BF16.F32.PACK_AB R25, R25, R50 ;  /* 0x000000321919723e */ /* 0x000fe400000010ff */
[----:B------:R-:W-:Y:S01]  /*1330*/  LEA R27, R29, R30, 0x9 ;  /* 0x0000001e1d1b7211 */ /* 0x000fe200078e48ff */
[----:B------:R-:W-:Y:S01]  /*1340*/  FMUL.FTZ R30, R11, UR8 ;  /* 0x000000080b1e7c20 */ /* 0x000fe20008410000 */
[----:B------:R-:W-:Y:S01]  /*1350*/  LEA R14, R15, UR4, 0x1 ;  /* 0x000000040f0e7c11 */ /* 0x000fe2000f8e08ff */
[----:B------:R-:W-:Y:S01]  /*1360*/  FMUL.FTZ R29, R53, UR8 ;  /* 0x00000008351d7c20 */ /* 0x000fe20008410000 */
[----:B------:R-:W-:-:S02]  /*1370*/  F2FP.BF16.F32.PACK_AB R11, R28, R51 ;  /* 0x000000331c0b723e */ /* 0x000fc400000010ff */
[C---:B------:R-:W-:Y:S01]  /*1380*/  IADD3 R15, R14.reuse, 0x40, RZ ;  /* 0x000000400e0f7810 */ /* 0x040fe20007ffe0ff */
[----:B------:R-:W-:Y:S01]  /*1390*/  @P0 VIADD R15, R14, 0xffffffc0 ;  /* 0xffffffc00e0f0836 */ /* 0x000fe20000000000 */
[----:B------:R-:W-:Y:S01]  /*13a0*/  F2FP.BF16.F32.PACK_AB R28, R30, R55 ;  /* 0x000000371e1c723e */ /* 0x000fe200000010ff */
[----:B------:R-:W-:Y:S01]  /*13b0*/  STS [R14], R11 ;  /* 0x0000000b0e007388 */ /* 0x000fe20000000800 */
[----:B------:R-:W-:Y:S02]  /*13c0*/  F2FP.BF16.F32.PACK_AB R29, R52, R29 ;  /* 0x0000001d341d723e */ /* 0x000fe400000010ff */
[----:B------:R-:W-:Y:S01]  /*13d0*/  F2FP.BF16.F32.PACK_AB R23, R23, R24 ;  /* 0x000000181717723e */ /* 0x000fe200000010ff */
[----:B------:R-:W-:Y:S01]  /*13e0*/  STS [R14+0x400], R17 ;  /* 0x000400110e007388 */ /* 0x000fe20000000800 */
[----:B------:R-:W-:Y:S02]  /*13f0*/  F2FP.BF16.F32.PACK_AB R5, R5, R18 ;  /* 0x000000120505723e */ /* 0x000fe400000010ff */
[----:B------:R-:W-:Y:S01]  /*1400*/  F2FP.BF16.F32.PACK_AB R7, R7, R60 ;  /* 0x0000003c0707723e */ /* 0x000fe200000010ff */
[----:B------:R0:W-:Y:S01]  /*1410*/  STS [R15], R16 ;  /* 0x000000100f007388 */ /* 0x0001e20000000800 */
[----:B------:R-:W-:-:S02]  /*1420*/  F2FP.BF16.F32.PACK_AB R21, R21, R22 ;  /* 0x000000161515723e */ /* 0x000fc400000010ff */
[----:B------:R-:W-:Y:S01]  /*1430*/  F2FP.BF16.F32.PACK_AB R19, R19, R20 ;  /* 0x000000141313723e */ /* 0x000fe200000010ff */
[----:B------:R-:W-:Y:S01]  /*1440*/  STS [R15+0x400], R9 ;  /* 0x000400090f007388 */ /* 0x000fe20000000800 */
[----:B------:R-:W-:Y:S02]  /*1450*/  F2FP.BF16.F32.PACK_AB R58, R59, R58 ;  /* 0x0000003a3b3a723e */ /* 0x000fe400000010ff */
[----:B------:R-:W-:Y:S01]  /*1460*/  F2FP.BF16.F32.PACK_AB R12, R12, R13 ;  /* 0x0000000d0c0c723e */ /* 0x000fe200000010ff */
[----:B------:R-:W-:Y:S01]  /*1470*/  STS [R14+0x1000], R28 ;  /* 0x0010001c0e007388 */ /* 0x000fe20000000800 */
[----:B------:R-:W-:Y:S01]  /*1480*/  LEA R22, R27, UR4, 0x1 ;  /* 0x000000041b167c11 */ /* 0x000fe2000f8e08ff */
[----:B------:R-:W-:Y:S01]  /*1490*/  ULDC.64 UR4, c[0x0][0x460] ;  /* 0x0001180000047ab9 */ /* 0x000fe20000000a00 */
[----:B0-----:R-:W-:Y:S01]  /*14a0*/  SHF.R.S32.HI R16, RZ, 0x1f, R3 ;  /* 0x0000001fff107819 */ /* 0x001fe20000011403 */
[----:B------:R-:W-:Y:S01]  /*14b0*/  STS [R14+0x1400], R29 ;  /* 0x0014001d0e007388 */ /* 0x000fe20000000800 */
[----:B------:R-:W-:-:S03]  /*14c0*/  SHF.R.S32.HI R27, RZ, 0x1f, R26 ;  /* 0x0000001fff1b7819 */ /* 0x000fc6000001141a */
[----:B------:R-:W-:Y:S01]  /*14d0*/  STS [R15+0x1000], R8 ;  /* 0x001000080f007388 */ /* 0x000fe20000000800 */
[----:B------:R-:W-:-:S03]  /*14e0*/  IMAD R16, R16, UR10, RZ ;  /* 0x0000000a10107c24 */ /* 0x000fc6000f8e02ff */
[----:B------:R-:W-:Y:S01]  /*14f0*/  STS [R15+0x1400], R6 ;  /* 0x001400060f007388 */ /* 0x000fe20000000800 */
[----:B------:R-:W-:-:S03]  /*1500*/  IMAD R16, R3, UR11, R16 ;  /* 0x0000000b03107c24 */ /* 0x000fc6000f8e0210 */
[----:B------:R-:W-:Y:S04]  /*1510*/  STS [R14+0x2000], R25 ;  /* 0x002000190e007388 */ /* 0x000fe80000000800 */
[----:B------:R0:W-:Y:S04]  /*1520*/  STS [R14+0x2400], R23 ;  /* 0x002400170e007388 */ /* 0x0001e80000000800 */
[----:B------:R1:W-:Y:S04]  /*1530*/  STS [R15+0x2000], R5 ;  /* 0x002000050f007388 */ /* 0x0003e80000000800 */
[----:B------:R2:W-:Y:S01]  /*1540*/  STS [R15+0x2400], R7 ;  /* 0x002400070f007388 */ /* 0x0005e20000000800 */
[----:B0-----:R-:W-:-:S03]  /*1550*/  IADD3 R23, R26, 0x40, RZ ;  /* 0x000000401a177810 */ /* 0x001fc60007ffe0ff */
[----:B------:R-:W-:Y:S01]  /*1560*/  STS [R14+0x3000], R21 ;  /* 0x003000150e007388 */ /* 0x000fe20000000800 */
[----:B-1----:R-:W-:-:S03]  /*1570*/  SHF.R.S32.HI R5, RZ, 0x1f, R4 ;  /* 0x0000001fff057819 */ /* 0x002fc60000011404 */
[----:B------:R0:W-:Y:S01]  /*1580*/  STS [R14+0x3400], R19 ;  /* 0x003400130e007388 */ /* 0x0001e20000000800 */
[C---:B--2---:R-:W-:Y:S01]  /*1590*/  IMAD.WIDE.U32 R6, R3.reuse, UR10, R26 ;  /* 0x0000000a03067c25 */ /* 0x044fe2000f8e001a */
[----:B------:R-:W-:Y:S02]  /*15a0*/  IADD3 R3, -R3, R0, RZ ;  /* 0x0000000003037210 */ /* 0x000fe40007ffe1ff */
[----:B------:R1:W-:Y:S01]  /*15b0*/  STS [R15+0x3000], R58 ;  /* 0x0030003a0f007388 */ /* 0x0003e20000000800 */
[----:B------:R-:W-:Y:S01]  /*15c0*/  IMAD R5, R5, UR4, RZ ;  /* 0x0000000405057c24 */ /* 0x000fe2000f8e02ff */
[----:B------:R-:W-:Y:S02]  /*15d0*/  ISETP.GE.AND P1, PT, R2, R3, PT ;  /* 0x000000030200720c */ /* 0x000fe40003f26270 */
[----:B------:R1:W-:Y:S01]  /*15e0*/  STS [R15+0x3400], R12 ;  /* 0x0034000c0f007388 */ /* 0x0003e20000000800 */
[----:B------:R-:W-:Y:S01]  /*15f0*/  BAR.SYNC.DEFER_BLOCKING 0x0 ;  /* 0x0000000000007b1d */ /* 0x000fe20000010000 */
[----:B------:R-:W-:Y:S01]  /*1600*/  IADD3 R62, P0, R62, R6, RZ ;  /* 0x000000063e3e7210 */ /* 0x000fe20007f1e0ff */
[----:B------:R-:W-:-:S02]  /*1610*/  VIADD R0, R2, 0x20 ;  /* 0x0000002002007836 */ /* 0x000fc40000000000 */
[----:B------:R-:W-:Y:S01]  /*1620*/  IMAD R5, R4, UR5, R5 ;  /* 0x0000000504057c24 */ /* 0x000fe2000f8e0205 */
[----:B------:R-:W-:Y:S02]  /*1630*/  IADD3.X R63, R61, R7, R16, P0, !PT ;  /* 0x000000073d3f7210 */ /* 0x000fe400007fe410 */
[----:B------:R-:W-:Y:S02]  /*1640*/  ISETP.GE.AND P0, PT, R0, R3, PT ;  /* 0x000000030000720c */ /* 0x000fe40003f06270 */
[----:B------:R-:W-:Y:S01]  /*1650*/  SHF.R.S32.HI R0, RZ, 0x1f, R2 ;  /* 0x0000001fff007819 */ /* 0x000fe20000011402 */
[----:B------:R-:W-:-:S04]  /*1660*/  IMAD.WIDE.U32 R62, R4, UR4, R62 ;  /* 0x00000004043e7c25 */ /* 0x000fc8000f8e003e */
[----:B0-----:R-:W-:Y:S01]  /*1670*/  IMAD.IADD R19, R63, 0x1, R5 ;  /* 0x000000013f137824 */ /* 0x001fe200078e0205 */
[----:B------:R1:W0:Y:S01]  /*1680*/  LDS.128 R8, [R22+0x1000] ;  /* 0x0010000016087984 */ /* 0x0002220000000c00 */
[----:B------:R-:W-:Y:S05]  /*1690*/  @P1 BRA `(.L_x_340) ;  /* 0x00000000003c1947 */ /* 0x000fea0003800000 */
[----:B------:R-:W-:Y:S01]  /*16a0*/  ULDC UR4, c[0x0][0x2d0] ;  /* 0x0000b40000047ab9 */ /* 0x000fe20000000800 */
[----:B------:R-:W2:Y:S01]  /*16b0*/  LDS.128 R4, [R22+0x2000] ;  /* 0x0020000016047984 */ /* 0x000ea20000000c00 */
[----:B------:R-:W-:Y:S01]  /*16c0*/  ISETP.GE.AND P1, PT, R26, UR4, PT ;  /* 0x000000041a007c0c */ /* 0x000fe2000bf26270 */
[----:B------:R-:W-:Y:S01]  /*16d0*/  IMAD R3, R0, UR10, RZ ;  /* 0x0000000a00037c24 */ /* 0x000fe2000f8e02ff */
[----:B------:R-:W-:Y:S01]  /*16e0*/  MOV R18, R62 ;  /* 0x0000003e00127202 */ /* 0x000fe20000000f00 */
[----:B------:R-:W-:Y:S01]  /*16f0*/  ULDC.64 UR8, c[0x0][0x3e8] ;  /* 0x0000fa0000087ab9 */ /* 0x000fe20000000a00 */
[----:B------:R-:W-:Y:S01]  /*1700*/  ISETP.GE.AND P2, PT, R23, UR4, PT ;  /* 0x0000000417007c0c */ /* 0x000fe2000bf46270 */
[C---:B------:R-:W-:Y:S02]  /*1710*/  IMAD R3, R2.reuse, UR11, R3 ;  /* 0x0000000b02037c24 */ /* 0x040fe4000f8e0203 */
[----:B------:R-:W-:-:S04]  /*1720*/  IMAD.WIDE.U32 R16, R2, UR10, R18 ;  /* 0x0000000a02107c25 */ /* 0x000fc8000f8e0012 */
[----:B------:R-:W-:Y:S01]  /*1730*/  IMAD.IADD R3, R17, 0x1, R3 ;  /* 0x0000000111037824 */ /* 0x000fe200078e0203 */
[C---:B------:R-:W-:Y:S01]  /*1740*/  LEA R20, P3, R16.reuse, UR8, 0x1 ;  /* 0x0000000810147c11 */ /* 0x040fe2000f8608ff */
[----:B-1----:R-:W1:Y:S03]  /*1750*/  @!P1 LDS.128 R12, [R22] ;  /* 0x00000000160c9984 */ /* 0x002e660000000c00 */
[----:B------:R-:W-:-:S05]  /*1760*/  LEA.HI.X R21, R16, UR9, R3, 0x1, P3 ;  /* 0x0000000910157c11 */ /* 0x000fca00098f0c03 */
[----:B--2---:R2:W-:Y:S04]  /*1770*/  @!P2 STG.E.128 desc[UR6][R20.64+0x80], R4 ;  /* 0x000080041400a986 */ /* 0x0045e8000c101d06 */
[----:B-1----:R2:W-:Y:S02]  /*1780*/  @!P1 STG.E.128 desc[UR6][R20.64], R12 ;  /* 0x0000000c14009986 */ /* 0x0025e4000c101d06 */
.L_x_340:
[----:B------:R-:W-:Y:S05]  /*1790*/  BSYNC B0 ;  /* 0x0000000000007941 */ /* 0x000fea0003800000 */
.L_x_339:
[----:B--2---:R2:W3:Y:S01]  /*17a0*/  LDS.128 R4, [R22+0x3000] ;  /* 0x0030000016047984 */ /* 0x0044e20000000c00 */
[----:B------:R-:W-:Y:S05]  /*17b0*/  @P0 EXIT ;  /* 0x000000000000094d */ /* 0x000fea0003800000 */
[----:B------:R-:W-:Y:S01]  /*17c0*/  IADD3 R13, P0, R2, 0x20, RZ ;  /* 0x00000020020d7810 */ /* 0x000fe20007f1e0ff */
[----:B------:R-:W-:Y:S01]  /*17d0*/  IMAD.MOV.U32 R2, RZ, RZ, R62 ;  /* 0x000000ffff027224 */ /* 0x000fe200078e003e */
[----:B------:R-:W-:Y:S01]  /*17e0*/  MOV R3, R19 ;  /* 0x0000001300037202 */ /* 0x000fe20000000f00 */
[----:B------:R-:W-:Y:S01]  /*17f0*/  ULDC.64 UR8, c[0x0][0x3e8] ;  /* 0x0000fa0000087ab9 */ /* 0x000fe20000000a00 */
[----:B------:R-:W-:Y:S01]  /*1800*/  IADD3.X R0, RZ, R0, RZ, P0, !PT ;  /* 0x00000000ff007210 */ /* 0x000fe200007fe4ff */
[----:B------:R-:W-:Y:S01]  /*1810*/  ULDC UR4, c[0x0][0x2d0] ;  /* 0x0000b40000047ab9 */ /* 0x000fe20000000800 */
[----:B------:R-:W-:Y:S01]  /*1820*/  IMAD.WIDE.U32 R2, R13, UR10, R2 ;  /* 0x0000000a0d027c25 */ /* 0x000fe2000f8e0002 */
[----:B------:R-:W-:-:S03]  /*1830*/  ISETP.GE.AND P1, PT, R26, UR4, PT ;  /* 0x000000041a007c0c */ /* 0x000fc6000bf26270 */
[----:B------:R-:W-:Y:S01]  /*1840*/  IMAD R0, R0, UR10, RZ ;  /* 0x0000000a00007c24 */ /* 0x000fe2000f8e02ff */
[----:B-1----:R-:W-:-:S03]  /*1850*/  LEA R12, P0, R2, UR8, 0x1 ;  /* 0x00000008020c7c11 */ /* 0x002fc6000f8008ff */
[----:B------:R-:W-:-:S05]  /*1860*/  IMAD R13, R13, UR11, R0 ;  /* 0x0000000b0d0d7c24 */ /* 0x000fca000f8e0200 */
[----:B------:R-:W-:-:S04]  /*1870*/  IADD3 R3, R3, R13, RZ ;  /* 0x0000000d03037210 */ /* 0x000fc80007ffe0ff */
[----:B------:R-:W-:Y:S02]  /*1880*/  LEA.HI.X R13, R2, UR9, R3, 0x1, P0 ;  /* 0x00000009020d7c11 */ /* 0x000fe400080f0c03 */
[----:B------:R-:W-:-:S03]  /*1890*/  ISETP.GE.AND P0, PT, R23, UR4, PT ;  /* 0x0000000417007c0c */ /* 0x000fc6000bf06270 */
[----:B0-----:R0:W-:Y:S10]  /*18a0*/  @!P1 STG.E.128 desc[UR6][R12.64], R8 ;  /* 0x000000080c009986 */ /* 0x0011f4000c101d06 */
[----:B------:R-:W-:Y:S05]  /*18b0*/  @P0 EXIT ;  /* 0x000000000000094d */ /* 0x000fea0003800000 */
[----:B---3--:R-:W-:Y:S01]  /*18c0*/  STG.E.128 desc[UR6][R12.64+0x80], R4 ;  /* 0x000080040c007986 */ /* 0x008fe2000c101d06 */
[----:B------:R-:W-:Y:S05]  /*18d0*/  EXIT ;  /* 0x000000000000794d */ /* 0x000fea0003800000 */
.L_x_341:
        /* <DEDUP_REMOVED lines=10> */
.L_x_1074:


//--------------------- .text._ZN5flash44flash_bwd_dq_dk_dv_loop_seqk_parallel_kernelI23Flash_bwd_kernel_traitsILi128ELi64ELi64ELi8ELi4ELi2ELi2ELb1ELb0EN7cutlass10bfloat16_tE19Flash_kernel_traitsILi128ELi64ELi64ELi8ES3_EELb1ELb1ELb0ELb0ELb0ELb0ELb0EEEvNS_16Flash_bwd_paramsE --------------------------
	.section	.text._ZN5flash44flash_bwd_dq_dk_dv_loop_seqk_parallel_kernelI23Flash_bwd_kernel_traitsILi128ELi64ELi64ELi8ELi4ELi2ELi2ELb1ELb0EN7cutlass10bfloat16_tE19Flash_kernel_traitsILi128ELi64ELi64ELi8ES3_EELb1ELb1ELb0ELb0ELb0ELb0ELb0EEEvNS_16Flash_bwd_paramsE,"ax",@progbits
	.align	128
        .global         _ZN5flash44flash_bwd_dq_dk_dv_loop_seqk_parallel_kernelI23Flash_bwd_kernel_traitsILi128ELi64ELi64ELi8ELi4ELi2ELi2ELb1ELb0EN7cutlass10bfloat16_tE19Flash_kernel_traitsILi128ELi64ELi64ELi8ES3_EELb1ELb1ELb0ELb0ELb0ELb0ELb0EEEvNS_16Flash_bwd_paramsE
        .type           _ZN5flash44flash_bwd_dq_dk_dv_loop_seqk_parallel_kernelI23Flash_bwd_kernel_traitsILi128ELi64ELi64ELi8ELi4ELi2ELi2ELb1ELb0EN7cutlass10bfloat16_tE19Flash_kernel_traitsILi128ELi64ELi64ELi8ES3_EELb1ELb1ELb0ELb0ELb0ELb0ELb0EEEvNS_16Flash_bwd_paramsE,@function
        .size           _ZN5flash44flash_bwd_dq_dk_dv_loop_seqk_parallel_kernelI23Flash_bwd_kernel_traitsILi128ELi64ELi64ELi8ELi4ELi2ELi2ELb1ELb0EN7cutlass10bfloat16_tE19Flash_kernel_traitsILi128ELi64ELi64ELi8ES3_EELb1ELb1ELb0ELb0ELb0ELb0ELb0EEEvNS_16Flash_bwd_paramsE,(.L_x_1075 - _ZN5flash44flash_bwd_dq_dk_dv_loop_seqk_parallel_kernelI23Flash_bwd_kernel_traitsILi128ELi64ELi64ELi8ELi4ELi2ELi2ELb1ELb0EN7cutlass10bfloat16_tE19Flash_kernel_traitsILi128ELi64ELi64ELi8ES3_EELb1ELb1ELb0ELb0ELb0ELb0ELb0EEEvNS_16Flash_bwd_paramsE)
        .other          _ZN5flash44flash_bwd_dq_dk_dv_loop_seqk_parallel_kernelI23Flash_bwd_kernel_traitsILi128ELi64ELi64ELi8ELi4ELi2ELi2ELb1ELb0EN7cutlass10bfloat16_tE19Flash_kernel_traitsILi128ELi64ELi64ELi8ES3_EELb1ELb1ELb0ELb0ELb0ELb0ELb0EEEvNS_16Flash_bwd_paramsE,@"STO_CUDA_ENTRY STV_DEFAULT"
_ZN5flash44flash_bwd_dq_dk_dv_loop_seqk_parallel_kernelI23Flash_bwd_kernel_traitsILi128ELi64ELi64ELi8ELi4ELi2ELi2ELb1ELb0EN7cutlass10bfloat16_tE19Flash_kernel_traitsILi128ELi64ELi64ELi8ES3_EELb1ELb1ELb0ELb0ELb0ELb0ELb0EEEvNS_16Flash_bwd_paramsE:
.text._ZN5flash44flash_bwd_dq_dk_dv_loop_seqk_parallel_kernelI23Flash_bwd_kernel_traitsILi128ELi64ELi64ELi8ELi4ELi2ELi2ELb1ELb0EN7cutlass10bfloat16_tE19Flash_kernel_traitsILi128ELi64ELi64ELi8ES3_EELb1ELb1ELb0ELb0ELb0ELb0ELb0EEEvNS_16Flash_bwd_paramsE:
        /* <DEDUP_REMOVED lines=15> */
[----:B------:R-:W-:Y:S01]  /*00f0*/  IMAD.MOV.U32 R186, RZ, RZ, 0x40 ;  /* 0x00000040ffba7424 */ /* 0x000fe200078e00ff */
[----:B------:R-:W-:Y:S01]  /*0100*/  ULDC.64 UR12, c[0x0][0x300] ;  /* 0x0000c000000c7ab9 */ /* 0x000fe20000000a00 */
[----:B------:R-:W-:Y:S01]  /*0110*/  IMAD.MOV.U32 R224, RZ, RZ, -0x10 ;  /* 0xfffffff0ffe07424 */ /* 0x000fe200078e00ff */
[----:B--2---:R-:W-:-:S04]  /*0120*/  ULEA UR5, UR5, UR4, 0x18 ;  /* 0x0000000405057291 */ /* 0x004fc8000f8ec03f */
[----:B------:R-:W-:Y:S02]  /*0130*/  UIADD3 UR6, UR5, 0xc000, URZ ;  /* 0x0000c00005067890 */ /* 0x000fe4000fffe03f */
[----:B------:R-:W-:Y:S01]  /*0140*/  UIADD3 UR4, UR5, 0x10000, URZ ;  /* 0x0001000005047890 */ /* 0x000fe2000fffe03f */
[----:B-1----:R-:W-:-:S04]  /*0150*/  SHF.R.S32.HI R2, RZ, 0x1f, R8 ;  /* 0x0000001fff027819 */ /* 0x002fc80000011408 */
[CC--:B------:R-:W-:Y:S02]  /*0160*/  LEA.HI R0, R2.reuse, R8.reuse, RZ, 0x5 ;  /* 0x0000000802007211 */ /* 0x0c0fe400078f28ff */
[CC--:B------:R-:W-:Y:S02]  /*0170*/  LEA.HI R12, R2.reuse, R8.reuse, RZ, 0x3 ;  /* 0x00000008020c7211 */ /* 0x0c0fe400078f18ff */
[CC--:B------:R-:W-:Y:S02]  /*0180*/  LEA.HI R3, R2.reuse, R8.reuse, RZ, 0x4 ;  /* 0x0000000802037211 */ /* 0x0c0fe400078f20ff */
[CC--:B------:R-:W-:Y:S02]  /*0190*/  LEA.HI R15, R2.reuse, R8.reuse, RZ, 0x7 ;  /* 0x00000008020f7211 */ /* 0x0c0fe400078f38ff */
[CC--:B------:R-:W-:Y:S02]  /*01a0*/  LEA.HI R17, R2.reuse, R8.reuse, RZ, 0x6 ;  /* 0x0000000802117211 */ /* 0x0c0fe400078f30ff */
[----:B------:R-:W-:-:S02]  /*01b0*/  LEA.HI R2, R2, R8, RZ, 0x2 ;  /* 0x0000000802027211 */ /* 0x000fc400078f10ff */
[----:B------:R-:W-:Y:S02]  /*01c0*/  LOP3.LUT R4, R0, 0xffffffe0, RZ, 0xc0, !PT ;  /* 0xffffffe000047812 */ /* 0x000fe400078ec0ff */
[----:B------:R-:W-:Y:S02]  /*01d0*/  LOP3.LUT R7, R2, 0x7ffffffc, RZ, 0xc0, !PT ;  /* 0x7ffffffc02077812 */ /* 0x000fe400078ec0ff */
[----:B------:R-:W-:Y:S01]  /*01e0*/  LOP3.LUT R5, R12, 0xfffffff8, RZ, 0xc0, !PT ;  /* 0xfffffff80c057812 */ /* 0x000fe200078ec0ff */
[C---:B------:R-:W-:Y:S01]  /*01f0*/  IMAD.IADD R10, R8.reuse, 0x1, -R4 ;  /* 0x00000001080a7824 */ /* 0x040fe200078e0a04 */
[----:B------:R-:W-:Y:S01]  /*0200*/  LOP3.LUT R6, R3, 0xfffffff0, RZ, 0xc0, !PT ;  /* 0xfffffff003067812 */ /* 0x000fe200078ec0ff */
[C---:B------:R-:W-:Y:S01]  /*0210*/  IMAD.IADD R16, R8.reuse, 0x1, -R7 ;  /* 0x0000000108107824 */ /* 0x040fe200078e0a07 */
[--C-:B------:R-:W-:Y:S01]  /*0220*/  SHF.R.S32.HI R4, RZ, 0x5, R0.reuse ;  /* 0x00000005ff047819 */ /* 0x100fe20000011400 */
[C---:B------:R-:W-:Y:S01]  /*0230*/  IMAD.IADD R5, R8.reuse, 0x1, -R5 ;  /* 0x0000000108057824 */ /* 0x040fe200078e0a05 */
[----:B------:R-:W-:Y:S01]  /*0240*/  SHF.R.S32.HI R7, RZ, 0x1f, R0 ;  /* 0x0000001fff077819 */ /* 0x000fe20000011400 */
[----:B------:R-:W-:Y:S01]  /*0250*/  IMAD.IADD R11, R8, 0x1, -R6 ;  /* 0x00000001080b7824 */ /* 0x000fe200078e0a06 */
[--C-:B------:R-:W-:Y:S01]  /*0260*/  SHF.R.S32.HI R9, RZ, 0x2, R2.reuse ;  /* 0x00000002ff097819 */ /* 0x100fe20000011402 */
[----:B------:R-:W-:Y:S01]  /*0270*/  IMAD.SHL.U32 R214, R5, 0x8, RZ ;  /* 0x0000000805d67824 */ /* 0x000fe200078e00ff */
[----:B------:R-:W-:-:S02]  /*0280*/  SHF.R.S32.HI R8, RZ, 0x1f, R2 ;  /* 0x0000001fff087819 */ /* 0x000fc40000011402 */
[-C--:B------:R-:W-:Y:S01]  /*0290*/  LEA.HI R2, R7, R4.reuse, RZ, 0x2 ;  /* 0x0000000407027211 */ /* 0x080fe200078f10ff */
[----:B------:R-:W-:Y:S01]  /*02a0*/  VIADD R226, R214, 0x40 ;  /* 0x00000040d6e27836 */ /* 0x000fe20000000000 */
[----:B------:R-:W-:Y:S02]  /*02b0*/  SHF.R.S32.HI R13, RZ, 0x3, R12 ;  /* 0x00000003ff0d7819 */ /* 0x000fe4000001140c */
[----:B------:R-:W-:Y:S02]  /*02c0*/  SHF.R.S32.HI R6, RZ, 0x4, R3 ;  /* 0x00000004ff067819 */ /* 0x000fe40000011403 */
[----:B------:R-:W-:Y:S01]  /*02d0*/  LEA.HI R0, R0, R4, RZ, 0x1 ;  /* 0x0000000400007211 */ /* 0x000fe200078f08ff */
[----:B------:R-:W-:Y:S01]  /*02e0*/  IMAD.SHL.U32 R13, R13, 0x40, RZ ;  /* 0x000000400d0d7824 */ /* 0x000fe200078e00ff */
[----:B------:R-:W-:Y:S02]  /*02f0*/  LOP3.LUT R7, R2, 0xfffffffc, RZ, 0xc0, !PT ;  /* 0xfffffffc02077812 */ /* 0x000fe400078ec0ff */
[----:B------:R-:W-:-:S02]  /*0300*/  LEA.HI R3, R3, R6, RZ, 0x1 ;  /* 0x0000000603037211 */ /* 0x000fc400078f08ff */
[----:B------:R-:W-:Y:S01]  /*0310*/  LOP3.LUT R0, R0, 0xfffffffe, RZ, 0xc0, !PT ;  /* 0xfffffffe00007812 */ /* 0x000fe200078ec0ff */
[----:B------:R-:W-:Y:S01]  /*0320*/  IMAD.IADD R18, R4, 0x1, -R7 ;  /* 0x0000000104127824 */ /* 0x000fe200078e0a07 */
[----:B------:R-:W-:Y:S02]  /*0330*/  LEA.HI R2, R8, R9, RZ, 0x3 ;  /* 0x0000000908027211 */ /* 0x000fe400078f18ff */
[----:B------:R-:W-:Y:S01]  /*0340*/  LOP3.LUT R3, R3, 0xfffffffe, RZ, 0xc0, !PT ;  /* 0xfffffffe03037812 */ /* 0x000fe200078ec0ff */
[----:B------:R-:W-:Y:S01]  /*0350*/  IMAD.IADD R194, R4, 0x1, -R0 ;  /* 0x0000000104c27824 */ /* 0x000fe200078e0a00 */
[----:B------:R-:W-:Y:S01]  /*0360*/  LOP3.LUT R2, R2, 0xfffffff8, RZ, 0xc0, !PT ;  /* 0xfffffff802027812 */ /* 0x000fe200078ec0ff */
[----:B------:R-:W-:Y:S01]  /*0370*/  STL [R1+0xc], R18 ;  /* 0x00000c1201007387 */ /* 0x000fe20000100800 */
[----:B------:R-:W-:Y:S01]  /*0380*/  LOP3.LUT R0, R13, 0x1c0, RZ, 0xc0, !PT ;  /* 0x000001c00d007812 */ /* 0x000fe200078ec0ff */
[----:B------:R-:W-:Y:S01]  /*0390*/  IMAD.IADD R14, R6, 0x1, -R3 ;  /* 0x00000001060e7824 */ /* 0x000fe200078e0a03 */
[----:B------:R-:W-:Y:S01]  /*03a0*/  SHF.R.S32.HI R19, RZ, 0x7, R15 ;  /* 0x00000007ff137819 */ /* 0x000fe2000001140f */
[----:B------:R-:W-:Y:S01]  /*03b0*/  IMAD.IADD R4, R9, 0x1, -R2 ;  /* 0x0000000109047824 */ /* 0x000fe200078e0a02 */
[----:B------:R-:W-:Y:S01]  /*03c0*/  LOP3.LUT R3, R0, 0x38, R214, 0xf8, !PT ;  /* 0x0000003800037812 */ /* 0x000fe200078ef8d6 */
[----:B------:R-:W-:Y:S01]  /*03d0*/  IMAD.SHL.U32 R185, R14, 0x200, RZ ;  /* 0x000002000eb97824 */ /* 0x000fe200078e00ff */
[----:B------:R-:W-:Y:S01]  /*03e0*/  SHF.R.U32.HI R2, RZ, 0x3, R0 ;  /* 0x00000003ff027819 */ /* 0x000fe20000011600 */
[C---:B------:R-:W-:Y:S01]  /*03f0*/  IMAD.SHL.U32 R0, R5.reuse, 0x40, RZ ;  /* 0x0000004005007824 */ /* 0x040fe200078e00ff */
[----:B------:R-:W-:-:S02]  /*0400*/  LOP3.LUT P4, RZ, R5, 0x2, RZ, 0xc0, !PT ;  /* 0x0000000205ff7812 */ /* 0x000fc4000788c0ff */
[----:B------:R-:W-:Y:S01]  /*0410*/  LOP3.LUT R7, R3, R2, RZ, 0x3c, !PT ;  /* 0x0000000203077212 */ /* 0x000fe200078e3cff */
[----:B------:R-:W-:Y:S01]  /*0420*/  IMAD.SHL.U32 R2, R194, 0x10, RZ ;  /* 0x00000010c2027824 */ /* 0x000fe200078e00ff */
[----:B------:R-:W-:Y:S02]  /*0430*/  SHF.R.S32.HI R3, RZ, 0x1f, R11 ;  /* 0x0000001fff037819 */ /* 0x000fe4000001140b */
[----:B------:R-:W-:Y:S02]  /*0440*/  LOP3.LUT R0, R0, 0x1c0, RZ, 0xc0, !PT ;  /* 0x000001c000007812 */ /* 0x000fe400078ec0ff */
[----:B------:R-:W-:Y:S02]  /*0450*/  LEA.HI R9, R3, R11, RZ, 0x3 ;  /* 0x0000000b03097211 */ /* 0x000fe400078f18ff */
[C---:B------:R-:W-:Y:S01]  /*0460*/  LOP3.LUT R3, R0.reuse, 0x10, R2, 0xf8, !PT ;  /* 0x0000001000037812 */ /* 0x040fe200078ef802 */
[----:B------:R-:W-:Y:S01]  /*0470*/  IMAD R2, R19, 0x800, R185 ;  /* 0x0000080013027824 */ /* 0x000fe200078e02b9 */
[----:B------:R-:W-:-:S02]  /*0480*/  LOP3.LUT R190, R0, 0x8, R12, 0xf8, !PT ;  /* 0x0000000800be7812 */ /* 0x000fc400078ef80c */
[----:B------:R-:W-:Y:S02]  /*0490*/  LOP3.LUT P3, RZ, R5, 0x4, RZ, 0xc0, !PT ;  /* 0x0000000405ff7812 */ /* 0x000fe4000786c0ff */
[----:B------:R-:W-:Y:S02]  /*04a0*/  SHF.R.U32.HI R0, RZ, 0x3, R0 ;  /* 0x00000003ff007819 */ /* 0x000fe40000011600 */
[----:B------:R-:W-:Y:S02]  /*04b0*/  LOP3.LUT R3, R3, 0x8, R12, 0xf8, !PT ;  /* 0x0000000803037812 */ /* 0x000fe400078ef80c */
[----:B------:R-:W-:Y:S02]  /*04c0*/  LOP3.LUT R5, R4, 0x1, RZ, 0xc0, !PT ;  /* 0x0000000104057812 */ /* 0x000fe400078ec0ff */
[----:B------:R-:W-:Y:S02]  /*04d0*/  SHF.R.S32.HI R6, RZ, 0x1f, R10 ;  /* 0x0000001fff067819 */ /* 0x000fe4000001140a */
[----:B------:R-:W-:-:S02]  /*04e0*/  LOP3.LUT R190, R190, R0, RZ, 0x3c, !PT ;  /* 0x00000000bebe7212 */ /* 0x000fc400078e3cff */
[----:B------:R-:W-:Y:S01]  /*04f0*/  LOP3.LUT R185, R185, R3, R0, 0xf6, !PT ;  /* 0x00000003b9b97212 */ /* 0x000fe200078ef600 */
[----:B------:R-:W-:Y:S01]  /*0500*/  IMAD.SHL.U32 R3, R4, 0x40, RZ ;  /* 0x0000004004037824 */ /* 0x000fe200078e00ff */
[----:B------:R-:W-:Y:S01]  /*0510*/  ISETP.NE.U32.AND P0, PT, R5, 0x1, PT ;  /* 0x000000010500780c */ /* 0x000fe20003f05070 */
[----:B------:R-:W-:Y:S01]  /*0520*/  IMAD.IADD R190, R2, 0x1, R190 ;  /* 0x0000000102be7824 */ /* 0x000fe200078e02be */
[----:B------:R-:W-:Y:S01]  /*0530*/  SHF.R.S32.HI R0, RZ, 0x6, R17 ;  /* 0x00000006ff007819 */ /* 0x000fe20000011411 */
[----:B------:R-:W-:Y:S01]  /*0540*/  IMAD.SHL.U32 R5, R19, 0x20, RZ ;  /* 0x0000002013057824 */ /* 0x000fe200078e00ff */
[----:B------:R-:W-:Y:S02]  /*0550*/  LEA.HI R219, R6, R10, RZ, 0x2 ;  /* 0x0000000a06db7211 */ /* 0x000fe400078f10ff */
[----:B------:R-:W-:Y:S01]  /*0560*/  LOP3.LUT R6, R9, 0xfffffff8, RZ, 0xc0, !PT ;  /* 0xfffffff809067812 */ /* 0x000fe200078ec0ff */
[----:B------:R-:W-:Y:S01]  /*0570*/  IMAD.SHL.U32 R2, R0, 0x8, RZ ;  /* 0x0000000800027824 */ /* 0x000fe200078e00ff */
[----:B------:R-:W-:Y:S01]  /*0580*/  R2P PR, R4, 0x6 ;  /* 0x0000000604007804 */ /* 0x000fe20000000000 */
[----:B------:R-:W-:Y:S01]  /*0590*/  IMAD R4, R0, 0x200, R7 ;  /* 0x0000020000047824 */ /* 0x000fe200078e0207 */
[----:B------:R-:W-:Y:S01]  /*05a0*/  LOP3.LUT R0, R3, 0x1c0, RZ, 0xc0, !PT ;  /* 0x000001c003007812 */ /* 0x000fe200078ec0ff */
[----:B------:R-:W-:Y:S01]  /*05b0*/  IMAD.IADD R6, R11, 0x1, -R6 ;  /* 0x000000010b067824 */ /* 0x000fe200078e0a06 */
[----:B------:R-:W-:Y:S01]  /*05c0*/  LOP3.LUT R2, R2, 0x18, RZ, 0xc0, !PT ;  /* 0x0000001802027812 */ /* 0x000fe200078ec0ff */
[----:B------:R-:W-:Y:S01]  /*05d0*/  IMAD.SHL.U32 R7, R16, 0x2, RZ ;  /* 0x0000000210077824 */ /* 0x000fe200078e00ff */
[----:B------:R1:W-:Y:S01]  /*05e0*/  STL [R1+0x14], R4 ;  /* 0x0000140401007387 */ /* 0x0003e20000100800 */
[----:B------:R-:W-:Y:S01]  /*05f0*/  SHF.R.U32.HI R3, RZ, 0x3, R0 ;  /* 0x00000003ff037819 */ /* 0x000fe20000011600 */
[----:B------:R-:W-:Y:S01]  /*0600*/  IMAD.SHL.U32 R6, R6, 0x40, RZ ;  /* 0x0000004006067824 */ /* 0x000fe200078e00ff */
[----:B------:R-:W-:-:S02]  /*0610*/  LOP3.LUT R5, R0, 0x20, R5, 0xf8, !PT ;  /* 0x0000002000057812 */ /* 0x000fc400078ef805 */
[----:B------:R-:W-:Y:S02]  /*0620*/  LOP3.LUT R10, R3, R0, R2, 0x1e, !PT ;  /* 0x00000000030a7212 */ /* 0x000fe400078e1e02 */
[----:B------:R-:W-:Y:S01]  /*0630*/  LOP3.LUT R0, R5, R3, RZ, 0x3c, !PT ;  /* 0x0000000305007212 */ /* 0x000fe200078e3cff */
[----:B------:R-:W-:Y:S01]  /*0640*/  IMAD.SHL.U32 R5, R9, 0x40, RZ ;  /* 0x0000004009057824 */ /* 0x000fe200078e00ff */
[----:B------:R-:W-:Y:S01]  /*0650*/  LOP3.LUT R3, R6, 0x1c0, RZ, 0xc0, !PT ;  /* 0x000001c006037812 */ /* 0x000fe200078ec0ff */
[----:B------:R-:W-:Y:S01]  /*0660*/  IMAD.SHL.U32 R6, R14, 0x8, RZ ;  /* 0x000000080e067824 */ /* 0x000fe200078e00ff */
[----:B------:R-:W-:Y:S02]  /*0670*/  SEL R192, R192, 0xffffffe0, !P4 ;  /* 0xffffffe0c0c07807 */ /* 0x000fe40006000000 */
[----:B------:R-:W-:Y:S02]  /*0680*/  LEA R190, R190, UR5, 0x1 ;  /* 0x00000005bebe7c11 */ /* 0x000fe4000f8e08ff */
[----:B------:R-:W-:-:S02]  /*0690*/  LOP3.LUT R6, R3, 0x8, R6, 0xf8, !PT ;  /* 0x0000000803067812 */ /* 0x000fc400078ef806 */
[----:B------:R-:W-:Y:S01]  /*06a0*/  SEL R186, R186, 0xffffffc0, !P3 ;  /* 0xffffffc0baba7807 */ /* 0x000fe20005800000 */
[--C-:B------:R-:W-:Y:S01]  /*06b0*/  IMAD.IADD R191, R192, 0x1, R190.reuse ;  /* 0x00000001c0bf7824 */ /* 0x100fe200078e02be */
[----:B------:R-:W-:Y:S02]  /*06c0*/  SEL R224, R224, 0x10, !P0 ;  /* 0x00000010e0e07807 */ /* 0x000fe40004000000 */
[----:B------:R-:W-:Y:S01]  /*06d0*/  SHF.R.S32.HI R219, RZ, 0x2, R219 ;  /* 0x00000002ffdb7819 */ /* 0x000fe200000114db */
[----:B------:R-:W-:Y:S01]  /*06e0*/  IMAD.IADD R188, R186, 0x1, R190 ;  /* 0x00000001babc7824 */ /* 0x000fe200078e02be */
[----:B------:R-:W-:Y:S01]  /*06f0*/  LEA R185, R185, UR5, 0x1 ;  /* 0x00000005b9b97c11 */ /* 0x000fe2000f8e08ff */
[----:B-1----:R-:W-:Y:S01]  /*0700*/  IMAD.SHL.U32 R4, R14, 0x20, RZ ;  /* 0x000000200e047824 */ /* 0x002fe200078e00ff */
[----:B------:R-:W-:Y:S01]  /*0710*/  IADD3 R192, R186, R190, R192 ;  /* 0x000000bebac07210 */ /* 0x000fe20007ffe0c0 */
[----:B------:R-:W-:Y:S02]  /*0720*/  IMAD R219, R18, 0x10, R219 ;  /* 0x0000001012db7824 */ /* 0x000fe400078e02db */
[----:B------:R-:W-:Y:S01]  /*0730*/  IMAD.IADD R186, R186, 0x1, R185 ;  /* 0x00000001baba7824 */ /* 0x000fe200078e02b9 */
[----:B------:R-:W-:Y:S01]  /*0740*/  LOP3.LUT R8, R2, 0x20, R4, 0xf8, !PT ;  /* 0x0000002002087812 */ /* 0x000fe200078ef804 */
[----:B------:R-:W-:Y:S01]  /*0750*/  IMAD R4, R18, 0x400, R7 ;  /* 0x0000040012047824 */ /* 0x000fe200078e0207 */
[----:B------:R-:W-:-:S03]  /*0760*/  SHF.R.U32.HI R2, RZ, 0x3, R3 ;  /* 0x00000003ff027819 */ /* 0x000fc60000011603 */
[----:B------:R-:W-:Y:S01]  /*0770*/  IMAD.IADD R222, R4, 0x1, R0 ;  /* 0x0000000104de7824 */ /* 0x000fe200078e0200 */
[----:B------:R-:W-:Y:S01]  /*0780*/  LOP3.LUT R0, R5, 0xfffffe00, RZ, 0xc0, !PT ;  /* 0xfffffe0005007812 */ /* 0x000fe200078ec0ff */
[----:B------:R-:W-:Y:S01]  /*0790*/  IMAD R5, R194, 0x400, R7 ;  /* 0x00000400c2057824 */ /* 0x000fe200078e0207 */
[----:B------:R-:W-:Y:S02]  /*07a0*/  LOP3.LUT R3, R2, R8, R3, 0x1e, !PT ;  /* 0x0000000802037212 */ /* 0x000fe400078e1e03 */
[----:B------:R-:W-:Y:S01]  /*07b0*/  LOP3.LUT R2, R6, R2, RZ, 0x3c, !PT ;  /* 0x0000000206027212 */ /* 0x000fe200078e3cff */
[--C-:B------:R-:W-:Y:S01]  /*07c0*/  IMAD R4, R18, 0x400, R0.reuse ;  /* 0x0000040012047824 */ /* 0x100fe200078e0200 */
[----:B------:R-:W-:Y:S01]  /*07d0*/  LOP3.LUT R199, R3, R0, RZ, 0xfc, !PT ;  /* 0x0000000003c77212 */ /* 0x000fe200078efcff */
[----:B------:R-:W-:Y:S01]  /*07e0*/  IMAD R194, R194, 0x400, R0 ;  /* 0x00000400c2c27824 */ /* 0x000fe200078e0200 */
[----:B------:R-:W-:Y:S01]  /*07f0*/  LEA R222, R222, UR5, 0x1 ;  /* 0x00000005dede7c11 */ /* 0x000fe2000f8e08ff */
[----:B------:R-:W-:-:S02]  /*0800*/  IMAD.IADD R5, R5, 0x1, R10 ;  /* 0x0000000105057824 */ /* 0x000fc400078e020a */
[----:B------:R-:W-:Y:S02]  /*0810*/  IMAD.IADD R198, R4, 0x1, R2 ;  /* 0x0000000104c67824 */ /* 0x000fe400078e0202 */
[----:B------:R-:W-:Y:S01]  /*0820*/  IMAD.IADD R194, R2, 0x1, R194 ;  /* 0x0000000102c27824 */ /* 0x000fe200078e02c2 */
[----:B------:R-:W-:Y:S01]  /*0830*/  LEA R2, R5, UR6, 0x1 ;  /* 0x0000000605027c11 */ /* 0x000fe2000f8e08ff */
[C---:B------:R-:W-:Y:S02]  /*0840*/  VIADD R223, R222.reuse, 0x20 ;  /* 0x00000020dedf7836 */ /* 0x040fe40000000000 */
[----:B------:R-:W-:Y:S01]  /*0850*/  @P1 VIADD R223, R222, 0xffffffe0 ;  /* 0xffffffe0dedf1836 */ /* 0x000fe20000000000 */
[----:B------:R-:W-:Y:S01]  /*0860*/  LEA R194, R194, UR4, 0x1 ;  /* 0x00000004c2c27c11 */ /* 0x000fe2000f8e08ff */
[C---:B------:R-:W-:Y:S01]  /*0870*/  VIADD R0, R2.reuse, 0x40 ;  /* 0x0000004002007836 */ /* 0x040fe20000000000 */
[----:B------:R1:W-:Y:S01]  /*0880*/  STL [R1+0x4], R2 ;  /* 0x0000040201007387 */ /* 0x0003e20000100800 */
[----:B------:R-:W-:-:S02]  /*0890*/  @P2 VIADD R0, R2, 0xffffffc0 ;  /* 0xffffffc002002836 */ /* 0x000fc40000000000 */
[----:B------:R-:W-:Y:S02]  /*08a0*/  IMAD.IADD R225, R222, 0x1, R224 ;  /* 0x00000001dee17824 */ /* 0x000fe400078e02e0 */
[----:B------:R-:W-:Y:S01]  /*08b0*/  IMAD.IADD R224, R224, 0x1, R223 ;  /* 0x00000001e0e07824 */ /* 0x000fe200078e02df */
[----:B------:R1:W-:Y:S06]  /*08c0*/  STL [R1+0x8], R0 ;  /* 0x0000080001007387 */ /* 0x0003ec0000100800 */
.L_x_388:
[----:B--2---:R-:W2:Y:S01]  /*08d0*/  S2R R46, SR_CTAID.Y ;  /* 0x00000000002e7919 */ /* 0x004ea20000002600 */
[----:B-1-3--:R-:W1:Y:S01]  /*08e0*/  LDC.64 R2, c[0x0][0x2f0] ;  /* 0x0000bc00ff027b82 */ /* 0x00ae620000000a00 */
[----:B------:R-:W-:Y:S01]  /*08f0*/  ISETP.NE.U32.AND P3, PT, RZ, UR12, PT ;  /* 0x0000000cff007c0c */ /* 0x000fe2000bf65070 */
[----:B------:R-:W-:-:S03]  /*0900*/  IMAD.MOV.U32 R0, RZ, RZ, -0x1 ;  /* 0xffffffffff007424 */ /* 0x000fc600078e00ff */
[----:B------:R-:W-:-:S03]  /*0910*/  ISETP.NE.AND.EX P3, PT, RZ, UR13, PT, P3 ;  /* 0x0000000dff007c0c */ /* 0x000fc6000bf65330 */
[----:B------:R-:W3:Y:S08]  /*0920*/  LDC.64 R8, c[0x0][0x308] ;  /* 0x0000c200ff087b82 */ /* 0x000ef00000000a00 */
[----:B------:R-:W4:Y:S08]  /*0930*/  LDC.U8 R13, c[0x0][0x3c2] ;  /* 0x0000f080ff0d7b82 */ /* 0x000f300000000000 */
        /* <DEDUP_REMOVED lines=42> */
.L_x_342:
        /* <DEDUP_REMOVED lines=22> */
[----:B------:R-:W2:Y:S01]  /*0d40*/  LDC R39, c[0x0][0x270] ;  /* 0x00009c00ff277b82 */ /* 0x000ea20000000800 */
[----:B-1----:R-:W1:Y:S01]  /*0d50*/  MUFU.RCP R2, R2 ;  /* 0x0000000200027308 */ /* 0x002e620000001000 */
[----:B-----5:R-:W-:Y:S01]  /*0d60*/  IMAD R8, R0, R27, RZ ;  /* 0x0000001b00087224 */ /* 0x020fe200078e02ff */
[----:B------:R-:W-:-:S05]  /*0d70*/  IADD3 R30, R7, R9, RZ ;  /* 0x00000009071e7210 */ /* 0x000fca0007ffe0ff */
[----:B------:R-:W4:Y:S08]  /*0d80*/  @P1 LDC.64 R18, c[0x0][0x250] ;  /* 0x00009400ff121b82 */ /* 0x000f300000000a00 */
[----:B------:R-:W5:Y:S01]  /*0d90*/  LDC.U8 R15, c[0x0][0x3d8] ;  /* 0x0000f600ff0f7b82 */ /* 0x000f620000000000 */
[----:B-1----:R-:W-:-:S04]  /*0da0*/  IADD3 R2, R2, 0xffffffe, RZ ;  /* 0x0ffffffe02027810 */ /* 0x002fc80007ffe0ff */
[----:B------:R-:W1:Y:S01]  /*0db0*/  F2I.FTZ.U32.TRUNC.NTZ R3, R2 ;  /* 0x0000000200037305 */ /* 0x000e62000021f000 */
[----:B--2---:R-:W-:Y:S02]  /*0dc0*/  IMAD.WIDE R28, R243, R39, RZ ;  /* 0x00000027f31c7225 */ /* 0x004fe400078e02ff */
[----:B------:R-:W2:Y:S08]  /*0dd0*/  LDC R33, c[0x0][0x2c4] ;  /* 0x0000b100ff217b82 */ /* 0x000eb00000000800 */
[----:B------:R-:W2:Y:S01]  /*0de0*/  LDC.U8 R36, c[0x0][0x480] ;  /* 0x00012000ff247b82 */ /* 0x000ea20000000000 */
        /* <DEDUP_REMOVED lines=19> */
[-C--:B------:R-:W-:Y:S01]  /*0f20*/  IMAD.WIDE.U32 R8, R46, R41.reuse, RZ ;  /* 0x000000292e087225 */ /* 0x080fe200078e00ff */
        /* <DEDUP_REMOVED lines=8> */
[----:B----4-:R-:W-:-:S02]  /*0fb0*/  @P1 IMAD R7, R3, R19, RZ ;  /* 0x0000001303071224 */ /* 0x010fc400078e02ff */
[----:B------:R-:W-:Y:S02]  /*0fc0*/  @P1 IMAD.WIDE.U32 R4, R3, R18, RZ ;  /* 0x0000001203041225 */ /* 0x000fe400078e00ff */
[----:B------:R-:W-:Y:S02]  /*0fd0*/  @P3 IADD3 R2, R2, 0x1, RZ ;  /* 0x0000000102023810 */ /* 0x000fe40007ffe0ff */
[----:B------:R-:W-:Y:S01]  /*0fe0*/  IMAD.IADD R3, R9, 0x1, R6 ;  /* 0x0000000109037824 */ /* 0x000fe200078e0206 */
[----:B------:R-:W-:Y:S01]  /*0ff0*/  @P1 IADD3 R34, R5, R7, RZ ;  /* 0x0000000705221210 */ /* 0x000fe20007ffe0ff */
[----:B------:R-:W-:Y:S01]  /*1000*/  @P1 IMAD.MOV.U32 R32, RZ, RZ, R4 ;  /* 0x000000ffff201224 */ /* 0x000fe200078e0004 */
[----:B-----5:R-:W-:Y:S01]  /*1010*/  ISETP.NE.AND P3, PT, R15, RZ, PT ;  /* 0x000000ff0f00720c */ /* 0x020fe20003f65270 */
[C---:B------:R-:W-:Y:S01]  /*1020*/  IMAD R7, R28.reuse, R3, R12 ;  /* 0x000000031c077224 */ /* 0x040fe200078e020c */
[----:B------:R-:W-:Y:S01]  /*1030*/  MOV R20, R2 ;  /* 0x0000000200147202 */ /* 0x000fe20000000f00 */
[----:B------:R-:W4:Y:S01]  /*1040*/  @P2 LDC.64 R12, c[0x0][0x420] ;  /* 0x00010800ff0c2b82 */ /* 0x000f220000000a00 */
[----:B------:R-:W-:Y:S01]  /*1050*/  IMAD.WIDE.U32 R4, R28, R8, RZ ;  /* 0x000000081c047225 */ /* 0x000fe200078e00ff */
[----:B------:R-:W-:-:S03]  /*1060*/  SHF.L.U64.HI R8, R46, 0x7, R40 ;  /* 0x000000072e087819 */ /* 0x000fc60000010228 */
[----:B------:R-:W-:Y:S01]  /*1070*/  @!P0 IMAD.MOV R20, RZ, RZ, -R20 ;  /* 0x000000ffff148224 */ /* 0x000fe200078e0a14 */
[----:B------:R-:W-:Y:S01]  /*1080*/  @!P5 LOP3.LUT R20, RZ, R14, RZ, 0x33, !PT ;  /* 0x0000000eff14d212 */ /* 0x000fe200078e33ff */
[-C--:B------:R-:W-:Y:S01]  /*1090*/  IMAD.WIDE.U32 R2, R28, R0.reuse, RZ ;  /* 0x000000001c027225 */ /* 0x080fe200078e00ff */
[----:B------:R-:W5:Y:S01]  /*10a0*/  LDC.64 R14, c[0x0][0x488] ;  /* 0x00012200ff0e7b82 */ /* 0x000f620000000a00 */
        /* <DEDUP_REMOVED lines=13> */
[----:B----4-:R-:W-:-:S03]  /*1180*/  @P2 IMAD.WIDE.U32 R4, R0, R12, RZ ;  /* 0x0000000c00042225 */ /* 0x010fc600078e00ff */
[----:B------:R-:W-:Y:S01]  /*1190*/  IADD3 R7, P0, R6, R7, RZ ;  /* 0x0000000706077210 */ /* 0x000fe20007f1e0ff */
[----:B------:R-:W-:Y:S01]  /*11a0*/  @P2 IMAD R24, R0, R13, R5 ;  /* 0x0000000d00182224 */ /* 0x000fe200078e0205 */
[----:B------:R-:W-:Y:S01]  /*11b0*/  SHF.R.S32.HI R12, RZ, 0x1f, R6 ;  /* 0x0000001fff0c7819 */ /* 0x000fe20000011406 */
[----:B------:R-:W-:-:S03]  /*11c0*/  @!P2 IMAD.WIDE.U32 R2, R46, R10, RZ ;  /* 0x0000000a2e02a225 */ /* 0x000fc600078e00ff */
[----:B------:R-:W-:Y:S01]  /*11d0*/  IADD3.X R8, R12, R8, RZ, P0, !PT ;  /* 0x000000080c087210 */ /* 0x000fe200007fe4ff */
[----:B------:R-:W-:Y:S01]  /*11e0*/  @P2 IMAD.MOV.U32 R13, RZ, RZ, R4 ;  /* 0x000000ffff0d2224 */ /* 0x000fe200078e0004 */
[----:B------:R-:W-:Y:S01]  /*11f0*/  @P3 SEL R4, R11, R0, !P2 ;  /* 0x000000000b043207 */ /* 0x000fe20005000000 */
[----:B------:R-:W-:Y:S01]  /*1200*/  IMAD R5, R29, R7, RZ ;  /* 0x000000071d057224 */ /* 0x000fe200078e02ff */
[----:B------:R-:W-:Y:S01]  /*1210*/  @!P2 IADD3 R24, R3, R9, RZ ;  /* 0x000000090318a210 */ /* 0x000fe20007ffe0ff */
[----:B------:R-:W-:Y:S01]  /*1220*/  IMAD.WIDE.U32 R10, R28, R7, RZ ;  /* 0x000000071c0a7225 */ /* 0x000fe200078e00ff */
[----:B------:R-:W-:Y:S02]  /*1230*/  @!P2 MOV R13, R2 ;  /* 0x00000002000da202 */ /* 0x000fe40000000f00 */
[----:B------:R-:W-:Y:S01]  /*1240*/  ISETP.NE.AND P0, PT, R36, RZ, PT ;  /* 0x000000ff2400720c */ /* 0x000fe20003f05270 */
[----:B------:R-:W-:Y:S01]  /*1250*/  IMAD R8, R28, R8, R5 ;  /* 0x000000081c087224 */ /* 0x000fe200078e0205 */
[----:B------:R-:W-:Y:S01]  /*1260*/  SHF.R.S32.HI R29, RZ, 0x1f, R21 ;  /* 0x0000001fff1d7819 */ /* 0x000fe20000011415 */
[----:B-----5:R-:W-:-:S04]  /*1270*/  IMAD.WIDE.U32 R2, R35, R14, RZ ;  /* 0x0000000e23027225 */ /* 0x020fc800078e00ff */
[----:B---3--:R-:W-:Y:S02]  /*1280*/  @P3 IMAD R9, R47, R17, R4 ;  /* 0x000000112f093224 */ /* 0x008fe400078e0204 */
[----:B------:R-:W-:Y:S02]  /*1290*/  @!P3 IMAD R5, R46, R39, R47 ;  /* 0x000000272e05b224 */ /* 0x000fe400078e022f */
[----:B------:R-:W-:Y:S02]  /*12a0*/  @P1 IMAD.IADD R4, R252, 0x1, R48 ;  /* 0x00000001fc041824 */ /* 0x000fe400078e0230 */
[----:B------:R-:W-:Y:S01]  /*12b0*/  IMAD R7, R35, R15, R3 ;  /* 0x0000000f23077224 */ /* 0x000fe200078e0203 */
[----:B------:R-:W-:Y:S01]  /*12c0*/  SEL R15, R2, RZ, P0 ;  /* 0x000000ff020f7207 */ /* 0x000fe20000000000 */
[----:B------:R-:W-:Y:S02]  /*12d0*/  @!P3 IMAD R9, R5, R33, RZ ;  /* 0x000000210509b224 */ /* 0x000fe400078e02ff */
[----:B------:R-:W-:Y:S01]  /*12e0*/  IMAD R28, R47, R243, RZ ;  /* 0x000000f32f1c7224 */ /* 0x000fe200078e02ff */
[----:B------:R-:W-:Y:S01]  /*12f0*/  SEL R14, R7, RZ, P0 ;  /* 0x000000ff070e7207 */ /* 0x000fe20000000000 */
[----:B-1----:R-:W-:-:S02]  /*1300*/  @P1 IMAD R5, R4, R23, RZ ;  /* 0x0000001704051224 */ /* 0x002fc400078e02ff */
[----:B------:R-:W-:Y:S01]  /*1310*/  @P1 IMAD.WIDE.U32 R2, R4, R22, RZ ;  /* 0x0000001604021225 */ /* 0x000fe200078e00ff */
[----:B------:R-:W-:-:S04]  /*1320*/  SHF.R.S32.HI R38, RZ, 0x1f, R28 ;  /* 0x0000001fff267819 */ /* 0x000fc8000001141c */
        /* <DEDUP_REMOVED lines=15> */
.L_x_344:
        /* <DEDUP_REMOVED lines=13> */
.L_x_345:
        /* <DEDUP_REMOVED lines=10> */
.L_x_346:
[----:B------:R-:W-:-:S04]  /*1590*/  IMAD R4, R46, R39, R47 ;  /* 0x000000272e047224 */ /* 0x000fc800078e022f */
[----:B------:R-:W-:-:S07]  /*15a0*/  IMAD R4, R4, R41, RZ ;  /* 0x0000002904047224 */ /* 0x000fce00078e02ff */
.L_x_347:
[----:B------:R-:W1:Y:S01]  /*15b0*/  S2R R41, SR_TID.X ;  /* 0x0000000000297919 */ /* 0x000e620000002100 */
[----:B------:R-:W2:Y:S01]  /*15c0*/  LDC.64 R16, c[0x0][0x420] ;  /* 0x00010800ff107b82 */ /* 0x000ea20000000a00 */
[----:B------:R-:W-:Y:S01]  /*15d0*/  IMAD R243, R243, R39, RZ ;  /* 0x00000027f3f37224 */ /* 0x000fe200078e02ff */
[----:B------:R-:W-:Y:S01]  /*15e0*/  IADD3 R0, -R210, R248, R21 ;  /* 0x000000f8d2007210 */ /* 0x000fe20007ffe115 */
[----:B------:R-:W-:Y:S01]  /*15f0*/  ULDC UR4, c[0x0][0x398] ;  /* 0x0000e60000047ab9 */ /* 0x000fe20000000800 */
[----:B------:R-:W-:Y:S01]  /*1600*/  SHF.R.S32.HI R215, RZ, 0x1f, R214 ;  /* 0x0000001fffd77819 */ /* 0x000fe200000114d6 */
[----:B------:R-:W-:Y:S01]  /*1610*/  IMAD.SHL.U32 R2, R243, 0x40, RZ ;  /* 0x00000040f3027824 */ /* 0x000fe200078e00ff */
[----:B------:R-:W-:Y:S01]  /*1620*/  ULDC.64 UR6, c[0x0][0x428] ;  /* 0x00010a0000067ab9 */ /* 0x000fe20000000a00 */
[----:B------:R-:W-:Y:S01]  /*1630*/  VIADD R0, R0, -UR4 ;  /* 0x8000000400007c36 */ /* 0x000fe20008000000 */
[----:B------:R-:W3:Y:S01]  /*1640*/  LDC.64 R44, c[0x0][0x2b0] ;  /* 0x0000ac00ff2c7b82 */ /* 0x000ee20000000a00 */
[----:B------:R-:W-:Y:S01]  /*1650*/  IMAD.IADD R11, R6, 0x1, R4 ;  /* 0x00000001060b7824 */ /* 0x000fe200078e0204 */
[----:B------:R-:W-:Y:S01]  /*1660*/  IADD3 R7, P3, P2, R10, R2, R28 ;  /* 0x000000020a077210 */ /* 0x000fe20007a7e01c */
[----:B------:R-:W-:Y:S01]  /*1670*/  IMAD.IADD R212, R6, 0x1, R9 ;  /* 0x0000000106d47824 */ /* 0x000fe200078e0209 */
[----:B------:R-:W-:Y:S01]  /*1680*/  SHF.R.S32.HI R2, RZ, 0x1f, R2 ;  /* 0x0000001fff027819 */ /* 0x000fe20000011402 */
[----:B------:R-:W-:Y:S01]  /*1690*/  IMAD R9, R42, UR6, RZ ;  /* 0x000000062a097c24 */ /* 0x000fe2000f8e02ff */
[----:B------:R-:W-:Y:S01]  /*16a0*/  SHF.R.S32.HI R5, RZ, 0x1f, R0 ;  /* 0x0000001fff057819 */ /* 0x000fe20000011400 */
[----:B------:R-:W-:Y:S01]  /*16b0*/  ULDC.64 UR8, c[0x0][0x258] ;  /* 0x0000960000087ab9 */ /* 0x000fe20000000a00 */
[----:B------:R-:W-:Y:S01]  /*16c0*/  IADD3.X R3, R3, R2, R38, P3, P2 ;  /* 0x0000000203037210 */ /* 0x000fe20001fe4426 */
[----:B------:R-:W-:Y:S01]  /*16d0*/  IMAD R9, R47, UR7, R9 ;  /* 0x000000072f097c24 */ /* 0x000fe2000f8e0209 */
[----:B------:R-:W-:Y:S01]  /*16e0*/  IADD3 R8, P3, P2, R15, R7, R31 ;  /* 0x000000070f087210 */ /* 0x000fe20007a7e01f */
[----:B------:R-:W-:Y:S01]  /*16f0*/  ULDC.64 UR10, c[0x0][0x210] ;  /* 0x00008400000a7ab9 */ /* 0x000fe20000000a00 */
[----:B------:R-:W-:Y:S01]  /*1700*/  IADD3 R2, P4, R214, R13, RZ ;  /* 0x0000000dd6027210 */ /* 0x000fe20007f9e0ff */
[----:B------:R-:W-:Y:S01]  /*1710*/  BSSY B1, `(.L_x_343) ;  /* 0x0000688000017945 */ /* 0x000fe20003800000 */
[----:B------:R-:W-:-:S02]  /*1720*/  LEA.HI R13, R5, R0, RZ, 0x6 ;  /* 0x00000000050d7211 */ /* 0x000fc400078f30ff */
[----:B------:R-:W-:Y:S01]  /*1730*/  IADD3.X R10, R14, R3, R25, P3, P2 ;  /* 0x000000030e0a7210 */ /* 0x000fe20001fe4419 */
[----:B------:R-:W-:Y:S02]  /*1740*/  IMAD.X R3, R215, 0x1, R24, P4 ;  /* 0x00000001d7037824 */ /* 0x000fe400020e0618 */
[-C--:B--2---:R-:W-:Y:S01]  /*1750*/  IMAD R0, R12, R16.reuse, RZ ;  /* 0x000000100c007224 */ /* 0x084fe200078e02ff */
[----:B------:R-:W2:Y:S01]  /*1760*/  LDC.64 R24, c[0x0][0x478] ;  /* 0x00011e00ff187b82 */ /* 0x000ea20000000a00 */
[----:B------:R-:W-:Y:S01]  /*1770*/  IMAD.WIDE.U32 R2, R6, R16, R2 ;  /* 0x0000001006027225 */ /* 0x000fe200078e0002 */
[----:B-1----:R-:W-:-:S03]  /*1780*/  SHF.R.S32.HI R43, RZ, 0x1f, R41 ;  /* 0x0000001fff2b7819 */ /* 0x002fc60000011429 */
[----:B------:R-:W-:Y:S01]  /*1790*/  IMAD R7, R6, R17, R0 ;  /* 0x0000001106077224 */ /* 0x000fe200078e0200 */
[CC--:B------:R-:W-:Y:S01]  /*17a0*/  LEA.HI R31, R43.reuse, R41.reuse, RZ, 0x3 ;  /* 0x000000292b1f7211 */ /* 0x0c0fe200078f18ff */
[----:B---3--:R-:W-:Y:S01]  /*17b0*/  IMAD.WIDE R212, R212, 0x4, R44 ;  /* 0x00000004d4d47825 */ /* 0x008fe200078e022c */
[----:B------:R-:W-:Y:S02]  /*17c0*/  LEA.HI R4, R43, R41, RZ, 0x5 ;  /* 0x000000292b047211 */ /* 0x000fe400078f28ff */
[----:B------:R-:W-:Y:S01]  /*17d0*/  SHF.R.S32.HI R14, RZ, 0x3, R31 ;  /* 0x00000003ff0e7819 */ /* 0x000fe2000001141f */
[----:B------:R-:W-:Y:S01]  /*17e0*/  IMAD.IADD R3, R3, 0x1, R7 ;  /* 0x0000000103037824 */ /* 0x000fe200078e0207 */
[----:B------:R-:W-:Y:S02]  /*17f0*/  LOP3.LUT R0, R4, 0xffffffe0, RZ, 0xc0, !PT ;  /* 0xffffffe004007812 */ /* 0x000fe400078ec0ff */
[----:B------:R-:W-:Y:S01]  /*1800*/  IADD3 R6, P2, R14, R6, RZ ;  /* 0x000000060e067210 */ /* 0x000fe20007f5e0ff */
[----:B------:R-:W-:Y:S01]  /*1810*/  IMAD.WIDE.U32 R2, R47, UR6, R2 ;  /* 0x000000062f027c25 */ /* 0x000fe2000f8e0002 */
[----:B------:R-:W-:Y:S01]  /*1820*/  SHF.R.S32.HI R38, RZ, 0x1f, R14 ;  /* 0x0000001fff267819 */ /* 0x000fe2000001140e */
[----:B------:R-:W-:Y:S01]  /*1830*/  ULDC.64 UR6, c[0x0][0x400] ;  /* 0x0001000000067ab9 */ /* 0x000fe20000000a00 */
[----:B------:R-:W-:Y:S01]  /*1840*/  SHF.R.S32.HI R4, RZ, 0x5, R4 ;  /* 0x00000005ff047819 */ /* 0x000fe20000011404 */
[----:B------:R-:W-:Y:S01]  /*1850*/  IMAD.IADD R28, R41, 0x1, -R0 ;  /* 0x00000001291c7824 */ /* 0x000fe200078e0a00 */
[----:B------:R-:W-:-:S03]  /*1860*/  IADD3.X R5, R38, R12, RZ, P2, !PT ;  /* 0x0000000c26057210 */ /* 0x000fc600017fe4ff */
[----:B------:R-:W-:Y:S02]  /*1870*/  IMAD R0, R4, R243, R28 ;  /* 0x000000f304007224 */ /* 0x000fe400078e021c */
[-C--:B------:R-:W-:Y:S02]  /*1880*/  IMAD R7, R5, R26.reuse, RZ ;  /* 0x0000001a05077224 */ /* 0x080fe400078e02ff */
[----:B------:R-:W-:Y:S01]  /*1890*/  IMAD.WIDE.U32 R4, R6, R26, R214 ;  /* 0x0000001a06047225 */ /* 0x000fe200078e00d6 */
[----:B------:R-:W-:-:S03]  /*18a0*/  IADD3 R8, P2, R0, R8, RZ ;  /* 0x0000000800087210 */ /* 0x000fc60007f5e0ff */
[----:B------:R-:W-:Y:S01]  /*18b0*/  IMAD R7, R6, R27, R7 ;  /* 0x0000001b06077224 */ /* 0x000fe200078e0207 */
[----:B------:R-:W-:Y:S02]  /*18c0*/  IADD3 R6, P3, R37, R4, RZ ;  /* 0x0000000425067210 */ /* 0x000fe40007f7e0ff */
[----:B------:R-:W-:Y:S02]  /*18d0*/  MOV R4, R2 ;  /* 0x0000000200047202 */ /* 0x000fe40000000f00 */
[----:B------:R-:W-:Y:S02]  /*18e0*/  SHF.R.S32.HI R2, RZ, 0x6, R13 ;  /* 0x00000006ff027819 */ /* 0x000fe4000001140d */
[----:B------:R-:W-:Y:S02]  /*18f0*/  LEA.HI.X.SX32 R0, R0, R10, 0x1, P2 ;  /* 0x0000000a00007211 */ /* 0x000fe400010f0eff */
[----:B------:R-:W-:Y:S02]  /*1900*/  VIMNMX R249, RZ, R2, !PT ;  /* 0x00000002fff97248 */ /* 0x000fe40007fe0100 */
[----:B------:R-:W-:-:S02]  /*1910*/  LEA R200, P2, R8, UR6, 0x2 ;  /* 0x0000000608c87c11 */ /* 0x000fc4000f8410ff */
[----:B------:R-:W-:Y:S01]  /*1920*/  IADD3.X R7, R30, R5, R7, P3, !PT ;  /* 0x000000051e077210 */ /* 0x000fe20001ffe407 */
[----:B------:R-:W-:Y:S01]  /*1930*/  IMAD.IADD R5, R3, 0x1, R9 ;  /* 0x0000000103057824 */ /* 0x000fe200078e0209 */
[----:B------:R-:W-:Y:S01]  /*1940*/  ISETP.GT.AND P4, PT, R204, R249, PT ;  /* 0x000000f9cc00720c */ /* 0x000fe20003f84270 */
[----:B------:R-:W-:Y:S01]  /*1950*/  IMAD R3, R42, UR8, RZ ;  /* 0x000000082a037c24 */ /* 0x000fe2000f8e02ff */
[----:B------:R-:W-:Y:S01]  /*1960*/  LEA.HI.X R201, R8, UR7, R0, 0x2, P2 ;  /* 0x0000000708c97c11 */ /* 0x000fe200090f1400 */
[----:B------:R-:W-:Y:S02]  /*1970*/  IMAD R0, R38, R16, RZ ;  /* 0x0000001026007224 */ /* 0x000fe400078e02ff */
[----:B--2---:R-:W-:-:S04]  /*1980*/  IMAD.WIDE R8, R11, 0x4, R24 ;  /* 0x000000040b087825 */ /* 0x004fc800078e0218 */
[C---:B------:R-:W-:Y:S01]  /*1990*/  IMAD R3, R47.reuse, UR9, R3 ;  /* 0x000000092f037c24 */ /* 0x040fe2000f8e0203 */
[----:B------:R-:W-:Y:S01]  /*19a0*/  MOV R220, R9 ;  /* 0x0000000900dc7202 */ /* 0x000fe20000000f00 */
[----:B------:R-:W-:Y:S01]  /*19b0*/  IMAD.WIDE.U32 R10, R47, UR8, R6 ;  /* 0x000000082f0a7c25 */ /* 0x000fe2000f8e0006 */
[----:B------:R-:W-:-:S03]  /*19c0*/  ULDC.64 UR8, c[0x0][0x3e0] ;  /* 0x0000f80000087ab9 */ /* 0x000fc60000000a00 */
[----:B------:R-:W-:Y:S01]  /*19d0*/  IMAD R0, R14, R17, R0 ;  /* 0x000000110e007224 */ /* 0x000fe200078e0200 */
[----:B------:R-:W-:Y:S01]  /*19e0*/  LEA R208, P3, R10, UR10, 0x1 ;  /* 0x0000000a0ad07c11 */ /* 0x000fe2000f8608ff */
[----:B------:R-:W-:-:S04]  /*19f0*/  IMAD.WIDE.U32 R4, R14, R16, R4 ;  /* 0x000000100e047225 */ /* 0x000fc800078e0004 */
[----:B------:R-:W-:Y:S01]  /*1a00*/  IMAD.IADD R15, R5, 0x1, R0 ;  /* 0x00000001050f7824 */ /* 0x000fe200078e0200 */
[C---:B------:R-:W-:Y:S01]  /*1a10*/  LEA R206, P2, R4.reuse, UR8, 0x1 ;  /* 0x0000000804ce7c11 */ /* 0x040fe2000f8408ff */
[----:B------:R-:W-:Y:S02]  /*1a20*/  IMAD.IADD R24, R11, 0x1, R3 ;  /* 0x000000010b187824 */ /* 0x000fe400078e0203 */
[----:B------:R-:W-:Y:S01]  /*1a30*/  IMAD.MOV.U32 R221, RZ, RZ, R8 ;  /* 0x000000ffffdd7224 */ /* 0x000fe200078e0008 */
[----:B------:R-:W-:Y:S01]  /*1a40*/  LEA.HI.X R207, R4, UR9, R15, 0x1, P2 ;  /* 0x0000000904cf7c11 */ /* 0x000fe200090f0c0f */
[----:B------:R-:W-:Y:S01]  /*1a50*/  VIADD R204, R204, 0xffffffff ;  /* 0xffffffffcccc7836 */ /* 0x000fe20000000000 */
        /* <DEDUP_REMOVED lines=27> */
.L_x_349:
        /* <DEDUP_REMOVED lines=13> */
.L_x_350:
[-C--:B------:R-:W-:Y:S01]  /*1ce0*/  IMAD R0, R29, R8.reuse, RZ ;  /* 0x000000081d007224 */ /* 0x080fe200078e02ff */
[----:B------:R-:W-:Y:S01]  /*1cf0*/  ULDC.64 UR6, c[0x0][0x468] ;  /* 0x00011a0000067ab9 */ /* 0x000fe20000000a00 */
[C---:B------:R-:W-:Y:S01]  /*1d00*/  IMAD.WIDE.U32 R2, R21.reuse, R8, R214 ;  /* 0x0000000815027225 */ /* 0x040fe200078e00d6 */
        /* <DEDUP_REMOVED lines=18> */
[----:B------:R-:W-:Y:S01]  /*1e30*/  IMAD R0, R14, R9, R0 ;  /* 0x000000090e007224 */ /* 0x000fe200078e0200 */
        /* <DEDUP_REMOVED lines=8> */
.L_x_352:
[----:B------:R-:W-:Y:S05]  /*1ec0*/  BSYNC B0 ;  /* 0x0000000000007941 */ /* 0x000fea0003800000 */
.L_x_351:
        /* <DEDUP_REMOVED lines=18> */
.L_x_354:
[----:B------:R-:W-:Y:S05]  /*1ff0*/  BSYNC B0 ;  /* 0x0000000000007941 */ /* 0x000fea0003800000 */
.L_x_353:
        /* <DEDUP_REMOVED lines=26> */
.L_x_356:
[----:B------:R-:W-:Y:S05]  /*21a0*/  BSYNC B0 ;  /* 0x0000000000007941 */ /* 0x000fea0003800000 */
.L_x_355:
        /* <DEDUP_REMOVED lines=19> */
.L_x_348:
        /* <DEDUP_REMOVED lines=16> */
[----:B------:R-:W-:Y:S01]  /*23e0*/  IMAD R0, R20, UR7, R0 ;  /* 0x0000000714007c24 */ /* 0x000fe2000f8e0200 */
        /* <DEDUP_REMOVED lines=35> */
.L_x_359:
[----:B------:R-:W-:Y:S05]  /*2620*/  BSYNC B0 ;  /* 0x0000000000007941 */ /* 0x000fea0003800000 */
.L_x_358:
        /* <DEDUP_REMOVED lines=31> */
.L_x_361:
[----:B------:R-:W-:Y:S05]  /*2820*/  BSYNC B0 ;  /* 0x0000000000007941 */ /* 0x000fea0003800000 */
.L_x_360:
        /* <DEDUP_REMOVED lines=20> */
.L_x_363:
[----:B------:R-:W-:Y:S05]  /*2970*/  BSYNC B0 ;  /* 0x0000000000007941 */ /* 0x000fea0003800000 */
.L_x_362:
        /* <DEDUP_REMOVED lines=27> */
.L_x_365:
[----:B------:R-:W-:Y:S05]  /*2b30*/  BSYNC B0 ;  /* 0x0000000000007941 */ /* 0x000fea0003800000 */
.L_x_364:
        /* <DEDUP_REMOVED lines=12> */
.L_x_367:
        /* <DEDUP_REMOVED lines=20> */
.L_x_368:
[----:B------:R-:W-:Y:S05]  /*2d40*/  BSYNC B0 ;  /* 0x0000000000007941 */ /* 0x000fea0003800000 */
.L_x_366:
        /* <DEDUP_REMOVED lines=13> */
.L_x_370:
        /* <DEDUP_REMOVED lines=14> */
[----:B------:R2:W-:Y:S04]  /*2f00*/  @P1 STS [R202+0x3000], RZ ;  /* 0x003000ffca001388 */ /* 0x0005e80000000800 */
[----:B------:R2:W-:Y:S04]  /*2f10*/  @P1 STS [R202+0x3004], RZ ;  /* 0x003004ffca001388 */ /* 0x0005e80000000800 */
[----:B------:R2:W-:Y:S04]  /*2f20*/  @P1 STS [R202+0x3008], RZ ;  /* 0x003008ffca001388 */ /* 0x0005e80000000800 */
[----:B------:R2:W-:Y:S01]  /*2f30*/  @P1 STS [R202+0x300c], RZ ;  /* 0x00300cffca001388 */ /* 0x0005e20000000800 */
[----:B---3--:R-:W-:Y:S01]  /*2f40*/  IADD3.X R3, R24, R5, R6, P2, !PT ;  /* 0x0000000518037210 */ /* 0x008fe200017fe406 */
[----:B------:R-:W-:Y:S06]  /*2f50*/  @P1 BRA `(.L_x_371) ;  /* 0x0000000000181947 */ /* 0x000fec0003800000 */
[----:B------:R-:W-:-:S04]  /*2f60*/  LEA R2, P1, R0, UR10, 0x1 ;  /* 0x0000000a00027c11 */ /* 0x000fc8000f8208ff */
[----:B------:R-:W-:-:S05]  /*2f70*/  LEA.HI.X R3, R0, UR11, R3, 0x1, P1 ;  /* 0x0000000b00037c11 */ /* 0x000fca00088f0c03 */
[----:B------:R-:W-:Y:S01]  /*2f80*/  @!PT LDS RZ, [RZ] ;  /* 0x00000000fffff984 */ /* 0x000fe20000000800 */
[----:B------:R-:W-:Y:S01]  /*2f90*/  @!PT LDS RZ, [RZ] ;  /* 0x00000000fffff984 */ /* 0x000fe20000000800 */
[----:B------:R-:W-:Y:S01]  /*2fa0*/  @!PT LDS RZ, [RZ] ;  /* 0x00000000fffff984 */ /* 0x000fe20000000800 */
[----:B------:R3:W-:Y:S04]  /*2fb0*/  LDGSTS.E.BYPASS.LTC128B.128 [R202+0x3000], desc[UR16][R2.64+0x80] ;  /* 0x0300008002ca7fae */ /* 0x0007e8000b901d50 */
.L_x_371:
[----:B------:R-:W-:Y:S05]  /*2fc0*/  BSYNC B0 ;  /* 0x0000000000007941 */ /* 0x000fea0003800000 */
.L_x_369:
[----:B------:R1:W-:Y:S01]  /*2fd0*/  @P6 STS.128 [R203+0xc000], RZ ;  /* 0x00c000ffcb006388 */ /* 0x0003e20000000c00 */
[-C--:B--23--:R-:W-:Y:S01]  /*2fe0*/  IMAD.WIDE.U32 R2, R21, R22.reuse, R214 ;  /* 0x0000001615027225 */ /* 0x08cfe200078e00d6 */
[----:B------:R-:W-:Y:S01]  /*2ff0*/  ULDC.64 UR6, c[0x0][0x260] ;  /* 0x0000980000067ab9 */ /* 0x000fe20000000a00 */
[----:B------:R-:W-:Y:S01]  /*3000*/  BSSY B0, `(.L_x_372) ;  /* 0x0000025000007945 */ /* 0x000fe20003800000 */
[----:B------:R1:W-:Y:S01]  /*3010*/  @P6 STS.128 [R203+0xe000], RZ ;  /* 0x00e000ffcb006388 */ /* 0x0003e20000000c00 */
        /* <DEDUP_REMOVED lines=35> */
.L_x_373:
[----:B------:R-:W-:Y:S05]  /*3250*/  BSYNC B0 ;  /* 0x0000000000007941 */ /* 0x000fea0003800000 */
.L_x_372:
        /* <DEDUP_REMOVED lines=31> */
.L_x_375:
[----:B------:R-:W-:Y:S05]  /*3450*/  BSYNC B0 ;  /* 0x0000000000007941 */ /* 0x000fea0003800000 */
.L_x_374:
[----:B------:R-:W0:Y:S01]  /*3460*/  LDGDEPBAR ;  /* 0x00000000000079af */ /* 0x000e220000000000 */
[C---:B------:R-:W-:Y:S01]  /*3470*/  VIADD R0, R219.reuse, 0x8 ;  /* 0x00000008db007836 */ /* 0x040fe20000000000 */
[CC--:B------:R-:W-:Y:S01]  /*3480*/  ISETP.GE.AND P2, PT, R219.reuse, R13.reuse, PT ;  /* 0x0000000ddb00720c */ /* 0x0c0fe20003f46270 */
[----:B------:R-:W-:Y:S01]  /*3490*/  IMAD.MOV.U32 R216, RZ, RZ, 0x7f800000 ;  /* 0x7f800000ffd87424 */ /* 0x000fe200078e00ff */
[----:B------:R-:W4:Y:S01]  /*34a0*/  LDC.64 R250, c[0x0][0x3b8] ;  /* 0x0000ee00fffa7b82 */ /* 0x000f220000000a00 */
[----:B------:R-:W-:Y:S01]  /*34b0*/  IMAD.MOV.U32 R217, RZ, RZ, 0x7f800000 ;  /* 0x7f800000ffd97424 */ /* 0x000fe200078e00ff */
[----:B------:R-:W-:Y:S01]  /*34c0*/  ISETP.GE.AND P1, PT, R0, R13, PT ;  /* 0x0000000d0000720c */ /* 0x000fe20003f26270 */
[----:B--23--:R-:W-:Y:S01]  /*34d0*/  IMAD.WIDE R2, R219, 0x4, R212 ;  /* 0x00000004db027825 */ /* 0x00cfe200078e02d4 */
[----:B------:R-:W2:Y:S01]  /*34e0*/  S2R R8, SR_TID.X ;  /* 0x0000000000087919 */ /* 0x000ea20000002100 */
[----:B------:R-:W-:Y:S01]  /*34f0*/  LOP3.LUT R7, R31, 0xfffffff8, RZ, 0xc0, !PT ;  /* 0xfffffff81f077812 */ /* 0x000fe200078ec0ff */
[----:B------:R-:W-:Y:S01]  /*3500*/  ULDC UR4, c[0x0][0x2d0] ;  /* 0x0000b40000047ab9 */ /* 0x000fe20000000800 */
[----:B------:R-:W-:Y:S01]  /*3510*/  IMAD R6, R46, R39, R47 ;  /* 0x000000272e067224 */ /* 0x000fe200078e022f */
[----:B------:R-:W3:Y:S01]  /*3520*/  S2R R9, SR_TID.X ;  /* 0x0000000000097919 */ /* 0x000ee20000002100 */
[----:B------:R-:W-:Y:S01]  /*3530*/  IMAD.MOV.U32 R164, RZ, RZ, 0x20 ;  /* 0x00000020ffa47424 */ /* 0x000fe200078e00ff */
[----:B------:R-:W-:Y:S01]  /*3540*/  ULDC UR6, c[0x0][0x2dc] ;  /* 0x0000b70000067ab9 */ /* 0x000fe20000000800 */
[C---:B------:R-:W-:Y:S01]  /*3550*/  IMAD.SHL.U32 R218, R243.reuse, 0x10, RZ ;  /* 0x00000010f3da7824 */ /* 0x040fe200078e00ff */
[----:B------:R-:W5:Y:S01]  /*3560*/  @!P2 LDG.E R216, desc[UR16][R2.64] ;  /* 0x0000001002d8a981 */ /* 0x000f62000c1e1900 */
[----:B------:R-:W-:-:S02]  /*3570*/  IMAD.SHL.U32 R211, R243, 0x8, RZ ;  /* 0x00000008f3d37824 */ /* 0x000fc400078e00ff */
[----:B------:R-:W-:Y:S01]  /*3580*/  IMAD.MOV.U32 R193, RZ, RZ, 0x20 ;  /* 0x00000020ffc17424 */ /* 0x000fe200078e00ff */
[----:B------:R1:W5:Y:S01]  /*3590*/  @!P1 LDG.E R217, desc[UR16][R2.64+0x20] ;  /* 0x0000201002d99981 */ /* 0x000362000c1e1900 */
[----:B------:R-:W-:Y:S01]  /*35a0*/  IMAD.MOV.U32 R189, RZ, RZ, 0x40 ;  /* 0x00000040ffbd7424 */ /* 0x000fe200078e00ff */
[----:B------:R-:W-:Y:S01]  /*35b0*/  CS2R R94, SRZ ;  /* 0x00000000005e7805 */ /* 0x000fe2000001ff00 */
[----:B------:R-:W-:Y:S01]  /*35c0*/  IMAD R247, R243, 0x18, RZ ;  /* 0x00000018f3f77824 */ /* 0x000fe200078e02ff */
[----:B------:R-:W-:-:S04]  /*35d0*/  DEPBAR.LE SB0, 0x1 ;  /* 0x000080400000791a */ /* 0x000fc80000000000 */
[----:B------:R-:W-:Y:S01]  /*35e0*/  BAR.SYNC.DEFER_BLOCKING 0x0 ;  /* 0x0000000000007b1d */ /* 0x000fe20000010000 */
[C---:B------:R-:W-:Y:S01]  /*35f0*/  IMAD.SHL.U32 R246, R243.reuse, 0x20, RZ ;  /* 0x00000020f3f67824 */ /* 0x040fe200078e00ff */
[----:B------:R-:W-:Y:S01]  /*3600*/  CS2R R92, SRZ ;  /* 0x00000000005c7805 */ /* 0x000fe2000001ff00 */
[C---:B------:R-:W-:Y:S01]  /*3610*/  IMAD R245, R243.reuse, 0x28, RZ ;  /* 0x00000028f3f57824 */ /* 0x040fe200078e02ff */
[----:B------:R-:W-:Y:S01]  /*3620*/  CS2R R98, SRZ ;  /* 0x0000000000627805 */ /* 0x000fe2000001ff00 */
[----:B------:R-:W-:Y:S01]  /*3630*/  IMAD R244, R243, 0x30, RZ ;  /* 0x00000030f3f47824 */ /* 0x000fe200078e02ff */
[----:B------:R-:W-:Y:S01]  /*3640*/  CS2R R96, SRZ ;  /* 0x0000000000607805 */ /* 0x000fe2000001ff00 */
[----:B------:R-:W-:Y:S01]  /*3650*/  IMAD.MOV.U32 R205, RZ, RZ, R202 ;  /* 0x000000ffffcd7224 */ /* 0x000fe200078e00ca */
        /* <DEDUP_REMOVED lines=15> */
[----:B------:R-:W-:Y:S01]  /*3750*/  CS2R R36, SRZ ;  /* 0x0000000000247805 */ /* 0x000fe2000001ff00 */
[----:B----4-:R-:W4:Y:S01]  /*3760*/  LDG.E.64 R2, desc[UR16][R250.64+0x8] ;  /* 0x00000810fa027981 */ /* 0x010f22000c1e1b00 */
[----:B------:R-:W-:Y:S02]  /*3770*/  LEA.HI R0, R43, R41, RZ, 0x4 ;  /* 0x000000292b007211 */ /* 0x000fe400078f20ff */
[----:B------:R-:W-:Y:S02]  /*3780*/  CS2R R34, SRZ ;  /* 0x0000000000227805 */ /* 0x000fe4000001ff00 */
[----:B--2---:R-:W-:Y:S01]  /*3790*/  SHF.R.S32.HI R8, RZ, 0x1f, R8 ;  /* 0x0000001fff087819 */ /* 0x004fe20000011408 */
[----:B------:R-:W2:Y:S01]  /*37a0*/  LDSM.16.M88.4 R104, [R190+0x10000] ;  /* 0x01000000be68783b */ /* 0x000ea20000000200 */
[----:B------:R-:W-:-:S02]  /*37b0*/  CS2R R32, SRZ ;  /* 0x0000000000207805 */ /* 0x000fc4000001ff00 */
[----:B------:R-:W-:Y:S02]  /*37c0*/  CS2R R26, SRZ ;  /* 0x00000000001a7805 */ /* 0x000fe4000001ff00 */
[----:B------:R-:W-:Y:S01]  /*37d0*/  CS2R R24, SRZ ;  /* 0x0000000000187805 */ /* 0x000fe2000001ff00 */
[----:B------:R-:W1:Y:S01]  /*37e0*/  LDSM.16.M88.4 R108, [R190+0x10800] ;  /* 0x01080000be6c783b */ /* 0x000e620000000200 */
[----:B------:R-:W-:Y:S02]  /*37f0*/  CS2R R22, SRZ ;  /* 0x0000000000167805 */ /* 0x000fe4000001ff00 */
[----:B------:R-:W-:Y:S01]  /*3800*/  CS2R R20, SRZ ;  /* 0x0000000000147805 */ /* 0x000fe2000001ff00 */
[----:B------:R-:W-:Y:S01]  /*3810*/  ULDC.U8 UR8, c[0x0][0x388] ;  /* 0x0000e20000087ab9 */ /* 0x000fe20000000000 */
[----:B------:R-:W1:Y:S01]  /*3820*/  LDSM.16.M88.4 R112, [R191+0x10000] ;  /* 0x01000000bf70783b */ /* 0x000e620000000200 */
[----:B------:R-:W-:-:S03]  /*3830*/  ULDC UR7, c[0x0][0x2ec] ;  /* 0x0000bb0000077ab9 */ /* 0x000fc60000000800 */
[----:B------:R-:W1:Y:S04]  /*3840*/  LDSM.16.M88.4 R116, [R191+0x10800] ;  /* 0x01080000bf74783b */ /* 0x000e680000000200 */
[----:B------:R-:W1:Y:S04]  /*3850*/  LDSM.16.M88.4 R120, [R188+0x10000] ;  /* 0x01000000bc78783b */ /* 0x000e680000000200 */
[----:B------:R-:W1:Y:S04]  /*3860*/  LDSM.16.M88.4 R124, [R188+0x10800] ;  /* 0x01080000bc7c783b */ /* 0x000e680000000200 */
[----:B------:R-:W2:Y:S01]  /*3870*/  LDG.E.64 R250, desc[UR16][R250.64] ;  /* 0x00000010fafa7981 */ /* 0x000ea2000c1e1b00 */
[----:B------:R-:W-:Y:S01]  /*3880*/  LOP3.LUT R0, R0, 0xfffffff0, RZ, 0xc0, !PT ;  /* 0xfffffff000007812 */ /* 0x000fe200078ec0ff */
[----:B------:R-:W-:Y:S01]  /*3890*/  IMAD R243, R243, 0x38, RZ ;  /* 0x00000038f3f37824 */ /* 0x000fe200078e02ff */
[----:B---3--:R-:W-:Y:S01]  /*38a0*/  LEA.HI R8, R8, R9, RZ, 0x7 ;  /* 0x0000000908087211 */ /* 0x008fe200078f38ff */
[----:B------:R-:W3:Y:S01]  /*38b0*/  LDSM.16.M88.4 R136, [R190+0x12000] ;  /* 0x01200000be88783b */ /* 0x000ee20000000200 */
[----:B------:R-:W-:Y:S01]  /*38c0*/  IADD3 R239, R218, 0x20, RZ ;  /* 0x00000020daef7810 */ /* 0x000fe20007ffe0ff */
[----:B------:R-:W-:Y:S01]  /*38d0*/  IMAD.IADD R0, R41, 0x1, -R0 ;  /* 0x0000000129007824 */ /* 0x000fe200078e0a00 */
[----:B------:R-:W-:Y:S01]  /*38e0*/  SHF.R.S32.HI R8, RZ, 0x7, R8 ;  /* 0x00000007ff087819 */ /* 0x000fe20000011408 */
[----:B------:R-:W1:Y:S01]  /*38f0*/  LDSM.16.M88.4 R140, [R190+0x12800] ;  /* 0x01280000be8c783b */ /* 0x000e620000000200 */
[----:B------:R-:W-:Y:S01]  /*3900*/  CS2R R46, SRZ ;  /* 0x00000000002e7805 */ /* 0x000fe2000001ff00 */
[C---:B------:R-:W-:Y:S01]  /*3910*/  IMAD.IADD R239, R211.reuse, 0x1, R239 ;  /* 0x00000001d3ef7824 */ /* 0x040fe200078e02ef */
[----:B------:R-:W-:Y:S01]  /*3920*/  SHF.R.S32.HI R4, RZ, 0x1f, R0 ;  /* 0x0000001fff047819 */ /* 0x000fe20000011400 */
[----:B------:R-:W1:Y:S01]  /*3930*/  LDSM.16.M88.4 R144, [R191+0x12000] ;  /* 0x01200000bf90783b */ /* 0x000e620000000200 */
[----:B------:R-:W-:Y:S01]  /*3940*/  CS2R R42, SRZ ;  /* 0x00000000002a7805 */ /* 0x000fe2000001ff00 */
[----:B------:R-:W-:Y:S01]  /*3950*/  IMAD.IADD R238, R211, 0x1, R239 ;  /* 0x00000001d3ee7824 */ /* 0x000fe200078e02ef */
[----:B------:R-:W-:Y:S01]  /*3960*/  LEA.HI R4, R4, R0, RZ, 0x3 ;  /* 0x0000000004047211 */ /* 0x000fe200078f18ff */
[----:B------:R-:W1:Y:S01]  /*3970*/  LDSM.16.M88.4 R148, [R191+0x12800] ;  /* 0x01280000bf94783b */ /* 0x000e620000000200 */
[----:B------:R-:W-:-:S02]  /*3980*/  CS2R R38, SRZ ;  /* 0x0000000000267805 */ /* 0x000fc4000001ff00 */
[----:B------:R-:W-:Y:S02]  /*3990*/  CS2R R30, SRZ ;  /* 0x00000000001e7805 */ /* 0x000fe4000001ff00 */
[----:B------:R-:W-:Y:S01]  /*39a0*/  LOP3.LUT R5, R4, 0xfffffff8, RZ, 0xc0, !PT ;  /* 0xfffffff804057812 */ /* 0x000fe200078ec0ff */
[----:B------:R-:W-:Y:S01]  /*39b0*/  IMAD.SHL.U32 R4, R6, 0x20, RZ ;  /* 0x0000002006047824 */ /* 0x000fe200078e00ff */
[----:B------:R-:W1:Y:S01]  /*39c0*/  LDSM.16.M88.4 R152, [R188+0x12000] ;  /* 0x01200000bc98783b */ /* 0x000e620000000200 */
[----:B------:R-:W-:Y:S01]  /*39d0*/  IMAD.IADD R6, R41, 0x1, -R7 ;  /* 0x0000000129067824 */ /* 0x000fe200078e0a07 */
[----:B------:R-:W-:Y:S01]  /*39e0*/  IADD3 R237, R211, R238, RZ ;  /* 0x000000eed3ed7210 */ /* 0x000fe20007ffe0ff */
[----:B------:R-:W-:Y:S01]  /*39f0*/  IMAD.IADD R0, R0, 0x1, -R5 ;  /* 0x0000000100007824 */ /* 0x000fe200078e0a05 */
[----:B------:R-:W1:Y:S01]  /*3a00*/  LDSM.16.M88.4 R156, [R188+0x12800] ;  /* 0x01280000bc9c783b */ /* 0x000e620000000200 */
[----:B------:R-:W-:Y:S02]  /*3a10*/  SHF.R.S32.HI R5, RZ, 0x1f, R28 ;  /* 0x0000001fff057819 */ /* 0x000fe4000001141c */
[----:B------:R-:W-:-:S02]  /*3a20*/  CS2R R40, SRZ ;  /* 0x0000000000287805 */ /* 0x000fc4000001ff00 */
[----:B------:R-:W-:Y:S01]  /*3a30*/  LOP3.LUT P3, RZ, R6, 0x2, RZ, 0xc0, !PT ;  /* 0x0000000206ff7812 */ /* 0x000fe2000786c0ff */
[----:B------:R-:W-:-:S03]  /*3a40*/  IMAD.IADD R236, R211, 0x1, R237 ;  /* 0x00000001d3ec7824 */ /* 0x000fc600078e02ed */
[----:B------:R-:W-:Y:S01]  /*3a50*/  SEL R164, R164, 0xffffffe0, !P3 ;  /* 0xffffffe0a4a47807 */ /* 0x000fe20005800000 */
[----:B------:R-:W-:-:S04]  /*3a60*/  IMAD.IADD R240, R211, 0x1, R236 ;  /* 0x00000001d3f07824 */ /* 0x000fc800078e02ec */
[----:B------:R-:W-:-:S05]  /*3a70*/  IMAD.IADD R164, R164, 0x1, R188 ;  /* 0x00000001a4a47824 */ /* 0x000fca00078e02bc */
[----:B------:R-:W1:Y:S04]  /*3a80*/  LDSM.16.M88.4 R128, [R164+0x10000] ;  /* 0x01000000a480783b */ /* 0x000e680000000200 */
[----:B------:R-:W1:Y:S04]  /*3a90*/  LDSM.16.M88.4 R132, [R164+0x10800] ;  /* 0x01080000a484783b */ /* 0x000e680000000200 */
[----:B------:R-:W1:Y:S04]  /*3aa0*/  LDSM.16.M88.4 R160, [R164+0x12000] ;  /* 0x01200000a4a0783b */ /* 0x000e680000000200 */
[----:B------:R-:W1:Y:S01]  /*3ab0*/  LDSM.16.M88.4 R164, [R164+0x12800] ;  /* 0x01280000a4a4783b */ /* 0x000e620000000200 */
[----:B----4-:R-:W-:Y:S01]  /*3ac0*/  IADD3 R228, P5, P4, R4, R2, R28 ;  /* 0x0000000204e47210 */ /* 0x010fe20007cbe01c */
[----:B-1----:R-:W-:Y:S01]  /*3ad0*/  VIADD R2, R198, 0x2000 ;  /* 0x00002000c6027836 */ /* 0x002fe20000000000 */
[----:B------:R-:W-:-:S02]  /*3ae0*/  SHF.R.S32.HI R4, RZ, 0x1f, R4 ;  /* 0x0000001fff047819 */ /* 0x000fc40000011404 */
[----:B------:R-:W-:Y:S02]  /*3af0*/  CS2R R28, SRZ ;  /* 0x00000000001c7805 */ /* 0x000fe4000001ff00 */
[----:B------:R-:W-:Y:S01]  /*3b00*/  R2P PR, R0, 0x6 ;  /* 0x0000000600007804 */ /* 0x000fe20000000000 */
[----:B------:R-:W-:Y:S01]  /*3b10*/  IMAD.WIDE.U32 R228, R228, -0x2daee0ad, RZ ;  /* 0xd2511f53e4e47825 */ /* 0x000fe200078e00ff */
[----:B------:R-:W-:Y:S02]  /*3b20*/  IADD3.X R0, R4, R3, R5, P5, P4 ;  /* 0x0000000304007210 */ /* 0x000fe40002fe8405 */
[----:B------:R-:W-:Y:S01]  /*3b30*/  SEL R2, R2, R198, !P0 ;  /* 0x000000c602027207 */ /* 0x000fe20004000000 */
[----:B------:R-:W-:Y:S01]  /*3b40*/  IMAD.SHL.U32 R3, R8, 0x20, RZ ;  /* 0x0000002008037824 */ /* 0x000fe200078e00ff */
[----:B------:R-:W-:Y:S01]  /*3b50*/  SEL R193, R193, 0xffffffe0, !P1 ;  /* 0xffffffe0c1c17807 */ /* 0x000fe20004800000 */
[----:B------:R1:W-:Y:S01]  /*3b60*/  STL [R1], R0 ;  /* 0x0000000001007387 */ /* 0x0003e20000100800 */
[C---:B------:R-:W-:Y:S01]  /*3b70*/  VIADD R4, R218.reuse, 0x40 ;  /* 0x00000040da047836 */ /* 0x040fe20000000000 */
[----:B------:R-:W-:Y:S01]  /*3b80*/  SEL R189, R189, 0xffffffc0, !P2 ;  /* 0xffffffc0bdbd7807 */ /* 0x000fe20005000000 */
[----:B------:R-:W-:Y:S01]  /*3b90*/  VIADD R5, R218, 0x20 ;  /* 0x00000020da057836 */ /* 0x000fe20000000000 */
[----:B------:R4:W-:Y:S01]  /*3ba0*/  STL [R1+0x18], R3 ;  /* 0x0000180301007387 */ /* 0x0009e20000100800 */
[----:B------:R-:W-:Y:S01]  /*3bb0*/  IMAD.IADD R4, R211, 0x1, R4 ;  /* 0x00000001d3047824 */ /* 0x000fe200078e0204 */
[----:B------:R-:W-:Y:S01]  /*3bc0*/  LEA R187, R2, UR5, 0x1 ;  /* 0x0000000502bb7c11 */ /* 0x000fe2000f8e08ff */
[----:B------:R-:W-:-:S02]  /*3bd0*/  IMAD.IADD R195, R194, 0x1, R193 ;  /* 0x00000001c2c37824 */ /* 0x000fc400078e02c1 */
[C---:B------:R-:W-:Y:S02]  /*3be0*/  IMAD.IADD R235, R211.reuse, 0x1, R4 ;  /* 0x00000001d3eb7824 */ /* 0x040fe400078e0204 */
[----:B------:R-:W-:Y:S02]  /*3bf0*/  IMAD.IADD R196, R194, 0x1, R189 ;  /* 0x00000001c2c47824 */ /* 0x000fe400078e02bd */
[----:B------:R-:W-:Y:S02]  /*3c00*/  IMAD.IADD R234, R211, 0x1, R235 ;  /* 0x00000001d3ea7824 */ /* 0x000fe400078e02eb */
[----:B------:R-:W-:Y:S02]  /*3c10*/  IMAD.IADD R197, R189, 0x1, R195 ;  /* 0x00000001bdc57824 */ /* 0x000fe400078e02c3 */
[----:B------:R-:W-:Y:S01]  /*3c20*/  IMAD.IADD R233, R211, 0x1, R234 ;  /* 0x00000001d3e97824 */ /* 0x000fe200078e02ea */
[----:B--2---:R-:W-:Y:S01]  /*3c30*/  IADD3 R2, R251, -0x4498517b, RZ ;  /* 0xbb67ae85fb027810 */ /* 0x004fe20007ffe0ff */
[----:B------:R-:W-:-:S02]  /*3c40*/  VIADD R2, R250, 0xdaa66d2b ;  /* 0xdaa66d2bfa027836 */ /* 0x000fc40000000000 */
[----:B------:R-:W-:Y:S02]  /*3c50*/  VIADD R2, R251, 0xed9eba14 ;  /* 0xed9eba14fb027836 */ /* 0x000fe40000000000 */
[----:B------:R-:W-:Y:S02]  /*3c60*/  IMAD.IADD R242, R211, 0x1, R233 ;  /* 0x00000001d3f27824 */ /* 0x000fe400078e02e9 */
[----:B-1----:R-:W-:Y:S02]  /*3c70*/  VIADD R0, R199, 0x2000 ;  /* 0x00002000c7007836 */ /* 0x002fe40000000000 */
[----:B------:R-:W-:Y:S02]  /*3c80*/  VIADD R2, R250, 0xb54cda56 ;  /* 0xb54cda56fa027836 */ /* 0x000fe40000000000 */
[----:B----4-:R-:W-:Y:S01]  /*3c90*/  VIADD R3, R218, 0x60 ;  /* 0x00000060da037836 */ /* 0x010fe20000000000 */
[----:B------:R-:W-:-:S03]  /*3ca0*/  SEL R0, R0, R199, !P0 ;  /* 0x000000c700007207 */ /* 0x000fc60004000000 */
[C---:B------:R-:W-:Y:S01]  /*3cb0*/  IMAD.IADD R3, R211.reuse, 0x1, R3 ;  /* 0x00000001d3037824 */ /* 0x040fe200078e0203 */
[----:B------:R-:W-:Y:S01]  /*3cc0*/  LEA R184, R0, UR5, 0x1 ;  /* 0x0000000500b87c11 */ /* 0x000fe2000f8e08ff */
[C---:B------:R-:W-:Y:S02]  /*3cd0*/  VIADD R0, R250.reuse, 0x3c6ef372 ;  /* 0x3c6ef372fa007836 */ /* 0x040fe40000000000 */
[C---:B------:R-:W-:Y:S02]  /*3ce0*/  IMAD.IADD R232, R211.reuse, 0x1, R3 ;  /* 0x00000001d3e87824 */ /* 0x040fe400078e0203 */
[----:B------:R-:W-:Y:S02]  /*3cf0*/  VIADD R3, R250, 0x9e3779b9 ;  /* 0x9e3779b9fa037836 */ /* 0x000fe40000000000 */
[----:B------:R-:W-:Y:S02]  /*3d00*/  IMAD.IADD R231, R211, 0x1, R232 ;  /* 0x00000001d3e77824 */ /* 0x000fe400078e02e8 */
[----:B------:R-:W-:-:S02]  /*3d10*/  VIADD R3, R251, 0x76cf5d0a ;  /* 0x76cf5d0afb037836 */ /* 0x000fc40000000000 */
[----:B------:R-:W-:Y:S02]  /*3d20*/  IMAD.IADD R230, R211, 0x1, R231 ;  /* 0x00000001d3e67824 */ /* 0x000fe400078e02e7 */
[----:B------:R-:W-:Y:S02]  /*3d30*/  VIADD R0, R251, 0x32370b8f ;  /* 0x32370b8ffb007836 */ /* 0x000fe40000000000 */
[C---:B------:R-:W-:Y:S02]  /*3d40*/  VIADD R3, R250.reuse, 0x78dde6e4 ;  /* 0x78dde6e4fa037836 */ /* 0x040fe40000000000 */
[----:B------:R-:W-:Y:S02]  /*3d50*/  VIADD R0, R250, 0x1715609d ;  /* 0x1715609dfa007836 */ /* 0x000fe40000000000 */
[----:B------:R-:W-:Y:S02]  /*3d60*/  IMAD.IADD R241, R211, 0x1, R230 ;  /* 0x00000001d3f17824 */ /* 0x000fe400078e02e6 */
[----:B------:R-:W-:-:S02]  /*3d70*/  VIADD R3, R251, 0xa9066899 ;  /* 0xa9066899fb037836 */ /* 0x000fc40000000000 */
[----:B---3--:R-:W-:-:S07]  /*3d80*/  VIADD R0, R251, 0x646e171e ;  /* 0x646e171efb007836 */ /* 0x008fce0000000000 */
.L_x_378:
[----:B------:R-:W2:Y:S01]  /*3d90*/  LDL R170, [R1+0xc] ;  /* 0x00000c0001aa7983 */ /* 0x000ea20000100800 */
[C---:B------:R-:W-:Y:S01]  /*3da0*/  IMAD.IADD R0, R187.reuse, 0x1, R193 ;  /* 0x00000001bb007824 */ /* 0x040fe200078e02c1 */
[----:B-----5:R-:W-:Y:S01]  /*3db0*/  FSETP.NEU.FTZ.AND P0, PT, R216, -INF , PT ;  /* 0xff800000d800780b */ /* 0x020fe20003f1d000 */
[--C-:B------:R-:W-:Y:S01]  /*3dc0*/  IMAD.IADD R2, R187, 0x1, R189.reuse ;  /* 0x00000001bb027824 */ /* 0x100fe200078e02bd */
[----:B------:R-:W3:Y:S01]  /*3dd0*/  LDL R172, [R1] ;  /* 0x0000000001ac7983 */ /* 0x000ee20000100800 */
[----:B------:R-:W-:Y:S02]  /*3de0*/  IMAD.IADD R3, R0, 0x1, R189 ;  /* 0x0000000100037824 */ /* 0x000fe400078e02bd */
[----:B------:R-:W-:Y:S01]  /*3df0*/  IMAD.SHL.U32 R168, R204, 0x40, RZ ;  /* 0x00000040cca87824 */ /* 0x000fe200078e00ff */
[----:B------:R-:W0:Y:S08]  /*3e00*/  LDGDEPBAR ;  /* 0x00000000000079af */ /* 0x000e300000000000 */
[----:B------:R-:W4:Y:S01]  /*3e10*/  LDL R171, [R1+0x18] ;  /* 0x0000180001ab7983 */ /* 0x000f220000100800 */
[----:B------:R-:W1:Y:S01]  /*3e20*/  S2R R173, SR_TID.X ;  /* 0x0000000000ad7919 */ /* 0x000e620000002100 */
[----:B------:R-:W1:Y:S01]  /*3e30*/  S2R R174, SR_TID.X ;  /* 0x0000000000ae7919 */ /* 0x000e620000002100 */
[----:B------:R-:W-:Y:S04]  /*3e40*/  DEPBAR.LE SB0, 0x0 ;  /* 0x000080000000791a */ /* 0x000fe80000000000 */
[----:B------:R-:W-:Y:S01]  /*3e50*/  BAR.SYNC.DEFER_BLOCKING 0x0 ;  /* 0x0000000000007b1d */ /* 0x000fe20000010000 */
[----:B-1----:R-:W-:Y:S04]  /*3e60*/  SHF.R.S32.HI R173, RZ, 0x1f, R173 ;  /* 0x0000001fffad7819 */ /* 0x002fe800000114ad */
[----:B------:R-:W-:Y:S04]  /*3e70*/  LEA.HI R173, R173, R174, RZ, 0x7 ;  /* 0x000000aeadad7211 */ /* 0x000fe800078f38ff */
[----:B------:R-:W-:Y:S01]  /*3e80*/  SHF.R.S32.HI R173, RZ, 0x7, R173 ;  /* 0x00000007ffad7819 */ /* 0x000fe200000114ad */
[----:B------:R-:W-:Y:S08]  /*3e90*/  LDSM.16.M88.4 R16, [R187] ;  /* 0x00000000bb10783b */ /* 0x000ff00000000200 */
[----:B------:R-:W1:Y:S08]  /*3ea0*/  LDSM.16.M88.4 R8, [R190+0xc000] ;  /* 0x00c00000be08783b */ /* 0x000e700000000200 */
[----:B------:R-:W1:Y:S08]  /*3eb0*/  LDSM.16.M88.4 R52, [R190+0xc800] ;  /* 0x00c80000be34783b */ /* 0x000e700000000200 */
[----:B------:R-:W-:Y:S08]  /*3ec0*/  LDSM.16.M88.4 R56, [R0] ;  /* 0x000000000038783b */ /* 0x000ff00000000200 */
[----:B------:R-:W1:Y:S08]  /*3ed0*/  LDSM.16.M88.4 R60, [R191+0xc000] ;  /* 0x00c00000bf3c783b */ /* 0x000e700000000200 */
[----:B------:R-:W1:Y:S02]  /*3ee0*/  LDSM.16.M88.4 R64, [R191+0xc800] ;  /* 0x00c80000bf40783b */ /* 0x000e640000000200 */
[C---:B-1----:R-:W-:Y:S06]  /*3ef0*/  HMMA.16816.F32.BF16 R4, R16.reuse, R8, RZ ;  /* 0x000000081004723c */ /* 0x042fec00000418ff */
[----:B------:R-:W-:Y:S01]  /*3f00*/  LDSM.16.M88.4 R100, [R188+0xc000] ;  /* 0x00c00000bc64783b */ /* 0x000fe20000000200 */
[C---:B------:R-:W-:Y:S06]  /*3f10*/  HMMA.16816.F32.BF16 R8, R16.reuse, R10, RZ ;  /* 0x0000000a1008723c */ /* 0x040fec00000418ff */
[C---:B------:R-:W-:Y:S06]  /*3f20*/  HMMA.16816.F32.BF16 R12, R16.reuse, R52, RZ ;  /* 0x00000034100c723c */ /* 0x040fec00000418ff */
[----:B------:R-:W-:Y:S01]  /*3f30*/  HMMA.16816.F32.BF16 R16, R16, R54, RZ ;  /* 0x000000361010723c */ /* 0x000fe200000418ff */
[----:B------:R-:W1:Y:S05]  /*3f40*/  LDSM.16.M88.4 R52, [R2] ;  /* 0x000000000234783b */ /* 0x000e6a0000000200 */
[C---:B------:R-:W-:Y:S06]  /*3f50*/  HMMA.16816.F32.BF16 R4, R56.reuse, R60, R4 ;  /* 0x0000003c3804723c */ /* 0x040fec0000041804 */
[C---:B------:R-:W-:Y:S01]  /*3f60*/  HMMA.16816.F32.BF16 R8, R56.reuse, R62, R8 ;  /* 0x0000003e3808723c */ /* 0x040fe20000041808 */
[----:B------:R-:W1:Y:S05]  /*3f70*/  LDSM.16.M88.4 R60, [R188+0xc800] ;  /* 0x00c80000bc3c783b */ /* 0x000e6a0000000200 */
[C---:B------:R-:W-:Y:S06]  /*3f80*/  HMMA.16816.F32.BF16 R12, R56.reuse, R64, R12 ;  /* 0x00000040380c723c */ /* 0x040fec000004180c */
[----:B------:R-:W-:Y:S01]  /*3f90*/  HMMA.16816.F32.BF16 R16, R56, R66, R16 ;  /* 0x000000423810723c */ /* 0x000fe20000041810 */
[----:B------:R-:W-:Y:S08]  /*3fa0*/  LDSM.16.M88.4 R56, [R3] ;  /* 0x000000000338783b */ /* 0x000ff00000000200 */
[----:B------:R-:W1:Y:S02]  /*3fb0*/  LDSM.16.M88.4 R64, [R192+0xc000] ;  /* 0x00c00000c040783b */ /* 0x000e640000000200 */
[C---:B-1----:R-:W-:Y:S06]  /*3fc0*/  HMMA.16816.F32.BF16 R4, R52.reuse, R100, R4 ;  /* 0x000000643404723c */ /* 0x042fec0000041804 */
[C---:B------:R-:W-:Y:S01]  /*3fd0*/  HMMA.16816.F32.BF16 R8, R52.reuse, R102, R8 ;  /* 0x000000663408723c */ /* 0x040fe20000041808 */
[----:B------:R-:W1:Y:S05]  /*3fe0*/  LDSM.16.M88.4 R100, [R192+0xc800] ;  /* 0x00c80000c064783b */ /* 0x000e6a0000000200 */
[C---:B------:R-:W-:Y:S06]  /*3ff0*/  HMMA.16816.F32.BF16 R12, R52.reuse, R60, R12 ;  /* 0x0000003c340c723c */ /* 0x040fec000004180c */
[----:B------:R-:W-:Y:S01]  /*4000*/  HMMA.16816.F32.BF16 R16, R52, R62, R16 ;  /* 0x0000003e3410723c */ /* 0x000fe20000041810 */
[----:B------:R-:W-:Y:S08]  /*4010*/  LDSM.16.M88.4 R52, [R187+0x2000] ;  /* 0x00200000bb34783b */ /* 0x000ff00000000200 */
[----:B------:R-:W1:Y:S01]  /*4020*/  LDSM.16.M88.4 R60, [R190+0xe000] ;  /* 0x00e00000be3c783b */ /* 0x000e620000000200 */
[C---:B------:R-:W-:Y:S06]  /*4030*/  HMMA.16816.F32.BF16 R4, R56.reuse, R64, R4 ;  /* 0x000000403804723c */ /* 0x040fec0000041804 */
[C---:B------:R-:W-:Y:S01]  /*4040*/  HMMA.16816.F32.BF16 R8, R56.reuse, R66, R8 ;  /* 0x000000423808723c */ /* 0x040fe20000041808 */
[----:B------:R-:W1:Y:S05]  /*4050*/  LDSM.16.M88.4 R64, [R190+0xe800] ;  /* 0x00e80000be40783b */ /* 0x000e6a0000000200 */
[C---:B-1----:R-:W-:Y:S06]  /*4060*/  HMMA.16816.F32.BF16 R12, R56.reuse, R100, R12 ;  /* 0x00000064380c723c */ /* 0x042fec000004180c */
[----:B------:R-:W-:Y:S01]  /*4070*/  HMMA.16816.F32.BF16 R16, R56, R102, R16 ;  /* 0x000000663810723c */ /* 0x000fe20000041810 */
[----:B------:R1:W-:Y:S08]  /*4080*/  LDSM.16.M88.4 R56, [R0+0x2000] ;  /* 0x002000000038783b */ /* 0x0003f00000000200 */
[----:B------:R-:W1:Y:S01]  /*4090*/  LDSM.16.M88.4 R100, [R191+0xe000] ;  /* 0x00e00000bf64783b */ /* 0x000e620000000200 */
[C---:B------:R-:W-:Y:S06]  /*40a0*/  HMMA.16816.F32.BF16 R4, R52.reuse, R60, R4 ;  /* 0x0000003c3404723c */ /* 0x040fec0000041804 */
[C---:B------:R-:W-:Y:S01]  /*40b0*/  HMMA.16816.F32.BF16 R8, R52.reuse, R62, R8 ;  /* 0x0000003e3408723c */ /* 0x040fe20000041808 */
[----:B------:R-:W2:Y:S04]  /*40c0*/  LDSM.16.M88.4 R60, [R191+0xe800] ;  /* 0x00e80000bf3c783b */ /* 0x000ea80000000200 */
[C---:B-1----:R-:W-:Y:S01]  /*40d0*/  IMAD.SHL.U32 R0, R227.reuse, 0x40, RZ ;  /* 0x00000040e3007824 */ /* 0x042fe200078e00ff */
[C---:B------:R-:W-:Y:S06]  /*40e0*/  HMMA.16816.F32.BF16 R12, R52.reuse, R64, R12 ;  /* 0x00000040340c723c */ /* 0x040fec000004180c */
[----:B------:R-:W-:Y:S01]  /*40f0*/  HMMA.16816.F32.BF16 R16, R52, R66, R16 ;  /* 0x000000423410723c */ /* 0x000fe20000041810 */
[----:B------:R1:W-:Y:S08]  /*4100*/  LDSM.16.M88.4 R52, [R2+0x2000] ;  /* 0x002000000234783b */ /* 0x0003f00000000200 */
[----:B------:R-:W3:Y:S01]  /*4110*/  LDSM.16.M88.4 R64, [R188+0xe000] ;  /* 0x00e00000bc40783b */ /* 0x000ee20000000200 */
[C---:B------:R-:W-:Y:S06]  /*4120*/  HMMA.16816.F32.BF16 R4, R56.reuse, R100, R4 ;  /* 0x000000643804723c */ /* 0x040fec0000041804 */
[C---:B------:R-:W-:Y:S01]  /*4130*/  HMMA.16816.F32.BF16 R8, R56.reuse, R102, R8 ;  /* 0x000000663808723c */ /* 0x040fe20000041808 */
[----:B------:R-:W4:Y:S04]  /*4140*/  LDSM.16.M88.4 R100, [R188+0xe800] ;  /* 0x00e80000bc64783b */ /* 0x000f280000000200 */
[----:B-1----:R-:W-:Y:S01]  /*4150*/  IADD3 R2, R248, 0x40, R0 ;  /* 0x00000040f8027810 */ /* 0x002fe20007ffe000 */
[C---:B--2---:R-:W-:Y:S05]  /*4160*/  HMMA.16816.F32.BF16 R12, R56.reuse, R60, R12 ;  /* 0x0000003c380c723c */ /* 0x044fea000004180c */
[----:B------:R-:W-:Y:S01]  /*4170*/  IMAD.IADD R2, R2, 0x1, -R210 ;  /* 0x0000000102027824 */ /* 0x000fe200078e0ad2 */
[----:B------:R-:W-:Y:S01]  /*4180*/  HMMA.16816.F32.BF16 R16, R56, R62, R16 ;  /* 0x0000003e3810723c */ /* 0x000fe20000041810 */
[----:B------:R1:W-:Y:S03]  /*4190*/  LDSM.16.M88.4 R56, [R3+0x2000] ;  /* 0x002000000338783b */ /* 0x0003e60000000200 */
[----:B------:R-:W-:Y:S01]  /*41a0*/  ISETP.GE.AND P6, PT, R168, R2, PT ;  /* 0x00000002a800720c */ /* 0x000fe20003fc6270 */
[----:B------:R-:W-:Y:S04]  /*41b0*/  VIADD R0, R0, 0x40 ;  /* 0x0000004000007836 */ /* 0x000fe80000000000 */
[----:B------:R-:W2:Y:S01]  /*41c0*/  LDSM.16.M88.4 R60, [R192+0xe000] ;  /* 0x00e00000c03c783b */ /* 0x000ea20000000200 */
[----:B------:R-:W-:Y:S01]  /*41d0*/  ISETP.LT.AND P6, PT, R0, R210, P6 ;  /* 0x000000d20000720c */ /* 0x000fe200037c1270 */
[----:B------:R-:W-:Y:S02]  /*41e0*/  IMAD R0, R227, 0x2, R173 ;  /* 0x00000002e3007824 */ /* 0x000fe400078e02ad */
[----:B------:R-:W-:Y:S01]  /*41f0*/  IMAD R2, R204, 0x4, R170 ;  /* 0x00000004cc027824 */ /* 0x000fe200078e02aa */
[C---:B---3--:R-:W-:Y:S05]  /*4200*/  HMMA.16816.F32.BF16 R4, R52.reuse, R64, R4 ;  /* 0x000000403404723c */ /* 0x048fea0000041804 */
[----:B------:R-:W-:Y:S01]  /*4210*/  VIADD R170, R250, 0x9e3779b9 ;  /* 0x9e3779b9faaa7836 */ /* 0x000fe20000000000 */
[C---:B------:R-:W-:Y:S03]  /*4220*/  HMMA.16816.F32.BF16 R8, R52.reuse, R66, R8 ;  /* 0x000000423408723c */ /* 0x040fe60000041808 */
[----:B------:R-:W3:Y:S02]  /*4230*/  @!P6 S2R R169, SR_TID.X ;  /* 0x0000000000a9e919 */ /* 0x000ee40000002100 */
[----:B------:R-:W-:Y:S01]  /*4240*/  LOP3.LUT R64, R229, R251, R0, 0x96, !PT ;  /* 0x000000fbe5407212 */ /* 0x000fe200078e9600 */
[----:B-1----:R-:W-:Y:S01]  /*4250*/  IMAD.WIDE.U32 R2, R2, -0x326172a9, RZ ;  /* 0xcd9e8d5702027825 */ /* 0x002fe200078e00ff */
[C---:B----4-:R-:W-:Y:S04]  /*4260*/  HMMA.16816.F32.BF16 R12, R52.reuse, R100, R12 ;  /* 0x00000064340c723c */ /* 0x050fe8000004180c */
[----:B------:R-:W-:Y:S01]  /*4270*/  LOP3.LUT R3, R3, R172, R250, 0x96, !PT ;  /* 0x000000ac03037212 */ /* 0x000fe200078e96fa */
[----:B------:R-:W-:Y:S01]  /*4280*/  IMAD.WIDE.U32 R64, R64, -0x326172a9, RZ ;  /* 0xcd9e8d5740407825 */ /* 0x000fe200078e00ff */
[----:B------:R-:W-:Y:S01]  /*4290*/  HMMA.16816.F32.BF16 R16, R52, R102, R16 ;  /* 0x000000663410723c */ /* 0x000fe20000041810 */
[----:B------:R-:W1:Y:S04]  /*42a0*/  LDSM.16.M88.4 R52, [R192+0xe800] ;  /* 0x00e80000c034783b */ /* 0x000e680000000200 */
[----:B------:R-:W-:Y:S01]  /*42b0*/  LOP3.LUT R0, R65, R2, R170, 0x96, !PT ;  /* 0x0000000241007212 */ /* 0x000fe200078e96aa */
[----:B------:R-:W-:Y:S05]  /*42c0*/  IMAD.WIDE.U32 R2, R3, -0x2daee0ad, RZ ;  /* 0xd2511f5303027825 */ /* 0x000fea00078e00ff */
[----:B------:R-:W-:Y:S02]  /*42d0*/  VIADD R172, R251, 0xbb67ae85 ;  /* 0xbb67ae85fbac7836 */ /* 0x000fe40000000000 */
[----:B------:R-:W-:Y:S01]  /*42e0*/  IMAD.WIDE.U32 R100, R0, -0x2daee0ad, RZ ;  /* 0xd2511f5300647825 */ /* 0x000fe200078e00ff */
[C---:B--2---:R-:W-:Y:S05]  /*42f0*/  HMMA.16816.F32.BF16 R4, R56.reuse, R60, R4 ;  /* 0x0000003c3804723c */ /* 0x044fea0000041804 */
[----:B------:R-:W-:Y:S01]  /*4300*/  LOP3.LUT R3, R3, R228, R172, 0x96, !PT ;  /* 0x000000e403037212 */ /* 0x000fe200078e96ac */
[----:B------:R-:W-:Y:S01]  /*4310*/  VIADD R170, R251, 0x76cf5d0a ;  /* 0x76cf5d0afbaa7836 */ /* 0x000fe20000000000 */
[----:B------:R-:W-:Y:S01]  /*4320*/  @!P6 IADD3 R60, -R248, 0x1, R219 ;  /* 0x00000001f83ce810 */ /* 0x000fe20007ffe1db */
[C---:B------:R-:W-:Y:S03]  /*4330*/  HMMA.16816.F32.BF16 R8, R56.reuse, R62, R8 ;  /* 0x0000003e3808723c */ /* 0x040fe60000041808 */
[----:B------:R-:W-:Y:S01]  /*4340*/  LOP3.LUT R66, R101, R2, R170, 0x96, !PT ;  /* 0x0000000265427212 */ /* 0x000fe200078e96aa */
[----:B------:R-:W-:Y:S01]  /*4350*/  IMAD.WIDE.U32 R2, R3, -0x326172a9, RZ ;  /* 0xcd9e8d5703027825 */ /* 0x000fe200078e00ff */
[----:B------:R-:W-:Y:S03]  /*4360*/  @!P6 IADD3 R60, R168, R60, R210 ;  /* 0x0000003ca83ce210 */ /* 0x000fe60007ffe0d2 */
[----:B------:R-:W-:Y:S03]  /*4370*/  VIADD R170, R250, 0x3c6ef372 ;  /* 0x3c6ef372faaa7836 */ /* 0x000fe60000000000 */
[----:B------:R-:W-:Y:S01]  /*4380*/  @!P6 VIMNMX R61, R60, R210, PT ;  /* 0x000000d23c3de248 */ /* 0x000fe20003fe0100 */
[----:B------:R-:W-:Y:S01]  /*4390*/  VIADD R101, R250, 0x1715609d ;  /* 0x1715609dfa657836 */ /* 0x000fe20000000000 */
[----:B------:R-:W-:Y:S01]  /*43a0*/  LOP3.LUT R3, R3, R64, R170, 0x96, !PT ;  /* 0x0000004003037212 */ /* 0x000fe200078e96aa */
[----:B------:R-:W-:Y:S01]  /*43b0*/  IMAD.WIDE.U32 R66, R66, -0x326172a9, RZ ;  /* 0xcd9e8d5742427825 */ /* 0x000fe200078e00ff */
[----:B------:R-:W-:Y:S03]  /*43c0*/  @!P6 VIADDMNMX R60, R60, 0x8, R210, PT ;  /* 0x000000083c3ce846 */ /* 0x000fe600038001d2 */
[----:B------:R-:W-:Y:S01]  /*43d0*/  VIADD R170, R250, 0xdaa66d2b ;  /* 0xdaa66d2bfaaa7836 */ /* 0x000fe20000000000 */
[C---:B-1----:R-:W-:Y:S03]  /*43e0*/  HMMA.16816.F32.BF16 R12, R56.reuse, R52, R12 ;  /* 0x00000034380c723c */ /* 0x042fe6000004180c */
[----:B---3--:R-:W-:Y:S01]  /*43f0*/  @!P6 IMAD.SHL.U32 R0, R169, 0x2, RZ ;  /* 0x00000002a900e824 */ /* 0x008fe200078e00ff */
[----:B------:R-:W-:Y:S01]  /*4400*/  LOP3.LUT R172, R67, R2, R170, 0x96, !PT ;  /* 0x0000000243ac7212 */ /* 0x000fe200078e96aa */
[----:B------:R-:W-:Y:S01]  /*4410*/  IMAD.WIDE.U32 R2, R3, -0x2daee0ad, RZ ;  /* 0xd2511f5303027825 */ /* 0x000fe200078e00ff */
[----:B------:R-:W-:Y:S05]  /*4420*/  HMMA.16816.F32.BF16 R16, R56, R54, R16 ;  /* 0x000000363810723c */ /* 0x000fea0000041810 */
[----:B------:R-:W-:Y:S01]  /*4430*/  @!P6 LOP3.LUT R0, R171, 0x6, R0, 0xf8, !PT ;  /* 0x00000006ab00e812 */ /* 0x000fe200078ef800 */
[----:B------:R-:W-:Y:S05]  /*4440*/  IMAD.WIDE.U32 R172, R172, -0x2daee0ad, RZ ;  /* 0xd2511f53acac7825 */ /* 0x000fea00078e00ff */
[----:B------:R-:W-:Y:S02]  /*4450*/  VIADD R170, R251, 0xed9eba14 ;  /* 0xed9eba14fbaa7836 */ /* 0x000fe40000000000 */
[----:B------:R-:W-:Y:S02]  /*4460*/  @!P6 IMAD R0, R227, 0x40, R0 ;  /* 0x00000040e300e824 */ /* 0x000fe400078e0200 */
[----:B------:R-:W-:Y:S01]  /*4470*/  VIADD R102, R250, 0x78dde6e4 ;  /* 0x78dde6e4fa667836 */ /* 0x000fe20000000000 */
[----:B------:R-:W-:Y:S01]  /*4480*/  LOP3.LUT R65, R173, R2, R170, 0x96, !PT ;  /* 0x00000002ad417212 */ /* 0x000fe200078e96aa */
[----:B------:R-:W-:Y:S01]  /*4490*/  VIADD R171, R251, 0x32370b8f ;  /* 0x32370b8ffbab7836 */ /* 0x000fe20000000000 */
[CC--:B------:R-:W-:Y:S01]  /*44a0*/  @!P6 ISETP.GE.AND P2, PT, R0.reuse, R61.reuse, PT ;  /* 0x0000003d0000e20c */ /* 0x0c0fe20003f46270 */
[C---:B------:R-:W-:Y:S02]  /*44b0*/  @!P6 VIADD R2, R0.reuse, 0x8 ;  /* 0x000000080002e836 */ /* 0x040fe40000000000 */
[----:B------:R-:W-:Y:S01]  /*44c0*/  @!P6 VIADD R64, R0, 0x1 ;  /* 0x000000010040e836 */ /* 0x000fe20000000000 */
[----:B------:R-:W-:Y:S01]  /*44d0*/  LOP3.LUT R100, R3, R100, R171, 0x96, !PT ;  /* 0x0000006403647212 */ /* 0x000fe200078e96ab */
[----:B------:R-:W-:Y:S01]  /*44e0*/  IMAD.WIDE.U32 R52, R65, -0x326172a9, RZ ;  /* 0xcd9e8d5741347825 */ /* 0x000fe200078e00ff */
[CC--:B------:R-:W-:Y:S02]  /*44f0*/  @!P6 ISETP.GE.AND P4, PT, R2.reuse, R61.reuse, PT ;  /* 0x0000003d0200e20c */ /* 0x0c0fe40003f86270 */
[-C--:B------:R-:W-:Y:S01]  /*4500*/  @!P6 ISETP.GE.AND P5, PT, R2, R60.reuse, PT ;  /* 0x0000003c0200e20c */ /* 0x080fe20003fa6270 */
[----:B------:R-:W-:Y:S01]  /*4510*/  FMUL.FTZ R3, R216, 1.4426950216293334961 ;  /* 0x3fb8aa3bd8037820 */ /* 0x000fe20000410000 */
[-C--:B------:R-:W-:Y:S01]  /*4520*/  @!P6 ISETP.GE.AND P1, PT, R64, R61.reuse, PT ;  /* 0x0000003d4000e20c */ /* 0x080fe20003f26270 */
[----:B------:R-:W-:Y:S01]  /*4530*/  @!P6 VIADD R2, R0, 0x9 ;  /* 0x000000090002e836 */ /* 0x000fe20000000000 */
[-C--:B------:R-:W-:Y:S01]  /*4540*/  @!P6 ISETP.GE.AND P3, PT, R64, R60.reuse, PT ;  /* 0x0000003c4000e20c */ /* 0x080fe20003f66270 */
[C---:B------:R-:W-:Y:S01]  /*4550*/  FMUL.FTZ R64, R217.reuse, 1.4426950216293334961 ;  /* 0x3fb8aa3bd9407820 */ /* 0x040fe20000410000 */
[----:B------:R-:W-:Y:S01]  /*4560*/  @!P6 FSEL R4, R4, -INF , !P2 ;  /* 0xff8000000404e808 */ /* 0x000fe20005000000 */
[----:B------:R-:W-:Y:S01]  /*4570*/  IMAD.WIDE.U32 R62, R100, -0x326172a9, RZ ;  /* 0xcd9e8d57643e7825 */ /* 0x000fe200078e00ff */
[----:B------:R-:W-:Y:S02]  /*4580*/  FSETP.NEU.FTZ.AND P2, PT, R217, -INF , PT ;  /* 0xff800000d900780b */ /* 0x000fe40003f5d000 */
[----:B------:R-:W-:Y:S01]  /*4590*/  FSEL R3, R3, RZ, P0 ;  /* 0x000000ff03037208 */ /* 0x000fe20000000000 */
[----:B------:R-:W-:Y:S01]  /*45a0*/  VIADD R100, R251, 0xa9066899 ;  /* 0xa9066899fb647836 */ /* 0x000fe20000000000 */
[----:B------:R-:W-:Y:S02]  /*45b0*/  @!P6 FSEL R5, R5, -INF , !P1 ;  /* 0xff8000000505e808 */ /* 0x000fe40004800000 */
[-C--:B------:R-:W-:Y:S01]  /*45c0*/  @!P6 ISETP.GE.AND P0, PT, R2, R61.reuse, PT ;  /* 0x0000003d0200e20c */ /* 0x080fe20003f06270 */
[--C-:B------:R-:W-:Y:S01]  /*45d0*/  FFMA.FTZ R4, R4, UR7, -R3.reuse ;  /* 0x0000000704047c23 */ /* 0x100fe20008010803 */
[-C--:B------:R-:W-:Y:S01]  /*45e0*/  @!P6 ISETP.GE.AND P1, PT, R2, R60.reuse, PT ;  /* 0x0000003c0200e20c */ /* 0x080fe20003f26270 */
[--C-:B------:R-:W-:Y:S01]  /*45f0*/  FFMA.FTZ R103, R5, UR7, -R3.reuse ;  /* 0x0000000705677c23 */ /* 0x100fe20008010803 */
[----:B------:R-:W-:Y:S01]  /*4600*/  FSEL R2, R64, RZ, P2 ;  /* 0x000000ff40027208 */ /* 0x000fe20001000000 */
[----:B------:R1:W2:Y:S01]  /*4610*/  MUFU.EX2 R168, R4 ;  /* 0x0000000400a87308 */ /* 0x0002a20000000800 */
[C---:B------:R-:W-:Y:S01]  /*4620*/  @!P6 ISETP.GE.AND P2, PT, R0.reuse, R60, PT ;  /* 0x0000003c0000e20c */ /* 0x040fe20003f46270 */
[----:B------:R-:W-:Y:S01]  /*4630*/  @!P6 VIADD R5, R0, 0x10 ;  /* 0x000000100005e836 */ /* 0x000fe20000000000 */
[----:B------:R-:W-:Y:S02]  /*4640*/  @!P6 FSEL R7, R7, -INF , !P3 ;  /* 0xff8000000707e808 */ /* 0x000fe40005800000 */
[----:B------:R-:W-:Y:S02]  /*4650*/  @!P6 FSEL R6, R6, -INF , !P2 ;  /* 0xff8000000606e808 */ /* 0x000fe40005000000 */
[----:B------:R-:W-:Y:S01]  /*4660*/  @!P6 FSEL R8, R8, -INF , !P4 ;  /* 0xff8000000808e808 */ /* 0x000fe20006000000 */
[----:B------:R-:W-:Y:S01]  /*4670*/  FFMA.FTZ R7, R7, UR7, -R2 ;  /* 0x0000000707077c23 */ /* 0x000fe20008010802 */
[----:B------:R-:W-:Y:S01]  /*4680*/  LOP3.LUT R66, R63, R66, R102, 0x96, !PT ;  /* 0x000000423f427212 */ /* 0x000fe200078e9666 */
[--C-:B------:R-:W-:Y:S01]  /*4690*/  FFMA.FTZ R6, R6, UR7, -R2.reuse ;  /* 0x0000000706067c23 */ /* 0x100fe20008010802 */
[----:B------:R-:W-:Y:S01]  /*46a0*/  @!P6 FSEL R10, R10, -INF , !P5 ;  /* 0xff8000000a0ae808 */ /* 0x000fe20006800000 */
[----:B------:R3:W-:Y:S01]  /*46b0*/  MUFU.EX2 R169, R7 ;  /* 0x0000000700a97308 */ /* 0x0007e20000000800 */
[----:B------:R-:W-:Y:S01]  /*46c0*/  @!P6 FSEL R9, R9, -INF , !P0 ;  /* 0xff8000000909e808 */ /* 0x000fe20004000000 */
[--C-:B------:R-:W-:Y:S01]  /*46d0*/  FFMA.FTZ R8, R8, UR7, -R3.reuse ;  /* 0x0000000708087c23 */ /* 0x100fe20008010803 */
[CC--:B------:R-:W-:Y:S01]  /*46e0*/  @!P6 ISETP.GE.AND P2, PT, R5.reuse, R61.reuse, PT ;  /* 0x0000003d0500e20c */ /* 0x0c0fe20003f46270 */
[----:B------:R-:W-:Y:S01]  /*46f0*/  FFMA.FTZ R10, R10, UR7, -R2 ;  /* 0x000000070a0a7c23 */ /* 0x000fe20008010802 */
[----:B-1----:R-:W-:Y:S01]  /*4700*/  @!P6 VIADD R4, R0, 0x11 ;  /* 0x000000110004e836 */ /* 0x002fe20000000000 */
[-C--:B------:R-:W-:Y:S01]  /*4710*/  @!P6 ISETP.GE.AND P3, PT, R5, R60.reuse, PT ;  /* 0x0000003c0500e20c */ /* 0x080fe20003f66270 */
[----:B------:R-:W-:Y:S03]  /*4720*/  FFMA.FTZ R9, R9, UR7, -R3 ;  /* 0x0000000709097c23 */ /* 0x000fe60008010803 */
[----:B------:R1:W-:Y:S01]  /*4730*/  MUFU.EX2 R170, R6 ;  /* 0x0000000600aa7308 */ /* 0x0003e20000000800 */
[----:B------:R-:W-:Y:S02]  /*4740*/  @!P6 FSEL R12, R12, -INF , !P2 ;  /* 0xff8000000c0ce808 */ /* 0x000fe40005000000 */
[CC--:B------:R-:W-:Y:S02]  /*4750*/  @!P6 ISETP.GE.AND P4, PT, R4.reuse, R61.reuse, PT ;  /* 0x0000003d0400e20c */ /* 0x0c0fe40003f86270 */
[----:B------:R-:W-:Y:S01]  /*4760*/  @!P6 ISETP.GE.AND P0, PT, R4, R60, PT ;  /* 0x0000003c0400e20c */ /* 0x000fe20003f06270 */
[----:B------:R-:W-:Y:S01]  /*4770*/  IMAD.WIDE.U32 R4, R66, -0x2daee0ad, RZ ;  /* 0xd2511f5342047825 */ /* 0x000fe200078e00ff */
[----:B------:R-:W-:Y:S03]  /*4780*/  @!P6 FSEL R11, R11, -INF , !P1 ;  /* 0xff8000000b0be808 */ /* 0x000fe60004800000 */
[----:B------:R4:W-:Y:S01]  /*4790*/  MUFU.EX2 R102, R8 ;  /* 0x0000000800667308 */ /* 0x0009e20000000800 */
[----:B---3--:R-:W-:Y:S01]  /*47a0*/  LOP3.LUT R7, R53, R62, R101, 0x96, !PT ;  /* 0x0000003e35077212 */ /* 0x008fe200078e9665 */
[--C-:B------:R-:W-:Y:S01]  /*47b0*/  FFMA.FTZ R12, R12, UR7, -R3.reuse ;  /* 0x000000070c0c7c23 */ /* 0x100fe20008010803 */
[----:B------:R-:W-:Y:S01]  /*47c0*/  LOP3.LUT R5, R5, R172, R100, 0x96, !PT ;  /* 0x000000ac05057212 */ /* 0x000fe200078e9664 */
[----:B------:R-:W-:Y:S01]  /*47d0*/  VIADD R100, R251, 0x646e171e ;  /* 0x646e171efb647836 */ /* 0x000fe20000000000 */
[----:B------:R-:W-:Y:S01]  /*47e0*/  @!P6 FSEL R13, R13, -INF , !P4 ;  /* 0xff8000000d0de808 */ /* 0x000fe20006000000 */
[--C-:B------:R-:W-:Y:S01]  /*47f0*/  FFMA.FTZ R11, R11, UR7, -R2.reuse ;  /* 0x000000070b0b7c23 */ /* 0x100fe20008010802 */
[----:B------:R-:W-:Y:S03]  /*4800*/  @!P6 FSEL R14, R14, -INF , !P3 ;  /* 0xff8000000e0ee808 */ /* 0x000fe60005800000 */
[----:B------:R3:W-:Y:S01]  /*4810*/  MUFU.EX2 R66, R10 ;  /* 0x0000000a00427308 */ /* 0x0007e20000000800 */
[C---:B-1----:R-:W-:Y:S01]  /*4820*/  @!P6 VIADD R6, R0.reuse, 0x18 ;  /* 0x000000180006e836 */ /* 0x042fe20000000000 */
[----:B------:R-:W-:Y:S01]  /*4830*/  @!P6 FSEL R15, R15, -INF , !P0 ;  /* 0xff8000000f0fe808 */ /* 0x000fe20004000000 */
[----:B------:R-:W-:Y:S02]  /*4840*/  @!P6 VIADD R0, R0, 0x19 ;  /* 0x000000190000e836 */ /* 0x000fe40000000000 */
[----:B------:R-:W-:Y:S01]  /*4850*/  FFMA.FTZ R13, R13, UR7, -R3 ;  /* 0x000000070d0d7c23 */ /* 0x000fe20008010803 */
[--C-:B------:R-:W-:Y:S01]  /*4860*/  FFMA.FTZ R14, R14, UR7, -R2.reuse ;  /* 0x000000070e0e7c23 */ /* 0x100fe20008010802 */
[CC--:B------:R-:W-:Y:S01]  /*4870*/  @!P6 ISETP.GE.AND P5, PT, R6.reuse, R61.reuse, PT ;  /* 0x0000003d0600e20c */ /* 0x0c0fe20003fa6270 */
[----:B------:R-:W-:Y:S01]  /*4880*/  FFMA.FTZ R15, R15, UR7, -R2 ;  /* 0x000000070f0f7c23 */ /* 0x000fe20008010802 */
[-C--:B------:R-:W-:Y:S01]  /*4890*/  @!P6 ISETP.GE.AND P2, PT, R6, R60.reuse, PT ;  /* 0x0000003c0600e20c */ /* 0x080fe20003f46270 */
[----:B------:R-:W-:Y:S01]  /*48a0*/  IMAD.WIDE.U32 R6, R7, -0x2daee0ad, RZ ;  /* 0xd2511f5307067825 */ /* 0x000fe200078e00ff */
[----:B------:R1:W-:Y:S01]  /*48b0*/  MUFU.EX2 R67, R9 ;  /* 0x0000000900437308 */ /* 0x0003e20000000800 */
[C---:B------:R-:W-:Y:S02]  /*48c0*/  @!P6 ISETP.GE.AND P1, PT, R0.reuse, R61, PT ;  /* 0x0000003d0000e20c */ /* 0x040fe40003f26270 */
[----:B------:R-:W-:Y:S01]  /*48d0*/  @!P6 ISETP.GE.AND P4, PT, R0, R60, PT ;  /* 0x0000003c0000e20c */ /* 0x000fe20003f86270 */
[----:B------:R-:W-:Y:S01]  /*48e0*/  IMAD.MOV.U32 R101, RZ, RZ, R220 ;  /* 0x000000ffff657224 */ /* 0x000fe200078e00dc */
[----:B----4-:R-:W-:Y:S01]  /*48f0*/  LOP3.LUT R8, R7, R4, R100, 0x96, !PT ;  /* 0x0000000407087212 */ /* 0x010fe200078e9664 */
[----:B------:R-:W-:Y:S01]  /*4900*/  IMAD.WIDE.U32 R4, R5, -0x326172a9, RZ ;  /* 0xcd9e8d5705047825 */ /* 0x000fe200078e00ff */
[C---:B------:R-:W-:Y:S03]  /*4910*/  LOP3.LUT R56, R6.reuse, 0xffff, RZ, 0xc0, !PT ;  /* 0x0000ffff06387812 */ /* 0x040fe600078ec0ff */
[----:B------:R-:W4:Y:S01]  /*4920*/  MUFU.EX2 R103, R103 ;  /* 0x0000006700677308 */ /* 0x000f220000000800 */
[----:B------:R-:W-:Y:S01]  /*4930*/  LOP3.LUT R53, R6, 0xff, RZ, 0xc0, !PT ;  /* 0x000000ff06357812 */ /* 0x000fe200078ec0ff */
[----:B------:R-:W-:Y:S01]  /*4940*/  VIADD R100, R250, 0xb54cda56 ;  /* 0xb54cda56fa647836 */ /* 0x000fe20000000000 */
[----:B------:R-:W-:Y:S02]  /*4950*/  SHF.R.U32.HI R54, RZ, 0x10, R4 ;  /* 0x00000010ff367819 */ /* 0x000fe40000011604 */
[C---:B------:R-:W-:Y:S02]  /*4960*/  LOP3.LUT R7, R4.reuse, 0xffff, RZ, 0xc0, !PT ;  /* 0x0000ffff04077812 */ /* 0x040fe400078ec0ff */
[----:B------:R-:W-:Y:S03]  /*4970*/  LOP3.LUT R0, R5, R52, R100, 0x96, !PT ;  /* 0x0000003405007212 */ /* 0x000fe600078e9664 */
[----:B------:R-:W4:Y:S01]  /*4980*/  MUFU.EX2 R62, R12 ;  /* 0x0000000c003e7308 */ /* 0x000f220000000800 */
[----:B------:R-:W-:Y:S01]  /*4990*/  SHF.R.U32.HI R52, RZ, 0x18, R4 ;  /* 0x00000018ff347819 */ /* 0x000fe20000011604 */
[----:B------:R-:W-:Y:S01]  /*49a0*/  IMAD.MOV.U32 R100, RZ, RZ, R221 ;  /* 0x000000ffff647224 */ /* 0x000fe200078e00dd */
[----:B---3--:R-:W-:Y:S02]  /*49b0*/  LOP3.LUT R10, R4, 0xff, RZ, 0xc0, !PT ;  /* 0x000000ff040a7812 */ /* 0x008fe400078ec0ff */
[C---:B------:R-:W-:Y:S02]  /*49c0*/  LOP3.LUT R4, R0.reuse, 0xffff, RZ, 0xc0, !PT ;  /* 0x0000ffff00047812 */ /* 0x040fe400078ec0ff */
[----:B------:R-:W-:Y:S03]  /*49d0*/  SHF.R.U32.HI R55, RZ, 0x10, R6 ;  /* 0x00000010ff377819 */ /* 0x000fe60000011606 */
[----:B------:R-:W3:Y:S01]  /*49e0*/  MUFU.EX2 R65, R11 ;  /* 0x0000000b00417308 */ /* 0x000ee20000000800 */
[----:B------:R-:W-:Y:S02]  /*49f0*/  SHF.R.U32.HI R4, RZ, 0x8, R4 ;  /* 0x00000008ff047819 */ /* 0x000fe40000011604 */
[----:B-1----:R-:W-:Y:S02]  /*4a00*/  SHF.R.U32.HI R9, RZ, 0x18, R6 ;  /* 0x00000018ff097819 */ /* 0x002fe40000011606 */
[----:B------:R-:W-:Y:S02]  /*4a10*/  LOP3.LUT R5, R0, 0xff, RZ, 0xc0, !PT ;  /* 0x000000ff00057812 */ /* 0x000fe400078ec0ff */
[----:B------:R-:W-:Y:S03]  /*4a20*/  LOP3.LUT R4, R4, 0xffff, RZ, 0xc0, !PT ;  /* 0x0000ffff04047812 */ /* 0x000fe600078ec0ff */
[----:B------:R-:W1:Y:S01]  /*4a30*/  MUFU.EX2 R60, R13 ;  /* 0x0000000d003c7308 */ /* 0x000e620000000800 */
[--C-:B------:R-:W-:Y:S02]  /*4a40*/  SHF.R.U32.HI R6, RZ, 0x10, R0.reuse ;  /* 0x00000010ff067819 */ /* 0x100fe40000011600 */
[----:B------:R-:W-:Y:S02]  /*4a50*/  @!P6 FSEL R17, R17, -INF , !P1 ;  /* 0xff8000001111e808 */ /* 0x000fe40004800000 */
[----:B------:R-:W-:Y:S02]  /*4a60*/  @!P6 FSEL R16, R16, -INF , !P5 ;  /* 0xff8000001010e808 */ /* 0x000fe40006800000 */
[----:B------:R-:W-:Y:S03]  /*4a70*/  ISETP.LE.U32.AND P5, PT, R5, UR8, PT ;  /* 0x0000000805007c0c */ /* 0x000fe6000bfa3070 */
[----:B------:R-:W-:Y:S01]  /*4a80*/  MUFU.EX2 R64, R14 ;  /* 0x0000000e00407308 */ /* 0x000fe20000000800 */
[----:B------:R-:W-:Y:S01]  /*4a90*/  ISETP.LE.U32.AND P1, PT, R4, UR8, PT ;  /* 0x0000000804007c0c */ /* 0x000fe2000bf23070 */
[--C-:B------:R-:W-:Y:S01]  /*4aa0*/  FFMA.FTZ R16, R16, UR7, -R3.reuse ;  /* 0x0000000710107c23 */ /* 0x100fe20008010803 */
[----:B------:R-:W-:Y:S01]  /*4ab0*/  SHF.R.U32.HI R0, RZ, 0x18, R0 ;  /* 0x00000018ff007819 */ /* 0x000fe20000011600 */
[----:B------:R-:W-:Y:S01]  /*4ac0*/  FFMA.FTZ R3, R17, UR7, -R3 ;  /* 0x0000000711037c23 */ /* 0x000fe20008010803 */
[----:B------:R-:W-:Y:S02]  /*4ad0*/  LOP3.LUT R5, R6, 0xff, RZ, 0xc0, !PT ;  /* 0x000000ff06057812 */ /* 0x000fe400078ec0ff */
[----:B------:R-:W-:Y:S03]  /*4ae0*/  @!P6 FSEL R19, R19, -INF , !P4 ;  /* 0xff8000001313e808 */ /* 0x000fe60006000000 */
[----:B------:R3:W1:Y:S01]  /*4af0*/  MUFU.EX2 R57, R3 ;  /* 0x0000000300397308 */ /* 0x0006620000000800 */
[----:B------:R-:W-:Y:S02]  /*4b00*/  @!P6 FSEL R18, R18, -INF , !P2 ;  /* 0xff8000001212e808 */ /* 0x000fe40005000000 */
[----:B------:R-:W-:Y:S01]  /*4b10*/  ISETP.LE.U32.AND P6, PT, R0, UR8, PT ;  /* 0x0000000800007c0c */ /* 0x000fe2000bfc3070 */
[----:B--2---:R-:W-:Y:S01]  /*4b20*/  @!P5 FADD.FTZ R168, -R168, -RZ ;  /* 0x800000ffa8a8d221 */ /* 0x004fe20000010100 */
[----:B------:R-:W-:Y:S01]  /*4b30*/  ISETP.LE.U32.AND P2, PT, R5, UR8, PT ;  /* 0x0000000805007c0c */ /* 0x000fe2000bf43070 */
[--C-:B------:R-:W-:Y:S01]  /*4b40*/  FFMA.FTZ R18, R18, UR7, -R2.reuse ;  /* 0x0000000712127c23 */ /* 0x100fe20008010802 */
[----:B------:R-:W-:Y:S01]  /*4b50*/  SHF.R.U32.HI R4, RZ, 0x8, R7 ;  /* 0x00000008ff047819 */ /* 0x000fe20000011607 */
[----:B------:R-:W-:Y:S01]  /*4b60*/  FFMA.FTZ R2, R19, UR7, -R2 ;  /* 0x0000000713027c23 */ /* 0x000fe20008010802 */
[----:B----4-:R-:W-:Y:S01]  /*4b70*/  @!P1 FADD.FTZ R103, -R103, -RZ ;  /* 0x800000ff67679221 */ /* 0x010fe20000010100 */
[----:B------:R-:W-:Y:S01]  /*4b80*/  ISETP.LE.U32.AND P4, PT, R10, UR8, PT ;  /* 0x000000080a007c0c */ /* 0x000fe2000bf83070 */
[----:B------:R-:W2:Y:S01]  /*4b90*/  MUFU.EX2 R63, R15 ;  /* 0x0000000f003f7308 */ /* 0x000ea20000000800 */
[----:B------:R-:W-:Y:S02]  /*4ba0*/  LOP3.LUT R0, R4, 0xffff, RZ, 0xc0, !PT ;  /* 0x0000ffff04007812 */ /* 0x000fe400078ec0ff */
[----:B------:R-:W-:Y:S02]  /*4bb0*/  LOP3.LUT R4, R54, 0xff, RZ, 0xc0, !PT ;  /* 0x000000ff36047812 */ /* 0x000fe400078ec0ff */
[----:B------:R-:W-:Y:S01]  /*4bc0*/  ISETP.LE.U32.AND P1, PT, R0, UR8, PT ;  /* 0x0000000800007c0c */ /* 0x000fe2000bf23070 */
[----:B------:R-:W-:Y:S01]  /*4bd0*/  @!P6 FADD.FTZ R169, -R169, -RZ ;  /* 0x800000ffa9a9e221 */ /* 0x000fe20000010100 */
[----:B------:R-:W-:Y:S03]  /*4be0*/  LOP3.LUT R0, R8, 0xff, RZ, 0xc0, !PT ;  /* 0x000000ff08007812 */ /* 0x000fe600078ec0ff */
[----:B------:R4:W2:Y:S01]  /*4bf0*/  MUFU.EX2 R59, R2 ;  /* 0x00000002003b7308 */ /* 0x0008a20000000800 */
[----:B------:R-:W-:Y:S01]  /*4c00*/  @!P2 FADD.FTZ R170, -R170, -RZ ;  /* 0x800000ffaaaaa221 */ /* 0x000fe20000010100 */
[----:B------:R-:W-:Y:S02]  /*4c10*/  ISETP.LE.U32.AND P6, PT, R4, UR8, PT ;  /* 0x0000000804007c0c */ /* 0x000fe4000bfc3070 */
[----:B------:R-:W-:Y:S01]  /*4c20*/  ISETP.LE.U32.AND P2, PT, R0, UR8, PT ;  /* 0x0000000800007c0c */ /* 0x000fe2000bf43070 */
[----:B------:R-:W-:Y:S01]  /*4c30*/  @!P4 FADD.FTZ R102, -R102, -RZ ;  /* 0x800000ff6666c221 */ /* 0x000fe20000010100 */
[----:B------:R-:W-:Y:S02]  /*4c40*/  LOP3.LUT R0, R8, 0xffff, RZ, 0xc0, !PT ;  /* 0x0000ffff08007812 */ /* 0x000fe400078ec0ff */
[----:B---3--:R-:W-:Y:S02]  /*4c50*/  SHF.R.U32.HI R3, RZ, 0x8, R56 ;  /* 0x00000008ff037819 */ /* 0x008fe40000011638 */
[----:B------:R-:W3:Y:S01]  /*4c60*/  MUFU.EX2 R61, R18 ;  /* 0x00000012003d7308 */ /* 0x000ee20000000800 */
[----:B------:R-:W-:Y:S01]  /*4c70*/  SHF.R.U32.HI R0, RZ, 0x8, R0 ;  /* 0x00000008ff007819 */ /* 0x000fe20000011600 */
[----:B------:R-:W-:Y:S01]  /*4c80*/  @!P1 FADD.FTZ R67, -R67, -RZ ;  /* 0x800000ff43439221 */ /* 0x000fe20000010100 */
[----:B------:R-:W-:Y:S02]  /*4c90*/  ISETP.LE.U32.AND P5, PT, R52, UR8, PT ;  /* 0x0000000834007c0c */ /* 0x000fe4000bfa3070 */
[----:B------:R-:W-:Y:S01]  /*4ca0*/  LOP3.LUT R0, R0, 0xffff, RZ, 0xc0, !PT ;  /* 0x0000ffff00007812 */ /* 0x000fe200078ec0ff */
[----:B------:R-:W-:Y:S01]  /*4cb0*/  @!P6 FADD.FTZ R66, -R66, -RZ ;  /* 0x800000ff4242e221 */ /* 0x000fe20000010100 */
[--C-:B------:R-:W-:Y:S01]  /*4cc0*/  SHF.R.U32.HI R4, RZ, 0x18, R8.reuse ;  /* 0x00000018ff047819 */ /* 0x100fe20000011608 */
[----:B------:R-:W-:Y:S01]  /*4cd0*/  @!P2 FADD.FTZ R62, -R62, -RZ ;  /* 0x800000ff3e3ea221 */ /* 0x000fe20000010100 */
[----:B------:R-:W-:Y:S01]  /*4ce0*/  ISETP.LE.U32.AND P6, PT, R0, UR8, PT ;  /* 0x0000000800007c0c */ /* 0x000fe2000bfc3070 */
[----:B------:R-:W3:Y:S01]  /*4cf0*/  MUFU.EX2 R58, R16 ;  /* 0x00000010003a7308 */ /* 0x000ee20000000800 */
[----:B------:R-:W-:Y:S02]  /*4d00*/  LOP3.LUT R0, R3, 0xffff, RZ, 0xc0, !PT ;  /* 0x0000ffff03007812 */ /* 0x000fe400078ec0ff */
[----:B------:R-:W-:Y:S02]  /*4d10*/  F2FP.RELU.BF16.F32.PACK_AB R3, R103, R168 ;  /* 0x000000a86703723e */ /* 0x000fe400000018ff */
[----:B----4-:R-:W-:Y:S01]  /*4d20*/  F2FP.RELU.BF16.F32.PACK_AB R2, R169, R170 ;  /* 0x000000aaa902723e */ /* 0x010fe200000018ff */
[----:B------:R-:W-:Y:S01]  /*4d30*/  @!P5 FADD.FTZ R65, -R65, -RZ ;  /* 0x800000ff4141d221 */ /* 0x000fe20000010100 */
[----:B------:R-:W-:Y:S01]  /*4d40*/  ISETP.LE.U32.AND P2, PT, R0, UR8, PT ;  /* 0x0000000800007c0c */ /* 0x000fe2000bf43070 */
[----:B------:R-:W-:Y:S01]  /*4d50*/  STS [R222+0x12000], R3 ;  /* 0x01200003de007388 */ /* 0x000fe20000000800 */
[----:B------:R-:W-:Y:S02]  /*4d60*/  F2FP.RELU.BF16.F32.PACK_AB R0, R67, R102 ;  /* 0x000000664300723e */ /* 0x000fe400000018ff */
[----:B------:R-:W-:Y:S01]  /*4d70*/  SHF.R.U32.HI R8, RZ, 0x10, R8 ;  /* 0x00000010ff087819 */ /* 0x000fe20000011608 */
[----:B------:R-:W-:Y:S01]  /*4d80*/  STS [R222+0x12400], R2 ;  /* 0x01240002de007388 */ /* 0x000fe20000000800 */
[----:B------:R-:W-:Y:S01]  /*4d90*/  ISETP.LE.U32.AND P4, PT, R4, UR8, PT ;  /* 0x0000000804007c0c */ /* 0x000fe2000bf83070 */
[----:B-1----:R-:W-:Y:S01]  /*4da0*/  @!P6 FADD.FTZ R60, -R60, -RZ ;  /* 0x800000ff3c3ce221 */ /* 0x002fe20000010100 */
[----:B------:R-:W-:Y:S01]  /*4db0*/  LOP3.LUT R8, R8, 0xff, RZ, 0xc0, !PT ;  /* 0x000000ff08087812 */ /* 0x000fe200078ec0ff */
[----:B------:R1:W-:Y:S01]  /*4dc0*/  STS [R225+0x12000], R0 ;  /* 0x01200000e1007388 */ /* 0x0003e20000000800 */
[----:B------:R-:W-:Y:S02]  /*4dd0*/  LOP3.LUT R4, R55, 0xff, RZ, 0xc0, !PT ;  /* 0x000000ff37047812 */ /* 0x000fe400078ec0ff */
[----:B------:R-:W-:Y:S01]  /*4de0*/  ISETP.LE.U32.AND P5, PT, R8, UR8, PT ;  /* 0x0000000808007c0c */ /* 0x000fe2000bfa3070 */
[----:B------:R-:W-:Y:S01]  /*4df0*/  @!P2 FADD.FTZ R57, -R57, -RZ ;  /* 0x800000ff3939a221 */ /* 0x000fe20000010100 */
[----:B------:R-:W-:Y:S02]  /*4e00*/  ISETP.LE.U32.AND P0, PT, R9, UR8, PT ;  /* 0x0000000809007c0c */ /* 0x000fe4000bf03070 */
[----:B------:R-:W-:Y:S02]  /*4e10*/  ISETP.LE.U32.AND P1, PT, R4, UR8, PT ;  /* 0x0000000804007c0c */ /* 0x000fe4000bf23070 */
[----:B------:R-:W-:Y:S01]  /*4e20*/  ISETP.LE.U32.AND P3, PT, R53, UR8, PT ;  /* 0x0000000835007c0c */ /* 0x000fe2000bf63070 */
[----:B--2---:R-:W-:Y:S01]  /*4e30*/  @!P4 FADD.FTZ R63, -R63, -RZ ;  /* 0x800000ff3f3fc221 */ /* 0x004fe20000010100 */
[----:B------:R-:W-:Y:S02]  /*4e40*/  F2FP.RELU.BF16.F32.PACK_AB R5, R60, R62 ;  /* 0x0000003e3c05723e */ /* 0x000fe400000018ff */
[----:B------:R-:W-:Y:S02]  /*4e50*/  FSETP.GE.FTZ.AND P2, PT, R67, RZ, PT ;  /* 0x000000ff4300720b */ /* 0x000fe40003f56000 */
[----:B------:R-:W-:Y:S01]  /*4e60*/  ISETP.GT.AND P4, PT, R204, R249, PT ;  /* 0x000000f9cc00720c */ /* 0x000fe20003f84270 */
[----:B------:R-:W-:Y:S01]  /*4e70*/  @!P5 FADD.FTZ R64, -R64, -RZ ;  /* 0x800000ff4040d221 */ /* 0x000fe20000010100 */
[----:B------:R-:W-:Y:S01]  /*4e80*/  FSETP.GE.FTZ.AND P6, PT, R170, RZ, PT ;  /* 0x000000ffaa00720b */ /* 0x000fe20003fd6000 */
[----:B------:R-:W-:Y:S01]  /*4e90*/  @!P0 FADD.FTZ R59, -R59, -RZ ;  /* 0x800000ff3b3b8221 */ /* 0x000fe20000010100 */
[----:B------:R-:W-:Y:S01]  /*4ea0*/  FSETP.GE.FTZ.AND P5, PT, R169, RZ, PT ;  /* 0x000000ffa900720b */ /* 0x000fe20003fb6000 */
[----:B---3--:R-:W-:Y:S01]  /*4eb0*/  @!P1 FADD.FTZ R61, -R61, -RZ ;  /* 0x800000ff3d3d9221 */ /* 0x008fe20000010100 */
[----:B------:R-:W-:Y:S01]  /*4ec0*/  F2FP.RELU.BF16.F32.PACK_AB R4, R63, R64 ;  /* 0x000000403f04723e */ /* 0x000fe200000018ff */
[----:B------:R-:W-:Y:S01]  /*4ed0*/  @!P3 FADD.FTZ R58, -R58, -RZ ;  /* 0x800000ff3a3ab221 */ /* 0x000fe20000010100 */
[----:B------:R-:W-:Y:S02]  /*4ee0*/  FSETP.GE.FTZ.AND P1, PT, R168, RZ, PT ;  /* 0x000000ffa800720b */ /* 0x000fe40003f36000 */
[----:B-1----:R-:W-:Y:S02]  /*4ef0*/  F2FP.RELU.BF16.F32.PACK_AB R0, R65, R66 ;  /* 0x000000424100723e */ /* 0x002fe400000018ff */
[----:B------:R-:W-:Y:S02]  /*4f00*/  F2FP.RELU.BF16.F32.PACK_AB R2, R59, R61 ;  /* 0x0000003d3b02723e */ /* 0x000fe400000018ff */
[----:B------:R-:W-:Y:S01]  /*4f10*/  F2FP.RELU.BF16.F32.PACK_AB R3, R57, R58 ;  /* 0x0000003a3903723e */ /* 0x000fe200000018ff */
[----:B------:R1:W-:Y:S01]  /*4f20*/  STS [R225+0x12400], R0 ;  /* 0x01240000e1007388 */ /* 0x0003e20000000800 */
[----:B------:R-:W-:Y:S03]  /*4f30*/  FSETP.GE.FTZ.AND P3, PT, R102, RZ, PT ;  /* 0x000000ff6600720b */ /* 0x000fe60003f76000 */
[----:B------:R-:W-:Y:S04]  /*4f40*/  STS [R223+0x12000], R5 ;  /* 0x01200005df007388 */ /* 0x000fe80000000800 */
[----:B------:R-:W-:Y:S04]  /*4f50*/  STS [R223+0x12400], R4 ;  /* 0x01240004df007388 */ /* 0x000fe80000000800 */
[----:B------:R2:W-:Y:S04]  /*4f60*/  STS [R224+0x12400], R2 ;  /* 0x01240002e0007388 */ /* 0x0005e80000000800 */
[----:B------:R3:W-:Y:S01]  /*4f70*/  STS [R224+0x12000], R3 ;  /* 0x01200003e0007388 */ /* 0x0007e20000000800 */
[----:B-1----:R-:W-:Y:S05]  /*4f80*/  LEA R0, R198, UR5, 0x1 ;  /* 0x00000005c6007c11 */ /* 0x002fea000f8e08ff */
[----:B------:R-:W1:Y:S01]  /*4f90*/  LDSM.16.M88.4 R16, [R0+0x8000] ;  /* 0x008000000010783b */ /* 0x000e620000000200 */
[--C-:B------:R-:W-:Y:S02]  /*4fa0*/  IMAD.IADD R56, R189, 0x1, R0.reuse ;  /* 0x00000001bd387824 */ /* 0x100fe400078e0200 */
[----:B--2---:R-:W-:Y:S04]  /*4fb0*/  IMAD.IADD R2, R193, 0x1, R0 ;  /* 0x00000001c1027824 */ /* 0x004fe800078e0200 */
[----:B---3--:R-:W-:Y:S01]  /*4fc0*/  IMAD.IADD R3, R189, 0x1, R2 ;  /* 0x00000001bd037824 */ /* 0x008fe200078e0202 */
[----:B------:R-:W2:Y:S01]  /*4fd0*/  LDSM.16.M88.4 R52, [R2+0x8000] ;  /* 0x008000000234783b */ /* 0x000ea20000000200 */
[C---:B-1----:R-:W-:Y:S06]  /*4fe0*/  HMMA.16816.F32.BF16 R4, R16.reuse, R104, RZ ;  /* 0x000000681004723c */ /* 0x042fec00000418ff */
[C---:B------:R-:W-:Y:S06]  /*4ff0*/  HMMA.16816.F32.BF16 R8, R16.reuse, R106, RZ ;  /* 0x0000006a1008723c */ /* 0x040fec00000418ff */
[C---:B------:R-:W-:Y:S06]  /*5000*/  HMMA.16816.F32.BF16 R12, R16.reuse, R108, RZ ;  /* 0x0000006c100c723c */ /* 0x040fec00000418ff */
[----:B------:R-:W-:Y:S06]  /*5010*/  HMMA.16816.F32.BF16 R16, R16, R110, RZ ;  /* 0x0000006e1010723c */ /* 0x000fec00000418ff */
        /* <DEDUP_REMOVED lines=28> */
[----:B------:R-:W-:Y:S07]  /*51e0*/  HMMA.16816.F32.BF16 R16, R52, R158, R16 ;  /* 0x0000009e3410723c */ /* 0x000fee0000041810 */
[C---:B------:R-:W-:Y:S04]  /*51f0*/  LEA R52, P0, R219.reuse, R100, 0x2 ;  /* 0x00000064db347211 */ /* 0x040fe800078010ff */
[----:B------:R-:W-:Y:S02]  /*5200*/  LEA.HI.X.SX32 R53, R219, R101, 0x2, P0 ;  /* 0x00000065db357211 */ /* 0x000fe400000f16ff */
[----:B------:R-:W-:Y:S03]  /*5210*/  FSETP.GE.FTZ.AND P0, PT, R103, RZ, PT ;  /* 0x000000ff6700720b */ /* 0x000fe60003f16000 */
[----:B------:R-:W2:Y:S04]  /*5220*/  LDG.E R2, desc[UR16][R52.64] ;  /* 0x0000001034027981 */ /* 0x000ea8000c1e1900 */
[----:B------:R1:W3:Y:S04]  /*5230*/  LDG.E R0, desc[UR16][R52.64+0x20] ;  /* 0x0000201034007981 */ /* 0x0002e8000c1e1900 */
[----:B-1----:R-:W1:Y:S02]  /*5240*/  LDSM.16.M88.4 R52, [R3+0xa000] ;  /* 0x00a000000334783b */ /* 0x002e640000000200 */
[C---:B-1----:R-:W-:Y:S06]  /*5250*/  HMMA.16816.F32.BF16 R4, R52.reuse, R160, R4 ;  /* 0x000000a03404723c */ /* 0x042fec0000041804 */
[C---:B------:R-:W-:Y:S06]  /*5260*/  HMMA.16816.F32.BF16 R8, R52.reuse, R162, R8 ;  /* 0x000000a23408723c */ /* 0x040fec0000041808 */
[C---:B------:R-:W-:Y:S06]  /*5270*/  HMMA.16816.F32.BF16 R12, R52.reuse, R164, R12 ;  /* 0x000000a4340c723c */ /* 0x040fec000004180c */
[----:B------:R-:W-:Y:S06]  /*5280*/  HMMA.16816.F32.BF16 R16, R52, R166, R16 ;  /* 0x000000a63410723c */ /* 0x000fec0000041810 */
[C---:B--2---:R-:W-:Y:S01]  /*5290*/  FADD.FTZ R3, -R2.reuse, R5 ;  /* 0x0000000502037221 */ /* 0x044fe20000010100 */
[C---:B------:R-:W-:Y:S05]  /*52a0*/  FADD.FTZ R4, -R2.reuse, R4 ;  /* 0x0000000402047221 */ /* 0x040fea0000010100 */
[C---:B------:R-:W-:Y:S01]  /*52b0*/  FADD.FTZ R9, -R2.reuse, R9 ;  /* 0x0000000902097221 */ /* 0x040fe20000010100 */
[----:B------:R-:W-:Y:S01]  /*52c0*/  FADD.FTZ R8, -R2, R8 ;  /* 0x0000000802087221 */ /* 0x000fe20000010100 */
[-C--:B------:R-:W-:Y:S02]  /*52d0*/  FSEL R3, R3, R2.reuse, P0 ;  /* 0x0000000203037208 */ /* 0x080fe40000000000 */
[-C--:B------:R-:W-:Y:S02]  /*52e0*/  FSEL R4, R4, R2.reuse, P1 ;  /* 0x0000000204047208 */ /* 0x080fe40000800000 */
[----:B------:R-:W-:Y:S01]  /*52f0*/  FSETP.GE.FTZ.AND P0, PT, R57, RZ, PT ;  /* 0x000000ff3900720b */ /* 0x000fe20003f16000 */
[----:B------:R-:W-:Y:S01]  /*5300*/  FMUL.FTZ R103, R103, R3 ;  /* 0x0000000367677220 */ /* 0x000fe20000410000 */
[----:B------:R-:W-:Y:S01]  /*5310*/  FSEL R3, R9, R2, P2 ;  /* 0x0000000209037208 */ /* 0x000fe20001000000 */
[----:B------:R-:W-:Y:S01]  /*5320*/  FMUL.FTZ R168, R168, R4 ;  /* 0x00000004a8a87220 */ /* 0x000fe20000410000 */
[----:B------:R-:W-:Y:S01]  /*5330*/  FSETP.GE.FTZ.AND P1, PT, R62, RZ, PT ;  /* 0x000000ff3e00720b */ /* 0x000fe20003f36000 */
[----:B------:R-:W-:Y:S01]  /*5340*/  FADD.FTZ R4, -R2, R12 ;  /* 0x0000000c02047221 */ /* 0x000fe20000010100 */
[----:B------:R-:W-:Y:S01]  /*5350*/  FSETP.GE.FTZ.AND P2, PT, R60, RZ, PT ;  /* 0x000000ff3c00720b */ /* 0x000fe20003f56000 */
[----:B------:R-:W-:Y:S01]  /*5360*/  FADD.FTZ R9, -R2, R13 ;  /* 0x0000000d02097221 */ /* 0x000fe20000010100 */
[-C--:B------:R-:W-:Y:S01]  /*5370*/  FSEL R8, R8, R2.reuse, P3 ;  /* 0x0000000208087208 */ /* 0x080fe20001800000 */
[----:B------:R-:W-:Y:S01]  /*5380*/  FMUL.FTZ R12, R67, R3 ;  /* 0x00000003430c7220 */ /* 0x000fe20000410000 */
[-C--:B------:R-:W-:Y:S01]  /*5390*/  FSEL R4, R4, R2.reuse, P1 ;  /* 0x0000000204047208 */ /* 0x080fe20000800000 */
[----:B------:R-:W-:Y:S01]  /*53a0*/  FADD.FTZ R3, -R2, R16 ;  /* 0x0000001002037221 */ /* 0x000fe20000010100 */
[----:B------:R-:W-:Y:S01]  /*53b0*/  FSEL R9, R9, R2, P2 ;  /* 0x0000000209097208 */ /* 0x000fe20001000000 */
[----:B------:R-:W-:Y:S01]  /*53c0*/  FMUL.FTZ R102, R102, R8 ;  /* 0x0000000866667220 */ /* 0x000fe20000410000 */
[----:B------:R-:W-:Y:S01]  /*53d0*/  FSETP.GE.FTZ.AND P1, PT, R58, RZ, PT ;  /* 0x000000ff3a00720b */ /* 0x000fe20003f36000 */
[----:B------:R-:W-:Y:S01]  /*53e0*/  FMUL.FTZ R62, R62, R4 ;  /* 0x000000043e3e7220 */ /* 0x000fe20000410000 */
[----:B------:R-:W-:Y:S01]  /*53f0*/  F2FP.BF16.F32.PACK_AB R8, R103, R168 ;  /* 0x000000a86708723e */ /* 0x000fe200000010ff */
[----:B------:R-:W-:Y:S01]  /*5400*/  FMUL.FTZ R9, R60, R9 ;  /* 0x000000093c097220 */ /* 0x000fe20000410000 */
[----:B------:R-:W-:Y:S01]  /*5410*/  FSEL R3, R3, R2, P1 ;  /* 0x0000000203037208 */ /* 0x000fe20000800000 */
[----:B------:R-:W-:Y:S01]  /*5420*/  @P0 FADD.FTZ R2, -R2, R17 ;  /* 0x0000001102020221 */ /* 0x000fe20000010100 */
[----:B------:R-:W-:Y:S01]  /*5430*/  F2FP.BF16.F32.PACK_AB R12, R12, R102 ;  /* 0x000000660c0c723e */ /* 0x000fe200000010ff */
[----:B---3--:R-:W-:Y:S01]  /*5440*/  FADD.FTZ R16, -R0, R6 ;  /* 0x0000000600107221 */ /* 0x008fe20000010100 */
[----:B------:R-:W-:Y:S01]  /*5450*/  F2FP.BF16.F32.PACK_AB R9, R9, R62 ;  /* 0x0000003e0909723e */ /* 0x000fe200000010ff */
[----:B------:R-:W-:Y:S01]  /*5460*/  FMUL.FTZ R58, R58, R3 ;  /* 0x000000033a3a7220 */ /* 0x000fe20000410000 */
[----:B------:R-:W-:Y:S01]  /*5470*/  FMUL.FTZ R57, R57, R2 ;  /* 0x0000000239397220 */ /* 0x000fe20000410000 */
[----:B------:R-:W-:Y:S01]  /*5480*/  FADD.FTZ R13, -R0, R7 ;  /* 0x00000007000d7221 */ /* 0x000fe20000010100 */
[----:B------:R-:W-:Y:S06]  /*5490*/  @!P4 BRA `(.L_x_376) ;  /* 0x0000000000e0c947 */ /* 0x000fec0003800000 */
[----:B------:R-:W1:Y:S01]  /*54a0*/  LDC R5, c[0x0][0x240] ;  /* 0x00009000ff057b82 */ /* 0x000e620000000800 */
[----:B------:R-:W-:Y:S01]  /*54b0*/  LOP3.LUT R2, R204, 0x1, RZ, 0xc0, !PT ;  /* 0x00000001cc027812 */ /* 0x000fe200078ec0ff */
[----:B------:R-:W-:Y:S01]  /*54c0*/  IMAD.MOV.U32 R3, RZ, RZ, -0x4000 ;  /* 0xffffc000ff037424 */ /* 0x000fe200078e00ff */
[----:B------:R-:W-:Y:S02]  /*54d0*/  ISETP.GE.AND P1, PT, R214, UR4, PT ;  /* 0x00000004d6007c0c */ /* 0x000fe4000bf26270 */
[----:B------:R-:W-:Y:S03]  /*54e0*/  ISETP.NE.U32.AND P0, PT, R2, 0x1, PT ;  /* 0x000000010200780c */ /* 0x000fe60003f05070 */
[----:B------:R-:W2:Y:S01]  /*54f0*/  LDC R17, c[0x0][0x244] ;  /* 0x00009100ff117b82 */ /* 0x000ea20000000800 */
[----:B------:R-:W-:Y:S05]  /*5500*/  SEL R2, R3, 0x4000, !P0 ;  /* 0x0000400003027807 */ /* 0x000fea0004000000 */
[--C-:B------:R-:W-:Y:S02]  /*5510*/  IMAD.IADD R202, R202, 0x1, R2.reuse ;  /* 0x00000001caca7824 */ /* 0x100fe400078e0202 */
[--C-:B------:R-:W-:Y:S02]  /*5520*/  IMAD.IADD R205, R205, 0x1, R2.reuse ;  /* 0x00000001cdcd7824 */ /* 0x100fe400078e0202 */
[----:B------:R-:W-:Y:S01]  /*5530*/  IMAD.IADD R187, R187, 0x1, R2 ;  /* 0x00000001bbbb7824 */ /* 0x000fe200078e0202 */
[----:B------:R3:W-:Y:S04]  /*5540*/  @P1 STS [R202], RZ ;  /* 0x000000ffca001388 */ /* 0x0007e80000000800 */
[----:B------:R3:W-:Y:S04]  /*5550*/  @P1 STS [R202+0x4], RZ ;  /* 0x000004ffca001388 */ /* 0x0007e80000000800 */
[----:B------:R3:W-:Y:S04]  /*5560*/  @P1 STS [R202+0x8], RZ ;  /* 0x000008ffca001388 */ /* 0x0007e80000000800 */
[----:B------:R3:W-:Y:S01]  /*5570*/  @P1 STS [R202+0xc], RZ ;  /* 0x00000cffca001388 */ /* 0x0007e20000000800 */
[C---:B-1----:R-:W-:Y:S05]  /*5580*/  IMAD.U32 R6, R5.reuse, -0x40, RZ ;  /* 0xffffffc005067824 */ /* 0x042fea00078e00ff */
[C---:B------:R-:W-:Y:S02]  /*5590*/  LEA R2, P0, R6.reuse, R208, 0x1 ;  /* 0x000000d006027211 */ /* 0x040fe400078008ff */
[----:B------:R-:W-:Y:S02]  /*55a0*/  SHF.R.S32.HI R7, RZ, 0x1f, R6 ;  /* 0x0000001fff077819 */ /* 0x000fe40000011406 */
[----:B------:R-:W-:Y:S02]  /*55b0*/  LEA.HI.X.SX32 R3, R6, R209, 0x1, P0 ;  /* 0x000000d106037211 */ /* 0x000fe400000f0eff */
[----:B------:R-:W-:Y:S02]  /*55c0*/  ISETP.GE.AND P0, PT, R226, UR4, PT ;  /* 0x00000004e2007c0c */ /* 0x000fe4000bf06270 */
[C---:B------:R-:W-:Y:S01]  /*55d0*/  @!P1 LEA R4, P2, R5.reuse, R2, 0x6 ;  /* 0x0000000205049211 */ /* 0x040fe200078430ff */
[----:B------:R-:W-:Y:S01]  /*55e0*/  @!PT LDS RZ, [RZ] ;  /* 0x00000000fffff984 */ /* 0x000fe20000000800 */
[----:B------:R-:W-:Y:S01]  /*55f0*/  @!PT LDS RZ, [RZ] ;  /* 0x00000000fffff984 */ /* 0x000fe20000000800 */
[----:B------:R-:W-:Y:S01]  /*5600*/  @!PT LDS RZ, [RZ] ;  /* 0x00000000fffff984 */ /* 0x000fe20000000800 */
[----:B------:R-:W-:Y:S01]  /*5610*/  @!P1 LDGSTS.E.BYPASS.LTC128B.128 [R205], desc[UR16][R2.64] ;  /* 0x0000000002cd9fae */ /* 0x000fe2000b901d50 */
[C---:B------:R-:W-:Y:S04]  /*5620*/  LEA R6, P3, R5.reuse, R6, 0x5 ;  /* 0x0000000605067211 */ /* 0x040fe800078628ff */
[C-C-:B--2---:R-:W-:Y:S02]  /*5630*/  LEA.HI.X R7, R5.reuse, R7, R17.reuse, 0x5, P3 ;  /* 0x0000000705077211 */ /* 0x144fe400018f2c11 */
[----:B------:R-:W-:Y:S03]  /*5640*/  @!P1 LEA.HI.X R5, R5, R3, R17, 0x6, P2 ;  /* 0x0000000305059211 */ /* 0x000fe600010f3411 */
[----:B------:R3:W-:Y:S04]  /*5650*/  @P0 STS [R202+0x2000], RZ ;  /* 0x002000ffca000388 */ /* 0x0007e80000000800 */
[----:B------:R3:W-:Y:S04]  /*5660*/  @P0 STS [R202+0x2004], RZ ;  /* 0x002004ffca000388 */ /* 0x0007e80000000800 */
[----:B------:R3:W-:Y:S04]  /*5670*/  @P0 STS [R202+0x2008], RZ ;  /* 0x002008ffca000388 */ /* 0x0007e80000000800 */
[----:B------:R3:W-:Y:S04]  /*5680*/  @P0 STS [R202+0x200c], RZ ;  /* 0x00200cffca000388 */ /* 0x0007e80000000800 */
[----:B------:R-:W-:Y:S01]  /*5690*/  @!PT LDS RZ, [RZ] ;  /* 0x00000000fffff984 */ /* 0x000fe20000000800 */
[----:B------:R-:W-:Y:S01]  /*56a0*/  @!PT LDS RZ, [RZ] ;  /* 0x00000000fffff984 */ /* 0x000fe20000000800 */
[----:B------:R-:W-:Y:S01]  /*56b0*/  @!PT LDS RZ, [RZ] ;  /* 0x00000000fffff984 */ /* 0x000fe20000000800 */
[----:B------:R-:W-:Y:S04]  /*56c0*/  @!P0 LDGSTS.E.BYPASS.LTC128B.128 [R205+0x2000], desc[UR16][R2.64+0x80] ;  /* 0x0200008002cd8fae */ /* 0x000fe8000b901d50 */
        /* <DEDUP_REMOVED lines=11> */
[----:B------:R3:W-:Y:S01]  /*5780*/  @P0 STS [R202+0x300c], RZ ;  /* 0x00300cffca000388 */ /* 0x0007e20000000800 */
[C---:B-1----:R-:W-:Y:S01]  /*5790*/  @!P0 LEA R4, P1, R6.reuse, R208, 0x1 ;  /* 0x000000d006048211 */ /* 0x042fe200078208ff */
[----:B------:R-:W-:Y:S03]  /*57a0*/  IMAD.MOV.U32 R208, RZ, RZ, R2 ;  /* 0x000000ffffd07224 */ /* 0x000fe600078e0002 */
[----:B------:R-:W-:Y:S01]  /*57b0*/  @!P0 LEA.HI.X R5, R6, R209, R7, 0x1, P1 ;  /* 0x000000d106058211 */ /* 0x000fe200008f0c07 */
[----:B------:R-:W-:Y:S04]  /*57c0*/  IMAD.MOV.U32 R209, RZ, RZ, R3 ;  /* 0x000000ffffd17224 */ /* 0x000fe800078e0003 */
[----:B------:R-:W-:Y:S01]  /*57d0*/  @!PT LDS RZ, [RZ] ;  /* 0x00000000fffff984 */ /* 0x000fe20000000800 */
[----:B------:R-:W-:Y:S01]  /*57e0*/  @!PT LDS RZ, [RZ] ;  /* 0x00000000fffff984 */ /* 0x000fe20000000800 */
[----:B------:R-:W-:Y:S01]  /*57f0*/  @!PT LDS RZ, [RZ] ;  /* 0x00000000fffff984 */ /* 0x000fe20000000800 */
[----:B------:R3:W-:Y:S04]  /*5800*/  @!P0 LDGSTS.E.BYPASS.LTC128B.128 [R205+0x3000], desc[UR16][R4.64+0x80] ;  /* 0x0300008004cd8fae */ /* 0x0007e8000b901d50 */
[----:B------:R-:W0:Y:S02]  /*5810*/  LDGDEPBAR ;  /* 0x00000000000079af */ /* 0x000e240000000000 */
.L_x_376:
[-C--:B------:R-:W-:Y:S01]  /*5820*/  FSEL R3, R13, R0.reuse, P5 ;  /* 0x000000000d037208 */ /* 0x080fe20002800000 */
[----:B------:R-:W-:Y:S01]  /*5830*/  FADD.FTZ R11, -R0, R11 ;  /* 0x0000000b000b7221 */ /* 0x000fe20000010100 */
[----:B---3--:R-:W-:Y:S01]  /*5840*/  FSEL R4, R16, R0, P6 ;  /* 0x0000000010047208 */ /* 0x008fe20003000000 */
[----:B------:R-:W-:Y:S01]  /*5850*/  FADD.FTZ R2, -R0, R10 ;  /* 0x0000000a00027221 */ /* 0x000fe20000010100 */
[----:B------:R-:W-:Y:S01]  /*5860*/  FSETP.GE.FTZ.AND P1, PT, R65, RZ, PT ;  /* 0x000000ff4100720b */ /* 0x000fe20003f36000 */
[----:B------:R-:W-:Y:S01]  /*5870*/  FMUL.FTZ R169, R169, R3 ;  /* 0x00000003a9a97220 */ /* 0x000fe20000410000 */
[----:B------:R-:W-:Y:S01]  /*5880*/  FSETP.GE.FTZ.AND P0, PT, R66, RZ, PT ;  /* 0x000000ff4200720b */ /* 0x000fe20003f16000 */
[----:B------:R-:W-:Y:S01]  /*5890*/  FMUL.FTZ R170, R170, R4 ;  /* 0x00000004aaaa7220 */ /* 0x000fe20000410000 */
[-C--:B------:R-:W-:Y:S01]  /*58a0*/  FSEL R3, R11, R0.reuse, P1 ;  /* 0x000000000b037208 */ /* 0x080fe20000800000 */
[----:B------:R-:W-:Y:S01]  /*58b0*/  FADD.FTZ R5, -R0, R14 ;  /* 0x0000000e00057221 */ /* 0x000fe20000010100 */
[----:B------:R-:W-:Y:S01]  /*58c0*/  FSEL R2, R2, R0, P0 ;  /* 0x0000000002027208 */ /* 0x000fe20000000000 */
[----:B------:R-:W-:Y:S01]  /*58d0*/  FADD.FTZ R4, -R0, R15 ;  /* 0x0000000f00047221 */ /* 0x000fe20000010100 */
[----:B------:R-:W-:Y:S01]  /*58e0*/  FSETP.GE.FTZ.AND P0, PT, R59, RZ, PT ;  /* 0x000000ff3b00720b */ /* 0x000fe20003f16000 */
[----:B------:R-:W-:Y:S01]  /*58f0*/  FMUL.FTZ R65, R65, R3 ;  /* 0x0000000341417220 */ /* 0x000fe20000410000 */
[----:B------:R-:W-:Y:S01]  /*5900*/  F2FP.BF16.F32.PACK_AB R3, R169, R170 ;  /* 0x000000aaa903723e */ /* 0x000fe200000010ff */
[----:B------:R-:W-:Y:S01]  /*5910*/  FMUL.FTZ R66, R66, R2 ;  /* 0x0000000242427220 */ /* 0x000fe20000410000 */
[----:B------:R-:W-:Y:S01]  /*5920*/  FADD.FTZ R2, -R0, R18 ;  /* 0x0000001200027221 */ /* 0x000fe20000010100 */
[----:B------:R-:W-:Y:S01]  /*5930*/  FSETP.GE.FTZ.AND P3, PT, R64, RZ, PT ;  /* 0x000000ff4000720b */ /* 0x000fe20003f76000 */
[----:B------:R-:W-:Y:S01]  /*5940*/  STS [R222+0x10000], R8 ;  /* 0x01000008de007388 */ /* 0x000fe20000000800 */
[----:B------:R-:W-:Y:S01]  /*5950*/  FSETP.GE.FTZ.AND P2, PT, R63, RZ, PT ;  /* 0x000000ff3f00720b */ /* 0x000fe20003f56000 */
[----:B------:R-:W1:Y:S01]  /*5960*/  LDC R100, c[0x0][0x270] ;  /* 0x00009c00ff647b82 */ /* 0x000e620000000800 */
[----:B------:R-:W-:Y:S01]  /*5970*/  FSETP.GE.FTZ.AND P1, PT, R61, RZ, PT ;  /* 0x000000ff3d00720b */ /* 0x000fe20003f36000 */
[----:B------:R2:W-:Y:S01]  /*5980*/  STS [R222+0x10400], R3 ;  /* 0x01040003de007388 */ /* 0x0005e20000000800 */
[-C--:B------:R-:W-:Y:S02]  /*5990*/  FSEL R5, R5, R0.reuse, P3 ;  /* 0x0000000005057208 */ /* 0x080fe40001800000 */
[-C--:B------:R-:W-:Y:S01]  /*59a0*/  FSEL R4, R4, R0.reuse, P2 ;  /* 0x0000000004047208 */ /* 0x080fe20001000000 */
[----:B------:R-:W-:Y:S01]  /*59b0*/  STS [R225+0x10000], R12 ;  /* 0x0100000ce1007388 */ /* 0x000fe20000000800 */
[----:B------:R-:W-:Y:S01]  /*59c0*/  FSEL R2, R2, R0, P1 ;  /* 0x0000000002027208 */ /* 0x000fe20000800000 */
[----:B------:R-:W-:Y:S01]  /*59d0*/  @P0 FADD.FTZ R0, -R0, R19 ;  /* 0x0000001300000221 */ /* 0x000fe20000010100 */
[----:B------:R-:W-:Y:S01]  /*59e0*/  FMUL.FTZ R5, R64, R5 ;  /* 0x0000000540057220 */ /* 0x000fe20000410000 */
[----:B------:R-:W-:Y:S01]  /*59f0*/  FMUL.FTZ R63, R63, R4 ;  /* 0x000000043f3f7220 */ /* 0x000fe20000410000 */
[----:B------:R-:W-:Y:S01]  /*5a00*/  F2FP.BF16.F32.PACK_AB R4, R57, R58 ;  /* 0x0000003a3904723e */ /* 0x000fe200000010ff */
[----:B------:R-:W-:Y:S01]  /*5a10*/  FMUL.FTZ R61, R61, R2 ;  /* 0x000000023d3d7220 */ /* 0x000fe20000410000 */
[----:B------:R-:W-:Y:S01]  /*5a20*/  F2FP.BF16.F32.PACK_AB R2, R65, R66 ;  /* 0x000000424102723e */ /* 0x000fe200000010ff */
[----:B------:R-:W-:Y:S01]  /*5a30*/  FMUL.FTZ R59, R59, R0 ;  /* 0x000000003b3b7220 */ /* 0x000fe20000410000 */
[----:B------:R-:W-:Y:S03]  /*5a40*/  F2FP.BF16.F32.PACK_AB R0, R63, R5 ;  /* 0x000000053f00723e */ /* 0x000fe600000010ff */
[----:B------:R1:W-:Y:S04]  /*5a50*/  STS [R225+0x10400], R2 ;  /* 0x01040002e1007388 */ /* 0x0003e80000000800 */
[----:B------:R-:W-:Y:S04]  /*5a60*/  STS [R223+0x10000], R9 ;  /* 0x01000009df007388 */ /* 0x000fe80000000800 */
[----:B------:R3:W-:Y:S01]  /*5a70*/  STS [R223+0x10400], R0 ;  /* 0x01040000df007388 */ /* 0x0007e20000000800 */
[----:B--2---:R-:W-:Y:S03]  /*5a80*/  F2FP.BF16.F32.PACK_AB R3, R59, R61 ;  /* 0x0000003d3b03723e */ /* 0x004fe600000010ff */
[----:B------:R-:W-:Y:S04]  /*5a90*/  STS [R224+0x10000], R4 ;  /* 0x01000004e0007388 */ /* 0x000fe80000000800 */
[----:B------:R-:W-:Y:S01]  /*5aa0*/  STS [R224+0x10400], R3 ;  /* 0x01040003e0007388 */ /* 0x000fe20000000800 */
[----:B------:R-:W-:Y:S01]  /*5ab0*/  BAR.SYNC.DEFER_BLOCKING 0x0 ;  /* 0x0000000000007b1d */ /* 0x000fe20000010000 */
[----:B-1----:R-:W-:Y:S04]  /*5ac0*/  IMAD R2, R100, UR6, RZ ;  /* 0x0000000664027c24 */ /* 0x002fe8000f8e02ff */
[----:B------:R-:W-:Y:S01]  /*5ad0*/  IMAD.U32 R2, R2, -0x40, RZ ;  /* 0xffffffc002027824 */ /* 0x000fe200078e00ff */
[----:B---3--:R-:W-:Y:S04]  /*5ae0*/  LEA R0, R199, UR5, 0x1 ;  /* 0x00000005c7007c11 */ /* 0x008fe8000f8e08ff */
        /* <DEDUP_REMOVED lines=92> */
.L_x_377:
[----:B------:R-:W-:Y:S01]  /*60b0*/  LDSM.16.M88.4 R64, [R194] ;  /* 0x00000000c240783b */ /* 0x000fe20000000200 */
[----:B---3--:R-:W-:Y:S03]  /*60c0*/  @P4 IADD3 R2, P0, R212, -0x100, RZ ;  /* 0xffffff00d4024810 */ /* 0x008fe60007f1e0ff */
[----:B------:R-:W1:Y:S02]  /*60d0*/  LDSM.16.MT88.4 R16, [R0+0xc000] ;  /* 0x00c000000010783b */ /* 0x000e640000004200 */
[----:B------:R-:W-:Y:S01]  /*60e0*/  @P4 IMAD.MOV.U32 R212, RZ, RZ, R2 ;  /* 0x000000ffffd44224 */ /* 0x000fe200078e0002 */
[CC--:B------:R-:W-:Y:S01]  /*60f0*/  LEA R2, P1, R211.reuse, R200.reuse, 0x2 ;  /* 0x000000c8d3027211 */ /* 0x0c0fe200078210ff */
[----:B------:R-:W2:Y:S03]  /*6100*/  LDSM.16.M88.4 R60, [R194+0x1000] ;  /* 0x00100000c23c783b */ /* 0x000ea60000000200 */
[-C--:B------:R-:W-:Y:S01]  /*6110*/  LEA.HI.X.SX32 R3, R211, R201.reuse, 0x2, P1 ;  /* 0x000000c9d3037211 */ /* 0x080fe200008f16ff */
        /* <DEDUP_REMOVED lines=35> */
[CC--:B------:R-:W-:Y:S01]  /*6350*/  LEA R168, P1, R247.reuse, R200.reuse, 0x2 ;  /* 0x000000c8f7a87211 */ /* 0x0c0fe200078210ff */
[----:B------:R-:W-:Y:S01]  /*6360*/  HMMA.16816.F32.BF16 R64, R100, R170, R64 ;  /* 0x000000aa6440723c */ /* 0x000fe20000041840 */
[----:B------:R3:W4:Y:S04]  /*6370*/  LDSM.16.MT88.4 R100, [R0+0xf800] ;  /* 0x00f800000064783b */ /* 0x0007280000004200 */
[-C--:B------:R-:W-:Y:S02]  /*6380*/  LEA.HI.X.SX32 R169, R247, R201.reuse, 0x2, P1 ;  /* 0x000000c9f7a97211 */ /* 0x080fe400008f16ff */
[C---:B------:R-:W-:Y:S04]  /*6390*/  VIADD R171, R218.reuse, 0x20 ;  /* 0x00000020daab7836 */ /* 0x040fe80000000000 */
[C---:B------:R-:W-:Y:S01]  /*63a0*/  VIADD R170, R218.reuse, 0x40 ;  /* 0x00000040daaa7836 */ /* 0x040fe20000000000 */
[-C--:B-1----:R-:W-:Y:S05]  /*63b0*/  HMMA.16816.F32.BF16 R4, R172, R180.reuse, R4 ;  /* 0x000000b4ac04723c */ /* 0x082fea0000041804 */
[----:B---3--:R-:W-:Y:S06]  /*63c0*/  @P4 IADD3.X R0, R213, -0x1, RZ, P0, !PT ;  /* 0xffffffffd5004810 */ /* 0x008fec00007fe4ff */
[----:B------:R-:W-:Y:S02]  /*63d0*/  @P4 IMAD.MOV.U32 R213, RZ, RZ, R0 ;  /* 0x000000ffffd54224 */ /* 0x000fe400078e0000 */
[C---:B------:R-:W-:Y:S01]  /*63e0*/  VIADD R0, R218.reuse, 0x60 ;  /* 0x00000060da007836 */ /* 0x040fe20000000000 */
[C---:B--2---:R-:W-:Y:S04]  /*63f0*/  HMMA.16816.F32.BF16 R8, R176.reuse, R180, R8 ;  /* 0x000000b4b008723c */ /* 0x044fe80000041808 */
[----:B------:R-:W-:Y:S02]  /*6400*/  IMAD.IADD R0, R211, 0x1, R0 ;  /* 0x00000001d3007824 */ /* 0x000fe400078e0200 */
[-C--:B------:R-:W-:Y:S06]  /*6410*/  HMMA.16816.F32.BF16 R12, R176, R182.reuse, R12 ;  /* 0x000000b6b00c723c */ /* 0x080fec000004180c */
[C---:B------:R-:W-:Y:S06]  /*6420*/  HMMA.16816.F32.BF16 R16, R172.reuse, R182, R16 ;  /* 0x000000b6ac10723c */ /* 0x040fec0000041810 */
[-C--:B----4-:R-:W-:Y:S06]  /*6430*/  HMMA.16816.F32.BF16 R52, R172, R100.reuse, R52 ;  /* 0x00000064ac34723c */ /* 0x090fec0000041834 */
[C---:B------:R-:W-:Y:S06]  /*6440*/  HMMA.16816.F32.BF16 R56, R176.reuse, R100, R56 ;  /* 0x00000064b038723c */ /* 0x040fec0000041838 */
[-C--:B------:R-:W-:Y:S05]  /*6450*/  HMMA.16816.F32.BF16 R60, R176, R102.reuse, R60 ;  /* 0x00000066b03c723c */ /* 0x080fea000004183c */
[----:B------:R-:W-:Y:S01]  /*6460*/  @P4 IMAD.WIDE R100, R219, 0x4, R212 ;  /* 0x00000004db644825 */ /* 0x000fe200078e02d4 */
[----:B------:R-:W-:Y:S04]  /*6470*/  HMMA.16816.F32.BF16 R64, R172, R102, R64 ;  /* 0x00000066ac40723c */ /* 0x000fe80000041840 */
[----:B------:R-:W5:Y:S04]  /*6480*/  @P4 LDG.E R216, desc[UR16][R100.64] ;  /* 0x0000001064d84981 */ /* 0x000f68000c1e1900 */
[----:B------:R1:W5:Y:S04]  /*6490*/  @P4 LDG.E R217, desc[UR16][R100.64+0x20] ;  /* 0x0000201064d94981 */ /* 0x000368000c1e1900 */
[----:B------:R2:W-:Y:S04]  /*64a0*/  REDG.E.ADD.F32.FTZ.RN.STRONG.GPU desc[UR16][R200.64], R4 ;  /* 0x00000004c80079a6 */ /* 0x0005e8000c10f390 */
[----:B------:R3:W-:Y:S01]  /*64b0*/  REDG.E.ADD.F32.FTZ.RN.STRONG.GPU desc[UR16][R2.64], R5 ;  /* 0x00000005020079a6 */ /* 0x0007e2000c10f390 */
[CC--:B-1----:R-:W-:Y:S04]  /*64c0*/  LEA R100, P0, R218.reuse, R200.reuse, 0x2 ;  /* 0x000000c8da647211 */ /* 0x0c2fe800078010ff */
[-C--:B------:R-:W-:Y:S02]  /*64d0*/  LEA.HI.X.SX32 R101, R218, R201.reuse, 0x2, P0 ;  /* 0x000000c9da657211 */ /* 0x080fe400000f16ff */
[-C--:B------:R-:W-:Y:S02]  /*64e0*/  LEA R102, P0, R246, R200.reuse, 0x2 ;  /* 0x000000c8f6667211 */ /* 0x080fe400078010ff */
[-C--:B--2---:R-:W-:Y:S01]  /*64f0*/  LEA R4, P1, R244, R200.reuse, 0x2 ;  /* 0x000000c8f4047211 */ /* 0x084fe200078210ff */
[----:B------:R1:W-:Y:S01]  /*6500*/  REDG.E.ADD.F32.FTZ.RN.STRONG.GPU desc[UR16][R100.64], R6 ;  /* 0x00000006640079a6 */ /* 0x0003e2000c10f390 */
[-C--:B------:R-:W-:Y:S02]  /*6510*/  LEA.HI.X.SX32 R103, R246, R201.reuse, 0x2, P0 ;  /* 0x000000c9f6677211 */ /* 0x080fe400000f16ff */
[-C--:B---3--:R-:W-:Y:S01]  /*6520*/  LEA.HI.X.SX32 R5, R244, R201.reuse, 0x2, P1 ;  /* 0x000000c9f4057211 */ /* 0x088fe200008f16ff */
[----:B------:R2:W-:Y:S04]  /*6530*/  REDG.E.ADD.F32.FTZ.RN.STRONG.GPU desc[UR16][R168.64], R7 ;  /* 0x00000007a80079a6 */ /* 0x0005e8000c10f390 */
[----:B------:R3:W-:Y:S01]  /*6540*/  REDG.E.ADD.F32.FTZ.RN.STRONG.GPU desc[UR16][R102.64], R8 ;  /* 0x00000008660079a6 */ /* 0x0007e2000c10f390 */
[-C--:B-1----:R-:W-:Y:S02]  /*6550*/  LEA R100, P2, R245, R200.reuse, 0x2 ;  /* 0x000000c8f5647211 */ /* 0x082fe400078410ff */
[-C--:B------:R-:W-:Y:S02]  /*6560*/  LEA R6, P0, R243, R200.reuse, 0x2 ;  /* 0x000000c8f3067211 */ /* 0x080fe400078010ff */
[-C--:B------:R-:W-:Y:S02]  /*6570*/  LEA.HI.X.SX32 R101, R245, R201.reuse, 0x2, P2 ;  /* 0x000000c9f5657211 */ /* 0x080fe400010f16ff */
[-C--:B--2---:R-:W-:Y:S02]  /*6580*/  LEA.HI.X.SX32 R7, R243, R201.reuse, 0x2, P0 ;  /* 0x000000c9f3077211 */ /* 0x084fe400000f16ff */
[CC--:B---3--:R-:W-:Y:S01]  /*6590*/  LEA R8, P2, R237.reuse, R200.reuse, 0x2 ;  /* 0x000000c8ed087211 */ /* 0x0c8fe200078410ff */
[----:B------:R1:W-:Y:S04]  /*65a0*/  REDG.E.ADD.F32.FTZ.RN.STRONG.GPU desc[UR16][R100.64], R9 ;  /* 0x00000009640079a6 */ /* 0x0003e8000c10f390 */
[----:B------:R2:W-:Y:S04]  /*65b0*/  REDG.E.ADD.F32.FTZ.RN.STRONG.GPU desc[UR16][R4.64], R10 ;  /* 0x0000000a040079a6 */ /* 0x0005e8000c10f390 */
[----:B------:R3:W-:Y:S04]  /*65c0*/  REDG.E.ADD.F32.FTZ.RN.STRONG.GPU desc[UR16][R6.64], R11 ;  /* 0x0000000b060079a6 */ /* 0x0007e8000c10f390 */
[----:B------:R-:W-:Y:S04]  /*65d0*/  REDG.E.ADD.F32.FTZ.RN.STRONG.GPU desc[UR16][R200.64+0x80], R16 ;  /* 0x00008010c80079a6 */ /* 0x000fe8000c10f390 */
[----:B------:R-:W-:Y:S01]  /*65e0*/  REDG.E.ADD.F32.FTZ.RN.STRONG.GPU desc[UR16][R2.64+0x80], R17 ;  /* 0x00008011020079a6 */ /* 0x000fe2000c10f390 */
[-C--:B-1----:R-:W-:Y:S01]  /*65f0*/  LEA.HI.X.SX32 R9, R237, R201.reuse, 0x2, P2 ;  /* 0x000000c9ed097211 */ /* 0x082fe200010f16ff */
[C---:B------:R-:W-:Y:S01]  /*6600*/  VIADD R100, R218.reuse, 0x60 ;  /* 0x00000060da647836 */ /* 0x040fe20000000000 */
[CC--:B--2---:R-:W-:Y:S04]  /*6610*/  LEA R4, P0, R171.reuse, R200.reuse, 0x2 ;  /* 0x000000c8ab047211 */ /* 0x0c4fe800078010ff */
[-C--:B------:R-:W-:Y:S01]  /*6620*/  LEA.HI.X.SX32 R5, R171, R201.reuse, 0x2, P0 ;  /* 0x000000c9ab057211 */ /* 0x080fe200000f16ff */
[----:B------:R-:W-:Y:S01]  /*6630*/  VIADD R171, R218, 0x40 ;  /* 0x00000040daab7836 */ /* 0x000fe20000000000 */
[CC--:B---3--:R-:W-:Y:S02]  /*6640*/  LEA R6, P1, R239.reuse, R200.reuse, 0x2 ;  /* 0x000000c8ef067211 */ /* 0x0c8fe400078210ff */
[CC--:B------:R-:W-:Y:S01]  /*6650*/  LEA R10, P0, R238.reuse, R200.reuse, 0x2 ;  /* 0x000000c8ee0a7211 */ /* 0x0c0fe200078010ff */
        /* <DEDUP_REMOVED lines=21> */
[-C--:B--2---:R-:W-:Y:S02]  /*67b0*/  LEA R6, P1, R171, R200.reuse, 0x2 ;  /* 0x000000c8ab067211 */ /* 0x084fe400078210ff */
[-C--:B------:R-:W-:Y:S01]  /*67c0*/  LEA R10, P0, R235, R200.reuse, 0x2 ;  /* 0x000000c8eb0a7211 */ /* 0x080fe200078010ff */
        /* <DEDUP_REMOVED lines=12> */
[-C--:B---3--:R-:W-:Y:S02]  /*6890*/  LEA R10, P0, R0, R200.reuse, 0x2 ;  /* 0x000000c8000a7211 */ /* 0x088fe400078010ff */
[-C--:B----4-:R-:W-:Y:S01]  /*68a0*/  LEA R8, P3, R232, R200.reuse, 0x2 ;  /* 0x000000c8e8087211 */ /* 0x090fe200078610ff */
        /* <DEDUP_REMOVED lines=9> */
[CC--:B--2---:R-:W-:Y:S01]  /*6940*/  LEA R6, P2, R231.reuse, R200.reuse, 0x2 ;  /* 0x000000c8e7067211 */ /* 0x0c4fe200078410ff */
[----:B------:R-:W-:Y:S03]  /*6950*/  LDSM.16.MT88.4 R100, [R184+0x2800] ;  /* 0x00280000b864783b */ /* 0x000fe60000004200 */
[----:B------:R-:W-:Y:S01]  /*6960*/  LEA.HI.X.SX32 R7, R231, R201, 0x2, P2 ;  /* 0x000000c9e7077211 */ /* 0x000fe200010f16ff */
[----:B------:R1:W-:Y:S01]  /*6970*/  REDG.E.ADD.F32.FTZ.RN.STRONG.GPU desc[UR16][R4.64], R66 ;  /* 0x00000042040079a6 */ /* 0x0003e2000c10f390 */
[----:B------:R-:W-:Y:S02]  /*6980*/  ISETP.GT.AND P2, PT, R204, R249, PT ;  /* 0x000000f9cc00720c */ /* 0x000fe40003f44270 */
[CC--:B---3--:R-:W-:Y:S01]  /*6990*/  LEA R2, P0, R241.reuse, R200.reuse, 0x2 ;  /* 0x000000c8f1027211 */ /* 0x0c8fe200078010ff */
[----:B------:R-:W-:Y:S03]  /*69a0*/  REDG.E.ADD.F32.FTZ.RN.STRONG.GPU desc[UR16][R10.64], R67 ;  /* 0x000000430a0079a6 */ /* 0x000fe6000c10f390 */
[-C--:B------:R-:W-:Y:S01]  /*69b0*/  LEA.HI.X.SX32 R3, R241, R201.reuse, 0x2, P0 ;  /* 0x000000c9f1037211 */ /* 0x080fe200000f16ff */
[----:B------:R-:W-:Y:S01]  /*69c0*/  REDG.E.ADD.F32.FTZ.RN.STRONG.GPU desc[UR16][R8.64], R60 ;  /* 0x0000003c080079a6 */ /* 0x000fe2000c10f390 */
[----:B------:R-:W-:Y:S01]  /*69d0*/  ISETP.NE.U32.AND P0, PT, R0, 0x1, PT ;  /* 0x000000010000780c */ /* 0x000fe20003f05070 */
[C---:B------:R-:W-:Y:S02]  /*69e0*/  VIADD R0, R184.reuse, 0xffffc000 ;  /* 0xffffc000b8007836 */ /* 0x040fe40000000000 */
[----:B------:R-:W-:Y:S04]  /*69f0*/  REDG.E.ADD.F32.FTZ.RN.STRONG.GPU desc[UR16][R6.64], R61 ;  /* 0x0000003d060079a6 */ /* 0x000fe8000c10f390 */
[----:B------:R-:W-:Y:S04]  /*6a00*/  LDSM.16.MT88.4 R8, [R184] ;  /* 0x00000000b808783b */ /* 0x000fe80000004200 */
[----:B------:R-:W-:Y:S02]  /*6a10*/  LDSM.16.MT88.4 R64, [R186+0x10800] ;  /* 0x01080000ba40783b */ /* 0x000fe40000004200 */
        /* <DEDUP_REMOVED lines=9> */
[----:B-1----:R-:W-:Y:S04]  /*6ab0*/  VIADD R2, R204, 0xffffffff ;  /* 0xffffffffcc027836 */ /* 0x002fe80000000000 */
        /* <DEDUP_REMOVED lines=45> */
[----:B------:R-:W-:Y:S01]  /*6d90*/  ULDC UR4, c[0x0][0x390] ;  /* 0x0000e40000047ab9 */ /* 0x000fe20000000800 */
[----:B------:R-:W-:Y:S02]  /*6da0*/  ULDC UR6, c[0x0][0x38c] ;  /* 0x0000e30000067ab9 */ /* 0x000fe40000000800 */
        /* <DEDUP_REMOVED lines=99> */
[----:B------:R-:W-:Y:S01]  /*73e0*/  F2FP.BF16.F32.PACK_AB R18, R18, R46 ;  /* 0x0000002e1212723e */ /* 0x000fe200000010ff */
[----:B--2---:R-:W-:Y:S04]  /*73f0*/  STS [R171], R17 ;  /* 0x00000011ab007388 */ /* 0x004fe80000000800 */
[----:B------:R-:W-:Y:S04]  /*7400*/  STS [R171+0x400], R16 ;  /* 0x00040010ab007388 */ /* 0x000fe80000000800 */
[----:B---3--:R-:W-:Y:S01]  /*7410*/  STS [R170], R13 ;  /* 0x0000000daa007388 */ /* 0x008fe20000000800 */
[----:B----4-:R-:W-:-:S03]  /*7420*/  ISETP.NE.AND P0, PT, R168, -0x1, PT ;  /* 0xffffffffa800780c */ /* 0x010fc60003f05270 */
        /* <DEDUP_REMOVED lines=14> */
[----:B------:R4:W-:Y:S01]  /*7510*/  STS [R171+0x4400], R28 ;  /* 0x0044001cab007388 */ /* 0x0009e20000000800 */
[----:B-1----:R-:W-:-:S03]  /*7520*/  @P0 IADD3 R4, R252, R168, RZ ;  /* 0x000000a8fc040210 */ /* 0x002fc60007ffe0ff */
[----:B------:R-:W-:Y:S04]  /*7530*/  STS [R170+0x4000], R31 ;  /* 0x0040001faa007388 */ /* 0x000fe80000000800 */
[----:B------:R-:W-:Y:S04]  /*7540*/  STS [R170+0x4400], R30 ;  /* 0x0044001eaa007388 */ /* 0x000fe80000000800 */
[----:B------:R-:W-:Y:S04]  /*7550*/  STS [R171+0x5000], R33 ;  /* 0x00500021ab007388 */ /* 0x000fe80000000800 */
[----:B------:R-:W-:Y:S01]  /*7560*/  STS [R171+0x5400], R32 ;  /* 0x00540020ab007388 */ /* 0x000fe20000000800 */
[----:B--2---:R-:W1:Y:S03]  /*7570*/  @P0 LDC.64 R2, c[0x0][0x450] ;  /* 0x00011400ff020b82 */ /* 0x004e660000000a00 */
[----:B------:R-:W-:Y:S01]  /*7580*/  STS [R170+0x5000], R27 ;  /* 0x0050001baa007388 */ /* 0x000fe20000000800 */
[----:B---3--:R-:W-:-:S02]  /*7590*/  @P0 IADD3 R0, R252, R168, RZ ;  /* 0x000000a8fc000210 */ /* 0x008fc40007ffe0ff */
[----:B------:R-:W2:Y:S02]  /*75a0*/  S2R R168, SR_CTAID.Y ;  /* 0x0000000000a87919 */ /* 0x000ea40000002600 */
[----:B----4-:R-:W3:Y:S01]  /*75b0*/  @P0 LDC.64 R28, c[0x0][0x458] ;  /* 0x00011600ff1c0b82 */ /* 0x010ee20000000a00 */
[----:B------:R4:W-:Y:S04]  /*75c0*/  STS [R170+0x5400], R26 ;  /* 0x0054001aaa007388 */ /* 0x0009e80000000800 */
[----:B------:R1:W-:Y:S04]  /*75d0*/  STS [R171+0x6000], R25 ;  /* 0x00600019ab007388 */ /* 0x0003e80000000800 */
[----:B------:R1:W-:Y:S04]  /*75e0*/  STS [R171+0x6400], R24 ;  /* 0x00640018ab007388 */ /* 0x0003e80000000800 */
[----:B------:R1:W-:Y:S02]  /*75f0*/  STS [R170+0x6000], R21 ;  /* 0x00600015aa007388 */ /* 0x0003e40000000800 */
[----:B-1----:R-:W-:-:S02]  /*7600*/  @P0 IMAD R8, R0, R3, RZ ;  /* 0x0000000300080224 */ /* 0x002fc400078e02ff */
[----:B------:R-:W-:Y:S01]  /*7610*/  @P0 IMAD.WIDE.U32 R6, R0, R2, RZ ;  /* 0x0000000200060225 */ /* 0x000fe200078e00ff */
[----:B------:R1:W-:Y:S04]  /*7620*/  STS [R170+0x6400], R20 ;  /* 0x00640014aa007388 */ /* 0x0003e80000000800 */
[----:B------:R1:W-:Y:S01]  /*7630*/  STS [R171+0x7000], R23 ;  /* 0x00700017ab007388 */ /* 0x0003e20000000800 */
[C---:B---3--:R-:W-:Y:S01]  /*7640*/  @P0 IMAD R0, R4.reuse, R29, RZ ;  /* 0x0000001d04000224 */ /* 0x048fe200078e02ff */
[----:B------:R-:W-:Y:S01]  /*7650*/  @P0 IADD3 R12, R7, R8, RZ ;  /* 0x00000008070c0210 */ /* 0x000fe20007ffe0ff */
[----:B------:R-:W-:Y:S01]  /*7660*/  @P0 IMAD.WIDE.U32 R4, R4, R28, RZ ;  /* 0x0000001c04040225 */ /* 0x000fe200078e00ff */
[----:B------:R1:W-:Y:S01]  /*7670*/  STS [R171+0x7400], R22 ;  /* 0x00740016ab007388 */ /* 0x0003e20000000800 */
[----:B------:R-:W-:-:S03]  /*7680*/  @P0 MOV R11, R6 ;  /* 0x00000006000b0202 */ /* 0x000fc60000000f00 */
[----:B------:R1:W-:Y:S01]  /*7690*/  STS [R170+0x7000], R19 ;  /* 0x00700013aa007388 */ /* 0x0003e20000000800 */
[----:B----4-:R-:W-:Y:S02]  /*76a0*/  @P0 MOV R26, R4 ;  /* 0x00000004001a0202 */ /* 0x010fe40000000f00 */
[----:B------:R-:W-:Y:S01]  /*76b0*/  @P0 IADD3 R27, R5, R0, RZ ;  /* 0x00000000051b0210 */ /* 0x000fe20007ffe0ff */
[----:B------:R-:W3:Y:S01]  /*76c0*/  S2R R13, SR_TID.X ;  /* 0x00000000000d7919 */ /* 0x000ee20000002100 */
[----:B------:R-:W-:Y:S02]  /*76d0*/  LEA R4, R169, UR5, 0x1 ;  /* 0x00000005a9047c11 */ /* 0x000fe4000f8e08ff */
[----:B--2---:R-:W-:Y:S01]  /*76e0*/  SHF.R.S32.HI R10, RZ, 0x1f, R168 ;  /* 0x0000001fff0a7819 */ /* 0x004fe200000114a8 */
        /* <DEDUP_REMOVED lines=14> */
.L_x_379:
        /* <DEDUP_REMOVED lines=13> */
.L_x_380:
[----:B------:R-:W-:Y:S01]  /*78a0*/  BAR.SYNC.DEFER_BLOCKING 0x0 ;  /* 0x0000000000007b1d */ /* 0x000fe20000010000 */
[----:B------:R-:W-:Y:S01]  /*78b0*/  IMAD.SHL.U32 R5, R227, 0x40, RZ ;  /* 0x00000040e3057824 */ /* 0x000fe200078e00ff */
[--C-:B------:R-:W-:Y:S01]  /*78c0*/  SHF.R.S32.HI R7, RZ, 0x1f, R214.reuse ;  /* 0x0000001fff077819 */ /* 0x100fe200000114d6 */
[----:B------:R-:W-:Y:S01]  /*78d0*/  IMAD.MOV.U32 R6, RZ, RZ, R214 ;  /* 0x000000ffff067224 */ /* 0x000fe200078e00d6 */
[----:B---3--:R-:W-:Y:S02]  /*78e0*/  SHF.R.S32.HI R10, RZ, 0x1f, R13 ;  /* 0x0000001fff0a7819 */ /* 0x008fe4000001140d */
[----:B------:R-:W-:Y:S01]  /*78f0*/  SHF.R.S32.HI R25, RZ, 0x1f, R5 ;  /* 0x0000001fff197819 */ /* 0x000fe20000011405 */
[-C--:B------:R-:W-:Y:S01]  /*7900*/  IMAD.WIDE.U32 R8, R5, R2.reuse, R6 ;  /* 0x0000000205087225 */ /* 0x080fe200078e0006 */
[----:B------:R-:W2:Y:S01]  /*7910*/  S2R R52, SR_CTAID.Z ;  /* 0x0000000000347919 */ /* 0x000ea20000002700 */
        /* <DEDUP_REMOVED lines=13> */
[----:B------:R3:W1:Y:S01]  /*79f0*/  LDS.128 R40, [R4+0x10000] ;  /* 0x0100000004287984 */ /* 0x0006620000000c00 */
[----:B------:R-:W-:-:S03]  /*7a00*/  ISETP.GE.AND P2, PT, R12, R10, PT ;  /* 0x0000000a0c00720c */ /* 0x000fc60003f46270 */
[----:B------:R3:W1:Y:S04]  /*7a10*/  LDS.128 R48, [R4+0x11000] ;  /* 0x0110000004307984 */ /* 0x0006680000000c00 */
[----:B------:R3:W1:Y:S04]  /*7a20*/  LDS.128 R36, [R4+0x12000] ;  /* 0x0120000004247984 */ /* 0x0006680000000c00 */
[----:B------:R3:W1:Y:S01]  /*7a30*/  LDS.128 R44, [R4+0x13000] ;  /* 0x01300000042c7984 */ /* 0x0006620000000c00 */
[----:B--2---:R-:W-:Y:S01]  /*7a40*/  SHF.R.S32.HI R31, RZ, 0x1f, R52 ;  /* 0x0000001fff1f7819 */ /* 0x004fe20000011434 */
[----:B------:R-:W-:-:S04]  /*7a50*/  IMAD.WIDE.U32 R8, R52, UR6, R8 ;  /* 0x0000000634087c25 */ /* 0x000fc8000f8e0008 */
[----:B------:R-:W-:-:S04]  /*7a60*/  IMAD R11, R31, UR6, RZ ;  /* 0x000000061f0b7c24 */ /* 0x000fc8000f8e02ff */
[----:B------:R-:W-:-:S04]  /*7a70*/  IMAD R10, R52, UR7, R11 ;  /* 0x00000007340a7c24 */ /* 0x000fc8000f8e020b */
[----:B------:R-:W-:Y:S01]  /*7a80*/  IMAD.IADD R24, R10, 0x1, R9 ;  /* 0x000000010a187824 */ /* 0x000fe200078e0209 */
[----:B------:R-:W-:Y:S06]  /*7a90*/  @P3 BRA `(.L_x_382) ;  /* 0x0000000000403947 */ /* 0x000fec0003800000 */
[----:B------:R-:W-:Y:S01]  /*7aa0*/  ULDC UR4, c[0x0][0x2d0] ;  /* 0x0000b40000047ab9 */ /* 0x000fe20000000800 */
[----:B-1----:R-:W1:Y:S01]  /*7ab0*/  LDS.128 R20, [R4+0xe000] ;  /* 0x00e0000004147984 */ /* 0x002e620000000c00 */
        /* <DEDUP_REMOVED lines=8> */
[----:B------:R-:W2:Y:S01]  /*7b40*/  @!P1 LDS.128 R16, [R4+0xc000] ;  /* 0x00c0000004109984 */ /* 0x000ea20000000c00 */
[----:B------:R-:W-:Y:S01]  /*7b50*/  IMAD.IADD R11, R10, 0x1, R13 ;  /* 0x000000010a0b7824 */ /* 0x000fe200078e020d */
[----:B------:R-:W-:-:S04]  /*7b60*/  LEA R10, P4, R12, UR6, 0x1 ;  /* 0x000000060c0a7c11 */ /* 0x000fc8000f8808ff */
[----:B------:R-:W-:-:S05]  /*7b70*/  LEA.HI.X R11, R12, UR7, R11, 0x1, P4 ;  /* 0x000000070c0b7c11 */ /* 0x000fca000a0f0c0b */
[----:B-1----:R1:W-:Y:S04]  /*7b80*/  @!P0 STG.E.128 desc[UR16][R10.64+0x80], R20 ;  /* 0x000080140a008986 */ /* 0x0023e8000c101d10 */
[----:B--2---:R1:W-:Y:S02]  /*7b90*/  @!P1 STG.E.128 desc[UR16][R10.64], R16 ;  /* 0x000000100a009986 */ /* 0x0043e4000c101d10 */
.L_x_382:
[----:B------:R-:W-:Y:S05]  /*7ba0*/  BSYNC B0 ;  /* 0x0000000000007941 */ /* 0x000fea0003800000 */
.L_x_381:
[----:B------:R2:W1:Y:S01]  /*7bb0*/  LDS.128 R12, [R4+0xf000] ;  /* 0x00f00000040c7984 */ /* 0x0004620000000c00 */
[----:B------:R-:W-:Y:S04]  /*7bc0*/  BSSY B0, `(.L_x_383) ;  /* 0x0000011000007945 */ /* 0x000fe80003800000 */
[----:B------:R-:W-:Y:S05]  /*7bd0*/  @P2 BRA `(.L_x_384) ;  /* 0x00000000003c2947 */ /* 0x000fea0003800000 */
[----:B--23--:R-:W-:Y:S01]  /*7be0*/  IADD3 R4, P0, R0, 0x20, RZ ;  /* 0x0000002000047810 */ /* 0x00cfe20007f1e0ff */
[----:B------:R-:W-:Y:S01]  /*7bf0*/  ULDC UR4, c[0x0][0x2d0] ;  /* 0x0000b40000047ab9 */ /* 0x000fe20000000800 */
[----:B------:R-:W-:Y:S01]  /*7c00*/  ULDC.64 UR6, c[0x0][0x3f0] ;  /* 0x0000fc0000067ab9 */ /* 0x000fe20000000a00 */
[----:B------:R-:W-:Y:S02]  /*7c10*/  ISETP.GE.AND P1, PT, R214, UR4, PT ;  /* 0x00000004d6007c0c */ /* 0x000fe4000bf26270 */
[----:B------:R-:W-:Y:S01]  /*7c20*/  IMAD.X R9, RZ, RZ, R30, P0 ;  /* 0x000000ffff097224 */ /* 0x000fe200000e061e */
[----:B------:R-:W-:-:S03]  /*7c30*/  ISETP.GE.AND P0, PT, R226, UR4, PT ;  /* 0x00000004e2007c0c */ /* 0x000fc6000bf06270 */
[----:B-1----:R-:W-:Y:S01]  /*7c40*/  IMAD R10, R9, R2, RZ ;  /* 0x00000002090a7224 */ /* 0x002fe200078e02ff */
        /* <DEDUP_REMOVED lines=8> */
.L_x_384:
[----:B------:R-:W-:Y:S05]  /*7cd0*/  BSYNC B0 ;  /* 0x0000000000007941 */ /* 0x000fea0003800000 */
.L_x_383:
[-C--:B-1----:R-:W-:Y:S01]  /*7ce0*/  IMAD.WIDE.U32 R2, R5, R28.reuse, R6 ;  /* 0x0000001c05027225 */ /* 0x082fe200078e0006 */
[----:B------:R-:W-:Y:S01]  /*7cf0*/  ULDC.64 UR6, c[0x0][0x470] ;  /* 0x00011c0000067ab9 */ /* 0x000fe20000000a00 */
[----:B------:R-:W-:Y:S02]  /*7d00*/  BSSY B0, `(.L_x_385) ;  /* 0x0000018000007945 */ /* 0x000fe40003800000 */
[----:B--23--:R-:W-:Y:S01]  /*7d10*/  IMAD R4, R25, R28, RZ ;  /* 0x0000001c19047224 */ /* 0x00cfe200078e02ff */
        /* <DEDUP_REMOVED lines=13> */
[----:B------:R-:W-:Y:S01]  /*7df0*/  IMAD.WIDE.U32 R6, R0, R28, R4 ;  /* 0x0000001c00067225 */ /* 0x000fe200078e0004 */
[----:B------:R-:W-:Y:S01]  /*7e00*/  ISETP.GE.AND P0, PT, R226, UR4, PT ;  /* 0x00000004e2007c0c */ /* 0x000fe2000bf06270 */
[----:B------:R-:W-:Y:S02]  /*7e10*/  ULDC.64 UR6, c[0x0][0x3f8] ;  /* 0x0000fe0000067ab9 */ /* 0x000fe40000000a00 */
[----:B------:R-:W-:-:S04]  /*7e20*/  IMAD R4, R0, R29, R9 ;  /* 0x0000001d00047224 */ /* 0x000fc800078e0209 */
[----:B------:R-:W-:Y:S01]  /*7e30*/  IMAD.IADD R5, R4, 0x1, R7 ;  /* 0x0000000104057824 */ /* 0x000fe200078e0207 */
[----:B------:R-:W-:-:S04]  /*7e40*/  LEA R4, P3, R6, UR6, 0x1 ;  /* 0x0000000606047c11 */ /* 0x000fc8000f8608ff */
[----:B------:R-:W-:-:S05]  /*7e50*/  LEA.HI.X R5, R6, UR7, R5, 0x1, P3 ;  /* 0x0000000706057c11 */ /* 0x000fca00098f0c05 */
[----:B------:R1:W-:Y:S04]  /*7e60*/  @!P1 STG.E.128 desc[UR16][R4.64], R40 ;  /* 0x0000002804009986 */ /* 0x0003e8000c101d10 */
[----:B------:R1:W-:Y:S02]  /*7e70*/  @!P0 STG.E.128 desc[UR16][R4.64+0x80], R36 ;  /* 0x0000802404008986 */ /* 0x0003e4000c101d10 */
.L_x_386:
[----:B------:R-:W-:Y:S05]  /*7e80*/  BSYNC B0 ;  /* 0x0000000000007941 */ /* 0x000fea0003800000 */
.L_x_385:
        /* <DEDUP_REMOVED lines=16> */
.L_x_357:
[----:B------:R-:W-:Y:S05]  /*7f90*/  BSYNC B1 ;  /* 0x0000000000017941 */ /* 0x000fea0003800000 */
.L_x_343:
[----:B------:R-:W4:Y:S02]  /*7fa0*/  LDC R0, c[0x0][0xc] ;  /* 0x00000300ff007b82 */ /* 0x000f240000000800 */
[----:B----4-:R-:W-:-:S04]  /*7fb0*/  IADD3 R227, R0, R227, RZ ;  /* 0x000000e300e37210 */ /* 0x010fc80007ffe0ff */
[----:B------:R-:W-:-:S13]  /*7fc0*/  ISETP.GE.AND P0, PT, R227, UR14, PT ;  /* 0x0000000ee3007c0c */ /* 0x000fda000bf06270 */
[----:B------:R-:W-:Y:S05]  /*7fd0*/  @P0 BRA `(.L_x_387) ;  /* 0x0000000000040947 */ /* 0x000fea0003800000 */
[----:B------:R-:W-:Y:S05]  /*7fe0*/  BRA `(.L_x_388) ;  /* 0xffffff8800387947 */ /* 0x000fea000383ffff */
.L_x_387:
[----:B------:R-:W-:Y:S05]  /*7ff0*/  EXIT ;  /* 0x000000000000794d */ /* 0x000fea0003800000 */
.L_x_389:
        /* <DEDUP_REMOVED lines=16> */
.L_x_1075:


//--------------------- .text._ZN5flash44flash_bwd_dq_dk_dv_loop_seqk_parallel_kernelI23Flash_bwd_kernel_traitsILi128ELi64ELi64ELi8ELi4ELi2ELi2ELb1ELb0EN7cutlass10bfloat16_tE19Flash_kernel_traitsILi128ELi64ELi64ELi8ES3_EELb0ELb1ELb0ELb0ELb0ELb0ELb1EEEvNS_16Flash_bwd_paramsE --------------------------
	.section	.text._ZN5flash44flash_bwd_dq_dk_dv_loop_seqk_parallel_kernelI23Flash_bwd_kernel_traitsILi128ELi64ELi64ELi8ELi4ELi2ELi2ELb1ELb0EN7cutlass10bfloat16_tE19Flash_kernel_traitsILi128ELi64ELi64ELi8ES3_EELb0ELb1ELb0ELb0ELb0ELb0ELb1EEEvNS_16Flash_bwd_paramsE,"ax",@progbits
	.align	128
        .global         _ZN5flash44flash_bwd_dq_dk_dv_loop_seqk_parallel_kernelI23Flash_bwd_kernel_traitsILi128ELi64ELi64ELi8ELi4ELi2ELi2ELb1ELb0EN7cutlass10bfloat16_tE19Flash_kernel_traitsILi128ELi64ELi64ELi8ES3_EELb0ELb1ELb0ELb0ELb0ELb0ELb1EEEvNS_16Flash_bwd_paramsE
        .type           _ZN5flash44flash_bwd_dq_dk_dv_loop_seqk_parallel_kernelI23Flash_bwd_kernel_traitsILi128ELi64ELi64ELi8ELi4ELi2ELi2ELb1ELb0EN7cutlass10bfloat16_tE19Flash_kernel_traitsILi128ELi64ELi64ELi8ES3_EELb0ELb1ELb0ELb0ELb0ELb0ELb1EEEvNS_16Flash_bwd_paramsE,@function
        .size           _ZN5flash44flash_bwd_dq_dk_dv_loop_seqk_parallel_kernelI23Flash_bwd_kernel_traitsILi128ELi64ELi64ELi8ELi4ELi2ELi2ELb1ELb0EN7cutlass10bfloat16_tE19Flash_kernel_traitsILi128ELi64ELi64ELi8ES3_EELb0ELb1ELb0ELb0ELb0ELb0ELb1EEEvNS_16Flash_bwd_paramsE,(.L_x_1076 - _ZN5flash44flash_bwd_dq_dk_dv_loop_seqk_parallel_kernelI23Flash_bwd_kernel_traitsILi128ELi64ELi64ELi8ELi4ELi2ELi2ELb1ELb0EN7cutlass10bfloat16_tE19Flash_kernel_traitsILi128ELi64ELi64ELi8ES3_EELb0ELb1ELb0ELb0ELb0ELb0ELb1EEEvNS_16Flash_bwd_paramsE)
        .other          _ZN5flash44flash_bwd_dq_dk_dv_loop_seqk_parallel_kernelI23Flash_bwd_kernel_traitsILi128ELi64ELi64ELi8ELi4ELi2ELi2ELb1ELb0EN7cutlass10bfloat16_tE19Flash_kernel_traitsILi128ELi64ELi64ELi8ES3_EELb0ELb1ELb0ELb0ELb0ELb0ELb1EEEvNS_16Flash_bwd_paramsE,@"STO_CUDA_ENTRY STV_DEFAULT"
_ZN5flash44flash_bwd_dq_dk_dv_loop_seqk_parallel_kernelI23Flash_bwd_kernel_traitsILi128ELi64ELi64ELi8ELi4ELi2ELi2ELb1ELb0EN7cutlass10bfloat16_tE19Flash_kernel_traitsILi128ELi64ELi64ELi8ES3_EELb0ELb1ELb0ELb0ELb0ELb0ELb1EEEvNS_16Flash_bwd_paramsE:
.text._ZN5flash44flash_bwd_dq_dk_dv_loop_seqk_parallel_kernelI23Flash_bwd_kernel_traitsILi128ELi64ELi64ELi8ELi4ELi2ELi2ELb1ELb0EN7cutlass10bfloat16_tE19Flash_kernel_traitsILi128ELi64ELi64ELi8ES3_EELb0ELb1ELb0ELb0ELb0ELb0ELb1EEEvNS_16Flash_bwd_paramsE:
        /* <DEDUP_REMOVED lines=22> */
[CC--:B------:R-:W-:Y:S02]  /*0160*/  LEA.HI R15, R16.reuse, R14.reuse, RZ, 0x3 ;  /* 0x0000000e100f7211 */ /* 0x0c0fe400078f18ff */
[----:B------:R-:W-:Y:S02]  /*0170*/  SHF.R.S32.HI R5, RZ, 0x4, R6 ;  /* 0x00000004ff057819 */ /* 0x000fe40000011406 */
[----:B------:R-:W-:Y:S02]  /*0180*/  LOP3.LUT R0, R15, 0xfffffff8, RZ, 0xc0, !PT ;  /* 0xfffffff80f007812 */ /* 0x000fe400078ec0ff */
[----:B------:R-:W-:Y:S02]  /*0190*/  SHF.R.S32.HI R248, RZ, 0x3, R15 ;  /* 0x00000003fff87819 */ /* 0x000fe4000001140f */
[----:B------:R-:W-:Y:S01]  /*01a0*/  LEA.HI R18, R16, R14, RZ, 0x2 ;  /* 0x0000000e10127211 */ /* 0x000fe200078f10ff */
[----:B------:R-:W-:Y:S01]  /*01b0*/  IMAD.IADD R0, R14, 0x1, -R0 ;  /* 0x000000010e007824 */ /* 0x000fe200078e0a00 */
[----:B------:R-:W-:Y:S01]  /*01c0*/  LEA.HI R4, R6, R5, RZ, 0x1 ;  /* 0x0000000506047211 */ /* 0x000fe200078f08ff */
[----:B------:R-:W-:Y:S01]  /*01d0*/  IMAD.SHL.U32 R2, R248, 0x40, RZ ;  /* 0x00000040f8027824 */ /* 0x000fe200078e00ff */
[--C-:B------:R-:W-:Y:S01]  /*01e0*/  SHF.R.S32.HI R9, RZ, 0x2, R18.reuse ;  /* 0x00000002ff097819 */ /* 0x100fe20000011412 */
[----:B------:R-:W-:Y:S01]  /*01f0*/  IMAD.SHL.U32 R212, R0, 0x8, RZ ;  /* 0x0000000800d47824 */ /* 0x000fe200078e00ff */
[----:B------:R-:W-:-:S02]  /*0200*/  SHF.R.S32.HI R3, RZ, 0x1f, R18 ;  /* 0x0000001fff037819 */ /* 0x000fc40000011412 */
[----:B------:R-:W-:Y:S01]  /*0210*/  LEA.HI R17, R16, R14, RZ, 0x5 ;  /* 0x0000000e10117211 */ /* 0x000fe200078f28ff */
[----:B------:R-:W-:Y:S01]  /*0220*/  VIADD R226, R212, 0x40 ;  /* 0x00000040d4e27836 */ /* 0x000fe20000000000 */
[----:B------:R-:W-:Y:S02]  /*0230*/  LOP3.LUT R4, R4, 0xfffffffe, RZ, 0xc0, !PT ;  /* 0xfffffffe04047812 */ /* 0x000fe400078ec0ff */
[----:B------:R-:W-:Y:S02]  /*0240*/  LEA.HI R3, R3, R9, RZ, 0x3 ;  /* 0x0000000903037211 */ /* 0x000fe400078f18ff */
[----:B------:R-:W-:Y:S01]  /*0250*/  LOP3.LUT R2, R2, 0x1c0, RZ, 0xc0, !PT ;  /* 0x000001c002027812 */ /* 0x000fe200078ec0ff */
[----:B------:R-:W-:Y:S01]  /*0260*/  IMAD.IADD R11, R5, 0x1, -R4 ;  /* 0x00000001050b7824 */ /* 0x000fe200078e0a04 */
[----:B------:R-:W-:Y:S02]  /*0270*/  SHF.R.S32.HI R20, RZ, 0x5, R17 ;  /* 0x00000005ff147819 */ /* 0x000fe40000011411 */
[----:B------:R-:W-:-:S02]  /*0280*/  LOP3.LUT R4, R3, 0xfffffff8, RZ, 0xc0, !PT ;  /* 0xfffffff803047812 */ /* 0x000fc400078ec0ff */
[----:B------:R-:W-:Y:S02]  /*0290*/  LOP3.LUT R5, R2, 0x38, R212, 0xf8, !PT ;  /* 0x0000003802057812 */ /* 0x000fe400078ef8d4 */
[----:B------:R-:W-:Y:S01]  /*02a0*/  SHF.R.U32.HI R2, RZ, 0x3, R2 ;  /* 0x00000003ff027819 */ /* 0x000fe20000011602 */
[----:B------:R-:W-:Y:S01]  /*02b0*/  IMAD.IADD R9, R9, 0x1, -R4 ;  /* 0x0000000109097824 */ /* 0x000fe200078e0a04 */
[----:B------:R-:W-:Y:S02]  /*02c0*/  LOP3.LUT R3, R6, 0xfffffff0, RZ, 0xc0, !PT ;  /* 0xfffffff006037812 */ /* 0x000fe400078ec0ff */
[----:B------:R-:W-:Y:S02]  /*02d0*/  LEA.HI R6, R17, R20, RZ, 0x1 ;  /* 0x0000001411067211 */ /* 0x000fe400078f08ff */
[----:B------:R-:W-:Y:S01]  /*02e0*/  LOP3.LUT R13, R5, R2, RZ, 0x3c, !PT ;  /* 0x00000002050d7212 */ /* 0x000fe200078e3cff */
[----:B------:R-:W-:Y:S01]  /*02f0*/  IMAD.IADD R3, R14, 0x1, -R3 ;  /* 0x000000010e037824 */ /* 0x000fe200078e0a03 */
[----:B------:R-:W-:-:S02]  /*0300*/  LOP3.LUT R2, R6, 0xfffffffe, RZ, 0xc0, !PT ;  /* 0xfffffffe06027812 */ /* 0x000fc400078ec0ff */
[C---:B------:R-:W-:Y:S02]  /*0310*/  LOP3.LUT P4, RZ, R0.reuse, 0x2, RZ, 0xc0, !PT ;  /* 0x0000000200ff7812 */ /* 0x040fe4000788c0ff */
[C---:B------:R-:W-:Y:S01]  /*0320*/  LOP3.LUT P3, RZ, R0.reuse, 0x4, RZ, 0xc0, !PT ;  /* 0x0000000400ff7812 */ /* 0x040fe2000786c0ff */
[----:B------:R-:W-:Y:S01]  /*0330*/  IMAD.SHL.U32 R0, R0, 0x40, RZ ;  /* 0x0000004000007824 */ /* 0x000fe200078e00ff */
[----:B------:R-:W-:Y:S01]  /*0340*/  SHF.R.S32.HI R5, RZ, 0x1f, R3 ;  /* 0x0000001fff057819 */ /* 0x000fe20000011403 */
[----:B------:R-:W-:Y:S01]  /*0350*/  IMAD.IADD R194, R20, 0x1, -R2 ;  /* 0x0000000114c27824 */ /* 0x000fe200078e0a02 */
[----:B------:R-:W-:Y:S02]  /*0360*/  LEA.HI R4, R16, R14, RZ, 0x7 ;  /* 0x0000000e10047211 */ /* 0x000fe400078f38ff */
[----:B------:R-:W-:Y:S01]  /*0370*/  LOP3.LUT R0, R0, 0x1c0, RZ, 0xc0, !PT ;  /* 0x000001c000007812 */ /* 0x000fe200078ec0ff */
[----:B------:R-:W-:Y:S01]  /*0380*/  IMAD.SHL.U32 R2, R194, 0x10, RZ ;  /* 0x00000010c2027824 */ /* 0x000fe200078e00ff */
[----:B------:R-:W-:-:S02]  /*0390*/  LEA.HI R12, R5, R3, RZ, 0x3 ;  /* 0x00000003050c7211 */ /* 0x000fc400078f18ff */
[----:B------:R-:W-:Y:S01]  /*03a0*/  SHF.R.S32.HI R10, RZ, 0x7, R4 ;  /* 0x00000007ff0a7819 */ /* 0x000fe20000011404 */
[----:B------:R-:W-:Y:S01]  /*03b0*/  IMAD.SHL.U32 R4, R11, 0x200, RZ ;  /* 0x000002000b047824 */ /* 0x000fe200078e00ff */
[C-C-:B------:R-:W-:Y:S02]  /*03c0*/  LOP3.LUT R5, R0.reuse, 0x8, R15.reuse, 0xf8, !PT ;  /* 0x0000000800057812 */ /* 0x140fe400078ef80f */
[----:B------:R-:W-:Y:S02]  /*03d0*/  SHF.R.U32.HI R186, RZ, 0x3, R0 ;  /* 0x00000003ffba7819 */ /* 0x000fe40000011600 */
[----:B------:R-:W-:Y:S01]  /*03e0*/  LOP3.LUT R6, R0, 0x10, R2, 0xf8, !PT ;  /* 0x0000001000067812 */ /* 0x000fe200078ef802 */
[----:B------:R-:W-:Y:S01]  /*03f0*/  IMAD R2, R10, 0x800, R4 ;  /* 0x000008000a027824 */ /* 0x000fe200078e0204 */
[----:B------:R-:W-:Y:S02]  /*0400*/  LOP3.LUT R0, R5, R186, RZ, 0x3c, !PT ;  /* 0x000000ba05007212 */ /* 0x000fe400078e3cff */
[----:B------:R-:W-:-:S02]  /*0410*/  LOP3.LUT R5, R6, 0x8, R15, 0xf8, !PT ;  /* 0x0000000806057812 */ /* 0x000fc400078ef80f */
[----:B------:R-:W-:Y:S01]  /*0420*/  LOP3.LUT R8, R12, 0xfffffff8, RZ, 0xc0, !PT ;  /* 0xfffffff80c087812 */ /* 0x000fe200078ec0ff */
[----:B------:R-:W-:Y:S01]  /*0430*/  IMAD.IADD R199, R2, 0x1, R0 ;  /* 0x0000000102c77824 */ /* 0x000fe200078e0200 */
[----:B------:R-:W-:Y:S02]  /*0440*/  LEA.HI R0, R16, R14, RZ, 0x6 ;  /* 0x0000000e10007211 */ /* 0x000fe400078f30ff */
[----:B------:R-:W-:Y:S01]  /*0450*/  LOP3.LUT R186, R4, R5, R186, 0xf6, !PT ;  /* 0x0000000504ba7212 */ /* 0x000fe200078ef6ba */
[----:B------:R-:W-:Y:S01]  /*0460*/  IMAD.IADD R15, R3, 0x1, -R8 ;  /* 0x00000001030f7824 */ /* 0x000fe200078e0a08 */
[----:B------:R-:W-:Y:S02]  /*0470*/  LOP3.LUT R4, R17, 0xffffffe0, RZ, 0xc0, !PT ;  /* 0xffffffe011047812 */ /* 0x000fe400078ec0ff */
[----:B------:R-:W-:Y:S02]  /*0480*/  SHF.R.S32.HI R0, RZ, 0x6, R0 ;  /* 0x00000006ff007819 */ /* 0x000fe40000011400 */
[----:B------:R-:W-:Y:S01]  /*0490*/  LOP3.LUT R2, R18, 0x7ffffffc, RZ, 0xc0, !PT ;  /* 0x7ffffffc12027812 */ /* 0x000fe200078ec0ff */
[----:B------:R-:W-:Y:S01]  /*04a0*/  IMAD.IADD R19, R14, 0x1, -R4 ;  /* 0x000000010e137824 */ /* 0x000fe200078e0a04 */
[----:B------:R-:W-:Y:S01]  /*04b0*/  SHF.R.S32.HI R3, RZ, 0x1f, R17 ;  /* 0x0000001fff037819 */ /* 0x000fe20000011411 */
[----:B------:R-:W-:Y:S01]  /*04c0*/  IMAD R4, R0, 0x200, R13 ;  /* 0x0000020000047824 */ /* 0x000fe200078e020d */
[----:B------:R-:W-:Y:S01]  /*04d0*/  LOP3.LUT R7, R9, 0x1, RZ, 0xc0, !PT ;  /* 0x0000000109077812 */ /* 0x000fe200078ec0ff */
[C---:B------:R-:W-:Y:S01]  /*04e0*/  IMAD.IADD R6, R14.reuse, 0x1, -R2 ;  /* 0x000000010e067824 */ /* 0x040fe200078e0a02 */
[----:B------:R-:W-:Y:S01]  /*04f0*/  STL [R1+0x20], R19 ;  /* 0x0000201301007387 */ /* 0x000fe20000100800 */
[----:B------:R-:W-:Y:S01]  /*0500*/  IMAD.SHL.U32 R14, R14, 0x2, RZ ;  /* 0x000000020e0e7824 */ /* 0x000fe200078e00ff */
[----:B------:R-:W-:Y:S01]  /*0510*/  LEA.HI R3, R3, R20, RZ, 0x2 ;  /* 0x0000001403037211 */ /* 0x000fe200078f10ff */
[----:B------:R-:W-:Y:S01]  /*0520*/  IMAD.SHL.U32 R2, R0, 0x8, RZ ;  /* 0x0000000800027824 */ /* 0x000fe200078e00ff */
[----:B------:R1:W-:Y:S01]  /*0530*/  STL [R1+0x4], R4 ;  /* 0x0000040401007387 */ /* 0x0003e20000100800 */
[----:B------:R-:W-:Y:S01]  /*0540*/  IMAD.SHL.U32 R0, R9, 0x40, RZ ;  /* 0x0000004009007824 */ /* 0x000fe200078e00ff */
[----:B------:R-:W-:Y:S01]  /*0550*/  ISETP.NE.U32.AND P0, PT, R7, 0x1, PT ;  /* 0x000000010700780c */ /* 0x000fe20003f05070 */
[----:B------:R-:W-:Y:S01]  /*0560*/  IMAD.SHL.U32 R8, R6, 0x2, RZ ;  /* 0x0000000206087824 */ /* 0x000fe200078e00ff */
[----:B------:R-:W-:Y:S01]  /*0570*/  LOP3.LUT R5, R3, 0xfffffffc, RZ, 0xc0, !PT ;  /* 0xfffffffc03057812 */ /* 0x000fe200078ec0ff */
[----:B------:R-:W-:Y:S01]  /*0580*/  IMAD.SHL.U32 R6, R11, 0x20, RZ ;  /* 0x000000200b067824 */ /* 0x000fe200078e00ff */
[----:B------:R-:W-:-:S02]  /*0590*/  LOP3.LUT R0, R0, 0x1c0, RZ, 0xc0, !PT ;  /* 0x000001c000007812 */ /* 0x000fc400078ec0ff */
[----:B------:R-:W-:Y:S01]  /*05a0*/  LOP3.LUT R2, R2, 0x18, RZ, 0xc0, !PT ;  /* 0x0000001802027812 */ /* 0x000fe200078ec0ff */
[----:B------:R-:W-:Y:S01]  /*05b0*/  IMAD.IADD R5, R20, 0x1, -R5 ;  /* 0x0000000114057824 */ /* 0x000fe200078e0a05 */
[----:B------:R-:W-:Y:S02]  /*05c0*/  SHF.R.U32.HI R3, RZ, 0x3, R0 ;  /* 0x00000003ff037819 */ /* 0x000fe40000011600 */
[----:B------:R-:W-:Y:S02]  /*05d0*/  R2P PR, R9, 0x6 ;  /* 0x0000000609007804 */ /* 0x000fe40000000000 */
[----:B------:R-:W-:Y:S01]  /*05e0*/  LOP3.LUT R9, R2, 0x20, R6, 0xf8, !PT ;  /* 0x0000002002097812 */ /* 0x000fe200078ef806 */
[----:B------:R-:W-:Y:S01]  /*05f0*/  IMAD.SHL.U32 R6, R12, 0x40, RZ ;  /* 0x000000400c067824 */ /* 0x000fe200078e00ff */
[----:B------:R-:W-:Y:S02]  /*0600*/  SEL R185, R185, 0xffffffc0, !P3 ;  /* 0xffffffc0b9b97807 */ /* 0x000fe40005800000 */
[----:B------:R-:W-:-:S02]  /*0610*/  SEL R221, R221, 0x10, !P0 ;  /* 0x00000010dddd7807 */ /* 0x000fc40004000000 */
[----:B------:R-:W-:Y:S01]  /*0620*/  LEA R186, R186, UR5, 0x1 ;  /* 0x00000005baba7c11 */ /* 0x000fe2000f8e08ff */
[----:B-1----:R-:W-:Y:S01]  /*0630*/  IMAD.SHL.U32 R4, R10, 0x20, RZ ;  /* 0x000000200a047824 */ /* 0x002fe200078e00ff */
[----:B------:R-:W-:Y:S01]  /*0640*/  LOP3.LUT R10, R3, R0, R2, 0x1e, !PT ;  /* 0x00000000030a7212 */ /* 0x000fe200078e1e02 */
[----:B------:R-:W-:-:S03]  /*0650*/  IMAD R2, R5, 0x400, R8 ;  /* 0x0000040005027824 */ /* 0x000fc600078e0208 */
[----:B------:R-:W-:-:S05]  /*0660*/  LOP3.LUT R7, R4, 0x6, R14, 0xf8, !PT ;  /* 0x0000000604077812 */ /* 0x000fca00078ef80e */
[----:B------:R1:W-:Y:S02]  /*0670*/  STL [R1+0x10], R7 ;  /* 0x0000100701007387 */ /* 0x0003e40000100800 */
[----:B-1----:R-:W-:Y:S01]  /*0680*/  LOP3.LUT R7, R0, 0x20, R4, 0xf8, !PT ;  /* 0x0000002000077812 */ /* 0x002fe200078ef804 */
[----:B------:R-:W-:-:S03]  /*0690*/  IMAD.SHL.U32 R4, R15, 0x40, RZ ;  /* 0x000000400f047824 */ /* 0x000fc600078e00ff */
[----:B------:R-:W-:Y:S02]  /*06a0*/  LOP3.LUT R0, R7, R3, RZ, 0x3c, !PT ;  /* 0x0000000307007212 */ /* 0x000fe400078e3cff */
[----:B------:R-:W-:Y:S02]  /*06b0*/  LOP3.LUT R3, R4, 0x1c0, RZ, 0xc0, !PT ;  /* 0x000001c004037812 */ /* 0x000fe400078ec0ff */
[----:B------:R-:W-:Y:S01]  /*06c0*/  SHF.R.S32.HI R4, RZ, 0x1f, R19 ;  /* 0x0000001fff047819 */ /* 0x000fe20000011413 */
[----:B------:R-:W-:Y:S01]  /*06d0*/  IMAD.IADD R220, R2, 0x1, R0 ;  /* 0x0000000102dc7824 */ /* 0x000fe200078e0200 */
[----:B------:R-:W-:Y:S01]  /*06e0*/  SHF.R.U32.HI R2, RZ, 0x3, R3 ;  /* 0x00000003ff027819 */ /* 0x000fe20000011603 */
[----:B------:R-:W-:Y:S01]  /*06f0*/  IMAD.SHL.U32 R0, R11, 0x8, RZ ;  /* 0x000000080b007824 */ /* 0x000fe200078e00ff */
[----:B------:R-:W-:Y:S02]  /*0700*/  LEA.HI R4, R4, R19, RZ, 0x2 ;  /* 0x0000001304047211 */ /* 0x000fe400078f10ff */
[----:B------:R-:W-:-:S02]  /*0710*/  LEA R220, R220, UR5, 0x1 ;  /* 0x00000005dcdc7c11 */ /* 0x000fc4000f8e08ff */
[----:B------:R-:W-:Y:S02]  /*0720*/  LOP3.LUT R7, R3, 0x8, R0, 0xf8, !PT ;  /* 0x0000000803077812 */ /* 0x000fe400078ef800 */
[----:B------:R-:W-:Y:S01]  /*0730*/  SHF.R.S32.HI R4, RZ, 0x2, R4 ;  /* 0x00000002ff047819 */ /* 0x000fe20000011404 */
[----:B------:R-:W-:Y:S01]  /*0740*/  VIADD R219, R220, 0x20 ;  /* 0x00000020dcdb7836 */ /* 0x000fe20000000000 */
[----:B------:R-:W-:Y:S01]  /*0750*/  LOP3.LUT R0, R6, 0xfffffe00, RZ, 0xc0, !PT ;  /* 0xfffffe0006007812 */ /* 0x000fe200078ec0ff */
[----:B------:R-:W-:Y:S01]  /*0760*/  IMAD R6, R194, 0x400, R8 ;  /* 0x00000400c2067824 */ /* 0x000fe200078e0208 */
[----:B------:R-:W-:Y:S01]  /*0770*/  LOP3.LUT R3, R2, R9, R3, 0x1e, !PT ;  /* 0x0000000902037212 */ /* 0x000fe200078e1e03 */
[----:B------:R-:W-:Y:S01]  /*0780*/  IMAD R11, R5, 0x10, R4 ;  /* 0x00000010050b7824 */ /* 0x000fe200078e0204 */
[----:B------:R-:W-:Y:S01]  /*0790*/  LOP3.LUT R2, R7, R2, RZ, 0x3c, !PT ;  /* 0x0000000207027212 */ /* 0x000fe200078e3cff */
[--C-:B------:R-:W-:Y:S01]  /*07a0*/  IMAD R4, R5, 0x400, R0.reuse ;  /* 0x0000040005047824 */ /* 0x100fe200078e0200 */
[----:B------:R-:W-:Y:S01]  /*07b0*/  LOP3.LUT R198, R3, R0, RZ, 0xfc, !PT ;  /* 0x0000000003c67212 */ /* 0x000fe200078efcff */
[----:B------:R-:W-:Y:S01]  /*07c0*/  IMAD R194, R194, 0x400, R0 ;  /* 0x00000400c2c27824 */ /* 0x000fe200078e0200 */
[----:B------:R-:W-:Y:S01]  /*07d0*/  SHF.R.S32.HI R3, RZ, 0x1f, R11 ;  /* 0x0000001fff037819 */ /* 0x000fe2000001140b */
[----:B------:R-:W-:Y:S01]  /*07e0*/  IMAD.IADD R197, R4, 0x1, R2 ;  /* 0x0000000104c57824 */ /* 0x000fe200078e0202 */
[----:B------:R-:W-:Y:S01]  /*07f0*/  STL [R1+0x18], R11 ;  /* 0x0000180b01007387 */ /* 0x000fe20000100800 */
[----:B------:R-:W-:Y:S01]  /*0800*/  IMAD.IADD R194, R2, 0x1, R194 ;  /* 0x0000000102c27824 */ /* 0x000fe200078e02c2 */
[----:B------:R-:W-:Y:S01]  /*0810*/  LEA R0, R199, UR4, 0x1 ;  /* 0x00000004c7007c11 */ /* 0x000fe2000f8e08ff */
[----:B------:R-:W-:Y:S01]  /*0820*/  IMAD.MOV.U32 R2, RZ, RZ, 0x20 ;  /* 0x00000020ff027424 */ /* 0x000fe200078e00ff */
[----:B------:R1:W-:Y:S01]  /*0830*/  STL [R1+0x1c], R3 ;  /* 0x00001c0301007387 */ /* 0x0003e20000100800 */
[----:B------:R-:W-:Y:S01]  /*0840*/  IMAD.IADD R6, R6, 0x1, R10 ;  /* 0x0000000106067824 */ /* 0x000fe200078e020a */
[----:B------:R-:W-:Y:S01]  /*0850*/  LEA R194, R194, UR4, 0x1 ;  /* 0x00000004c2c27c11 */ /* 0x000fe2000f8e08ff */
[----:B------:R-:W-:Y:S01]  /*0860*/  @P1 VIADD R219, R220, 0xffffffe0 ;  /* 0xffffffe0dcdb1836 */ /* 0x000fe20000000000 */
[----:B------:R-:W-:Y:S01]  /*0870*/  SEL R2, R2, 0xffffffe0, !P4 ;  /* 0xffffffe002027807 */ /* 0x000fe20006000000 */
[----:B------:R-:W-:-:S02]  /*0880*/  IMAD.IADD R188, R0, 0x1, R185 ;  /* 0x0000000100bc7824 */ /* 0x000fc400078e02b9 */
[----:B------:R-:W-:Y:S01]  /*0890*/  IMAD.IADD R222, R220, 0x1, R221 ;  /* 0x00000001dcde7824 */ /* 0x000fe200078e02dd */
[----:B------:R-:W-:Y:S01]  /*08a0*/  IADD3 R191, R2, -0x4000, R0 ;  /* 0xffffc00002bf7810 */ /* 0x000fe20007ffe000 */
[----:B------:R-:W-:Y:S02]  /*08b0*/  IMAD.IADD R190, R0, 0x1, R2 ;  /* 0x0000000100be7824 */ /* 0x000fe400078e0202 */
[----:B------:R-:W-:Y:S02]  /*08c0*/  IMAD.IADD R221, R221, 0x1, R219 ;  /* 0x00000001dddd7824 */ /* 0x000fe400078e02db */
[C---:B------:R-:W-:Y:S02]  /*08d0*/  IMAD.IADD R191, R185.reuse, 0x1, R191 ;  /* 0x00000001b9bf7824 */ /* 0x040fe400078e02bf */
[----:B------:R-:W-:Y:S01]  /*08e0*/  IMAD.IADD R185, R185, 0x1, R186 ;  /* 0x00000001b9b97824 */ /* 0x000fe200078e02ba */
[----:B-1----:R-:W-:-:S05]  /*08f0*/  LEA R3, R6, UR6, 0x1 ;  /* 0x0000000606037c11 */ /* 0x002fca000f8e08ff */
[C---:B------:R-:W-:Y:S01]  /*0900*/  VIADD R2, R3.reuse, 0x40 ;  /* 0x0000004003027836 */ /* 0x040fe20000000000 */
[----:B------:R1:W-:Y:S01]  /*0910*/  STL [R1+0x8], R3 ;  /* 0x0000080301007387 */ /* 0x0003e20000100800 */
[----:B------:R-:W-:-:S05]  /*0920*/  @P2 VIADD R2, R3, 0xffffffc0 ;  /* 0xffffffc003022836 */ /* 0x000fca0000000000 */
[----:B------:R1:W-:Y:S02]  /*0930*/  STL [R1+0xc], R2 ;  /* 0x00000c0201007387 */ /* 0x0003e40000100800 */
.L_x_436:
[----:B--2---:R-:W2:Y:S01]  /*0940*/  S2R R49, SR_CTAID.Y ;  /* 0x0000000000317919 */ /* 0x004ea20000002600 */
[----:B-1----:R-:W1:Y:S01]  /*0950*/  LDC.64 R2, c[0x0][0x2f0] ;  /* 0x0000bc00ff027b82 */ /* 0x002e620000000a00 */
[----:B------:R-:W-:Y:S01]  /*0960*/  ISETP.NE.U32.AND P3, PT, RZ, UR12, PT ;  /* 0x0000000cff007c0c */ /* 0x000fe2000bf65070 */
[----:B------:R-:W-:-:S03]  /*0970*/  IMAD.MOV.U32 R0, RZ, RZ, -0x1 ;  /* 0xffffffffff007424 */ /* 0x000fc600078e00ff */
[----:B------:R-:W-:-:S03]  /*0980*/  ISETP.NE.AND.EX P3, PT, RZ, UR13, PT, P3 ;  /* 0x0000000dff007c0c */ /* 0x000fc6000bf65330 */
[----:B---3--:R-:W3:Y:S08]  /*0990*/  LDC.64 R8, c[0x0][0x308] ;  /* 0x0000c200ff087b82 */ /* 0x008ef00000000a00 */
[----:B----4-:R-:W4:Y:S08]  /*09a0*/  LDC.U8 R13, c[0x0][0x3c2] ;  /* 0x0000f080ff0d7b82 */ /* 0x010f300000000000 */
[----:B------:R-:W5:Y:S01]  /*09b0*/  LDC.64 R4, c[0x0][0x2f8] ;  /* 0x0000be00ff047b82 */ /* 0x000f620000000a00 */
        /* <DEDUP_REMOVED lines=41> */
.L_x_390:
        /* <DEDUP_REMOVED lines=86> */
[----:B------:R-:W-:Y:S01]  /*11b0*/  @!P2 IMAD R9, R49, R11, R2 ;  /* 0x0000000b3109a224 */ /* 0x000fe200078e0202 */
        /* <DEDUP_REMOVED lines=13> */
[C---:B------:R-:W-:Y:S01]  /*1290*/  IMAD.WIDE.U32 R10, R28.reuse, R7, RZ ;  /* 0x000000071c0a7225 */ /* 0x040fe200078e00ff */
[----:B------:R-:W-:Y:S02]  /*12a0*/  @!P2 MOV R13, R2 ;  /* 0x00000002000da202 */ /* 0x000fe40000000f00 */
[----:B------:R-:W-:Y:S01]  /*12b0*/  ISETP.NE.AND P0, PT, R37, RZ, PT ;  /* 0x000000ff2500720c */ /* 0x000fe20003f05270 */
[----:B------:R-:W-:Y:S01]  /*12c0*/  IMAD R8, R28, R8, R5 ;  /* 0x000000081c087224 */ /* 0x000fe200078e0205 */
[----:B------:R-:W-:Y:S01]  /*12d0*/  SHF.R.S32.HI R28, RZ, 0x1f, R22 ;  /* 0x0000001fff1c7819 */ /* 0x000fe20000011416 */
[----:B-----5:R-:W-:-:S04]  /*12e0*/  IMAD.WIDE.U32 R2, R36, R14, RZ ;  /* 0x0000000e24027225 */ /* 0x020fc800078e00ff */
[----:B---3--:R-:W-:Y:S01]  /*12f0*/  @P3 IMAD R9, R48, R25, R4 ;  /* 0x0000001930093224 */ /* 0x008fe200078e0204 */
[----:B------:R-:W-:Y:S01]  /*1300*/  SEL R203, R2, RZ, P0 ;  /* 0x000000ff02cb7207 */ /* 0x000fe20000000000 */
[----:B------:R-:W-:Y:S02]  /*1310*/  @!P3 IMAD R5, R49, R240, R48 ;  /* 0x000000f03105b224 */ /* 0x000fe400078e0230 */
[----:B------:R-:W-:Y:S02]  /*1320*/  @P1 IMAD.IADD R4, R249, 0x1, R50 ;  /* 0x00000001f9041824 */ /* 0x000fe400078e0232 */
[----:B------:R-:W-:Y:S02]  /*1330*/  @!P3 IMAD R9, R5, R35, RZ ;  /* 0x000000230509b224 */ /* 0x000fe400078e02ff */
[----:B------:R-:W-:Y:S02]  /*1340*/  IMAD R7, R36, R15, R3 ;  /* 0x0000000f24077224 */ /* 0x000fe400078e0203 */
[----:B------:R-:W-:-:S02]  /*1350*/  IMAD R37, R48, R40, RZ ;  /* 0x0000002830257224 */ /* 0x000fc400078e02ff */
[C---:B-1----:R-:W-:Y:S01]  /*1360*/  @P1 IMAD R5, R4.reuse, R21, RZ ;  /* 0x0000001504051224 */ /* 0x042fe200078e02ff */
[----:B------:R-:W-:Y:S01]  /*1370*/  SEL R25, R7, RZ, P0 ;  /* 0x000000ff07197207 */ /* 0x000fe20000000000 */
        /* <DEDUP_REMOVED lines=17> */
.L_x_392:
        /* <DEDUP_REMOVED lines=13> */
.L_x_393:
        /* <DEDUP_REMOVED lines=10> */
.L_x_394:
[----:B------:R-:W-:-:S04]  /*1600*/  IMAD R0, R49, R240, R48 ;  /* 0x000000f031007224 */ /* 0x000fc800078e0230 */
[----:B------:R-:W-:-:S07]  /*1610*/  IMAD R0, R0, R43, RZ ;  /* 0x0000002b00007224 */ /* 0x000fce00078e02ff */
.L_x_395:
[----:B------:R-:W2:Y:S01]  /*1620*/  LDL R51, [R1+0x20] ;  /* 0x0000200001337983 */ /* 0x000ea20000100800 */
[----:B------:R-:W1:Y:S01]  /*1630*/  LDC.64 R14, c[0x0][0x420] ;  /* 0x00010800ff0e7b82 */ /* 0x000e620000000a00 */
[----:B------:R-:W-:Y:S01]  /*1640*/  IMAD R240, R40, R240, RZ ;  /* 0x000000f028f07224 */ /* 0x000fe200078e02ff */
[----:B------:R-:W-:Y:S01]  /*1650*/  IADD3 R2, P4, R212, R13, RZ ;  /* 0x0000000dd4027210 */ /* 0x000fe20007f9e0ff */
[----:B------:R-:W3:Y:S01]  /*1660*/  S2R R8, SR_TID.X ;  /* 0x0000000000087919 */ /* 0x000ee20000002100 */
[----:B------:R-:W-:Y:S01]  /*1670*/  SHF.R.S32.HI R213, RZ, 0x1f, R212 ;  /* 0x0000001fffd57819 */ /* 0x000fe200000114d4 */
[----:B------:R-:W-:Y:S01]  /*1680*/  IMAD.SHL.U32 R239, R240, 0x40, RZ ;  /* 0x00000040f0ef7824 */ /* 0x000fe200078e00ff */
[----:B------:R-:W-:Y:S01]  /*1690*/  ULDC UR4, c[0x0][0x398] ;  /* 0x0000e60000047ab9 */ /* 0x000fe20000000800 */
[----:B------:R-:W4:Y:S01]  /*16a0*/  S2R R43, SR_TID.X ;  /* 0x00000000002b7919 */ /* 0x000f220000002100 */
[C---:B------:R-:W-:Y:S01]  /*16b0*/  IADD3 R13, R6.reuse, R0, RZ ;  /* 0x00000000060d7210 */ /* 0x040fe20007ffe0ff */
[----:B------:R-:W-:Y:S01]  /*16c0*/  IMAD.IADD R9, R6, 0x1, R9 ;  /* 0x0000000106097824 */ /* 0x000fe200078e0209 */
[----:B------:R-:W-:Y:S01]  /*16d0*/  IADD3 R5, P3, P2, R10, R239, R37 ;  /* 0x000000ef0a057210 */ /* 0x000fe20007a7e025 */
[----:B------:R-:W-:Y:S01]  /*16e0*/  ULDC.64 UR6, c[0x0][0x428] ;  /* 0x00010a0000067ab9 */ /* 0x000fe20000000a00 */
[----:B------:R-:W-:Y:S01]  /*16f0*/  SHF.R.S32.HI R3, RZ, 0x1f, R239 ;  /* 0x0000001fff037819 */ /* 0x000fe200000114ef */
[----:B------:R-:W-:Y:S01]  /*1700*/  IMAD R10, R42, UR6, RZ ;  /* 0x000000062a0a7c24 */ /* 0x000fe2000f8e02ff */
[----:B------:R-:W5:Y:S01]  /*1710*/  LDC.64 R46, c[0x0][0x2b0] ;  /* 0x0000ac00ff2e7b82 */ /* 0x000f620000000a00 */
[----:B------:R-:W-:Y:S01]  /*1720*/  ULDC.64 UR8, c[0x0][0x258] ;  /* 0x0000960000087ab9 */ /* 0x000fe20000000a00 */
[----:B------:R-:W-:Y:S01]  /*1730*/  IADD3.X R7, R4, R3, R39, P3, P2 ;  /* 0x0000000304077210 */ /* 0x000fe20001fe4427 */
[----:B------:R-:W-:Y:S01]  /*1740*/  IMAD.X R3, R213, 0x1, R23, P4 ;  /* 0x00000001d5037824 */ /* 0x000fe200020e0617 */
[----:B------:R-:W-:Y:S01]  /*1750*/  IADD3 R4, -R225, R30, R22 ;  /* 0x0000001ee1047210 */ /* 0x000fe20007ffe116 */
[----:B------:R-:W-:Y:S01]  /*1760*/  ULDC.64 UR10, c[0x0][0x210] ;  /* 0x00008400000a7ab9 */ /* 0x000fe20000000a00 */
[----:B------:R-:W-:Y:S01]  /*1770*/  IADD3 R203, P3, P2, R203, R5, R33 ;  /* 0x00000005cbcb7210 */ /* 0x000fe20007a7e021 */
[----:B------:R-:W-:Y:S01]  /*1780*/  BSSY B1, `(.L_x_391) ;  /* 0x0000629000017945 */ /* 0x000fe20003800000 */
[----:B------:R-:W-:Y:S01]  /*1790*/  SHF.R.S32.HI R33, RZ, 0x1f, R248 ;  /* 0x0000001fff217819 */ /* 0x000fe200000114f8 */
[----:B------:R-:W-:Y:S01]  /*17a0*/  VIADD R4, R4, -UR4 ;  /* 0x8000000404047c36 */ /* 0x000fe20008000000 */
[----:B------:R-:W5:Y:S01]  /*17b0*/  LDC.64 R44, c[0x0][0x478] ;  /* 0x00011e00ff2c7b82 */ /* 0x000f620000000a00 */
[----:B-1----:R-:W-:-:S02]  /*17c0*/  IMAD R5, R12, R14, RZ ;  /* 0x0000000e0c057224 */ /* 0x002fc400078e02ff */
[----:B------:R-:W-:Y:S01]  /*17d0*/  IMAD.WIDE.U32 R2, R6, R14, R2 ;  /* 0x0000000e06027225 */ /* 0x000fe200078e0002 */
[----:B------:R-:W-:-:S03]  /*17e0*/  SHF.R.S32.HI R0, RZ, 0x1f, R4 ;  /* 0x0000001fff007819 */ /* 0x000fc60000011404 */
[----:B------:R-:W-:Y:S01]  /*17f0*/  IMAD R5, R6, R15, R5 ;  /* 0x0000000f06057224 */ /* 0x000fe200078e0205 */
[----:B------:R-:W-:Y:S02]  /*1800*/  IADD3 R6, P4, R248, R6, RZ ;  /* 0x00000006f8067210 */ /* 0x000fe40007f9e0ff */
[----:B------:R-:W-:Y:S01]  /*1810*/  LEA.HI R16, R0, R4, RZ, 0x6 ;  /* 0x0000000400107211 */ /* 0x000fe200078f30ff */
[----:B------:R-:W-:Y:S01]  /*1820*/  IMAD.IADD R3, R3, 0x1, R5 ;  /* 0x0000000103037824 */ /* 0x000fe200078e0205 */
[----:B---3--:R-:W-:Y:S02]  /*1830*/  SHF.R.S32.HI R8, RZ, 0x1f, R8 ;  /* 0x0000001fff087819 */ /* 0x008fe40000011408 */
[----:B------:R-:W-:Y:S01]  /*1840*/  IADD3.X R0, R33, R12, RZ, P4, !PT ;  /* 0x0000000c21007210 */ /* 0x000fe200027fe4ff */
[----:B------:R-:W-:Y:S01]  /*1850*/  IMAD.WIDE.U32 R2, R48, UR6, R2 ;  /* 0x0000000630027c25 */ /* 0x000fe2000f8e0002 */
[----:B----4-:R-:W-:Y:S02]  /*1860*/  LEA.HI R8, R8, R43, RZ, 0x5 ;  /* 0x0000002b08087211 */ /* 0x010fe400078f28ff */
[----:B------:R-:W-:Y:S01]  /*1870*/  IADD3.X R5, R25, R7, R24, P3, P2 ;  /* 0x0000000719057210 */ /* 0x000fe20001fe4418 */
[----:B------:R-:W-:Y:S01]  /*1880*/  IMAD R4, R0, R26, RZ ;  /* 0x0000001a00047224 */ /* 0x000fe200078e02ff */
[----:B------:R-:W-:Y:S01]  /*1890*/  SHF.R.S32.HI R8, RZ, 0x5, R8 ;  /* 0x00000005ff087819 */ /* 0x000fe20000011408 */
[----:B-----5:R-:W-:-:S04]  /*18a0*/  IMAD.WIDE R12, R13, 0x4, R44 ;  /* 0x000000040d0c7825 */ /* 0x020fc800078e022c */
[----:B------:R-:W-:Y:S02]  /*18b0*/  IMAD.MOV.U32 R224, RZ, RZ, R12 ;  /* 0x000000ffffe07224 */ /* 0x000fe400078e000c */
[----:B------:R-:W-:Y:S02]  /*18c0*/  IMAD.MOV.U32 R223, RZ, RZ, R13 ;  /* 0x000000ffffdf7224 */ /* 0x000fe400078e000d */
[----:B--2---:R-:W-:Y:S02]  /*18d0*/  IMAD R0, R8, R240, R51 ;  /* 0x000000f008007224 */ /* 0x004fe400078e0233 */
[----:B------:R-:W-:Y:S02]  /*18e0*/  IMAD R8, R6, R27, R4 ;  /* 0x0000001b06087224 */ /* 0x000fe400078e0204 */
[----:B------:R-:W-:Y:S01]  /*18f0*/  IMAD R4, R48, UR7, R10 ;  /* 0x0000000730047c24 */ /* 0x000fe2000f8e020a */
[----:B------:R-:W-:Y:S01]  /*1900*/  IADD3 R203, P2, R0, R203, RZ ;  /* 0x000000cb00cb7210 */ /* 0x000fe20007f5e0ff */
[----:B------:R-:W-:Y:S01]  /*1910*/  IMAD.WIDE.U32 R6, R6, R26, R212 ;  /* 0x0000001a06067225 */ /* 0x000fe200078e00d4 */
[----:B------:R-:W-:-:S02]  /*1920*/  ULDC.64 UR6, c[0x0][0x400] ;  /* 0x0001000000067ab9 */ /* 0x000fc40000000a00 */
[----:B------:R-:W-:Y:S01]  /*1930*/  LEA.HI.X.SX32 R0, R0, R5, 0x1, P2 ;  /* 0x0000000500007211 */ /* 0x000fe200010f0eff */
[----:B------:R-:W-:Y:S01]  /*1940*/  IMAD.IADD R5, R3, 0x1, R4 ;  /* 0x0000000103057824 */ /* 0x000fe200078e0204 */
[----:B------:R-:W-:Y:S01]  /*1950*/  IADD3 R6, P3, R38, R6, RZ ;  /* 0x0000000626067210 */ /* 0x000fe20007f7e0ff */
[----:B------:R-:W-:Y:S01]  /*1960*/  IMAD.MOV.U32 R4, RZ, RZ, R2 ;  /* 0x000000ffff047224 */ /* 0x000fe200078e0002 */
[----:B------:R-:W-:Y:S01]  /*1970*/  SHF.R.S32.HI R2, RZ, 0x6, R16 ;  /* 0x00000006ff027819 */ /* 0x000fe20000011410 */
[----:B------:R-:W-:Y:S01]  /*1980*/  IMAD R3, R42, UR8, RZ ;  /* 0x000000082a037c24 */ /* 0x000fe2000f8e02ff */
[----:B------:R-:W-:Y:S01]  /*1990*/  LEA R202, P2, R203, UR6, 0x2 ;  /* 0x00000006cbca7c11 */ /* 0x000fe2000f8410ff */
[----:B------:R-:W-:Y:S01]  /*19a0*/  IMAD.WIDE.U32 R4, R248, R14, R4 ;  /* 0x0000000ef8047225 */ /* 0x000fe200078e0004 */
[----:B------:R-:W-:Y:S02]  /*19b0*/  VIMNMX R247, RZ, R2, !PT ;  /* 0x00000002fff77248 */ /* 0x000fe40007fe0100 */
[----:B------:R-:W-:Y:S01]  /*19c0*/  IADD3.X R7, R31, R7, R8, P3, !PT ;  /* 0x000000071f077210 */ /* 0x000fe20001ffe408 */
[----:B------:R-:W-:Y:S01]  /*19d0*/  IMAD R3, R48, UR9, R3 ;  /* 0x0000000930037c24 */ /* 0x000fe2000f8e0203 */
[----:B------:R-:W-:Y:S01]  /*19e0*/  ISETP.GT.AND P4, PT, R201, R247, PT ;  /* 0x000000f7c900720c */ /* 0x000fe20003f84270 */
[----:B------:R-:W-:Y:S01]  /*19f0*/  IMAD.WIDE R8, R9, 0x4, R46 ;  /* 0x0000000409087825 */ /* 0x000fe200078e022e */
[----:B------:R-:W-:-:S02]  /*1a00*/  LEA.HI.X R203, R203, UR7, R0, 0x2, P2 ;  /* 0x00000007cbcb7c11 */ /* 0x000fc400090f1400 */
[----:B------:R-:W-:Y:S01]  /*1a10*/  IADD3 R201, R201, -0x1, RZ ;  /* 0xffffffffc9c97810 */ /* 0x000fe20007ffe0ff */
[----:B------:R-:W-:Y:S01]  /*1a20*/  IMAD R0, R33, R14, RZ ;  /* 0x0000000e21007224 */ /* 0x000fe200078e02ff */
[----:B------:R-:W-:Y:S01]  /*1a30*/  MOV R218, R8 ;  /* 0x0000000800da7202 */ /* 0x000fe20000000f00 */
[----:B------:R-:W-:Y:S01]  /*1a40*/  IMAD.WIDE.U32 R10, R48, UR8, R6 ;  /* 0x00000008300a7c25 */ /* 0x000fe2000f8e0006 */
[----:B------:R-:W-:Y:S01]  /*1a50*/  ULDC.64 UR8, c[0x0][0x3e0] ;  /* 0x0000f80000087ab9 */ /* 0x000fe20000000a00 */
[----:B------:R-:W-:Y:S02]  /*1a60*/  MOV R217, R9 ;  /* 0x0000000900d97202 */ /* 0x000fe40000000f00 */
[----:B------:R-:W-:Y:S01]  /*1a70*/  IMAD R0, R248, R15, R0 ;  /* 0x0000000ff8007224 */ /* 0x000fe200078e0200 */
[----:B------:R-:W-:Y:S01]  /*1a80*/  LEA R208, P3, R10, UR10, 0x1 ;  /* 0x0000000a0ad07c11 */ /* 0x000fe2000f8608ff */
[----:B------:R-:W-:Y:S01]  /*1a90*/  IMAD.IADD R24, R11, 0x1, R3 ;  /* 0x000000010b187824 */ /* 0x000fe200078e0203 */
[----:B------:R-:W-:Y:S01]  /*1aa0*/  LEA R206, P2, R4, UR8, 0x1 ;  /* 0x0000000804ce7c11 */ /* 0x000fe2000f8408ff */
[----:B------:R-:W-:-:S03]  /*1ab0*/  IMAD.IADD R23, R5, 0x1, R0 ;  /* 0x0000000105177824 */ /* 0x000fc600078e0200 */
[----:B------:R-:W-:Y:S02]  /*1ac0*/  LEA.HI.X R209, R10, UR11, R24, 0x1, P3 ;  /* 0x0000000b0ad17c11 */ /* 0x000fe400098f0c18 */
        /* <DEDUP_REMOVED lines=27> */
.L_x_397:
        /* <DEDUP_REMOVED lines=13> */
.L_x_398:
        /* <DEDUP_REMOVED lines=11> */
[C---:B------:R-:W-:Y:S01]  /*1e00*/  IMAD R10, R48.reuse, UR7, R10 ;  /* 0x00000007300a7c24 */ /* 0x040fe2000f8e020a */
        /* <DEDUP_REMOVED lines=18> */
.L_x_400:
[----:B------:R-:W-:Y:S05]  /*1f30*/  BSYNC B0 ;  /* 0x0000000000007941 */ /* 0x000fea0003800000 */
.L_x_399:
        /* <DEDUP_REMOVED lines=18> */
.L_x_402:
[----:B------:R-:W-:Y:S05]  /*2060*/  BSYNC B0 ;  /* 0x0000000000007941 */ /* 0x000fea0003800000 */
.L_x_401:
        /* <DEDUP_REMOVED lines=26> */
.L_x_404:
[----:B------:R-:W-:Y:S05]  /*2210*/  BSYNC B0 ;  /* 0x0000000000007941 */ /* 0x000fea0003800000 */
.L_x_403:
        /* <DEDUP_REMOVED lines=19> */
.L_x_396:
[----:B------:R-:W2:Y:S01]  /*2350*/  LDL R31, [R1+0x4] ;  /* 0x00000400011f7983 */ /* 0x000ea20000100800 */
[----:B------:R-:W-:Y:S01]  /*2360*/  IMAD R0, R246, -0x40, R225 ;  /* 0xffffffc0f6007824 */ /* 0x000fe200078e02e1 */
[----:B------:R-:W-:Y:S01]  /*2370*/  ULDC.64 UR6, c[0x0][0x268] ;  /* 0x00009a0000067ab9 */ /* 0x000fe20000000a00 */
[----:B------:R-:W-:Y:S01]  /*2380*/  VIADD R8, R248, 0x20 ;  /* 0x00000020f8087836 */ /* 0x000fe20000000000 */
[----:B------:R-:W-:Y:S01]  /*2390*/  BSSY B0, `(.L_x_406) ;  /* 0x0000030000007945 */ /* 0x000fe20003800000 */
[----:B------:R-:W-:Y:S01]  /*23a0*/  IMAD.WIDE.U32 R2, R22, R18, R212 ;  /* 0x0000001216027225 */ /* 0x000fe200078e00d4 */
[----:B------:R-:W-:Y:S01]  /*23b0*/  @P0 BAR.SYNC.DEFER_BLOCKING 0x0 ;  /* 0x0000000000000b1d */ /* 0x000fe20000010000 */
[-C--:B------:R-:W-:Y:S02]  /*23c0*/  ISETP.GE.AND P6, PT, R248, R0.reuse, PT ;  /* 0x00000000f800720c */ /* 0x080fe40003fc6270 */
[----:B------:R-:W-:Y:S01]  /*23d0*/  ISETP.GE.AND P5, PT, R8, R0, PT ;  /* 0x000000000800720c */ /* 0x000fe20003fa6270 */
[----:B------:R-:W-:Y:S01]  /*23e0*/  IMAD R7, R28, R18, RZ ;  /* 0x000000121c077224 */ /* 0x000fe200078e02ff */
[----:B------:R-:W-:Y:S01]  /*23f0*/  IADD3 R6, P1, R32, R2, RZ ;  /* 0x0000000220067210 */ /* 0x000fe20007f3e0ff */
[----:B------:R-:W-:-:S02]  /*2400*/  IMAD R16, R201, -0x40, R30 ;  /* 0xffffffc0c9107824 */ /* 0x000fc400078e021e */
[----:B------:R-:W-:-:S03]  /*2410*/  IMAD R2, R22, R19, R7 ;  /* 0x0000001316027224 */ /* 0x000fc600078e0207 */
[-C--:B------:R-:W-:Y:S02]  /*2420*/  ISETP.GE.AND P3, PT, R8, R16.reuse, PT ;  /* 0x000000100800720c */ /* 0x080fe40003f66270 */
[----:B------:R-:W-:Y:S01]  /*2430*/  IADD3.X R7, R34, R3, R2, P1, !PT ;  /* 0x0000000322077210 */ /* 0x000fe20000ffe402 */
[----:B------:R-:W-:Y:S01]  /*2440*/  IMAD R2, R29, UR6, RZ ;  /* 0x000000061d027c24 */ /* 0x000fe2000f8e02ff */
[----:B------:R-:W-:Y:S02]  /*2450*/  LEA.HI R3, R201, R201, RZ, 0x1 ;  /* 0x000000c9c9037211 */ /* 0x000fe400078f08ff */
[----:B------:R-:W-:Y:S01]  /*2460*/  ISETP.GE.AND P4, PT, R248, R16, PT ;  /* 0x00000010f800720c */ /* 0x000fe20003f86270 */
[----:B------:R-:W-:Y:S01]  /*2470*/  IMAD R2, R17, UR7, R2 ;  /* 0x0000000711027c24 */ /* 0x000fe2000f8e0202 */
[----:B------:R-:W-:Y:S01]  /*2480*/  LOP3.LUT R25, R3, 0xfffffffe, RZ, 0xc0, !PT ;  /* 0xfffffffe03197812 */ /* 0x000fe200078ec0ff */
[----:B------:R-:W-:-:S05]  /*2490*/  IMAD.WIDE.U32 R6, R17, UR6, R6 ;  /* 0x0000000611067c25 */ /* 0x000fca000f8e0006 */
        /* <DEDUP_REMOVED lines=31> */
.L_x_407:
[----:B------:R-:W-:Y:S05]  /*2690*/  BSYNC B0 ;  /* 0x0000000000007941 */ /* 0x000fea0003800000 */
.L_x_406:
        /* <DEDUP_REMOVED lines=14> */
[----:B------:R3:W-:Y:S01]  /*2780*/  @P1 STS.128 [R0+0x11000], RZ ;  /* 0x011000ff00001388 */ /* 0x0007e20000000c00 */
[----:B--2---:R-:W-:Y:S02]  /*2790*/  @!P1 LEA R2, P2, R6, R8, 0x1 ;  /* 0x0000000806029211 */ /* 0x004fe400078408ff */
[----:B------:R-:W-:-:S05]  /*27a0*/  IMAD.IADD R8, R7, 0x1, R3 ;  /* 0x0000000107087824 */ /* 0x000fca00078e0203 */
        /* <DEDUP_REMOVED lines=14> */
.L_x_409:
[----:B------:R-:W-:Y:S05]  /*2890*/  BSYNC B0 ;  /* 0x0000000000007941 */ /* 0x000fea0003800000 */
.L_x_408:
[----:B------:R-:W0:Y:S01]  /*28a0*/  LDGDEPBAR ;  /* 0x00000000000079af */ /* 0x000e220000000000 */
[----:B------:R-:W-:Y:S01]  /*28b0*/  BSSY B0, `(.L_x_410) ;  /* 0x0000013000007945 */ /* 0x000fe20003800000 */
[----:B--23--:R-:W-:Y:S02]  /*28c0*/  IADD3 R2, R201, -R25, RZ ;  /* 0x80000019c9027210 */ /* 0x00cfe40007ffe0ff */
        /* <DEDUP_REMOVED lines=17> */
.L_x_411:
[----:B------:R-:W-:Y:S05]  /*29e0*/  BSYNC B0 ;  /* 0x0000000000007941 */ /* 0x000fea0003800000 */
.L_x_410:
[----:B------:R1:W-:Y:S01]  /*29f0*/  @P3 STS.128 [R0+0x9000], RZ ;  /* 0x009000ff00003388 */ /* 0x0003e20000000c00 */
[----:B------:R-:W-:Y:S01]  /*2a00*/  ISETP.NE.AND P0, PT, R2, 0x1, PT ;  /* 0x000000010200780c */ /* 0x000fe20003f05270 */
[----:B------:R-:W-:Y:S01]  /*2a10*/  VIADD R2, R31, 0x2000 ;  /* 0x000020001f027836 */ /* 0x000fe20000000000 */
[----:B------:R-:W-:Y:S01]  /*2a20*/  BSSY B0, `(.L_x_412) ;  /* 0x0000018000007945 */ /* 0x000fe20003800000 */
[----:B------:R1:W-:Y:S03]  /*2a30*/  @P3 STS.128 [R0+0xb000], RZ ;  /* 0x00b000ff00003388 */ /* 0x0003e60000000c00 */
[----:B------:R-:W-:Y:S01]  /*2a40*/  SEL R200, R2, R31, !P0 ;  /* 0x0000001f02c87207 */ /* 0x000fe20004000000 */
[----:B------:R-:W-:Y:S06]  /*2a50*/  @P3 BRA `(.L_x_413) ;  /* 0x0000000000503947 */ /* 0x000fec0003800000 */
[----:B------:R-:W-:Y:S02]  /*2a60*/  ULDC UR4, c[0x0][0x2d0] ;  /* 0x0000b40000047ab9 */ /* 0x000fe40000000800 */
[----:B------:R-:W-:-:S13]  /*2a70*/  ISETP.GE.AND P2, PT, R212, UR4, PT ;  /* 0x00000004d4007c0c */ /* 0x000fda000bf46270 */
[C---:B------:R-:W-:Y:S01]  /*2a80*/  @!P2 LEA R2, P1, R14.reuse, R206, 0x6 ;  /* 0x000000ce0e02a211 */ /* 0x040fe200078230ff */
        /* <DEDUP_REMOVED lines=10> */
[----:B-1----:R-:W-:Y:S02]  /*2b30*/  LEA.HI.X R3, R14, R23, R15, 0x5, P1 ;  /* 0x000000170e037211 */ /* 0x002fe400008f2c0f */
[----:B------:R-:W-:-:S04]  /*2b40*/  LEA R2, P1, R4, UR8, 0x1 ;  /* 0x0000000804027c11 */ /* 0x000fc8000f8208ff */
[----:B------:R-:W-:-:S05]  /*2b50*/  LEA.HI.X R3, R4, UR9, R3, 0x1, P1 ;  /* 0x0000000904037c11 */ /* 0x000fca00088f0c03 */
[----:B------:R-:W-:Y:S01]  /*2b60*/  @!PT LDS RZ, [RZ] ;  /* 0x00000000fffff984 */ /* 0x000fe20000000800 */
[----:B------:R-:W-:Y:S01]  /*2b70*/  @!PT LDS RZ, [RZ] ;  /* 0x00000000fffff984 */ /* 0x000fe20000000800 */
[----:B------:R-:W-:Y:S01]  /*2b80*/  @!PT LDS RZ, [RZ] ;  /* 0x00000000fffff984 */ /* 0x000fe20000000800 */
[----:B------:R1:W-:Y:S04]  /*2b90*/  LDGSTS.E.BYPASS.LTC128B.128 [R0+0xb000], desc[UR16][R2.64+0x80] ;  /* 0x0b00008002007fae */ /* 0x0003e8000b901d50 */
.L_x_413:
[----:B------:R-:W-:Y:S05]  /*2ba0*/  BSYNC B0 ;  /* 0x0000000000007941 */ /* 0x000fea0003800000 */
.L_x_412:
        /* <DEDUP_REMOVED lines=12> */
.L_x_415:
        /* <DEDUP_REMOVED lines=20> */
.L_x_416:
[----:B------:R-:W-:Y:S05]  /*2db0*/  BSYNC B0 ;  /* 0x0000000000007941 */ /* 0x000fea0003800000 */
.L_x_414:
        /* <DEDUP_REMOVED lines=13> */
.L_x_418:
[----:B------:R-:W-:Y:S02]  /*2e90*/  ULDC UR4, c[0x0][0x2d0] ;  /* 0x0000b40000047ab9 */ /* 0x000fe40000000800 */
[----:B------:R-:W-:Y:S02]  /*2ea0*/  ISETP.GE.AND P2, PT, R212, UR4, PT ;  /* 0x00000004d4007c0c */ /* 0x000fe4000bf46270 */
[----:B------:R-:W-:-:S11]  /*2eb0*/  ISETP.GE.AND P1, PT, R226, UR4, PT ;  /* 0x00000004e2007c0c */ /* 0x000fd6000bf26270 */
[C---:B-1----:R-:W-:Y:S01]  /*2ec0*/  @!P2 LEA R2, P3, R26.reuse, R208, 0x6 ;  /* 0x000000d01a02a211 */ /* 0x042fe200078630ff */
        /* <DEDUP_REMOVED lines=13> */
[----:B-----5:R-:W-:-:S04]  /*2fa0*/  IADD3 R3, P2, R10, R4, RZ ;  /* 0x000000040a037210 */ /* 0x020fc80007f5e0ff */
[----:B------:R-:W-:Y:S01]  /*2fb0*/  IADD3.X R4, R24, R5, R6, P2, !PT ;  /* 0x0000000518047210 */ /* 0x000fe200017fe406 */
[----:B------:R-:W-:Y:S08]  /*2fc0*/  @P1 BRA `(.L_x_419) ;  /* 0x0000000000181947 */ /* 0x000ff00003800000 */
[----:B------:R-:W-:-:S04]  /*2fd0*/  LEA R2, P1, R3, UR10, 0x1 ;  /* 0x0000000a03027c11 */ /* 0x000fc8000f8208ff */
[----:B------:R-:W-:-:S05]  /*2fe0*/  LEA.HI.X R3, R3, UR11, R4, 0x1, P1 ;  /* 0x0000000b03037c11 */ /* 0x000fca00088f0c04 */
[----:B------:R-:W-:Y:S01]  /*2ff0*/  @!PT LDS RZ, [RZ] ;  /* 0x00000000fffff984 */ /* 0x000fe20000000800 */
[----:B------:R-:W-:Y:S01]  /*3000*/  @!PT LDS RZ, [RZ] ;  /* 0x00000000fffff984 */ /* 0x000fe20000000800 */
[----:B------:R-:W-:Y:S01]  /*3010*/  @!PT LDS RZ, [RZ] ;  /* 0x00000000fffff984 */ /* 0x000fe20000000800 */
[----:B------:R1:W-:Y:S04]  /*3020*/  LDGSTS.E.BYPASS.LTC128B.128 [R200+0x3000], desc[UR16][R2.64+0x80] ;  /* 0x0300008002c87fae */ /* 0x0003e8000b901d50 */
.L_x_419:
[----:B------:R-:W-:Y:S05]  /*3030*/  BSYNC B0 ;  /* 0x0000000000007941 */ /* 0x000fea0003800000 */
.L_x_417:
[----:B------:R-:W5:Y:S04]  /*3040*/  LDL R12, [R1+0x18] ;  /* 0x00001800010c7983 */ /* 0x000f680000100800 */
[----:B------:R-:W2:Y:S01]  /*3050*/  LDL R13, [R1+0x1c] ;  /* 0x00001c00010d7983 */ /* 0x000ea20000100800 */
[-C--:B-1----:R-:W-:Y:S01]  /*3060*/  IMAD.WIDE.U32 R2, R22, R20.reuse, R212 ;  /* 0x0000001416027225 */ /* 0x082fe200078e00d4 */
[----:B------:R-:W-:Y:S02]  /*3070*/  ULDC.64 UR6, c[0x0][0x260] ;  /* 0x0000980000067ab9 */ /* 0x000fe40000000a00 */
[----:B------:R1:W-:Y:S01]  /*3080*/  @P6 STS.128 [R0+0xc000], RZ ;  /* 0x00c000ff00006388 */ /* 0x0003e20000000c00 */
[----:B------:R-:W-:-:S03]  /*3090*/  IMAD R4, R28, R20, RZ ;  /* 0x000000141c047224 */ /* 0x000fc600078e02ff */
[----:B------:R1:W-:Y:S01]  /*30a0*/  @P6 STS.128 [R0+0xe000], RZ ;  /* 0x00e000ff00006388 */ /* 0x0003e20000000c00 */
[----:B------:R-:W-:Y:S01]  /*30b0*/  IMAD R5, R22, R21, R4 ;  /* 0x0000001516057224 */ /* 0x000fe200078e0204 */
[----:B------:R-:W-:Y:S01]  /*30c0*/  IADD3 R4, P1, R35, R2, RZ ;  /* 0x0000000223047210 */ /* 0x000fe20007f3e0ff */
[----:B------:R-:W-:-:S03]  /*30d0*/  IMAD R6, R29, UR6, RZ ;  /* 0x000000061d067c24 */ /* 0x000fc6000f8e02ff */
[----:B------:R-:W-:Y:S01]  /*30e0*/  IADD3.X R5, R36, R3, R5, P1, !PT ;  /* 0x0000000324057210 */ /* 0x000fe20000ffe405 */
[C---:B------:R-:W-:Y:S01]  /*30f0*/  IMAD R11, R17.reuse, UR7, R6 ;  /* 0x00000007110b7c24 */ /* 0x040fe2000f8e0206 */
[----:B------:R-:W-:Y:S01]  /*3100*/  BSSY B0, `(.L_x_420) ;  /* 0x0000027000007945 */ /* 0x000fe20003800000 */
[----:B------:R-:W-:Y:S01]  /*3110*/  IMAD.WIDE.U32 R4, R17, UR6, R4 ;  /* 0x0000000611047c25 */ /* 0x000fe2000f8e0004 */
[----:B------:R-:W-:-:S03]  /*3120*/  MOV R214, 0x7f800000 ;  /* 0x7f80000000d67802 */ /* 0x000fc60000000f00 */
[----:B------:R-:W-:Y:S01]  /*3130*/  IMAD.MOV.U32 R215, RZ, RZ, 0x7f800000 ;  /* 0x7f800000ffd77424 */ /* 0x000fe200078e00ff */
[----:B------:R-:W-:Y:S01]  /*3140*/  IADD3 R11, R5, R11, RZ ;  /* 0x0000000b050b7210 */ /* 0x000fe20007ffe0ff */
[C---:B-----5:R-:W-:Y:S02]  /*3150*/  VIADD R2, R12.reuse, 0x8 ;  /* 0x000000080c027836 */ /* 0x060fe40000000000 */
[----:B------:R-:W-:-:S03]  /*3160*/  IMAD.SHL.U32 R245, R12, 0x4, RZ ;  /* 0x000000040cf57824 */ /* 0x000fc600078e00ff */
[----:B------:R-:W-:Y:S02]  /*3170*/  ISETP.GE.AND P1, PT, R2, R16, PT ;  /* 0x000000100200720c */ /* 0x000fe40003f26270 */
[C---:B--2---:R-:W-:Y:S02]  /*3180*/  SHF.L.U64.HI R2, R12.reuse, 0x2, R13 ;  /* 0x000000020c027819 */ /* 0x044fe4000001020d */
[----:B------:R-:W-:Y:S02]  /*3190*/  IADD3 R6, P3, R245, R218, RZ ;  /* 0x000000daf5067210 */ /* 0x000fe40007f7e0ff */
[----:B------:R-:W-:Y:S02]  /*31a0*/  ISETP.GE.AND P2, PT, R12, R16, PT ;  /* 0x000000100c00720c */ /* 0x000fe40003f46270 */
[----:B------:R-:W-:Y:S01]  /*31b0*/  IADD3.X R7, R2, R217, RZ, P3, !PT ;  /* 0x000000d902077210 */ /* 0x000fe20001ffe4ff */
[----:B-1----:R-:W-:Y:S10]  /*31c0*/  @P6 BRA `(.L_x_421) ;  /* 0x0000000000686947 */ /* 0x002ff40003800000 */
        /* <DEDUP_REMOVED lines=9> */
[----:B------:R-:W1:Y:S01]  /*3260*/  @!P4 LDC.64 R8, c[0x0][0x218] ;  /* 0x00008600ff08cb82 */ /* 0x000e620000000a00 */
[----:B------:R2:W-:Y:S01]  /*3270*/  @P4 STS.128 [R0+0xc000], RZ ;  /* 0x00c000ff00004388 */ /* 0x0005e20000000c00 */
        /* <DEDUP_REMOVED lines=9> */
[----:B--2---:R-:W-:-:S04]  /*3310*/  LEA R8, P3, R2, UR6, 0x1 ;  /* 0x0000000602087c11 */ /* 0x004fc8000f8608ff */
[----:B------:R-:W-:-:S05]  /*3320*/  LEA.HI.X R9, R2, UR7, R10, 0x1, P3 ;  /* 0x0000000702097c11 */ /* 0x000fca00098f0c0a */
[----:B------:R-:W-:Y:S01]  /*3330*/  @!PT LDS RZ, [RZ] ;  /* 0x00000000fffff984 */ /* 0x000fe20000000800 */
[----:B------:R-:W-:Y:S01]  /*3340*/  @!PT LDS RZ, [RZ] ;  /* 0x00000000fffff984 */ /* 0x000fe20000000800 */
[----:B------:R-:W-:Y:S01]  /*3350*/  @!PT LDS RZ, [RZ] ;  /* 0x00000000fffff984 */ /* 0x000fe20000000800 */
[----:B------:R1:W-:Y:S04]  /*3360*/  LDGSTS.E.BYPASS.LTC128B.128 [R0+0xe000], desc[UR16][R8.64+0x80] ;  /* 0x0e00008008007fae */ /* 0x0003e8000b901d50 */
.L_x_421:
[----:B------:R-:W-:Y:S05]  /*3370*/  BSYNC B0 ;  /* 0x0000000000007941 */ /* 0x000fea0003800000 */
.L_x_420:
        /* <DEDUP_REMOVED lines=12> */
[----:B-12---:R-:W1:Y:S01]  /*3440*/  @!P4 LDC.64 R8, c[0x0][0x218] ;  /* 0x00008600ff08cb82 */ /* 0x006e620000000a00 */
[----:B------:R-:W-:Y:S01]  /*3450*/  IMAD R3, R2, R21, R3 ;  /* 0x0000001502037224 */ /* 0x000fe200078e0203 */
[----:B------:R2:W-:Y:S01]  /*3460*/  @P4 STS.128 [R0+0xd000], RZ ;  /* 0x00d000ff00004388 */ /* 0x0005e20000000c00 */
[----:B-1----:R-:W-:Y:S02]  /*3470*/  @!P4 LEA R2, P5, R4, R8, 0x1 ;  /* 0x000000080402c211 */ /* 0x002fe400078a08ff */
        /* <DEDUP_REMOVED lines=15> */
.L_x_423:
[----:B------:R-:W-:Y:S05]  /*3570*/  BSYNC B0 ;  /* 0x0000000000007941 */ /* 0x000fea0003800000 */
.L_x_422:
[----:B------:R-:W1:Y:S01]  /*3580*/  S2R R5, SR_TID.X ;  /* 0x0000000000057919 */ /* 0x000e620000002100 */
[----:B------:R-:W-:Y:S01]  /*3590*/  IMAD.MOV.U32 R176, RZ, RZ, 0x20 ;  /* 0x00000020ffb07424 */ /* 0x000fe200078e00ff */
[----:B------:R-:W-:Y:S01]  /*35a0*/  LEA R152, R199, UR5, 0x1 ;  /* 0x00000005c7987c11 */ /* 0x000fe2000f8e08ff */
[----:B------:R-:W-:Y:S01]  /*35b0*/  VIADD R4, R12, 0x1 ;  /* 0x000000010c047836 */ /* 0x000fe20000000000 */
[----:B------:R-:W-:Y:S01]  /*35c0*/  IADD3 R250, R30, 0x40, R22 ;  /* 0x000000401efa7810 */ /* 0x000fe20007ffe016 */
[C---:B------:R-:W-:Y:S01]  /*35d0*/  IMAD.SHL.U32 R216, R240.reuse, 0x10, RZ ;  /* 0x00000010f0d87824 */ /* 0x040fe200078e00ff */
[----:B------:R-:W-:Y:S01]  /*35e0*/  ULDC UR4, c[0x0][0x2d0] ;  /* 0x0000b40000047ab9 */ /* 0x000fe20000000800 */
[----:B------:R-:W-:Y:S01]  /*35f0*/  IMAD.SHL.U32 R205, R240, 0x8, RZ ;  /* 0x00000008f0cd7824 */ /* 0x000fe200078e00ff */
[----:B------:R-:W0:Y:S04]  /*3600*/  LDGDEPBAR ;  /* 0x00000000000079af */ /* 0x000e280000000000 */
[----:B------:R3:W5:Y:S04]  /*3610*/  @!P2 LDG.E R214, desc[UR16][R6.64] ;  /* 0x0000001006d6a981 */ /* 0x000768000c1e1900 */
[----:B------:R3:W5:Y:S01]  /*3620*/  @!P1 LDG.E R215, desc[UR16][R6.64+0x20] ;  /* 0x0000201006d79981 */ /* 0x000762000c1e1900 */
[----:B------:R-:W-:Y:S01]  /*3630*/  IMAD.MOV.U32 R192, RZ, RZ, 0x20 ;  /* 0x00000020ffc07424 */ /* 0x000fe200078e00ff */
[C-C-:B------:R-:W-:Y:S01]  /*3640*/  SHF.L.U64.HI R252, R12.reuse, 0x2, R13.reuse ;  /* 0x000000020cfc7819 */ /* 0x140fe2000001020d */
[----:B------:R-:W-:Y:S01]  /*3650*/  IMAD.MOV.U32 R189, RZ, RZ, 0x40 ;  /* 0x00000040ffbd7424 */ /* 0x000fe200078e00ff */
[----:B------:R-:W-:Y:S01]  /*3660*/  SHF.L.U64.HI R251, R12, 0x2, R13 ;  /* 0x000000020cfb7819 */ /* 0x000fe2000001020d */
[----:B------:R-:W-:Y:S01]  /*3670*/  VIADD R187, R197, 0x2000 ;  /* 0x00002000c5bb7836 */ /* 0x000fe20000000000 */
[----:B------:R-:W-:Y:S01]  /*3680*/  CS2R R94, SRZ ;  /* 0x00000000005e7805 */ /* 0x000fe2000001ff00 */
[C---:B------:R-:W-:Y:S01]  /*3690*/  IMAD R244, R240.reuse, 0x18, RZ ;  /* 0x00000018f0f47824 */ /* 0x040fe200078e02ff */
[----:B------:R-:W-:Y:S01]  /*36a0*/  CS2R R92, SRZ ;  /* 0x00000000005c7805 */ /* 0x000fe2000001ff00 */
[C---:B------:R-:W-:Y:S01]  /*36b0*/  IMAD.SHL.U32 R243, R240.reuse, 0x20, RZ ;  /* 0x00000020f0f37824 */ /* 0x040fe200078e00ff */
[----:B------:R-:W-:Y:S01]  /*36c0*/  SEL R187, R187, R197, !P0 ;  /* 0x000000c5bbbb7207 */ /* 0x000fe20004000000 */
[C---:B------:R-:W-:Y:S01]  /*36d0*/  IMAD R242, R240.reuse, 0x28, RZ ;  /* 0x00000028f0f27824 */ /* 0x040fe200078e02ff */
[----:B------:R-:W-:Y:S01]  /*36e0*/  CS2R R98, SRZ ;  /* 0x0000000000627805 */ /* 0x000fe2000001ff00 */
[----:B------:R-:W-:Y:S01]  /*36f0*/  IMAD R241, R240, 0x30, RZ ;  /* 0x00000030f0f17824 */ /* 0x000fe200078e02ff */
[----:B------:R-:W-:Y:S01]  /*3700*/  CS2R R96, SRZ ;  /* 0x0000000000607805 */ /* 0x000fe2000001ff00 */
[----:B------:R-:W-:Y:S01]  /*3710*/  IMAD.MOV R239, RZ, RZ, -R239 ;  /* 0x000000ffffef7224 */ /* 0x000fe200078e0aef */
[----:B-12---:R-:W-:Y:S01]  /*3720*/  SHF.R.S32.HI R2, RZ, 0x1f, R5 ;  /* 0x0000001fff027819 */ /* 0x006fe20000011405 */
[----:B------:R-:W-:-:S04]  /*3730*/  DEPBAR.LE SB0, 0x1 ;  /* 0x000080400000791a */ /* 0x000fc80000000000 */
[CC--:B---34-:R-:W-:Y:S01]  /*3740*/  LEA.HI R0, R2.reuse, R5.reuse, RZ, 0x4 ;  /* 0x0000000502007211 */ /* 0x0d8fe200078f20ff */
[----:B------:R-:W-:Y:S01]  /*3750*/  BAR.SYNC.DEFER_BLOCKING 0x0 ;  /* 0x0000000000007b1d */ /* 0x000fe20000010000 */
[----:B------:R-:W-:Y:S01]  /*3760*/  LEA.HI R2, R2, R5, RZ, 0x3 ;  /* 0x0000000502027211 */ /* 0x000fe200078f18ff */
[----:B------:R-:W-:Y:S01]  /*3770*/  IMAD R240, R240, 0x38, RZ ;  /* 0x00000038f0f07824 */ /* 0x000fe200078e02ff */
[----:B------:R-:W-:Y:S01]  /*3780*/  LOP3.LUT R0, R0, 0xfffffff0, RZ, 0xc0, !PT ;  /* 0xfffffff000007812 */ /* 0x000fe200078ec0ff */
[----:B------:R-:W-:Y:S01]  /*3790*/  IMAD.MOV.U32 R204, RZ, RZ, R200 ;  /* 0x000000ffffcc7224 */ /* 0x000fe200078e00c8 */
[----:B------:R-:W-:Y:S02]  /*37a0*/  LOP3.LUT R2, R2, 0xfffffff8, RZ, 0xc0, !PT ;  /* 0xfffffff802027812 */ /* 0x000fe400078ec0ff */
[----:B------:R-:W-:Y:S02]  /*37b0*/  CS2R R90, SRZ ;  /* 0x00000000005a7805 */ /* 0x000fe4000001ff00 */
[----:B------:R-:W-:Y:S01]  /*37c0*/  CS2R R88, SRZ ;  /* 0x0000000000587805 */ /* 0x000fe2000001ff00 */
[C---:B------:R-:W-:Y:S01]  /*37d0*/  IMAD.IADD R0, R5.reuse, 0x1, -R0 ;  /* 0x0000000105007824 */ /* 0x040fe200078e0a00 */
[----:B------:R-:W-:Y:S01]  /*37e0*/  CS2R R86, SRZ ;  /* 0x0000000000567805 */ /* 0x000fe2000001ff00 */
[----:B------:R-:W-:Y:S01]  /*37f0*/  IMAD.IADD R2, R5, 0x1, -R2 ;  /* 0x0000000105027824 */ /* 0x000fe200078e0a02 */
[----:B------:R-:W-:-:S02]  /*3800*/  CS2R R84, SRZ ;  /* 0x0000000000547805 */ /* 0x000fc4000001ff00 */
[----:B------:R-:W-:Y:S02]  /*3810*/  CS2R R78, SRZ ;  /* 0x00000000004e7805 */ /* 0x000fe4000001ff00 */
[----:B------:R-:W-:Y:S02]  /*3820*/  SHF.R.S32.HI R3, RZ, 0x1f, R0 ;  /* 0x0000001fff037819 */ /* 0x000fe40000011400 */
[----:B------:R-:W-:Y:S02]  /*3830*/  CS2R R76, SRZ ;  /* 0x00000000004c7805 */ /* 0x000fe4000001ff00 */
[----:B------:R-:W-:Y:S01]  /*3840*/  LOP3.LUT P3, RZ, R2, 0x2, RZ, 0xc0, !PT ;  /* 0x0000000202ff7812 */ /* 0x000fe2000786c0ff */
[----:B------:R-:W-:Y:S01]  /*3850*/  VIADD R2, R216, 0x20 ;  /* 0x00000020d8027836 */ /* 0x000fe20000000000 */
[----:B------:R-:W-:Y:S02]  /*3860*/  LEA.HI R3, R3, R0, RZ, 0x3 ;  /* 0x0000000003037211 */ /* 0x000fe400078f18ff */
[----:B------:R-:W-:-:S02]  /*3870*/  CS2R R82, SRZ ;  /* 0x0000000000527805 */ /* 0x000fc4000001ff00 */
[----:B------:R-:W-:Y:S01]  /*3880*/  SEL R176, R176, 0xffffffe0, !P3 ;  /* 0xffffffe0b0b07807 */ /* 0x000fe20005800000 */
[----:B------:R-:W-:Y:S01]  /*3890*/  IMAD.IADD R2, R205, 0x1, R2 ;  /* 0x00000001cd027824 */ /* 0x000fe200078e0202 */
[----:B------:R-:W-:Y:S02]  /*38a0*/  LOP3.LUT R3, R3, 0xfffffff8, RZ, 0xc0, !PT ;  /* 0xfffffff803037812 */ /* 0x000fe400078ec0ff */
[----:B------:R-:W-:Y:S02]  /*38b0*/  CS2R R80, SRZ ;  /* 0x0000000000507805 */ /* 0x000fe4000001ff00 */
[----:B------:R-:W-:Y:S01]  /*38c0*/  CS2R R74, SRZ ;  /* 0x00000000004a7805 */ /* 0x000fe2000001ff00 */
[----:B------:R-:W-:Y:S01]  /*38d0*/  IMAD.IADD R176, R176, 0x1, R188 ;  /* 0x00000001b0b07824 */ /* 0x000fe200078e02bc */
[----:B------:R-:W1:Y:S01]  /*38e0*/  LDSM.16.M88.4 R116, [R152+0x10000] ;  /* 0x010000009874783b */ /* 0x000e620000000200 */
[----:B------:R-:W-:Y:S01]  /*38f0*/  IMAD.IADD R0, R0, 0x1, -R3 ;  /* 0x0000000100007824 */ /* 0x000fe200078e0a03 */
[----:B------:R-:W-:Y:S01]  /*3900*/  IADD3 R3, R225, R4, -R30 ;  /* 0x00000004e1037210 */ /* 0x000fe20007ffe81e */
[----:B------:R-:W-:Y:S01]  /*3910*/  VIADD R4, R216, 0x40 ;  /* 0x00000040d8047836 */ /* 0x000fe20000000000 */
[----:B------:R-:W2:Y:S01]  /*3920*/  LDSM.16.M88.4 R120, [R152+0x10800] ;  /* 0x010800009878783b */ /* 0x000ea20000000200 */
[C---:B------:R-:W-:Y:S01]  /*3930*/  IMAD.IADD R235, R205.reuse, 0x1, R2 ;  /* 0x00000001cdeb7824 */ /* 0x040fe200078e0202 */
[----:B------:R-:W-:Y:S01]  /*3940*/  R2P PR, R0, 0x6 ;  /* 0x0000000600007804 */ /* 0x000fe20000000000 */
[C---:B------:R-:W-:Y:S01]  /*3950*/  IMAD.IADD R4, R205.reuse, 0x1, R4 ;  /* 0x00000001cd047824 */ /* 0x040fe200078e0204 */
[----:B------:R-:W3:Y:S01]  /*3960*/  LDSM.16.M88.4 R148, [R152+0x12000] ;  /* 0x012000009894783b */ /* 0x000ee20000000200 */
[----:B------:R-:W-:Y:S01]  /*3970*/  VIADD R0, R198, 0x2000 ;  /* 0x00002000c6007836 */ /* 0x000fe20000000000 */
[----:B------:R-:W-:Y:S01]  /*3980*/  CS2R R72, SRZ ;  /* 0x0000000000487805 */ /* 0x000fe2000001ff00 */
[C---:B------:R-:W-:Y:S01]  /*3990*/  IMAD.IADD R233, R205.reuse, 0x1, R4 ;  /* 0x00000001cde97824 */ /* 0x040fe200078e0204 */
[----:B------:R-:W4:Y:S01]  /*39a0*/  LDSM.16.M88.4 R140, [R176] ;  /* 0x00000000b08c783b */ /* 0x000f220000000200 */
[----:B------:R-:W-:Y:S01]  /*39b0*/  SEL R192, R192, 0xffffffe0, !P1 ;  /* 0xffffffe0c0c07807 */ /* 0x000fe20004800000 */
[----:B------:R-:W-:Y:S01]  /*39c0*/  IMAD.IADD R234, R205, 0x1, R235 ;  /* 0x00000001cdea7824 */ /* 0x000fe200078e02eb */
[----:B------:R-:W-:Y:S01]  /*39d0*/  SEL R189, R189, 0xffffffc0, !P2 ;  /* 0xffffffc0bdbd7807 */ /* 0x000fe20005000000 */
[----:B------:R-:W1:Y:S01]  /*39e0*/  LDSM.16.M88.4 R144, [R176+0x800] ;  /* 0x00080000b090783b */ /* 0x000e620000000200 */
[C---:B------:R-:W-:Y:S01]  /*39f0*/  IMAD.IADD R232, R205.reuse, 0x1, R233 ;  /* 0x00000001cde87824 */ /* 0x040fe200078e02e9 */
[----:B------:R-:W-:Y:S01]  /*3a00*/  SEL R0, R0, R198, !P0 ;  /* 0x000000c600007207 */ /* 0x000fe20004000000 */
[C---:B------:R-:W-:Y:S01]  /*3a10*/  IMAD.IADD R227, R205.reuse, 0x1, R234 ;  /* 0x00000001cde37824 */ /* 0x040fe200078e02ea */
[----:B------:R-:W1:Y:S01]  /*3a20*/  LDSM.16.M88.4 R172, [R176+0x2000] ;  /* 0x00200000b0ac783b */ /* 0x000e620000000200 */
[----:B------:R-:W-:Y:S01]  /*3a30*/  IMAD.IADD R231, R205, 0x1, R232 ;  /* 0x00000001cde77824 */ /* 0x000fe200078e02e8 */
[----:B------:R-:W-:Y:S01]  /*3a40*/  CS2R R70, SRZ ;  /* 0x0000000000467805 */ /* 0x000fe2000001ff00 */
[----:B------:R-:W-:Y:S01]  /*3a50*/  IMAD.IADD R193, R194, 0x1, R192 ;  /* 0x00000001c2c17824 */ /* 0x000fe200078e02c0 */
[----:B------:R-:W1:Y:S01]  /*3a60*/  LDSM.16.M88.4 R152, [R152+0x12800] ;  /* 0x012800009898783b */ /* 0x000e620000000200 */
[----:B------:R-:W-:-:S02]  /*3a70*/  CS2R R68, SRZ ;  /* 0x0000000000447805 */ /* 0x000fc4000001ff00 */
[----:B------:R-:W-:Y:S02]  /*3a80*/  CS2R R46, SRZ ;  /* 0x00000000002e7805 */ /* 0x000fe4000001ff00 */
[----:B------:R-:W-:Y:S01]  /*3a90*/  CS2R R44, SRZ ;  /* 0x00000000002c7805 */ /* 0x000fe2000001ff00 */
[----:B------:R-:W1:Y:S01]  /*3aa0*/  LDSM.16.M88.4 R176, [R176+0x2800] ;  /* 0x00280000b0b0783b */ /* 0x000e620000000200 */
[----:B------:R-:W-:Y:S02]  /*3ab0*/  CS2R R50, SRZ ;  /* 0x0000000000327805 */ /* 0x000fe4000001ff00 */
[----:B------:R-:W-:Y:S02]  /*3ac0*/  CS2R R48, SRZ ;  /* 0x0000000000307805 */ /* 0x000fe4000001ff00 */
[----:B------:R-:W-:Y:S01]  /*3ad0*/  CS2R R42, SRZ ;  /* 0x00000000002a7805 */ /* 0x000fe2000001ff00 */
[----:B------:R-:W1:Y:S01]  /*3ae0*/  LDSM.16.M88.4 R124, [R190] ;  /* 0x00000000be7c783b */ /* 0x000e620000000200 */
        /* <DEDUP_REMOVED lines=13> */
[----:B------:R-:W-:Y:S01]  /*3bc0*/  CS2R R20, SRZ ;  /* 0x0000000000147805 */ /* 0x000fe2000001ff00 */
[----:B------:R-:W-:Y:S01]  /*3bd0*/  IMAD.IADD R250, R250, 0x1, -R225 ;  /* 0x00000001fafa7824 */ /* 0x000fe200078e0ae1 */
[----:B------:R-:W1:Y:S01]  /*3be0*/  LDSM.16.M88.4 R156, [R190+0x2000] ;  /* 0x00200000be9c783b */ /* 0x000e620000000200 */
[----:B------:R-:W-:Y:S01]  /*3bf0*/  LEA R187, R187, UR5, 0x1 ;  /* 0x00000005bbbb7c11 */ /* 0x000fe2000f8e08ff */
[C---:B------:R-:W-:Y:S01]  /*3c00*/  IMAD.IADD R238, R205.reuse, 0x1, R231 ;  /* 0x00000001cdee7824 */ /* 0x040fe200078e02e7 */
[----:B------:R-:W-:Y:S01]  /*3c10*/  LEA R184, R0, UR5, 0x1 ;  /* 0x0000000500b87c11 */ /* 0x000fe2000f8e08ff */
[----:B------:R-:W1:Y:S01]  /*3c20*/  LDSM.16.M88.4 R160, [R190+0x2800] ;  /* 0x00280000bea0783b */ /* 0x000e620000000200 */
[----:B------:R-:W-:Y:S01]  /*3c30*/  IMAD.IADD R236, R205, 0x1, R227 ;  /* 0x00000001cdec7824 */ /* 0x000fe200078e02e3 */
[----:B------:R-:W-:Y:S01]  /*3c40*/  ULDC UR7, c[0x0][0x39c] ;  /* 0x0000e70000077ab9 */ /* 0x000fe20000000800 */
[----:B------:R-:W-:Y:S01]  /*3c50*/  IMAD.IADD R195, R194, 0x1, R189 ;  /* 0x00000001c2c37824 */ /* 0x000fe200078e02bd */
[----:B------:R-:W1:Y:S01]  /*3c60*/  LDSM.16.M88.4 R164, [R188+0x2000] ;  /* 0x00200000bca4783b */ /* 0x000e620000000200 */
[----:B------:R-:W-:Y:S01]  /*3c70*/  IMAD.IADD R196, R189, 0x1, R193 ;  /* 0x00000001bdc47824 */ /* 0x000fe200078e02c1 */
[----:B------:R-:W-:-:S02]  /*3c80*/  ULDC UR6, c[0x0][0x2ec] ;  /* 0x0000bb0000067ab9 */ /* 0x000fc40000000800 */
[----:B------:R-:W1:Y:S04]  /*3c90*/  LDSM.16.M88.4 R168, [R188+0x2800] ;  /* 0x00280000bca8783b */ /* 0x000e680000000200 */
[----:B------:R2:W-:Y:S02]  /*3ca0*/  STL [R1], R3 ;  /* 0x0000000301007387 */ /* 0x0005e40000100800 */
[----:B--2---:R-:W-:-:S04]  /*3cb0*/  VIADD R3, R216, 0x60 ;  /* 0x00000060d8037836 */ /* 0x004fc80000000000 */
[----:B------:R-:W-:-:S04]  /*3cc0*/  IMAD.IADD R3, R205, 0x1, R3 ;  /* 0x00000001cd037824 */ /* 0x000fc800078e0203 */
[----:B------:R-:W-:-:S04]  /*3cd0*/  IMAD.IADD R230, R205, 0x1, R3 ;  /* 0x00000001cde67824 */ /* 0x000fc800078e0203 */
[----:B------:R-:W-:-:S04]  /*3ce0*/  IMAD.IADD R229, R205, 0x1, R230 ;  /* 0x00000001cde57824 */ /* 0x000fc800078e02e6 */
[----:B------:R-:W-:-:S04]  /*3cf0*/  IMAD.IADD R228, R205, 0x1, R229 ;  /* 0x00000001cde47824 */ /* 0x000fc800078e02e5 */
[----:B-1-34-:R-:W-:-:S07]  /*3d00*/  IMAD.IADD R237, R205, 0x1, R228 ;  /* 0x00000001cded7824 */ /* 0x01afce00078e02e4 */
.L_x_426:
[----:B------:R-:W0:Y:S01]  /*3d10*/  LDGDEPBAR ;  /* 0x00000000000079af */ /* 0x000e220000000000 */
[----:B------:R-:W-:Y:S02]  /*3d20*/  LEA R0, R199, UR5, 0x1 ;  /* 0x00000005c7007c11 */ /* 0x000fe4000f8e08ff */
[C---:B------:R-:W-:Y:S05]  /*3d30*/  IADD3 R2, R187.reuse, R192, RZ ;  /* 0x000000c0bb027210 */ /* 0x040fea0007ffe0ff */
[----:B------:R-:W2:Y:S01]  /*3d40*/  LDL R182, [R1] ;  /* 0x0000000001b67983 */ /* 0x000ea20000100800 */
[-C--:B------:R-:W-:Y:S02]  /*3d50*/  IADD3 R3, R187, R189.reuse, RZ ;  /* 0x000000bdbb037210 */ /* 0x080fe40007ffe0ff */
[----:B------:R-:W-:Y:S01]  /*3d60*/  IADD3 R180, R2, R189, RZ ;  /* 0x000000bd02b47210 */ /* 0x000fe20007ffe0ff */
[----:B------:R-:W3:Y:S01]  /*3d70*/  LDL R181, [R1+0x10] ;  /* 0x0000100001b57983 */ /* 0x000ee20000100800 */
[----:B-----5:R-:W-:Y:S02]  /*3d80*/  FSETP.NEU.FTZ.AND P0, PT, R214, -INF , PT ;  /* 0xff800000d600780b */ /* 0x020fe40003f1d000 */
[C---:B------:R-:W-:Y:S01]  /*3d90*/  ISETP.GT.AND P6, PT, R201.reuse, R247, PT ;  /* 0x000000f7c900720c */ /* 0x040fe20003fc4270 */
[----:B------:R-:W-:Y:S04]  /*3da0*/  DEPBAR.LE SB0, 0x0 ;  /* 0x000080000000791a */ /* 0x000fe80000000000 */
[----:B------:R-:W-:Y:S06]  /*3db0*/  BAR.SYNC.DEFER_BLOCKING 0x0 ;  /* 0x0000000000007b1d */ /* 0x000fec0000010000 */
[----:B------:R-:W-:Y:S08]  /*3dc0*/  LDSM.16.M88.4 R16, [R187] ;  /* 0x00000000bb10783b */ /* 0x000ff00000000200 */
[----:B------:R-:W1:Y:S08]  /*3dd0*/  LDSM.16.M88.4 R8, [R0+0xc000] ;  /* 0x00c000000008783b */ /* 0x000e700000000200 */
[----:B------:R-:W4:Y:S08]  /*3de0*/  LDSM.16.M88.4 R52, [R0+0xc800] ;  /* 0x00c800000034783b */ /* 0x000f300000000200 */
[----:B------:R-:W-:Y:S08]  /*3df0*/  LDSM.16.M88.4 R56, [R2] ;  /* 0x000000000238783b */ /* 0x000ff00000000200 */
[----:B------:R-:W4:Y:S08]  /*3e00*/  LDSM.16.M88.4 R60, [R190+-0x4000] ;  /* 0xffc00000be3c783b */ /* 0x000f300000000200 */
[----:B------:R-:W4:Y:S01]  /*3e10*/  LDSM.16.M88.4 R64, [R190+-0x3800] ;  /* 0xffc80000be40783b */ /* 0x000f220000000200 */
[C---:B-1----:R-:W-:Y:S07]  /*3e20*/  HMMA.16816.F32.BF16 R4, R16.reuse, R8, RZ ;  /* 0x000000081004723c */ /* 0x042fee00000418ff */
[----:B------:R-:W-:Y:S01]  /*3e30*/  LDSM.16.M88.4 R100, [R3] ;  /* 0x000000000364783b */ /* 0x000fe20000000200 */
[C---:B------:R-:W-:Y:S07]  /*3e40*/  HMMA.16816.F32.BF16 R8, R16.reuse, R10, RZ ;  /* 0x0000000a1008723c */ /* 0x040fee00000418ff */
[----:B------:R-:W1:Y:S01]  /*3e50*/  LDSM.16.M88.4 R104, [R188+-0x4000] ;  /* 0xffc00000bc68783b */ /* 0x000e620000000200 */
[C---:B----4-:R-:W-:Y:S07]  /*3e60*/  HMMA.16816.F32.BF16 R12, R16.reuse, R52, RZ ;  /* 0x00000034100c723c */ /* 0x050fee00000418ff */
[----:B------:R-:W-:Y:S01]  /*3e70*/  LDSM.16.M88.4 R108, [R180] ;  /* 0x00000000b46c783b */ /* 0x000fe20000000200 */
[----:B------:R-:W-:Y:S06]  /*3e80*/  HMMA.16816.F32.BF16 R16, R16, R54, RZ ;  /* 0x000000361010723c */ /* 0x000fec00000418ff */
[C---:B------:R-:W-:Y:S01]  /*3e90*/  HMMA.16816.F32.BF16 R4, R56.reuse, R60, R4 ;  /* 0x0000003c3804723c */ /* 0x040fe20000041804 */
[----:B------:R-:W4:Y:S05]  /*3ea0*/  LDSM.16.M88.4 R52, [R188+-0x3800] ;  /* 0xffc80000bc34783b */ /* 0x000f2a0000000200 */
[C---:B------:R-:W-:Y:S03]  /*3eb0*/  HMMA.16816.F32.BF16 R8, R56.reuse, R62, R8 ;  /* 0x0000003e3808723c */ /* 0x040fe60000041808 */
[----:B------:R-:W4:Y:S03]  /*3ec0*/  LDSM.16.M88.4 R112, [R191] ;  /* 0x00000000bf70783b */ /* 0x000f260000000200 */
[C---:B------:R-:W-:Y:S05]  /*3ed0*/  HMMA.16816.F32.BF16 R12, R56.reuse, R64, R12 ;  /* 0x00000040380c723c */ /* 0x040fea000004180c */
[----:B------:R-:W-:Y:S01]  /*3ee0*/  LDSM.16.M88.4 R60, [R187+0x2000] ;  /* 0x00200000bb3c783b */ /* 0x000fe20000000200 */
[----:B------:R-:W-:Y:S06]  /*3ef0*/  HMMA.16816.F32.BF16 R16, R56, R66, R16 ;  /* 0x000000423810723c */ /* 0x000fec0000041810 */
[C---:B-1----:R-:W-:Y:S01]  /*3f00*/  HMMA.16816.F32.BF16 R4, R100.reuse, R104, R4 ;  /* 0x000000686404723c */ /* 0x042fe20000041804 */
[----:B------:R-:W1:Y:S05]  /*3f10*/  LDSM.16.M88.4 R56, [R191+0x800] ;  /* 0x00080000bf38783b */ /* 0x000e6a0000000200 */
[C---:B------:R-:W-:Y:S03]  /*3f20*/  HMMA.16816.F32.BF16 R8, R100.reuse, R106, R8 ;  /* 0x0000006a6408723c */ /* 0x040fe60000041808 */
[----:B------:R-:W1:Y:S03]  /*3f30*/  LDSM.16.M88.4 R64, [R0+0xe000] ;  /* 0x00e000000040783b */ /* 0x000e660000000200 */
[C---:B----4-:R-:W-:Y:S05]  /*3f40*/  HMMA.16816.F32.BF16 R12, R100.reuse, R52, R12 ;  /* 0x00000034640c723c */ /* 0x050fea000004180c */
[----:B------:R-:W-:Y:S01]  /*3f50*/  LDSM.16.M88.4 R104, [R190+-0x2000] ;  /* 0xffe00000be68783b */ /* 0x000fe20000000200 */
[----:B------:R-:W-:Y:S07]  /*3f60*/  HMMA.16816.F32.BF16 R16, R100, R54, R16 ;  /* 0x000000366410723c */ /* 0x000fee0000041810 */
[----:B------:R4:W4:Y:S01]  /*3f70*/  LDSM.16.M88.4 R52, [R0+0xe800] ;  /* 0x00e800000034783b */ /* 0x0009220000000200 */
[C---:B------:R-:W-:Y:S07]  /*3f80*/  HMMA.16816.F32.BF16 R4, R108.reuse, R112, R4 ;  /* 0x000000706c04723c */ /* 0x040fee0000041804 */
[----:B------:R4:W4:Y:S01]  /*3f90*/  LDSM.16.M88.4 R100, [R2+0x2000] ;  /* 0x002000000264783b */ /* 0x0009220000000200 */
[C---:B------:R-:W-:Y:S06]  /*3fa0*/  HMMA.16816.F32.BF16 R8, R108.reuse, R114, R8 ;  /* 0x000000726c08723c */ /* 0x040fec0000041808 */
[C---:B-1----:R-:W-:Y:S01]  /*3fb0*/  HMMA.16816.F32.BF16 R12, R108.reuse, R56, R12 ;  /* 0x000000386c0c723c */ /* 0x042fe2000004180c */
[----:B------:R-:W-:Y:S05]  /*3fc0*/  LDSM.16.M88.4 R112, [R188+-0x2000] ;  /* 0xffe00000bc70783b */ /* 0x000fea0000000200 */
[----:B------:R-:W-:Y:S03]  /*3fd0*/  HMMA.16816.F32.BF16 R16, R108, R58, R16 ;  /* 0x0000003a6c10723c */ /* 0x000fe60000041810 */
[----:B------:R-:W1:Y:S02]  /*3fe0*/  LDSM.16.M88.4 R56, [R190+-0x1800] ;  /* 0xffe80000be38783b */ /* 0x000e640000000200 */
[----:B----4-:R-:W-:Y:S01]  /*3ff0*/  SHF.L.U32 R0, R201, 0x6, RZ ;  /* 0x00000006c9007819 */ /* 0x010fe200000006ff */
[C---:B------:R-:W-:Y:S05]  /*4000*/  HMMA.16816.F32.BF16 R4, R60.reuse, R64, R4 ;  /* 0x000000403c04723c */ /* 0x040fea0000041804 */
[----:B------:R4:W1:Y:S01]  /*4010*/  LDSM.16.M88.4 R108, [R3+0x2000] ;  /* 0x00200000036c783b */ /* 0x0008620000000200 */
[C---:B------:R-:W-:Y:S03]  /*4020*/  HMMA.16816.F32.BF16 R8, R60.reuse, R66, R8 ;  /* 0x000000423c08723c */ /* 0x040fe60000041808 */
[----:B------:R-:W-:Y:S02]  /*4030*/  ISETP.GE.AND P2, PT, R0, R250, PT ;  /* 0x000000fa0000720c */ /* 0x000fe40003f46270 */
[----:B------:R-:W-:Y:S01]  /*4040*/  SHF.L.U32 R2, R246, 0x6, RZ ;  /* 0x00000006f6027819 */ /* 0x000fe200000006ff */
[C---:B------:R-:W-:Y:S01]  /*4050*/  HMMA.16816.F32.BF16 R12, R60.reuse, R52, R12 ;  /* 0x000000343c0c723c */ /* 0x040fe2000004180c */
[----:B------:R-:W-:Y:S04]  /*4060*/  LDSM.16.M88.4 R64, [R191+0x2000] ;  /* 0x00200000bf40783b */ /* 0x000fe80000000200 */
[----:B------:R-:W-:Y:S01]  /*4070*/  IADD3 R2, R2, 0x40, RZ ;  /* 0x0000004002027810 */ /* 0x000fe20007ffe0ff */
[----:B------:R-:W-:Y:S03]  /*4080*/  HMMA.16816.F32.BF16 R16, R60, R54, R16 ;  /* 0x000000363c10723c */ /* 0x000fe60000041810 */
[----:B------:R-:W1:Y:S01]  /*4090*/  LDSM.16.M88.4 R52, [R188+-0x1800] ;  /* 0xffe80000bc34783b */ /* 0x000e620000000200 */
[----:B------:R-:W-:Y:S02]  /*40a0*/  ISETP.LT.AND P2, PT, R2, R225, P2 ;  /* 0x000000e10200720c */ /* 0x000fe40001741270 */
[C---:B------:R-:W-:Y:S05]  /*40b0*/  HMMA.16816.F32.BF16 R4, R100.reuse, R104, R4 ;  /* 0x000000686404723c */ /* 0x040fea0000041804 */
[----:B------:R-:W1:Y:S01]  /*40c0*/  LDSM.16.M88.4 R60, [R180+0x2000] ;  /* 0x00200000b43c783b */ /* 0x000e620000000200 */
[C---:B------:R-:W-:Y:S05]  /*40d0*/  HMMA.16816.F32.BF16 R8, R100.reuse, R106, R8 ;  /* 0x0000006a6408723c */ /* 0x040fea0000041808 */
[----:B----4-:R-:W-:Y:S01]  /*40e0*/  FMUL.FTZ R3, R214, 1.4426950216293334961 ;  /* 0x3fb8aa3bd6037820 */ /* 0x010fe20000410000 */
[C---:B-1----:R-:W-:Y:S05]  /*40f0*/  HMMA.16816.F32.BF16 R12, R100.reuse, R56, R12 ;  /* 0x00000038640c723c */ /* 0x042fea000004180c */
[----:B------:R-:W-:Y:S01]  /*4100*/  FSEL R3, R3, RZ, P0 ;  /* 0x000000ff03037208 */ /* 0x000fe20000000000 */
[----:B------:R-:W-:Y:S03]  /*4110*/  HMMA.16816.F32.BF16 R16, R100, R58, R16 ;  /* 0x0000003a6410723c */ /* 0x000fe60000041810 */
[----:B------:R-:W-:Y:S03]  /*4120*/  FSETP.NEU.FTZ.AND P0, PT, R215, -INF , PT ;  /* 0xff800000d700780b */ /* 0x000fe60003f1d000 */
[C---:B------:R-:W-:Y:S06]  /*4130*/  HMMA.16816.F32.BF16 R4, R108.reuse, R112, R4 ;  /* 0x000000706c04723c */ /* 0x040fec0000041804 */
[C---:B------:R-:W-:Y:S06]  /*4140*/  HMMA.16816.F32.BF16 R8, R108.reuse, R114, R8 ;  /* 0x000000726c08723c */ /* 0x040fec0000041808 */
[C---:B------:R-:W-:Y:S06]  /*4150*/  HMMA.16816.F32.BF16 R12, R108.reuse, R52, R12 ;  /* 0x000000346c0c723c */ /* 0x040fec000004180c */
[----:B------:R-:W-:Y:S01]  /*4160*/  HMMA.16816.F32.BF16 R16, R108, R54, R16 ;  /* 0x000000366c10723c */ /* 0x000fe20000041810 */
[----:B------:R-:W1:Y:S05]  /*4170*/  LDSM.16.M88.4 R52, [R191+0x2800] ;  /* 0x00280000bf34783b */ /* 0x000e6a0000000200 */
[C---:B------:R-:W-:Y:S06]  /*4180*/  HMMA.16816.F32.BF16 R4, R60.reuse, R64, R4 ;  /* 0x000000403c04723c */ /* 0x040fec0000041804 */
[C---:B------:R-:W-:Y:S11]  /*4190*/  HMMA.16816.F32.BF16 R8, R60.reuse, R66, R8 ;  /* 0x000000423c08723c */ /* 0x040ff60000041808 */
[----:B------:R-:W-:Y:S07]  /*41a0*/  @!UPT UIADD3 URZ, URZ, URZ, URZ ;  /* 0x0000003f3f3ff290 */ /* 0x000fee000fffe03f */
[----:B------:R-:W-:Y:S01]  /*41b0*/  FMUL.FTZ R4, R4, UR7 ;  /* 0x0000000704047c20 */ /* 0x000fe20008410000 */
[----:B------:R-:W-:Y:S01]  /*41c0*/  FMUL.FTZ R5, R5, UR7 ;  /* 0x0000000705057c20 */ /* 0x000fe20008410000 */
[----:B------:R-:W-:Y:S01]  /*41d0*/  FMUL.FTZ R7, R7, UR7 ;  /* 0x0000000707077c20 */ /* 0x000fe20008410000 */
[----:B------:R-:W-:Y:S01]  /*41e0*/  FMUL.FTZ R6, R6, UR7 ;  /* 0x0000000706067c20 */ /* 0x000fe20008410000 */
[----:B------:R2:W4:Y:S02]  /*41f0*/  MUFU.TANH R67, R4 ;  /* 0x0000000400437308 */ /* 0x0005240000002400 */
[----:B------:R-:W-:Y:S01]  /*4200*/  FMUL.FTZ R10, R10, UR7 ;  /* 0x000000070a0a7c20 */ /* 0x000fe20008410000 */
[----:B------:R-:W-:Y:S01]  /*4210*/  FMUL.FTZ R11, R11, UR7 ;  /* 0x000000070b0b7c20 */ /* 0x000fe20008410000 */
[----:B------:R-:W-:Y:S01]  /*4220*/  FMUL.FTZ R9, R9, UR7 ;  /* 0x0000000709097c20 */ /* 0x000fe20008410000 */
[----:B------:R-:W-:Y:S01]  /*4230*/  FMUL.FTZ R8, R8, UR7 ;  /* 0x0000000708087c20 */ /* 0x000fe20008410000 */
[C---:B-1----:R-:W-:Y:S04]  /*4240*/  HMMA.16816.F32.BF16 R12, R60.reuse, R52, R12 ;  /* 0x000000343c0c723c */ /* 0x042fe8000004180c */
[----:B------:R-:W1:Y:S02]  /*4250*/  MUFU.TANH R105, R6 ;  /* 0x0000000600697308 */ /* 0x000e640000002400 */
[----:B------:R-:W-:Y:S08]  /*4260*/  HMMA.16816.F32.BF16 R16, R60, R54, R16 ;  /* 0x000000363c10723c */ /* 0x000ff00000041810 */
[----:B------:R1:W1:Y:S03]  /*4270*/  MUFU.TANH R66, R5 ;  /* 0x0000000500427308 */ /* 0x0002660000002400 */
[----:B--2---:R-:W-:Y:S02]  /*4280*/  @!P2 IADD3 R4, R182, R0, RZ ;  /* 0x00000000b604a210 */ /* 0x004fe40007ffe0ff */
[----:B---3--:R-:W-:Y:S05]  /*4290*/  @!P2 LEA R0, R246, R181, 0x6 ;  /* 0x000000b5f600a211 */ /* 0x008fea00078e30ff */
[----:B------:R2:W-:Y:S01]  /*42a0*/  MUFU.TANH R65, R8 ;  /* 0x0000000800417308 */ /* 0x0005e20000002400 */
[----:B----4-:R-:W-:Y:S02]  /*42b0*/  MOV R2, R67 ;  /* 0x0000004300027202 */ /* 0x010fe40000000f00 */
[----:B-1----:R-:W-:Y:S01]  /*42c0*/  MOV R6, R105 ;  /* 0x0000006900067202 */ /* 0x002fe20000000f00 */
[----:B------:R-:W-:Y:S06]  /*42d0*/  FMUL.FTZ R12, R12, UR7 ;  /* 0x000000070c0c7c20 */ /* 0x000fec0008410000 */
[----:B------:R1:W3:Y:S01]  /*42e0*/  MUFU.TANH R102, R7 ;  /* 0x0000000700667308 */ /* 0x0002e20000002400 */
[C---:B------:R-:W-:Y:S01]  /*42f0*/  @!P2 VIMNMX R5, R4.reuse, R225, PT ;  /* 0x000000e10405a248 */ /* 0x040fe20003fe0100 */
[----:B------:R-:W-:Y:S01]  /*4300*/  FMUL.FTZ R13, R13, UR7 ;  /* 0x000000070d0d7c20 */ /* 0x000fe20008410000 */
[----:B------:R-:W-:Y:S01]  /*4310*/  @!P2 VIADDMNMX R4, R4, 0x8, R225, PT ;  /* 0x000000080404a846 */ /* 0x000fe200038001e1 */
[----:B------:R-:W-:Y:S01]  /*4320*/  FMUL.FTZ R14, R14, UR7 ;  /* 0x000000070e0e7c20 */ /* 0x000fe20008410000 */
[-C--:B------:R-:W-:Y:S01]  /*4330*/  @!P2 ISETP.GE.AND P1, PT, R0, R5.reuse, PT ;  /* 0x000000050000a20c */ /* 0x080fe20003f26270 */
[----:B------:R-:W-:Y:S01]  /*4340*/  FMUL.FTZ R16, R16, UR7 ;  /* 0x0000000710107c20 */ /* 0x000fe20008410000 */
[----:B------:R-:W-:Y:S03]  /*4350*/  FMUL.FTZ R17, R17, UR7 ;  /* 0x0000000711117c20 */ /* 0x000fe60008410000 */
[----:B------:R-:W-:Y:S01]  /*4360*/  MUFU.TANH R104, R10 ;  /* 0x0000000a00687308 */ /* 0x000fe20000002400 */
[----:B------:R-:W-:Y:S01]  /*4370*/  @!P2 FSEL R2, R67, -INF , !P1 ;  /* 0xff8000004302a808 */ /* 0x000fe20004800000 */
[----:B------:R-:W-:Y:S01]  /*4380*/  FMUL.FTZ R18, R18, UR7 ;  /* 0x0000000712127c20 */ /* 0x000fe20008410000 */
[----:B--2---:R-:W-:Y:S01]  /*4390*/  @!P2 IADD3 R8, R0, 0x1, RZ ;  /* 0x000000010008a810 */ /* 0x004fe20007ffe0ff */
[----:B------:R-:W-:Y:S01]  /*43a0*/  FMUL.FTZ R19, R19, UR7 ;  /* 0x0000000713137c20 */ /* 0x000fe20008410000 */
[----:B------:R-:W-:Y:S01]  /*43b0*/  FMUL.FTZ R15, R15, UR7 ;  /* 0x000000070f0f7c20 */ /* 0x000fe20008410000 */
[--C-:B------:R-:W-:Y:S01]  /*43c0*/  FFMA.FTZ R2, R2, UR6, -R3.reuse ;  /* 0x0000000602027c23 */ /* 0x100fe20008010803 */
[-C--:B------:R-:W-:Y:S03]  /*43d0*/  @!P2 ISETP.GE.AND P1, PT, R8, R5.reuse, PT ;  /* 0x000000050800a20c */ /* 0x080fe60003f26270 */
[----:B------:R-:W2:Y:S01]  /*43e0*/  MUFU.TANH R64, R9 ;  /* 0x0000000900407308 */ /* 0x000ea20000002400 */
[----:B-1----:R-:W-:Y:S02]  /*43f0*/  MOV R7, R66 ;  /* 0x0000004200077202 */ /* 0x002fe40000000f00 */
[----:B------:R-:W-:Y:S02]  /*4400*/  @!P2 FSEL R7, R66, -INF , !P1 ;  /* 0xff8000004207a808 */ /* 0x000fe40004800000 */
[-C--:B------:R-:W-:Y:S05]  /*4410*/  @!P2 ISETP.GE.AND P1, PT, R0, R4.reuse, PT ;  /* 0x000000040000a20c */ /* 0x080fea0003f26270 */
[----:B------:R1:W-:Y:S01]  /*4420*/  MUFU.EX2 R113, R2 ;  /* 0x0000000200717308 */ /* 0x0003e20000000800 */
[--C-:B------:R-:W-:Y:S01]  /*4430*/  FFMA.FTZ R7, R7, UR6, -R3.reuse ;  /* 0x0000000607077c23 */ /* 0x100fe20008010803 */
[----:B------:R-:W-:Y:S08]  /*4440*/  @!P2 FSEL R6, R105, -INF , !P1 ;  /* 0xff8000006906a808 */ /* 0x000ff00004800000 */
[----:B------:R3:W-:Y:S10]  /*4450*/  MUFU.EX2 R111, R7 ;  /* 0x00000007006f7308 */ /* 0x0007f40000000800 */
[----:B------:R-:W-:Y:S01]  /*4460*/  MUFU.TANH R103, R11 ;  /* 0x0000000b00677308 */ /* 0x000fe20000002400 */
[----:B-1----:R-:W-:Y:S05]  /*4470*/  FMUL.FTZ R2, R215, 1.4426950216293334961 ;  /* 0x3fb8aa3bd7027820 */ /* 0x002fea0000410000 */
[----:B------:R-:W-:Y:S02]  /*4480*/  FSEL R2, R2, RZ, P0 ;  /* 0x000000ff02027208 */ /* 0x000fe40000000000 */
[----:B------:R-:W-:Y:S02]  /*4490*/  @!P2 ISETP.GE.AND P0, PT, R8, R4, PT ;  /* 0x000000040800a20c */ /* 0x000fe40003f06270 */
[----:B------:R-:W1:Y:S01]  /*44a0*/  MUFU.TANH R100, R12 ;  /* 0x0000000c00647308 */ /* 0x000e620000002400 */
[----:B---3--:R-:W-:Y:S01]  /*44b0*/  MOV R7, R102 ;  /* 0x0000006600077202 */ /* 0x008fe20000000f00 */
[--C-:B------:R-:W-:Y:S01]  /*44c0*/  FFMA.FTZ R8, R6, UR6, -R2.reuse ;  /* 0x0000000606087c23 */ /* 0x100fe20008010802 */
[----:B------:R-:W-:Y:S02]  /*44d0*/  @!P2 IADD3 R6, R0, 0x8, RZ ;  /* 0x000000080006a810 */ /* 0x000fe40007ffe0ff */
[----:B------:R-:W-:Y:S02]  /*44e0*/  @!P2 FSEL R7, R102, -INF , !P0 ;  /* 0xff8000006607a808 */ /* 0x000fe40004000000 */
[----:B------:R-:W-:Y:S03]  /*44f0*/  @!P2 ISETP.GE.AND P0, PT, R6, R5, PT ;  /* 0x000000050600a20c */ /* 0x000fe60003f06270 */
[----:B------:R3:W-:Y:S01]  /*4500*/  MUFU.EX2 R211, R8 ;  /* 0x0000000800d37308 */ /* 0x0007e20000000800 */
[--C-:B------:R-:W-:Y:S01]  /*4510*/  FFMA.FTZ R9, R7, UR6, -R2.reuse ;  /* 0x0000000607097c23 */ /* 0x100fe20008010802 */
[----:B------:R-:W-:Y:S08]  /*4520*/  @!P2 IADD3 R7, R0, 0x9, RZ ;  /* 0x000000090007a810 */ /* 0x000ff00007ffe0ff */
[----:B------:R2:W-:Y:S10]  /*4530*/  MUFU.EX2 R183, R9 ;  /* 0x0000000900b77308 */ /* 0x0005f40000000800 */
[----:B------:R-:W4:Y:S01]  /*4540*/  MUFU.TANH R60, R13 ;  /* 0x0000000d003c7308 */ /* 0x000f220000002400 */
[----:B---3--:R-:W-:Y:S02]  /*4550*/  MOV R8, R65 ;  /* 0x0000004100087202 */ /* 0x008fe40000000f00 */
[----:B------:R-:W-:Y:S02]  /*4560*/  @!P2 FSEL R8, R65, -INF , !P0 ;  /* 0xff8000004108a808 */ /* 0x000fe40004000000 */
[C---:B------:R-:W-:Y:S03]  /*4570*/  @!P2 ISETP.GE.AND P0, PT, R7.reuse, R5, PT ;  /* 0x000000050700a20c */ /* 0x040fe60003f06270 */
[--C-:B------:R-:W-:Y:S01]  /*4580*/  FFMA.FTZ R8, R8, UR6, -R3.reuse ;  /* 0x0000000608087c23 */ /* 0x100fe20008010803 */
[----:B--2---:R-:W-:Y:S01]  /*4590*/  MOV R9, R64 ;  /* 0x0000004000097202 */ /* 0x004fe20000000f00 */
[----:B------:R-:W2:Y:S01]  /*45a0*/  MUFU.TANH R101, R14 ;  /* 0x0000000e00657308 */ /* 0x000ea20000002400 */
[----:B------:R-:W-:Y:S02]  /*45b0*/  @!P2 FSEL R9, R64, -INF , !P0 ;  /* 0xff8000004009a808 */ /* 0x000fe40004000000 */
[----:B------:R-:W-:Y:S02]  /*45c0*/  @!P2 ISETP.GE.AND P0, PT, R6, R4, PT ;  /* 0x000000040600a20c */ /* 0x000fe40003f06270 */
[----:B------:R-:W-:Y:S02]  /*45d0*/  MOV R6, R104 ;  /* 0x0000006800067202 */ /* 0x000fe40000000f00 */
[----:B------:R-:W-:Y:S03]  /*45e0*/  @!P2 FSEL R6, R104, -INF , !P0 ;  /* 0xff8000006806a808 */ /* 0x000fe60004000000 */
[----:B------:R3:W-:Y:S01]  /*45f0*/  MUFU.EX2 R110, R8 ;  /* 0x00000008006e7308 */ /* 0x0007e20000000800 */
[----:B------:R-:W-:Y:S02]  /*4600*/  @!P2 ISETP.GE.AND P0, PT, R7, R4, PT ;  /* 0x000000040700a20c */ /* 0x000fe40003f06270 */
[----:B------:R-:W-:Y:S01]  /*4610*/  @!P2 IADD3 R7, R0, 0x10, RZ ;  /* 0x000000100007a810 */ /* 0x000fe20007ffe0ff */
[--C-:B------:R-:W-:Y:S06]  /*4620*/  FFMA.FTZ R6, R6, UR6, -R2.reuse ;  /* 0x0000000606067c23 */ /* 0x100fec0008010802 */
[----:B------:R4:W-:Y:S10]  /*4630*/  MUFU.EX2 R182, R6 ;  /* 0x0000000600b67308 */ /* 0x0009f40000000800 */
[----:B------:R-:W2:Y:S01]  /*4640*/  MUFU.TANH R63, R15 ;  /* 0x0000000f003f7308 */ /* 0x000ea20000002400 */
[--C-:B---3--:R-:W-:Y:S01]  /*4650*/  FFMA.FTZ R8, R9, UR6, -R3.reuse ;  /* 0x0000000609087c23 */ /* 0x108fe20008010803 */
[----:B-1----:R-:W-:Y:S08]  /*4660*/  MOV R9, R100 ;  /* 0x0000006400097202 */ /* 0x002ff00000000f00 */
[----:B------:R1:W-:Y:S01]  /*4670*/  MUFU.EX2 R108, R8 ;  /* 0x00000008006c7308 */ /* 0x0003e20000000800 */
[----:B----4-:R-:W-:Y:S09]  /*4680*/  @!P2 IADD3 R6, R0, 0x11, RZ ;  /* 0x000000110006a810 */ /* 0x010ff20007ffe0ff */
[----:B------:R-:W-:Y:S10]  /*4690*/  MUFU.TANH R59, R16 ;  /* 0x00000010003b7308 */ /* 0x000ff40000002400 */
[----:B------:R-:W3:Y:S01]  /*46a0*/  MUFU.TANH R58, R17 ;  /* 0x00000011003a7308 */ /* 0x000ee20000002400 */
[----:B-1----:R-:W-:Y:S02]  /*46b0*/  MOV R8, R103 ;  /* 0x0000006700087202 */ /* 0x002fe40000000f00 */
[----:B------:R-:W-:Y:S02]  /*46c0*/  @!P2 FSEL R8, R103, -INF , !P0 ;  /* 0xff8000006708a808 */ /* 0x000fe40004000000 */
[-C--:B------:R-:W-:Y:S03]  /*46d0*/  @!P2 ISETP.GE.AND P0, PT, R7, R5.reuse, PT ;  /* 0x000000050700a20c */ /* 0x080fe60003f06270 */
[--C-:B------:R-:W-:Y:S01]  /*46e0*/  FFMA.FTZ R8, R8, UR6, -R2.reuse ;  /* 0x0000000608087c23 */ /* 0x100fe20008010802 */
[----:B------:R-:W-:Y:S01]  /*46f0*/  @!P2 FSEL R9, R100, -INF , !P0 ;  /* 0xff8000006409a808 */ /* 0x000fe20004000000 */
[----:B------:R-:W-:Y:S01]  /*4700*/  MUFU.TANH R62, R18 ;  /* 0x00000012003e7308 */ /* 0x000fe20000002400 */
[----:B------:R-:W-:Y:S03]  /*4710*/  @!P2 ISETP.GE.AND P0, PT, R6, R5, PT ;  /* 0x000000050600a20c */ /* 0x000fe60003f06270 */
[--C-:B------:R-:W-:Y:S06]  /*4720*/  FFMA.FTZ R9, R9, UR6, -R3.reuse ;  /* 0x0000000609097c23 */ /* 0x100fec0008010803 */
[----:B------:R1:W-:Y:S10]  /*4730*/  MUFU.EX2 R180, R8 ;  /* 0x0000000800b47308 */ /* 0x0003f40000000800 */
[----:B------:R4:W-:Y:S10]  /*4740*/  MUFU.EX2 R112, R9 ;  /* 0x0000000900707308 */ /* 0x0009f40000000800 */
[----:B------:R-:W3:Y:S01]  /*4750*/  MUFU.TANH R61, R19 ;  /* 0x00000013003d7308 */ /* 0x000ee20000002400 */
[----:B-1----:R-:W-:Y:S02]  /*4760*/  MOV R8, R60 ;  /* 0x0000003c00087202 */ /* 0x002fe40000000f00 */
[----:B------:R-:W-:Y:S02]  /*4770*/  @!P2 FSEL R8, R60, -INF , !P0 ;  /* 0xff8000003c08a808 */ /* 0x000fe40004000000 */
[-C--:B------:R-:W-:Y:S02]  /*4780*/  @!P2 ISETP.GE.AND P0, PT, R7, R4.reuse, PT ;  /* 0x000000040700a20c */ /* 0x080fe40003f06270 */
[----:B--2---:R-:W-:Y:S01]  /*4790*/  MOV R7, R101 ;  /* 0x0000006500077202 */ /* 0x004fe20000000f00 */
[--C-:B------:R-:W-:Y:S01]  /*47a0*/  FFMA.FTZ R8, R8, UR6, -R3.reuse ;  /* 0x0000000608087c23 */ /* 0x100fe20008010803 */
[----:B------:R-:W-:Y:S02]  /*47b0*/  @!P2 FSEL R7, R101, -INF , !P0 ;  /* 0xff8000006507a808 */ /* 0x000fe40004000000 */
[----:B------:R-:W-:Y:S01]  /*47c0*/  @!P2 ISETP.GE.AND P0, PT, R6, R4, PT ;  /* 0x000000040600a20c */ /* 0x000fe20003f06270 */
[----:B------:R1:W2:Y:S01]  /*47d0*/  MUFU.EX2 R109, R8 ;  /* 0x00000008006d7308 */ /* 0x0002a20000000800 */
[----:B------:R-:W-:Y:S02]  /*47e0*/  MOV R6, R63 ;  /* 0x0000003f00067202 */ /* 0x000fe40000000f00 */
[----:B------:R-:W-:Y:S05]  /*47f0*/  @!P2 FSEL R6, R63, -INF , !P0 ;  /* 0xff8000003f06a808 */ /* 0x000fea0004000000 */
[--C-:B----4-:R-:W-:Y:S01]  /*4800*/  FFMA.FTZ R9, R6, UR6, -R2.reuse ;  /* 0x0000000606097c23 */ /* 0x110fe20008010802 */
[C---:B------:R-:W-:Y:S03]  /*4810*/  @!P2 IADD3 R6, R0.reuse, 0x19, RZ ;  /* 0x000000190006a810 */ /* 0x040fe60007ffe0ff */
[----:B------:R-:W-:Y:S01]  /*4820*/  MUFU.EX2 R181, R9 ;  /* 0x0000000900b57308 */ /* 0x000fe20000000800 */
[--C-:B-1----:R-:W-:Y:S01]  /*4830*/  FFMA.FTZ R8, R7, UR6, -R2.reuse ;  /* 0x0000000607087c23 */ /* 0x102fe20008010802 */
[----:B------:R-:W-:Y:S02]  /*4840*/  @!P2 IADD3 R7, R0, 0x18, RZ ;  /* 0x000000180007a810 */ /* 0x000fe40007ffe0ff */
[----:B---3--:R-:W-:Y:S06]  /*4850*/  MOV R0, R58 ;  /* 0x0000003a00007202 */ /* 0x008fec0000000f00 */
[----:B------:R1:W3:Y:S01]  /*4860*/  MUFU.EX2 R210, R8 ;  /* 0x0000000800d27308 */ /* 0x0002e20000000800 */
[C---:B------:R-:W-:Y:S02]  /*4870*/  @!P2 ISETP.GE.AND P0, PT, R7.reuse, R5, PT ;  /* 0x000000050700a20c */ /* 0x040fe40003f06270 */
[-C--:B------:R-:W-:Y:S02]  /*4880*/  @!P2 ISETP.GE.AND P1, PT, R7, R4.reuse, PT ;  /* 0x000000040700a20c */ /* 0x080fe40003f26270 */
[----:B-1----:R-:W-:Y:S02]  /*4890*/  MOV R8, R59 ;  /* 0x0000003b00087202 */ /* 0x002fe40000000f00 */
[----:B------:R-:W-:Y:S02]  /*48a0*/  @!P2 FSEL R8, R59, -INF , !P0 ;  /* 0xff8000003b08a808 */ /* 0x000fe40004000000 */
[----:B------:R-:W-:Y:S03]  /*48b0*/  @!P2 ISETP.GE.AND P0, PT, R6, R5, PT ;  /* 0x000000050600a20c */ /* 0x000fe60003f06270 */
[--C-:B------:R-:W-:Y:S01]  /*48c0*/  FFMA.FTZ R5, R8, UR6, -R3.reuse ;  /* 0x0000000608057c23 */ /* 0x100fe20008010803 */
[----:B------:R-:W-:Y:S02]  /*48d0*/  @!P2 FSEL R0, R58, -INF , !P0 ;  /* 0xff8000003a00a808 */ /* 0x000fe40004000000 */
[----:B------:R-:W-:Y:S01]  /*48e0*/  @!P2 ISETP.GE.AND P0, PT, R6, R4, PT ;  /* 0x000000040600a20c */ /* 0x000fe20003f06270 */
[----:B------:R1:W-:Y:S01]  /*48f0*/  MUFU.EX2 R107, R5 ;  /* 0x00000005006b7308 */ /* 0x0003e20000000800 */
[----:B------:R-:W-:Y:S01]  /*4900*/  F2FP.BF16.F32.PACK_AB R4, R111, R113 ;  /* 0x000000716f04723e */ /* 0x000fe200000010ff */
[----:B------:R-:W-:Y:S01]  /*4910*/  FFMA.FTZ R3, R0, UR6, -R3 ;  /* 0x0000000600037c23 */ /* 0x000fe20008010803 */
[----:B------:R-:W-:Y:S02]  /*4920*/  MOV R0, R61 ;  /* 0x0000003d00007202 */ /* 0x000fe40000000f00 */
[----:B------:R-:W-:Y:S01]  /*4930*/  @!P2 FSEL R0, R61, -INF , !P0 ;  /* 0xff8000003d00a808 */ /* 0x000fe20004000000 */
[----:B------:R3:W-:Y:S04]  /*4940*/  STS [R220+0x12000], R4 ;  /* 0x01200004dc007388 */ /* 0x0007e80000000800 */
[----:B------:R4:W3:Y:S01]  /*4950*/  MUFU.EX2 R106, R3 ;  /* 0x00000003006a7308 */ /* 0x0008e20000000800 */
[----:B-1----:R-:W-:Y:S02]  /*4960*/  MOV R5, R62 ;  /* 0x0000003e00057202 */ /* 0x002fe40000000f00 */
[----:B------:R-:W-:Y:S05]  /*4970*/  @!P2 FSEL R5, R62, -INF , !P1 ;  /* 0xff8000003e05a808 */ /* 0x000fea0004800000 */
[--C-:B----4-:R-:W-:Y:S01]  /*4980*/  FFMA.FTZ R3, R5, UR6, -R2.reuse ;  /* 0x0000000605037c23 */ /* 0x110fe20008010802 */
[----:B------:R-:W-:Y:S01]  /*4990*/  FFMA.FTZ R2, R0, UR6, -R2 ;  /* 0x0000000600027c23 */ /* 0x000fe20008010802 */
[----:B------:R-:W-:Y:S02]  /*49a0*/  F2FP.BF16.F32.PACK_AB R0, R180, R182 ;  /* 0x000000b6b400723e */ /* 0x000fe400000010ff */
[----:B------:R1:W-:Y:S01]  /*49b0*/  MUFU.EX2 R115, R3 ;  /* 0x0000000300737308 */ /* 0x0003e20000000800 */
[----:B--2---:R-:W-:Y:S02]  /*49c0*/  F2FP.BF16.F32.PACK_AB R5, R109, R112 ;  /* 0x000000706d05723e */ /* 0x004fe400000010ff */
[----:B---3--:R-:W-:Y:S07]  /*49d0*/  F2FP.BF16.F32.PACK_AB R4, R181, R210 ;  /* 0x000000d2b504723e */ /* 0x008fee00000010ff */
[----:B------:R2:W3:Y:S01]  /*49e0*/  MUFU.EX2 R114, R2 ;  /* 0x0000000200727308 */ /* 0x0004e20000000800 */
[----:B-1----:R-:W-:Y:S05]  /*49f0*/  F2FP.BF16.F32.PACK_AB R3, R183, R211 ;  /* 0x000000d3b703723e */ /* 0x002fea00000010ff */
[----:B------:R1:W-:Y:S01]  /*4a00*/  STS [R220+0x12400], R3 ;  /* 0x01240003dc007388 */ /* 0x0003e20000000800 */
[----:B--2---:R-:W-:Y:S03]  /*4a10*/  F2FP.BF16.F32.PACK_AB R2, R108, R110 ;  /* 0x0000006e6c02723e */ /* 0x004fe600000010ff */
[----:B------:R2:W-:Y:S04]  /*4a20*/  STS [R222+0x12400], R0 ;  /* 0x01240000de007388 */ /* 0x0005e80000000800 */
[----:B------:R3:W-:Y:S04]  /*4a30*/  STS [R222+0x12000], R2 ;  /* 0x01200002de007388 */ /* 0x0007e80000000800 */
[----:B------:R-:W-:Y:S04]  /*4a40*/  STS [R219+0x12000], R5 ;  /* 0x01200005db007388 */ /* 0x000fe80000000800 */
[----:B------:R-:W-:Y:S01]  /*4a50*/  STS [R219+0x12400], R4 ;  /* 0x01240004db007388 */ /* 0x000fe20000000800 */
[----:B-1----:R-:W-:Y:S02]  /*4a60*/  F2FP.BF16.F32.PACK_AB R3, R106, R107 ;  /* 0x0000006b6a03723e */ /* 0x002fe400000010ff */
[----:B--2---:R-:W-:Y:S03]  /*4a70*/  LEA R0, R197, UR5, 0x1 ;  /* 0x00000005c5007c11 */ /* 0x004fe6000f8e08ff */
[----:B------:R-:W-:Y:S01]  /*4a80*/  STS [R221+0x12000], R3 ;  /* 0x01200003dd007388 */ /* 0x000fe20000000800 */
[----:B---3--:R-:W-:Y:S02]  /*4a90*/  F2FP.BF16.F32.PACK_AB R2, R114, R115 ;  /* 0x000000737202723e */ /* 0x008fe400000010ff */
[CC--:B------:R-:W-:Y:S03]  /*4aa0*/  IADD3 R56, R189.reuse, R0.reuse, RZ ;  /* 0x00000000bd387210 */ /* 0x0c0fe60007ffe0ff */
[----:B------:R1:W-:Y:S04]  /*4ab0*/  STS [R221+0x12400], R2 ;  /* 0x01240002dd007388 */ /* 0x0003e80000000800 */
[----:B------:R-:W2:Y:S01]  /*4ac0*/  LDSM.16.M88.4 R16, [R0+0x8000] ;  /* 0x008000000010783b */ /* 0x000ea20000000200 */
[----:B-1----:R-:W-:Y:S04]  /*4ad0*/  IADD3 R2, R192, R0, RZ ;  /* 0x00000000c0027210 */ /* 0x002fe80007ffe0ff */
[----:B------:R-:W-:Y:S03]  /*4ae0*/  IADD3 R3, R189, R2, RZ ;  /* 0x00000002bd037210 */ /* 0x000fe60007ffe0ff */
        /* <DEDUP_REMOVED lines=29> */
[----:B------:R1:W2:Y:S04]  /*4cc0*/  LDSM.16.M88.4 R52, [R56+0xa000] ;  /* 0x00a000003834783b */ /* 0x0002a80000000200 */
[----:B-1----:R-:W-:Y:S06]  /*4cd0*/  IADD3 R56, P0, R245, R224, RZ ;  /* 0x000000e0f5387210 */ /* 0x002fec0007f1e0ff */
[----:B------:R-:W-:Y:S05]  /*4ce0*/  IADD3.X R57, R252, R223, RZ, P0, !PT ;  /* 0x000000dffc397210 */ /* 0x000fea00007fe4ff */
[----:B------:R-:W3:Y:S04]  /*4cf0*/  LDG.E R2, desc[UR16][R56.64] ;  /* 0x0000001038027981 */ /* 0x000ee8000c1e1900 */
[----:B------:R-:W4:Y:S01]  /*4d00*/  LDG.E R0, desc[UR16][R56.64+0x20] ;  /* 0x0000201038007981 */ /* 0x000f22000c1e1900 */
[C---:B--2---:R-:W-:Y:S06]  /*4d10*/  HMMA.16816.F32.BF16 R4, R52.reuse, R164, R4 ;  /* 0x000000a43404723c */ /* 0x044fec0000041804 */
[C---:B------:R-:W-:Y:S06]  /*4d20*/  HMMA.16816.F32.BF16 R8, R52.reuse, R166, R8 ;  /* 0x000000a63408723c */ /* 0x040fec0000041808 */
[C---:B------:R-:W-:Y:S06]  /*4d30*/  HMMA.16816.F32.BF16 R12, R52.reuse, R168, R12 ;  /* 0x000000a8340c723c */ /* 0x040fec000004180c */
[----:B------:R-:W-:Y:S01]  /*4d40*/  HMMA.16816.F32.BF16 R16, R52, R170, R16 ;  /* 0x000000aa3410723c */ /* 0x000fe20000041810 */
[----:B------:R1:W2:Y:S04]  /*4d50*/  LDSM.16.M88.4 R52, [R3+0xa000] ;  /* 0x00a000000334783b */ /* 0x0002a80000000200 */
[----:B-1----:R-:W-:Y:S06]  /*4d60*/  FFMA.FTZ R3, -R67, R67, 1 ;  /* 0x3f80000043037423 */ /* 0x002fec0000010143 */
[----:B------:R-:W-:Y:S01]  /*4d70*/  FMUL.FTZ R3, R3, UR7 ;  /* 0x0000000703037c20 */ /* 0x000fe20008410000 */
[C---:B--2---:R-:W-:Y:S06]  /*4d80*/  HMMA.16816.F32.BF16 R4, R52.reuse, R172, R4 ;  /* 0x000000ac3404723c */ /* 0x044fec0000041804 */
[C---:B------:R-:W-:Y:S06]  /*4d90*/  HMMA.16816.F32.BF16 R8, R52.reuse, R174, R8 ;  /* 0x000000ae3408723c */ /* 0x040fec0000041808 */
[C---:B------:R-:W-:Y:S06]  /*4da0*/  HMMA.16816.F32.BF16 R12, R52.reuse, R176, R12 ;  /* 0x000000b0340c723c */ /* 0x040fec000004180c */
[----:B------:R-:W-:Y:S06]  /*4db0*/  HMMA.16816.F32.BF16 R16, R52, R178, R16 ;  /* 0x000000b23410723c */ /* 0x000fec0000041810 */
[C---:B---3--:R-:W-:Y:S01]  /*4dc0*/  FADD.FTZ R4, -R2.reuse, R4 ;  /* 0x0000000402047221 */ /* 0x048fe20000010100 */
[C---:B------:R-:W-:Y:S05]  /*4dd0*/  FADD.FTZ R52, -R2.reuse, R5 ;  /* 0x0000000502347221 */ /* 0x040fea0000010100 */
[C---:B------:R-:W-:Y:S06]  /*4de0*/  FADD.FTZ R53, -R2.reuse, R9 ;  /* 0x0000000902357221 */ /* 0x040fec0000010100 */
[----:B------:R-:W-:Y:S01]  /*4df0*/  FADD.FTZ R12, -R2, R12 ;  /* 0x0000000c020c7221 */ /* 0x000fe20000010100 */
[----:B------:R-:W-:Y:S01]  /*4e00*/  FMUL.FTZ R5, R113, R4 ;  /* 0x0000000471057220 */ /* 0x000fe20000410000 */
[----:B------:R-:W-:Y:S01]  /*4e10*/  FFMA.FTZ R4, -R66, R66, 1 ;  /* 0x3f80000042047423 */ /* 0x000fe20000010142 */
[----:B------:R-:W-:Y:S01]  /*4e20*/  FMUL.FTZ R52, R111, R52 ;  /* 0x000000346f347220 */ /* 0x000fe20000410000 */
[----:B------:R-:W-:Y:S01]  /*4e30*/  FADD.FTZ R8, -R2, R8 ;  /* 0x0000000802087221 */ /* 0x000fe20000010100 */
[----:B------:R-:W-:Y:S01]  /*4e40*/  FMUL.FTZ R3, R5, R3 ;  /* 0x0000000305037220 */ /* 0x000fe20000410000 */
[----:B------:R-:W-:Y:S01]  /*4e50*/  FMUL.FTZ R9, R4, UR7 ;  /* 0x0000000704097c20 */ /* 0x000fe20008410000 */
[----:B------:R-:W-:Y:S01]  /*4e60*/  FFMA.FTZ R4, -R65, R65, 1 ;  /* 0x3f80000041047423 */ /* 0x000fe20000010141 */
[----:B------:R-:W-:Y:S01]  /*4e70*/  FFMA.FTZ R5, -R64, R64, 1 ;  /* 0x3f80000040057423 */ /* 0x000fe20000010140 */
[----:B------:R-:W-:Y:S01]  /*4e80*/  FADD.FTZ R54, -R2, R17 ;  /* 0x0000001102367221 */ /* 0x000fe20000010100 */
[----:B------:R-:W-:Y:S01]  /*4e90*/  FMUL.FTZ R9, R52, R9 ;  /* 0x0000000934097220 */ /* 0x000fe20000410000 */
[C---:B------:R-:W-:Y:S01]  /*4ea0*/  FADD.FTZ R13, -R2.reuse, R13 ;  /* 0x0000000d020d7221 */ /* 0x040fe20000010100 */
[----:B------:R-:W-:Y:S01]  /*4eb0*/  FADD.FTZ R55, -R2, R16 ;  /* 0x0000001002377221 */ /* 0x000fe20000010100 */
[----:B------:R-:W-:Y:S01]  /*4ec0*/  FMUL.FTZ R17, R112, R12 ;  /* 0x0000000c70117220 */ /* 0x000fe20000410000 */
[----:B------:R-:W-:Y:S01]  /*4ed0*/  FMUL.FTZ R8, R110, R8 ;  /* 0x000000086e087220 */ /* 0x000fe20000410000 */
[----:B------:R-:W-:Y:S01]  /*4ee0*/  F2FP.BF16.F32.PACK_AB R9, R9, R3 ;  /* 0x000000030909723e */ /* 0x000fe200000010ff */
[----:B------:R-:W-:Y:S01]  /*4ef0*/  FMUL.FTZ R53, R108, R53 ;  /* 0x000000356c357220 */ /* 0x000fe20000410000 */
[----:B------:R-:W-:Y:S01]  /*4f00*/  FMUL.FTZ R2, R4, UR7 ;  /* 0x0000000704027c20 */ /* 0x000fe20008410000 */
[----:B------:R-:W-:Y:S01]  /*4f10*/  FMUL.FTZ R16, R5, UR7 ;  /* 0x0000000705107c20 */ /* 0x000fe20008410000 */
[----:B------:R-:W-:Y:S01]  /*4f20*/  FFMA.FTZ R3, -R100, R100, 1 ;  /* 0x3f80000064037423 */ /* 0x000fe20000010164 */
[----:B------:R-:W-:Y:S01]  /*4f30*/  FFMA.FTZ R12, -R60, R60, 1 ;  /* 0x3f8000003c0c7423 */ /* 0x000fe2000001013c */
[----:B------:R-:W-:Y:S01]  /*4f40*/  FMUL.FTZ R52, R109, R13 ;  /* 0x0000000d6d347220 */ /* 0x000fe20000410000 */
[----:B------:R-:W-:Y:S01]  /*4f50*/  FMUL.FTZ R2, R8, R2 ;  /* 0x0000000208027220 */ /* 0x000fe20000410000 */
        /* <DEDUP_REMOVED lines=8> */
[----:B------:R-:W-:Y:S01]  /*4fe0*/  FMUL.FTZ R8, R106, R54 ;  /* 0x000000366a087220 */ /* 0x000fe20000410000 */
[----:B------:R-:W-:Y:S01]  /*4ff0*/  FMUL.FTZ R4, R4, UR7 ;  /* 0x0000000704047c20 */ /* 0x000fe20008410000 */
[----:B------:R-:W-:Y:S01]  /*5000*/  FMUL.FTZ R13, R13, UR7 ;  /* 0x000000070d0d7c20 */ /* 0x000fe20008410000 */
[----:B------:R-:W-:Y:S01]  /*5010*/  F2FP.BF16.F32.PACK_AB R16, R16, R2 ;  /* 0x000000021010723e */ /* 0x000fe200000010ff */
[----:B----4-:R-:W-:Y:S01]  /*5020*/  FADD.FTZ R6, -R0, R6 ;  /* 0x0000000600067221 */ /* 0x010fe20000010100 */
[----:B------:R-:W-:Y:S01]  /*5030*/  FFMA.FTZ R2, -R105, R105, 1 ;  /* 0x3f80000069027423 */ /* 0x000fe20000010169 */
[----:B------:R-:W-:Y:S01]  /*5040*/  FMUL.FTZ R4, R5, R4 ;  /* 0x0000000405047220 */ /* 0x000fe20000410000 */
[----:B------:R-:W-:Y:S01]  /*5050*/  FMUL.FTZ R13, R8, R13 ;  /* 0x0000000d080d7220 */ /* 0x000fe20000410000 */
[----:B------:R-:W-:Y:S01]  /*5060*/  F2FP.BF16.F32.PACK_AB R12, R12, R3 ;  /* 0x000000030c0c723e */ /* 0x000fe200000010ff */
[----:B------:R-:W-:Y:S01]  /*5070*/  FMUL.FTZ R3, R211, R6 ;  /* 0x00000006d3037220 */ /* 0x000fe20000410000 */
[----:B------:R-:W-:Y:S01]  /*5080*/  FMUL.FTZ R2, R2, UR7 ;  /* 0x0000000702027c20 */ /* 0x000fe20008410000 */
[----:B------:R-:W-:Y:S01]  /*5090*/  FADD.FTZ R7, -R0, R7 ;  /* 0x0000000700077221 */ /* 0x000fe20000010100 */
[----:B------:R-:W-:Y:S01]  /*50a0*/  FFMA.FTZ R8, -R102, R102, 1 ;  /* 0x3f80000066087423 */ /* 0x000fe20000010166 */
[----:B------:R-:W-:Y:S01]  /*50b0*/  F2FP.BF16.F32.PACK_AB R13, R13, R4 ;  /* 0x000000040d0d723e */ /* 0x000fe200000010ff */
[----:B------:R-:W-:Y:S01]  /*50c0*/  FMUL.FTZ R2, R3, R2 ;  /* 0x0000000203027220 */ /* 0x000fe20000410000 */
[----:B------:R-:W-:Y:S01]  /*50d0*/  FMUL.FTZ R4, R183, R7 ;  /* 0x00000007b7047220 */ /* 0x000fe20000410000 */
[----:B------:R-:W-:Y:S01]  /*50e0*/  FMUL.FTZ R8, R8, UR7 ;  /* 0x0000000708087c20 */ /* 0x000fe20008410000 */
[----:B------:R-:W-:Y:S01]  /*50f0*/  FFMA.FTZ R3, -R104, R104, 1 ;  /* 0x3f80000068037423 */ /* 0x000fe20000010168 */
[C---:B------:R-:W-:Y:S01]  /*5100*/  FADD.FTZ R14, -R0.reuse, R14 ;  /* 0x0000000e000e7221 */ /* 0x040fe20000010100 */
[----:B------:R-:W-:Y:S01]  /*5110*/  FADD.FTZ R7, -R0, R18 ;  /* 0x0000001200077221 */ /* 0x000fe20000010100 */
[----:B------:R-:W-:Y:S01]  /*5120*/  FMUL.FTZ R8, R4, R8 ;  /* 0x0000000804087220 */ /* 0x000fe20000410000 */
[----:B------:R-:W-:Y:S01]  /*5130*/  FMUL.FTZ R18, R3, UR7 ;  /* 0x0000000703127c20 */ /* 0x000fe20008410000 */
[C---:B------:R-:W-:Y:S01]  /*5140*/  FADD.FTZ R5, -R0.reuse, R10 ;  /* 0x0000000a00057221 */ /* 0x040fe20000010100 */
[C---:B------:R-:W-:Y:S01]  /*5150*/  FADD.FTZ R6, -R0.reuse, R11 ;  /* 0x0000000b00067221 */ /* 0x040fe20000010100 */
[----:B------:R-:W-:Y:S01]  /*5160*/  FADD.FTZ R4, -R0, R15 ;  /* 0x0000000f00047221 */ /* 0x000fe20000010100 */
[----:B------:R-:W-:Y:S01]  /*5170*/  FMUL.FTZ R3, R210, R14 ;  /* 0x0000000ed2037220 */ /* 0x000fe20000410000 */
[----:B------:R-:W-:Y:S01]  /*5180*/  FFMA.FTZ R17, -R103, R103, 1 ;  /* 0x3f80000067117423 */ /* 0x000fe20000010167 */
[----:B------:R-:W-:Y:S01]  /*5190*/  FADD.FTZ R19, -R0, R19 ;  /* 0x0000001300137221 */ /* 0x000fe20000010100 */
[----:B------:R-:W-:Y:S01]  /*51a0*/  FFMA.FTZ R11, -R101, R101, 1 ;  /* 0x3f800000650b7423 */ /* 0x000fe20000010165 */
[----:B------:R-:W-:Y:S01]  /*51b0*/  FFMA.FTZ R10, -R63, R63, 1 ;  /* 0x3f8000003f0a7423 */ /* 0x000fe2000001013f */
[----:B------:R-:W-:Y:S01]  /*51c0*/  FFMA.FTZ R15, -R62, R62, 1 ;  /* 0x3f8000003e0f7423 */ /* 0x000fe2000001013e */
[----:B------:R-:W-:Y:S01]  /*51d0*/  FFMA.FTZ R14, -R61, R61, 1 ;  /* 0x3f8000003d0e7423 */ /* 0x000fe2000001013d */
[----:B------:R-:W-:Y:S01]  /*51e0*/  F2FP.BF16.F32.PACK_AB R8, R8, R2 ;  /* 0x000000020808723e */ /* 0x000fe200000010ff */
[----:B------:R-:W-:Y:S01]  /*51f0*/  FMUL.FTZ R5, R182, R5 ;  /* 0x00000005b6057220 */ /* 0x000fe20000410000 */
[----:B------:R-:W-:Y:S01]  /*5200*/  FMUL.FTZ R6, R180, R6 ;  /* 0x00000006b4067220 */ /* 0x000fe20000410000 */
[----:B------:R-:W-:Y:S01]  /*5210*/  FMUL.FTZ R17, R17, UR7 ;  /* 0x0000000711117c20 */ /* 0x000fe20008410000 */
[----:B------:R-:W-:Y:S01]  /*5220*/  FMUL.FTZ R4, R181, R4 ;  /* 0x00000004b5047220 */ /* 0x000fe20000410000 */
[----:B------:R-:W-:Y:S01]  /*5230*/  FMUL.FTZ R0, R115, R7 ;  /* 0x0000000773007220 */ /* 0x000fe20000410000 */
[----:B------:R-:W-:Y:S01]  /*5240*/  FMUL.FTZ R2, R114, R19 ;  /* 0x0000001372027220 */ /* 0x000fe20000410000 */
[----:B------:R-:W-:Y:S01]  /*5250*/  FMUL.FTZ R11, R11, UR7 ;  /* 0x000000070b0b7c20 */ /* 0x000fe20008410000 */
[----:B------:R-:W-:Y:S01]  /*5260*/  FMUL.FTZ R10, R10, UR7 ;  /* 0x000000070a0a7c20 */ /* 0x000fe20008410000 */
[----:B------:R-:W-:Y:S01]  /*5270*/  FMUL.FTZ R15, R15, UR7 ;  /* 0x000000070f0f7c20 */ /* 0x000fe20008410000 */
[----:B------:R-:W-:Y:S01]  /*5280*/  FMUL.FTZ R14, R14, UR7 ;  /* 0x000000070e0e7c20 */ /* 0x000fe20008410000 */
[----:B------:R-:W-:Y:S01]  /*5290*/  FMUL.FTZ R18, R5, R18 ;  /* 0x0000001205127220 */ /* 0x000fe20000410000 */
[----:B------:R-:W-:Y:S01]  /*52a0*/  FMUL.FTZ R17, R6, R17 ;  /* 0x0000001106117220 */ /* 0x000fe20000410000 */
[----:B------:R-:W-:Y:S01]  /*52b0*/  FMUL.FTZ R11, R3, R11 ;  /* 0x0000000b030b7220 */ /* 0x000fe20000410000 */
        /* <DEDUP_REMOVED lines=60> */
.L_x_424:
[----:B------:R1:W5:Y:S01]  /*5680*/  LDL R210, [R1+0x4] ;  /* 0x0000040001d27983 */ /* 0x0003620000100800 */
[----:B---3--:R-:W-:Y:S02]  /*5690*/  F2FP.BF16.F32.PACK_AB R2, R17, R18 ;  /* 0x000000121102723e */ /* 0x008fe400000010ff */
[----:B------:R-:W-:Y:S01]  /*56a0*/  F2FP.BF16.F32.PACK_AB R0, R10, R11 ;  /* 0x0000000b0a00723e */ /* 0x000fe200000010ff */
[----:B------:R-:W-:Y:S01]  /*56b0*/  STS [R220+0x10000], R9 ;  /* 0x01000009dc007388 */ /* 0x000fe20000000800 */
[----:B------:R-:W-:Y:S03]  /*56c0*/  F2FP.BF16.F32.PACK_AB R3, R14, R15 ;  /* 0x0000000f0e03723e */ /* 0x000fe600000010ff */
[----:B------:R-:W-:Y:S04]  /*56d0*/  STS [R220+0x10400], R8 ;  /* 0x01040008dc007388 */ /* 0x000fe80000000800 */
[----:B------:R-:W-:Y:S04]  /*56e0*/  STS [R222+0x10000], R16 ;  /* 0x01000010de007388 */ /* 0x000fe80000000800 */
[----:B------:R-:W-:Y:S04]  /*56f0*/  STS [R222+0x10400], R2 ;  /* 0x01040002de007388 */ /* 0x000fe80000000800 */
[----:B------:R-:W-:Y:S04]  /*5700*/  STS [R219+0x10000], R12 ;  /* 0x0100000cdb007388 */ /* 0x000fe80000000800 */
[----:B------:R2:W-:Y:S04]  /*5710*/  STS [R219+0x10400], R0 ;  /* 0x01040000db007388 */ /* 0x0005e80000000800 */
[----:B------:R-:W-:Y:S04]  /*5720*/  STS [R221+0x10000], R13 ;  /* 0x0100000ddd007388 */ /* 0x000fe80000000800 */
[----:B------:R-:W-:Y:S01]  /*5730*/  STS [R221+0x10400], R3 ;  /* 0x01040003dd007388 */ /* 0x000fe20000000800 */
[----:B------:R-:W-:Y:S01]  /*5740*/  BAR.SYNC.DEFER_BLOCKING 0x0 ;  /* 0x0000000000007b1d */ /* 0x000fe20000010000 */
[----:B--2---:R-:W-:Y:S05]  /*5750*/  LEA R0, R198, UR5, 0x1 ;  /* 0x00000005c6007c11 */ /* 0x004fea000f8e08ff */
[----:B------:R-:W-:Y:S04]  /*5760*/  LDSM.16.MT88.4 R4, [R186+0x12000] ;  /* 0x01200000ba04783b */ /* 0x000fe80000004200 */
[----:B------:R-:W2:Y:S04]  /*5770*/  LDSM.16.MT88.4 R8, [R0+0x8000] ;  /* 0x008000000008783b */ /* 0x000ea80000004200 */
[----:B------:R-:W3:Y:S04]  /*5780*/  LDSM.16.MT88.4 R12, [R185+0x12000] ;  /* 0x01200000b90c783b */ /* 0x000ee80000004200 */
[----:B------:R-:W4:Y:S04]  /*5790*/  LDSM.16.MT88.4 R16, [R0+0xa000] ;  /* 0x00a000000010783b */ /* 0x000f280000004200 */
[----:B------:R-:W-:Y:S04]  /*57a0*/  LDSM.16.MT88.4 R52, [R186+0x12800] ;  /* 0x01280000ba34783b */ /* 0x000fe80000004200 */
[----:B------:R-:W1:Y:S04]  /*57b0*/  LDSM.16.MT88.4 R56, [R0+0x8800] ;  /* 0x008800000038783b */ /* 0x000e680000004200 */
[----:B------:R-:W1:Y:S04]  /*57c0*/  LDSM.16.MT88.4 R60, [R185+0x12800] ;  /* 0x01280000b93c783b */ /* 0x000e680000004200 */
[----:B------:R-:W1:Y:S01]  /*57d0*/  LDSM.16.MT88.4 R64, [R0+0xa800] ;  /* 0x00a800000040783b */ /* 0x000e620000004200 */
[-C--:B--2---:R-:W-:Y:S06]  /*57e0*/  HMMA.16816.F32.BF16 R20, R4, R8.reuse, R20 ;  /* 0x000000080414723c */ /* 0x084fec0000041814 */
[C---:B---3--:R-:W-:Y:S06]  /*57f0*/  HMMA.16816.F32.BF16 R24, R12.reuse, R8, R24 ;  /* 0x000000080c18723c */ /* 0x048fec0000041818 */
[-C--:B------:R-:W-:Y:S06]  /*5800*/  HMMA.16816.F32.BF16 R28, R12, R10.reuse, R28 ;  /* 0x0000000a0c1c723c */ /* 0x080fec000004181c */
[C---:B------:R-:W-:Y:S01]  /*5810*/  HMMA.16816.F32.BF16 R32, R4.reuse, R10, R32 ;  /* 0x0000000a0420723c */ /* 0x040fe20000041820 */
[----:B------:R-:W-:Y:S05]  /*5820*/  LDSM.16.MT88.4 R8, [R0+0x9000] ;  /* 0x009000000008783b */ /* 0x000fea0000004200 */
[-C--:B----4-:R-:W-:Y:S06]  /*5830*/  HMMA.16816.F32.BF16 R36, R4, R16.reuse, R36 ;  /* 0x000000100424723c */ /* 0x090fec0000041824 */
[C---:B------:R-:W-:Y:S06]  /*5840*/  HMMA.16816.F32.BF16 R40, R12.reuse, R16, R40 ;  /* 0x000000100c28723c */ /* 0x040fec0000041828 */
[-C--:B------:R-:W-:Y:S01]  /*5850*/  HMMA.16816.F32.BF16 R44, R12, R18.reuse, R44 ;  /* 0x000000120c2c723c */ /* 0x080fe2000004182c */
[----:B------:R-:W-:Y:S05]  /*5860*/  LDSM.16.MT88.4 R12, [R185+0x13000] ;  /* 0x01300000b90c783b */ /* 0x000fea0000004200 */
[----:B------:R-:W-:Y:S01]  /*5870*/  HMMA.16816.F32.BF16 R48, R4, R18, R48 ;  /* 0x000000120430723c */ /* 0x000fe20000041830 */
[----:B------:R-:W2:Y:S04]  /*5880*/  LDSM.16.MT88.4 R4, [R186+0x13000] ;  /* 0x01300000ba04783b */ /* 0x000ea80000004200 */
[----:B------:R-:W3:Y:S01]  /*5890*/  LDSM.16.MT88.4 R16, [R0+0xb000] ;  /* 0x00b000000010783b */ /* 0x000ee20000004200 */
[-C--:B-1----:R-:W-:Y:S06]  /*58a0*/  HMMA.16816.F32.BF16 R20, R52, R56.reuse, R20 ;  /* 0x000000383414723c */ /* 0x082fec0000041814 */
[C---:B------:R-:W-:Y:S06]  /*58b0*/  HMMA.16816.F32.BF16 R24, R60.reuse, R56, R24 ;  /* 0x000000383c18723c */ /* 0x040fec0000041818 */
        /* <DEDUP_REMOVED lines=8> */
[----:B------:R-:W1:Y:S04]  /*5940*/  LDSM.16.MT88.4 R52, [R186+0x13800] ;  /* 0x01380000ba34783b */ /* 0x000e680000004200 */
[----:B------:R-:W4:Y:S01]  /*5950*/  LDSM.16.MT88.4 R64, [R0+0xb800] ;  /* 0x00b800000040783b */ /* 0x000f220000004200 */
[-C--:B--2---:R-:W-:Y:S01]  /*5960*/  HMMA.16816.F32.BF16 R20, R4, R8.reuse, R20 ;  /* 0x000000080414723c */ /* 0x084fe20000041814 */
[----:B------:R-:W-:Y:S05]  /*5970*/  BAR.SYNC.DEFER_BLOCKING 0x0 ;  /* 0x0000000000007b1d */ /* 0x000fea0000010000 */
[C---:B------:R-:W-:Y:S06]  /*5980*/  HMMA.16816.F32.BF16 R24, R12.reuse, R8, R24 ;  /* 0x000000080c18723c */ /* 0x040fec0000041818 */
[-C--:B------:R-:W-:Y:S06]  /*5990*/  HMMA.16816.F32.BF16 R28, R12, R10.reuse, R28 ;  /* 0x0000000a0c1c723c */ /* 0x080fec000004181c */
[C---:B------:R-:W-:Y:S06]  /*59a0*/  HMMA.16816.F32.BF16 R32, R4.reuse, R10, R32 ;  /* 0x0000000a0420723c */ /* 0x040fec0000041820 */
[-C--:B---3--:R-:W-:Y:S06]  /*59b0*/  HMMA.16816.F32.BF16 R36, R4, R16.reuse, R36 ;  /* 0x000000100424723c */ /* 0x088fec0000041824 */
[C---:B------:R-:W-:Y:S06]  /*59c0*/  HMMA.16816.F32.BF16 R40, R12.reuse, R16, R40 ;  /* 0x000000100c28723c */ /* 0x040fec0000041828 */
[-C--:B------:R-:W-:Y:S06]  /*59d0*/  HMMA.16816.F32.BF16 R44, R12, R18.reuse, R44 ;  /* 0x000000120c2c723c */ /* 0x080fec000004182c */
[----:B------:R-:W-:Y:S06]  /*59e0*/  HMMA.16816.F32.BF16 R48, R4, R18, R48 ;  /* 0x000000120430723c */ /* 0x000fec0000041830 */
[-C--:B-1----:R-:W-:Y:S06]  /*59f0*/  HMMA.16816.F32.BF16 R20, R52, R56.reuse, R20 ;  /* 0x000000383414723c */ /* 0x082fec0000041814 */
        /* <DEDUP_REMOVED lines=20> */
[----:B-----5:R-:W-:Y:S02]  /*5b40*/  LEA R4, R210, UR5, 0x1 ;  /* 0x00000005d2047c11 */ /* 0x020fe4000f8e08ff */
        /* <DEDUP_REMOVED lines=28> */
.L_x_425:
[----:B------:R-:W-:Y:S01]  /*5d10*/  LDSM.16.M88.4 R64, [R194] ;  /* 0x00000000c240783b */ /* 0x000fe20000000200 */
[C---:B------:R-:W-:Y:S01]  /*5d20*/  LEA R202, P0, R239.reuse, R202, 0x2 ;  /* 0x000000caefca7211 */ /* 0x040fe200078010ff */
[C---:B------:R-:W-:Y:S02]  /*5d30*/  VIADD R211, R216.reuse, 0x20 ;  /* 0x00000020d8d37836 */ /* 0x040fe40000000000 */
[----:B------:R-:W2:Y:S01]  /*5d40*/  LDSM.16.MT88.4 R16, [R0+0xc000] ;  /* 0x00c000000010783b */ /* 0x000ea20000004200 */
[----:B------:R-:W-:Y:S01]  /*5d50*/  LEA.HI.X.SX32 R203, R239, R203, 0x2, P0 ;  /* 0x000000cbefcb7211 */ /* 0x000fe200000f16ff */
[----:B-1----:R-:W-:Y:S02]  /*5d60*/  IMAD.MOV.U32 R2, RZ, RZ, R202 ;  /* 0x000000ffff027224 */ /* 0x002fe400078e00ca */
[----:B------:R-:W1:Y:S01]  /*5d70*/  LDSM.16.M88.4 R60, [R194+0x1000] ;  /* 0x00100000c23c783b */ /* 0x000e620000000200 */
[----:B------:R-:W-:Y:S02]  /*5d80*/  IMAD.IADD R211, R205, 0x1, R211 ;  /* 0x00000001cdd37824 */ /* 0x000fe400078e02d3 */
[----:B------:R-:W-:Y:S01]  /*5d90*/  IMAD.MOV.U32 R3, RZ, RZ, R203 ;  /* 0x000000ffff037224 */ /* 0x000fe200078e00cb */
[----:B------:R-:W3:Y:S04]  /*5da0*/  LDSM.16.MT88.4 R100, [R0+0xe000] ;  /* 0x00e000000064783b */ /* 0x000ee80000004200 */
[----:B------:R-:W-:Y:S04]  /*5db0*/  LDSM.16.M88.4 R104, [R193] ;  /* 0x00000000c168783b */ /* 0x000fe80000000200 */
[----:B------:R-:W4:Y:S04]  /*5dc0*/  LDSM.16.MT88.4 R108, [R0+0xc800] ;  /* 0x00c80000006c783b */ /* 0x000f280000004200 */
[----:B------:R-:W4:Y:S04]  /*5dd0*/  LDSM.16.M88.4 R112, [R193+0x1000] ;  /* 0x00100000c170783b */ /* 0x000f280000000200 */
[----:B------:R-:W4:Y:S01]  /*5de0*/  LDSM.16.MT88.4 R180, [R0+0xe800] ;  /* 0x00e8000000b4783b */ /* 0x000f220000004200 */
[-C--:B--2---:R-:W-:Y:S06]  /*5df0*/  HMMA.16816.F32.BF16 R4, R64, R16.reuse, RZ ;  /* 0x000000104004723c */ /* 0x084fec00000418ff */
[C---:B-1----:R-:W-:Y:S06]  /*5e00*/  HMMA.16816.F32.BF16 R8, R60.reuse, R16, RZ ;  /* 0x000000103c08723c */ /* 0x042fec00000418ff */
        /* <DEDUP_REMOVED lines=31> */
[----:B------:R-:W-:Y:S05]  /*6000*/  @P6 IMAD.X R105, R251, 0x1, R217, P1 ;  /* 0x00000001fb696824 */ /* 0x000fea00008e06d9 */
[----:B------:R-:W5:Y:S04]  /*6010*/  @P6 LDG.E R214, desc[UR16][R104.64+-0x100] ;  /* 0xffff001068d66981 */ /* 0x000f68000c1e1900 */
[----:B------:R4:W5:Y:S01]  /*6020*/  @P6 LDG.E R215, desc[UR16][R104.64+-0xe0] ;  /* 0xffff201068d76981 */ /* 0x000962000c1e1900 */
[-C--:B-1----:R-:W-:Y:S05]  /*6030*/  HMMA.16816.F32.BF16 R4, R108, R180.reuse, R4 ;  /* 0x000000b46c04723c */ /* 0x082fea0000041804 */
[C---:B---3--:R-:W-:Y:S01]  /*6040*/  VIADD R0, R216.reuse, 0x20 ;  /* 0x00000020d8007836 */ /* 0x048fe20000000000 */
[C---:B--2---:R-:W-:Y:S11]  /*6050*/  HMMA.16816.F32.BF16 R8, R112.reuse, R180, R8 ;  /* 0x000000b47008723c */ /* 0x044ff60000041808 */
[----:B------:R-:W-:Y:S06]  /*6060*/  @!UPT UIADD3 URZ, URZ, URZ, URZ ;  /* 0x0000003f3f3ff290 */ /* 0x000fec000fffe03f */
[----:B------:R1:W-:Y:S01]  /*6070*/  REDG.E.ADD.F32.FTZ.RN.STRONG.GPU desc[UR16][R2.64], R4 ;  /* 0x00000004020079a6 */ /* 0x0003e2000c10f390 */
[-C--:B------:R-:W-:Y:S06]  /*6080*/  HMMA.16816.F32.BF16 R12, R112, R182.reuse, R12 ;  /* 0x000000b6700c723c */ /* 0x080fec000004180c */
[C---:B------:R-:W-:Y:S06]  /*6090*/  HMMA.16816.F32.BF16 R16, R108.reuse, R182, R16 ;  /* 0x000000b66c10723c */ /* 0x040fec0000041810 */
[-C--:B----4-:R-:W-:Y:S06]  /*60a0*/  HMMA.16816.F32.BF16 R52, R108, R100.reuse, R52 ;  /* 0x000000646c34723c */ /* 0x090fec0000041834 */
[C---:B------:R-:W-:Y:S06]  /*60b0*/  HMMA.16816.F32.BF16 R56, R112.reuse, R100, R56 ;  /* 0x000000647038723c */ /* 0x040fec0000041838 */
[-C--:B------:R-:W-:Y:S05]  /*60c0*/  HMMA.16816.F32.BF16 R60, R112, R102.reuse, R60 ;  /* 0x00000066703c723c */ /* 0x080fea000004183c */
[CC--:B------:R-:W-:Y:S01]  /*60d0*/  LEA R100, P1, R205.reuse, R2.reuse, 0x2 ;  /* 0x00000002cd647211 */ /* 0x0c0fe200078210ff */
[----:B------:R-:W-:Y:S05]  /*60e0*/  HMMA.16816.F32.BF16 R64, R108, R102, R64 ;  /* 0x000000666c40723c */ /* 0x000fea0000041840 */
[-C--:B------:R-:W-:Y:S02]  /*60f0*/  LEA.HI.X.SX32 R101, R205, R3.reuse, 0x2, P1 ;  /* 0x00000003cd657211 */ /* 0x080fe400008f16ff */
[-C--:B------:R-:W-:Y:S03]  /*6100*/  LEA R112, P0, R216, R2.reuse, 0x2 ;  /* 0x00000002d8707211 */ /* 0x080fe600078010ff */
[----:B------:R2:W-:Y:S01]  /*6110*/  REDG.E.ADD.F32.FTZ.RN.STRONG.GPU desc[UR16][R100.64], R5 ;  /* 0x00000005640079a6 */ /* 0x0005e2000c10f390 */
[-C--:B------:R-:W-:Y:S02]  /*6120*/  LEA R106, P1, R244, R2.reuse, 0x2 ;  /* 0x00000002f46a7211 */ /* 0x080fe400078210ff */
[-C--:B------:R-:W-:Y:S02]  /*6130*/  LEA.HI.X.SX32 R113, R216, R3.reuse, 0x2, P0 ;  /* 0x00000003d8717211 */ /* 0x080fe400000f16ff */
[CC--:B------:R-:W-:Y:S02]  /*6140*/  LEA R104, P0, R243.reuse, R2.reuse, 0x2 ;  /* 0x00000002f3687211 */ /* 0x0c0fe400078010ff */
[-C--:B------:R-:W-:Y:S01]  /*6150*/  LEA.HI.X.SX32 R107, R244, R3.reuse, 0x2, P1 ;  /* 0x00000003f46b7211 */ /* 0x080fe200008f16ff */
[----:B------:R3:W-:Y:S01]  /*6160*/  REDG.E.ADD.F32.FTZ.RN.STRONG.GPU desc[UR16][R112.64], R6 ;  /* 0x00000006700079a6 */ /* 0x0007e2000c10f390 */
[CC--:B------:R-:W-:Y:S02]  /*6170*/  LEA R102, P2, R242.reuse, R2.reuse, 0x2 ;  /* 0x00000002f2667211 */ /* 0x0c0fe400078410ff */
[-C--:B------:R-:W-:Y:S01]  /*6180*/  LEA.HI.X.SX32 R105, R243, R3.reuse, 0x2, P0 ;  /* 0x00000003f3697211 */ /* 0x080fe200000f16ff */
[----:B------:R4:W-:Y:S01]  /*6190*/  REDG.E.ADD.F32.FTZ.RN.STRONG.GPU desc[UR16][R106.64], R7 ;  /* 0x000000076a0079a6 */ /* 0x0009e2000c10f390 */
[CC--:B-1----:R-:W-:Y:S02]  /*61a0*/  LEA R4, P1, R241.reuse, R2.reuse, 0x2 ;  /* 0x00000002f1047211 */ /* 0x0c2fe400078210ff */
[-C--:B------:R-:W-:Y:S01]  /*61b0*/  LEA.HI.X.SX32 R103, R242, R3.reuse, 0x2, P2 ;  /* 0x00000003f2677211 */ /* 0x080fe200010f16ff */
[----:B------:R1:W-:Y:S04]  /*61c0*/  REDG.E.ADD.F32.FTZ.RN.STRONG.GPU desc[UR16][R104.64], R8 ;  /* 0x00000008680079a6 */ /* 0x0003e8000c10f390 */
[----:B------:R1:W-:Y:S01]  /*61d0*/  REDG.E.ADD.F32.FTZ.RN.STRONG.GPU desc[UR16][R102.64], R9 ;  /* 0x00000009660079a6 */ /* 0x0003e2000c10f390 */
[-C--:B--2---:R-:W-:Y:S05]  /*61e0*/  LEA.HI.X.SX32 R5, R241, R3.reuse, 0x2, P1 ;  /* 0x00000003f1057211 */ /* 0x084fea00008f16ff */
[----:B------:R2:W-:Y:S01]  /*61f0*/  REDG.E.ADD.F32.FTZ.RN.STRONG.GPU desc[UR16][R4.64], R10 ;  /* 0x0000000a040079a6 */ /* 0x0005e2000c10f390 */
[CC--:B---3--:R-:W-:Y:S04]  /*6200*/  LEA R6, P0, R240.reuse, R2.reuse, 0x2 ;  /* 0x00000002f0067211 */ /* 0x0c8fe800078010ff */
[-C--:B----4-:R-:W-:Y:S02]  /*6210*/  LEA.HI.X.SX32 R7, R240, R3.reuse, 0x2, P0 ;  /* 0x00000003f0077211 */ /* 0x090fe400000f16ff */
[CC--:B-1----:R-:W-:Y:S03]  /*6220*/  LEA R8, P2, R234.reuse, R2.reuse, 0x2 ;  /* 0x00000002ea087211 */ /* 0x0c2fe600078410ff */
[----:B------:R1:W-:Y:S01]  /*6230*/  REDG.E.ADD.F32.FTZ.RN.STRONG.GPU desc[UR16][R6.64], R11 ;  /* 0x0000000b060079a6 */ /* 0x0003e2000c10f390 */
[-C--:B------:R-:W-:Y:S03]  /*6240*/  LEA.HI.X.SX32 R9, R234, R3.reuse, 0x2, P2 ;  /* 0x00000003ea097211 */ /* 0x080fe600010f16ff */
[----:B------:R3:W-:Y:S04]  /*6250*/  REDG.E.ADD.F32.FTZ.RN.STRONG.GPU desc[UR16][R2.64+0x80], R16 ;  /* 0x00008010020079a6 */ /* 0x0007e8000c10f390 */
[----:B------:R-:W-:Y:S01]  /*6260*/  REDG.E.ADD.F32.FTZ.RN.STRONG.GPU desc[UR16][R100.64+0x80], R17 ;  /* 0x00008011640079a6 */ /* 0x000fe2000c10f390 */
[CC--:B--2---:R-:W-:Y:S04]  /*6270*/  LEA R4, P0, R0.reuse, R2.reuse, 0x2 ;  /* 0x0000000200047211 */ /* 0x0c4fe800078010ff */
[-C--:B------:R-:W-:Y:S01]  /*6280*/  LEA.HI.X.SX32 R5, R0, R3.reuse, 0x2, P0 ;  /* 0x0000000300057211 */ /* 0x080fe200000f16ff */
[C---:B------:R-:W-:Y:S01]  /*6290*/  VIADD R0, R216.reuse, 0x40 ;  /* 0x00000040d8007836 */ /* 0x040fe20000000000 */
[-C--:B------:R-:W-:Y:S03]  /*62a0*/  LEA R10, P0, R235, R2.reuse, 0x2 ;  /* 0x00000002eb0a7211 */ /* 0x080fe600078010ff */
[----:B------:R2:W-:Y:S01]  /*62b0*/  REDG.E.ADD.F32.FTZ.RN.STRONG.GPU desc[UR16][R4.64], R18 ;  /* 0x00000012040079a6 */ /* 0x0005e2000c10f390 */
[-C--:B-1----:R-:W-:Y:S02]  /*62c0*/  LEA R6, P1, R211, R2.reuse, 0x2 ;  /* 0x00000002d3067211 */ /* 0x082fe400078210ff */
[-C--:B------:R-:W-:Y:S02]  /*62d0*/  LEA.HI.X.SX32 R11, R235, R3.reuse, 0x2, P0 ;  /* 0x00000003eb0b7211 */ /* 0x080fe400000f16ff */
[-C--:B------:R-:W-:Y:S01]  /*62e0*/  LEA.HI.X.SX32 R7, R211, R3.reuse, 0x2, P1 ;  /* 0x00000003d3077211 */ /* 0x080fe200008f16ff */
[C---:B------:R-:W-:Y:S02]  /*62f0*/  VIADD R211, R216.reuse, 0x40 ;  /* 0x00000040d8d37836 */ /* 0x040fe40000000000 */
[----:B---3--:R-:W-:Y:S02]  /*6300*/  VIADD R16, R216, 0x60 ;  /* 0x00000060d8107836 */ /* 0x008fe40000000000 */
[----:B------:R1:W-:Y:S01]  /*6310*/  REDG.E.ADD.F32.FTZ.RN.STRONG.GPU desc[UR16][R6.64], R19 ;  /* 0x00000013060079a6 */ /* 0x0003e2000c10f390 */
[----:B------:R-:W-:Y:S03]  /*6320*/  IMAD.IADD R211, R205, 0x1, R211 ;  /* 0x00000001cdd37824 */ /* 0x000fe600078e02d3 */
[----:B------:R3:W-:Y:S04]  /*6330*/  REDG.E.ADD.F32.FTZ.RN.STRONG.GPU desc[UR16][R10.64], R12 ;  /* 0x0000000c0a0079a6 */ /* 0x0007e8000c10f390 */
[----:B------:R4:W-:Y:S01]  /*6340*/  REDG.E.ADD.F32.FTZ.RN.STRONG.GPU desc[UR16][R8.64], R13 ;  /* 0x0000000d080079a6 */ /* 0x0009e2000c10f390 */
[CC--:B--2---:R-:W-:Y:S04]  /*6350*/  LEA R4, P1, R227.reuse, R2.reuse, 0x2 ;  /* 0x00000002e3047211 */ /* 0x0c4fe800078210ff */
[-C--:B------:R-:W-:Y:S05]  /*6360*/  LEA.HI.X.SX32 R5, R227, R3.reuse, 0x2, P1 ;  /* 0x00000003e3057211 */ /* 0x080fea00008f16ff */
[----:B------:R2:W-:Y:S01]  /*6370*/  REDG.E.ADD.F32.FTZ.RN.STRONG.GPU desc[UR16][R4.64], R14 ;  /* 0x0000000e040079a6 */ /* 0x0005e2000c10f390 */
[CC--:B-1----:R-:W-:Y:S04]  /*6380*/  LEA R6, P0, R236.reuse, R2.reuse, 0x2 ;  /* 0x00000002ec067211 */ /* 0x0c2fe800078010ff */
[-C--:B------:R-:W-:Y:S02]  /*6390*/  LEA.HI.X.SX32 R7, R236, R3.reuse, 0x2, P0 ;  /* 0x00000003ec077211 */ /* 0x080fe400000f16ff */
[CC--:B---3--:R-:W-:Y:S02]  /*63a0*/  LEA R12, P1, R211.reuse, R2.reuse, 0x2 ;  /* 0x00000002d30c7211 */ /* 0x0c8fe400078210ff */
[CC--:B----4-:R-:W-:Y:S01]  /*63b0*/  LEA R8, P2, R232.reuse, R2.reuse, 0x2 ;  /* 0x00000002e8087211 */ /* 0x0d0fe200078410ff */
[----:B------:R1:W-:Y:S01]  /*63c0*/  REDG.E.ADD.F32.FTZ.RN.STRONG.GPU desc[UR16][R6.64], R15 ;  /* 0x0000000f060079a6 */ /* 0x0003e2000c10f390 */
[-C--:B------:R-:W-:Y:S02]  /*63d0*/  LEA.HI.X.SX32 R13, R211, R3.reuse, 0x2, P1 ;  /* 0x00000003d30d7211 */ /* 0x080fe400008f16ff */
[-C--:B------:R-:W-:Y:S01]  /*63e0*/  LEA.HI.X.SX32 R9, R232, R3.reuse, 0x2, P2 ;  /* 0x00000003e8097211 */ /* 0x080fe200010f16ff */
[----:B------:R-:W-:Y:S04]  /*63f0*/  REDG.E.ADD.F32.FTZ.RN.STRONG.GPU desc[UR16][R2.64+0x100], R52 ;  /* 0x00010034020079a6 */ /* 0x000fe8000c10f390 */
[----:B------:R-:W-:Y:S01]  /*6400*/  REDG.E.ADD.F32.FTZ.RN.STRONG.GPU desc[UR16][R100.64+0x100], R53 ;  /* 0x00010035640079a6 */ /* 0x000fe2000c10f390 */
[-C--:B--2---:R-:W-:Y:S02]  /*6410*/  LEA R4, P0, R0, R2.reuse, 0x2 ;  /* 0x0000000200047211 */ /* 0x084fe400078010ff */
[-C--:B------:R-:W-:Y:S02]  /*6420*/  LEA R14, P5, R16, R2.reuse, 0x2 ;  /* 0x00000002100e7211 */ /* 0x080fe400078a10ff */
[-C--:B------:R-:W-:Y:S01]  /*6430*/  LEA.HI.X.SX32 R5, R0, R3.reuse, 0x2, P0 ;  /* 0x0000000300057211 */ /* 0x080fe200000f16ff */
[----:B------:R-:W-:Y:S01]  /*6440*/  VIADD R0, R216, 0x60 ;  /* 0x00000060d8007836 */ /* 0x000fe20000000000 */
[CC--:B------:R-:W-:Y:S03]  /*6450*/  LEA R10, P0, R233.reuse, R2.reuse, 0x2 ;  /* 0x00000002e90a7211 */ /* 0x0c0fe600078010ff */
[----:B------:R2:W-:Y:S01]  /*6460*/  REDG.E.ADD.F32.FTZ.RN.STRONG.GPU desc[UR16][R4.64], R54 ;  /* 0x00000036040079a6 */ /* 0x0005e2000c10f390 */
[-C--:B------:R-:W-:Y:S01]  /*6470*/  LEA.HI.X.SX32 R11, R233, R3.reuse, 0x2, P0 ;  /* 0x00000003e90b7211 */ /* 0x080fe200000f16ff */
[----:B------:R-:W-:Y:S01]  /*6480*/  IMAD.IADD R0, R205, 0x1, R0 ;  /* 0x00000001cd007824 */ /* 0x000fe200078e0200 */
[CC--:B-1----:R-:W-:Y:S01]  /*6490*/  LEA R6, P1, R231.reuse, R2.reuse, 0x2 ;  /* 0x00000002e7067211 */ /* 0x0c2fe200078210ff */
[----:B------:R1:W-:Y:S01]  /*64a0*/  REDG.E.ADD.F32.FTZ.RN.STRONG.GPU desc[UR16][R12.64], R55 ;  /* 0x000000370c0079a6 */ /* 0x0003e2000c10f390 */
[-C--:B------:R-:W-:Y:S02]  /*64b0*/  LEA.HI.X.SX32 R15, R16, R3.reuse, 0x2, P5 ;  /* 0x00000003100f7211 */ /* 0x080fe400028f16ff */
[-C--:B------:R-:W-:Y:S01]  /*64c0*/  LEA.HI.X.SX32 R7, R231, R3.reuse, 0x2, P1 ;  /* 0x00000003e7077211 */ /* 0x080fe200008f16ff */
[----:B------:R3:W-:Y:S04]  /*64d0*/  REDG.E.ADD.F32.FTZ.RN.STRONG.GPU desc[UR16][R10.64], R56 ;  /* 0x000000380a0079a6 */ /* 0x0007e8000c10f390 */
[----:B------:R4:W-:Y:S04]  /*64e0*/  REDG.E.ADD.F32.FTZ.RN.STRONG.GPU desc[UR16][R8.64], R57 ;  /* 0x00000039080079a6 */ /* 0x0009e8000c10f390 */
[----:B------:R4:W-:Y:S04]  /*64f0*/  REDG.E.ADD.F32.FTZ.RN.STRONG.GPU desc[UR16][R6.64], R58 ;  /* 0x0000003a060079a6 */ /* 0x0009e8000c10f390 */
[----:B------:R-:W-:Y:S04]  /*6500*/  LDSM.16.MT88.4 R16, [R184+0x2000] ;  /* 0x00200000b810783b */ /* 0x000fe80000004200 */
[----:B------:R-:W-:Y:S01]  /*6510*/  LDSM.16.MT88.4 R52, [R186+0x10800] ;  /* 0x01080000ba34783b */ /* 0x000fe20000004200 */
[CC--:B--2---:R-:W-:Y:S04]  /*6520*/  LEA R4, P0, R238.reuse, R2.reuse, 0x2 ;  /* 0x00000002ee047211 */ /* 0x0c4fe800078010ff */
[-C--:B------:R-:W-:Y:S02]  /*6530*/  LEA.HI.X.SX32 R5, R238, R3.reuse, 0x2, P0 ;  /* 0x00000003ee057211 */ /* 0x080fe400000f16ff */
[-C--:B-1----:R-:W-:Y:S02]  /*6540*/  LEA R12, P4, R0, R2.reuse, 0x2 ;  /* 0x00000002000c7211 */ /* 0x082fe400078810ff */
[-C--:B---3--:R-:W-:Y:S01]  /*6550*/  LEA R10, P3, R230, R2.reuse, 0x2 ;  /* 0x00000002e60a7211 */ /* 0x088fe200078610ff */
[----:B------:R1:W-:Y:S01]  /*6560*/  REDG.E.ADD.F32.FTZ.RN.STRONG.GPU desc[UR16][R4.64], R59 ;  /* 0x0000003b040079a6 */ /* 0x0003e2000c10f390 */
[-C--:B------:R-:W-:Y:S02]  /*6570*/  LEA.HI.X.SX32 R13, R0, R3.reuse, 0x2, P4 ;  /* 0x00000003000d7211 */ /* 0x080fe400020f16ff */
[CC--:B----4-:R-:W-:Y:S01]  /*6580*/  LEA R8, P2, R229.reuse, R2.reuse, 0x2 ;  /* 0x00000002e5087211 */ /* 0x0d0fe200078410ff */
[----:B------:R2:W-:Y:S01]  /*6590*/  REDG.E.ADD.F32.FTZ.RN.STRONG.GPU desc[UR16][R2.64+0x180], R64 ;  /* 0x00018040020079a6 */ /* 0x0005e2000c10f390 */
[-C--:B------:R-:W-:Y:S02]  /*65a0*/  LEA.HI.X.SX32 R11, R230, R3.reuse, 0x2, P3 ;  /* 0x00000003e60b7211 */ /* 0x080fe400018f16ff */
[CC--:B------:R-:W-:Y:S01]  /*65b0*/  LEA R6, P1, R228.reuse, R2.reuse, 0x2 ;  /* 0x00000002e4067211 */ /* 0x0c0fe200078210ff */
[----:B------:R-:W-:Y:S01]  /*65c0*/  REDG.E.ADD.F32.FTZ.RN.STRONG.GPU desc[UR16][R100.64+0x180], R65 ;  /* 0x00018041640079a6 */ /* 0x000fe2000c10f390 */
[-C--:B------:R-:W-:Y:S02]  /*65d0*/  LEA.HI.X.SX32 R9, R229, R3.reuse, 0x2, P2 ;  /* 0x00000003e5097211 */ /* 0x080fe400010f16ff */
[-C--:B------:R-:W-:Y:S01]  /*65e0*/  LEA.HI.X.SX32 R7, R228, R3.reuse, 0x2, P1 ;  /* 0x00000003e4077211 */ /* 0x080fe200008f16ff */
[----:B------:R-:W-:Y:S01]  /*65f0*/  REDG.E.ADD.F32.FTZ.RN.STRONG.GPU desc[UR16][R14.64], R66 ;  /* 0x000000420e0079a6 */ /* 0x000fe2000c10f390 */
[----:B------:R-:W-:Y:S02]  /*6600*/  LOP3.LUT R0, R201, 0x1, RZ, 0xc0, !PT ;  /* 0x00000001c9007812 */ /* 0x000fe400078ec0ff */
[----:B------:R-:W-:Y:S01]  /*6610*/  @P6 IADD3 R224, P1, R224, -0x100, RZ ;  /* 0xffffff00e0e06810 */ /* 0x000fe20007f3e0ff */
[----:B------:R-:W-:Y:S03]  /*6620*/  REDG.E.ADD.F32.FTZ.RN.STRONG.GPU desc[UR16][R12.64], R67 ;  /* 0x000000430c0079a6 */ /* 0x000fe6000c10f390 */
[----:B------:R-:W-:Y:S01]  /*6630*/  @P6 IADD3.X R223, R223, -0x1, RZ, P1, !PT ;  /* 0xffffffffdfdf6810 */ /* 0x000fe20000ffe4ff */
[----:B------:R-:W-:Y:S04]  /*6640*/  REDG.E.ADD.F32.FTZ.RN.STRONG.GPU desc[UR16][R10.64], R60 ;  /* 0x0000003c0a0079a6 */ /* 0x000fe8000c10f390 */
[----:B------:R-:W-:Y:S01]  /*6650*/  REDG.E.ADD.F32.FTZ.RN.STRONG.GPU desc[UR16][R8.64], R61 ;  /* 0x0000003d080079a6 */ /* 0x000fe2000c10f390 */
[C---:B-1----:R-:W-:Y:S03]  /*6660*/  LEA R4, P0, R237.reuse, R2, 0x2 ;  /* 0x00000002ed047211 */ /* 0x042fe600078010ff */
[----:B------:R-:W-:Y:S01]  /*6670*/  REDG.E.ADD.F32.FTZ.RN.STRONG.GPU desc[UR16][R6.64], R62 ;  /* 0x0000003e060079a6 */ /* 0x000fe2000c10f390 */
[----:B------:R-:W-:Y:S03]  /*6680*/  LEA.HI.X.SX32 R5, R237, R3, 0x2, P0 ;  /* 0x00000003ed057211 */ /* 0x000fe600000f16ff */
[----:B------:R-:W-:Y:S01]  /*6690*/  LDSM.16.MT88.4 R8, [R184] ;  /* 0x00000000b808783b */ /* 0x000fe20000004200 */
[----:B------:R-:W-:Y:S01]  /*66a0*/  ISETP.NE.U32.AND P0, PT, R0, 0x1, PT ;  /* 0x000000010000780c */ /* 0x000fe20003f05070 */
[----:B--2---:R-:W-:Y:S01]  /*66b0*/  VIADD R3, R201, 0xffffffff ;  /* 0xffffffffc9037836 */ /* 0x004fe20000000000 */
[----:B------:R-:W-:Y:S01]  /*66c0*/  @P6 IADD3 R0, P2, R218, -0x100, RZ ;  /* 0xffffff00da006810 */ /* 0x000fe20007f5e0ff */
[----:B------:R-:W-:Y:S03]  /*66d0*/  REDG.E.ADD.F32.FTZ.RN.STRONG.GPU desc[UR16][R4.64], R63 ;  /* 0x0000003f040079a6 */ /* 0x000fe6000c10f390 */
[----:B------:R-:W-:Y:S01]  /*66e0*/  @P6 IADD3.X R2, R217, -0x1, RZ, P2, !PT ;  /* 0xffffffffd9026810 */ /* 0x000fe200017fe4ff */
[----:B------:R-:W1:Y:S01]  /*66f0*/  LDSM.16.MT88.4 R4, [R186+0x10000] ;  /* 0x01000000ba04783b */ /* 0x000e620000004200 */
[----:B------:R-:W-:Y:S01]  /*6700*/  ISETP.GT.AND P2, PT, R201, R247, PT ;  /* 0x000000f7c900720c */ /* 0x000fe20003f44270 */
[----:B------:R-:W-:Y:S02]  /*6710*/  @P6 IMAD.MOV.U32 R218, RZ, RZ, R0 ;  /* 0x000000ffffda6224 */ /* 0x000fe400078e0000 */
[----:B------:R-:W2:Y:S01]  /*6720*/  LDSM.16.MT88.4 R12, [R185+0x10000] ;  /* 0x01000000b90c783b */ /* 0x000ea20000004200 */
[C---:B------:R-:W-:Y:S02]  /*6730*/  VIADD R0, R184.reuse, 0xffffc000 ;  /* 0xffffc000b8007836 */ /* 0x040fe40000000000 */
[----:B------:R-:W-:Y:S01]  /*6740*/  @P0 VIADD R0, R184, 0x4000 ;  /* 0x00004000b8000836 */ /* 0x000fe20000000000 */
[----:B------:R-:W3:Y:S01]  /*6750*/  LDSM.16.MT88.4 R56, [R184+0x800] ;  /* 0x00080000b838783b */ /* 0x000ee20000004200 */
[----:B------:R-:W-:Y:S02]  /*6760*/  @P6 IMAD.MOV.U32 R217, RZ, RZ, R2 ;  /* 0x000000ffffd96224 */ /* 0x000fe400078e0002 */
[----:B------:R-:W-:Y:S01]  /*6770*/  IMAD.MOV.U32 R201, RZ, RZ, R3 ;  /* 0x000000ffffc97224 */ /* 0x000fe200078e0003 */
[----:B------:R-:W4:Y:S04]  /*6780*/  LDSM.16.MT88.4 R64, [R185+0x10800] ;  /* 0x01080000b940783b */ /* 0x000f280000004200 */
[----:B------:R-:W4:Y:S04]  /*6790*/  LDSM.16.MT88.4 R100, [R184+0x2800] ;  /* 0x00280000b864783b */ /* 0x000f280000004200 */
[----:B------:R-:W-:Y:S01]  /*67a0*/  LDSM.16.MT88.4 R60, [R185+0x11000] ;  /* 0x01100000b93c783b */ /* 0x000fe20000004200 */
[-C--:B-1----:R-:W-:Y:S06]  /*67b0*/  HMMA.16816.F32.BF16 R68, R4, R8.reuse, R68 ;  /* 0x000000080444723c */ /* 0x082fec0000041844 */
[C---:B--2---:R-:W-:Y:S06]  /*67c0*/  HMMA.16816.F32.BF16 R72, R12.reuse, R8, R72 ;  /* 0x000000080c48723c */ /* 0x044fec0000041848 */
        /* <DEDUP_REMOVED lines=10> */
[-C--:B---3--:R-:W-:Y:S06]  /*6870*/  HMMA.16816.F32.BF16 R68, R52, R56.reuse, R68 ;  /* 0x000000383444723c */ /* 0x088fec0000041844 */
[C---:B----4-:R-:W-:Y:S06]  /*6880*/  HMMA.16816.F32.BF16 R72, R64.reuse, R56, R72 ;  /* 0x000000384048723c */ /* 0x050fec0000041848 */
        /* <DEDUP_REMOVED lines=32> */
[----:B------:R-:W4:Y:S01]  /*6a90*/  LDL.LU R104, [R1+0x14] ;  /* 0x0000140001687983 */ /* 0x000f220000300800 */
        /* <DEDUP_REMOVED lines=70> */
[----:B------:R1:W-:Y:S04]  /*6f00*/  STS [R106+0x1000], R14 ;  /* 0x0010000e6a007388 */ /* 0x0003e80000000800 */
[----:B------:R-:W-:Y:S04]  /*6f10*/  STS [R106+0x1400], R13 ;  /* 0x0014000d6a007388 */ /* 0x000fe80000000800 */
[----:B------:R-:W-:Y:S04]  /*6f20*/  STS [R105+0x1000], R10 ;  /* 0x0010000a69007388 */ /* 0x000fe80000000800 */
[----:B------:R-:W-:Y:S04]  /*6f30*/  STS [R105+0x1400], R9 ;  /* 0x0014000969007388 */ /* 0x000fe80000000800 */
[----:B------:R-:W-:Y:S04]  /*6f40*/  STS [R106+0x2000], R8 ;  /* 0x002000086a007388 */ /* 0x000fe80000000800 */
[----:B------:R-:W-:Y:S04]  /*6f50*/  STS [R106+0x2400], R7 ;  /* 0x002400076a007388 */ /* 0x000fe80000000800 */
[----:B------:R2:W-:Y:S01]  /*6f60*/  STS [R105+0x2000], R4 ;  /* 0x0020000469007388 */ /* 0x0005e20000000800 */
[----:B-1----:R-:W1:Y:S03]  /*6f70*/  @P0 LDC.64 R14, c[0x0][0x458] ;  /* 0x00011600ff0e0b82 */ /* 0x002e660000000a00 */
        /* <DEDUP_REMOVED lines=8> */
[----:B------:R-:W-:Y:S04]  /*7000*/  STS [R105+0x4000], R32 ;  /* 0x0040002069007388 */ /* 0x000fe80000000800 */
[----:B------:R-:W-:Y:S04]  /*7010*/  STS [R105+0x4400], R34 ;  /* 0x0044002269007388 */ /* 0x000fe80000000800 */
[----:B------:R-:W-:Y:S01]  /*7020*/  STS [R106+0x5000], R24 ;  /* 0x005000186a007388 */ /* 0x000fe20000000800 */
[----:B---3--:R-:W2:Y:S03]  /*7030*/  @P0 LDC.64 R2, c[0x0][0x450] ;  /* 0x00011400ff020b82 */ /* 0x008ea60000000a00 */
[----:B------:R3:W-:Y:S01]  /*7040*/  STS [R106+0x5400], R26 ;  /* 0x0054001a6a007388 */ /* 0x0007e20000000800 */
[----:B----4-:R-:W-:-:S02]  /*7050*/  @P0 IADD3 R0, R249, R104, RZ ;  /* 0x00000068f9000210 */ /* 0x010fc40007ffe0ff */
[----:B------:R-:W4:Y:S01]  /*7060*/  S2R R104, SR_CTAID.Y ;  /* 0x0000000000687919 */ /* 0x000f220000002600 */
[----:B------:R1:W-:Y:S04]  /*7070*/  STS [R105+0x5000], R28 ;  /* 0x0050001c69007388 */ /* 0x0003e80000000800 */
[----:B------:R1:W-:Y:S04]  /*7080*/  STS [R105+0x5400], R30 ;  /* 0x0054001e69007388 */ /* 0x0003e80000000800 */
[----:B------:R1:W-:Y:S04]  /*7090*/  STS [R106+0x6000], R36 ;  /* 0x006000246a007388 */ /* 0x0003e80000000800 */
[----:B------:R1:W-:Y:S01]  /*70a0*/  STS [R106+0x6400], R38 ;  /* 0x006400266a007388 */ /* 0x0003e20000000800 */
[----:B--2---:R-:W-:-:S02]  /*70b0*/  @P0 IMAD R8, R0, R3, RZ ;  /* 0x0000000300080224 */ /* 0x004fc400078e02ff */
        /* <DEDUP_REMOVED lines=8> */
[----:B------:R-:W-:Y:S01]  /*7140*/  @P0 IADD3 R27, R5, R0, RZ ;  /* 0x00000000051b0210 */ /* 0x000fe20007ffe0ff */
[----:B---3--:R-:W-:Y:S01]  /*7150*/  @P0 IMAD.MOV.U32 R26, RZ, RZ, R4 ;  /* 0x000000ffff1a0224 */ /* 0x008fe200078e0004 */
[----:B------:R2:W-:Y:S01]  /*7160*/  STS [R106+0x7400], R42 ;  /* 0x0074002a6a007388 */ /* 0x0005e20000000800 */
[----:B-----5:R-:W-:-:S02]  /*7170*/  LEA R0, R210, UR5, 0x1 ;  /* 0x00000005d2007c11 */ /* 0x020fc4000f8e08ff */
[----:B----4-:R-:W-:Y:S01]  /*7180*/  SHF.R.S32.HI R12, RZ, 0x1f, R104 ;  /* 0x0000001fff0c7819 */ /* 0x010fe20000011468 */
[----:B------:R2:W-:Y:S04]  /*7190*/  STS [R105+0x7000], R44 ;  /* 0x0070002c69007388 */ /* 0x0005e80000000800 */
[----:B------:R2:W-:Y:S01]  /*71a0*/  STS [R105+0x7400], R46 ;  /* 0x0074002e69007388 */ /* 0x0005e20000000800 */
[----:B------:R-:W-:Y:S05]  /*71b0*/  @P0 BRA `(.L_x_427) ;  /* 0x0000000000300947 */ /* 0x000fea0003800000 */
[----:B------:R-:W1:Y:S01]  /*71c0*/  LDC.64 R2, c[0x0][0x450] ;  /* 0x00011400ff027b82 */ /* 0x000e620000000a00 */
[----:B------:R-:W-:-:S07]  /*71d0*/  SHF.R.S32.HI R4, RZ, 0x1f, R249 ;  /* 0x0000001fff047819 */ /* 0x000fce00000114f9 */
[----:B------:R-:W3:Y:S01]  /*71e0*/  LDC.64 R6, c[0x0][0x438] ;  /* 0x00010e00ff067b82 */ /* 0x000ee20000000a00 */
[-C--:B-1----:R-:W-:Y:S02]  /*71f0*/  IMAD R8, R4, R2.reuse, RZ ;  /* 0x0000000204087224 */ /* 0x082fe400078e02ff */
[----:B------:R-:W-:-:S04]  /*7200*/  IMAD.WIDE.U32 R4, R249, R2, RZ ;  /* 0x00000002f9047225 */ /* 0x000fc800078e00ff */
[----:B------:R-:W-:Y:S02]  /*7210*/  IMAD R8, R249, R3, R8 ;  /* 0x00000003f9087224 */ /* 0x000fe400078e0208 */
[----:B---3--:R-:W-:-:S03]  /*7220*/  IMAD R9, R12, R6, RZ ;  /* 0x000000060c097224 */ /* 0x008fc600078e02ff */
[----:B------:R-:W-:Y:S01]  /*7230*/  IADD3 R5, R5, R8, RZ ;  /* 0x0000000805057210 */ /* 0x000fe20007ffe0ff */
[C---:B------:R-:W-:Y:S02]  /*7240*/  IMAD R7, R104.reuse, R7, R9 ;  /* 0x0000000768077224 */ /* 0x040fe400078e0209 */
[----:B------:R-:W-:-:S05]  /*7250*/  IMAD.WIDE.U32 R4, R104, R6, R4 ;  /* 0x0000000668047225 */ /* 0x000fca00078e0004 */
[----:B------:R-:W-:Y:S02]  /*7260*/  IADD3 R11, R5, R7, RZ ;  /* 0x00000007050b7210 */ /* 0x000fe40007ffe0ff */
[----:B------:R-:W-:Y:S02]  /*7270*/  MOV R10, R4 ;  /* 0x00000004000a7202 */ /* 0x000fe40000000f00 */
.L_x_427:
        /* <DEDUP_REMOVED lines=12> */
[----:B------:R-:W-:-:S07]  /*7340*/  MOV R26, R4 ;  /* 0x00000004001a7202 */ /* 0x000fce0000000f00 */
.L_x_428:
[----:B------:R-:W-:Y:S01]  /*7350*/  BAR.SYNC.DEFER_BLOCKING 0x0 ;  /* 0x0000000000007b1d */ /* 0x000fe20000010000 */
[----:B------:R-:W-:Y:S01]  /*7360*/  IMAD.SHL.U32 R12, R246, 0x40, RZ ;  /* 0x00000040f60c7824 */ /* 0x000fe200078e00ff */
[--C-:B------:R-:W-:Y:S01]  /*7370*/  SHF.R.S32.HI R5, RZ, 0x1f, R212.reuse ;  /* 0x0000001fff057819 */ /* 0x100fe200000114d4 */
[----:B------:R-:W-:Y:S01]  /*7380*/  IMAD.MOV.U32 R4, RZ, RZ, R212 ;  /* 0x000000ffff047224 */ /* 0x000fe200078e00d4 */
[----:B--2---:R-:W-:Y:S02]  /*7390*/  SHF.R.S32.HI R48, RZ, 0x1f, R248 ;  /* 0x0000001fff307819 */ /* 0x004fe400000114f8 */
[----:B------:R-:W-:Y:S01]  /*73a0*/  SHF.R.S32.HI R25, RZ, 0x1f, R12 ;  /* 0x0000001fff197819 */ /* 0x000fe2000001140c */
[-C--:B------:R-:W-:Y:S01]  /*73b0*/  IMAD.WIDE.U32 R6, R12, R2.reuse, R4 ;  /* 0x000000020c067225 */ /* 0x080fe200078e0004 */
[----:B------:R-:W1:Y:S01]  /*73c0*/  S2R R50, SR_CTAID.Z ;  /* 0x0000000000327919 */ /* 0x000e620000002700 */
[----:B------:R-:W-:Y:S01]  /*73d0*/  ULDC.64 UR6, c[0x0][0x468] ;  /* 0x00011a0000067ab9 */ /* 0x000fe20000000a00 */
[----:B------:R-:W-:Y:S01]  /*73e0*/  BSSY B0, `(.L_x_429) ;  /* 0x0000024000007945 */ /* 0x000fe20003800000 */
[----:B------:R-:W-:Y:S01]  /*73f0*/  IMAD R8, R25, R2, RZ ;  /* 0x0000000219087224 */ /* 0x000fe200078e02ff */
[----:B------:R-:W-:-:S02]  /*7400*/  IADD3 R6, P0, R10, R6, RZ ;  /* 0x000000060a067210 */ /* 0x000fc40007f1e0ff */
[----:B------:R-:W-:Y:S01]  /*7410*/  IADD3 R10, R248, 0x20, RZ ;  /* 0x00000020f80a7810 */ /* 0x000fe20007ffe0ff */
[----:B------:R-:W-:Y:S02]  /*7420*/  IMAD R9, R12, R3, R8 ;  /* 0x000000030c097224 */ /* 0x000fe400078e0208 */
[----:B------:R-:W-:-:S03]  /*7430*/  IMAD R8, R246, -0x40, R225 ;  /* 0xffffffc0f6087824 */ /* 0x000fc600078e02e1 */
[----:B------:R-:W-:Y:S02]  /*7440*/  IADD3.X R7, R11, R7, R9, P0, !PT ;  /* 0x000000070b077210 */ /* 0x000fe400007fe409 */
[-C--:B------:R-:W-:Y:S01]  /*7450*/  ISETP.GE.AND P3, PT, R248, R8.reuse, PT ;  /* 0x00000008f800720c */ /* 0x080fe20003f66270 */
[----:B------:R2:W3:Y:S01]  /*7460*/  LDS.128 R28, [R0+0xd000] ;  /* 0x00d00000001c7984 */ /* 0x0004e20000000c00 */
[----:B------:R-:W-:-:S03]  /*7470*/  ISETP.GE.AND P2, PT, R10, R8, PT ;  /* 0x000000080a00720c */ /* 0x000fc60003f46270 */
[----:B------:R2:W4:Y:S04]  /*7480*/  LDS.128 R36, [R0+0x10000] ;  /* 0x0100000000247984 */ /* 0x0005280000000c00 */
[----:B------:R2:W2:Y:S04]  /*7490*/  LDS.128 R44, [R0+0x11000] ;  /* 0x01100000002c7984 */ /* 0x0004a80000000c00 */
[----:B------:R2:W2:Y:S04]  /*74a0*/  LDS.128 R32, [R0+0x12000] ;  /* 0x0120000000207984 */ /* 0x0004a80000000c00 */
[----:B------:R2:W2:Y:S01]  /*74b0*/  LDS.128 R40, [R0+0x13000] ;  /* 0x0130000000287984 */ /* 0x0004a20000000c00 */
[----:B-1----:R-:W-:Y:S01]  /*74c0*/  SHF.R.S32.HI R49, RZ, 0x1f, R50 ;  /* 0x0000001fff317819 */ /* 0x002fe20000011432 */
[----:B------:R-:W-:-:S04]  /*74d0*/  IMAD.WIDE.U32 R6, R50, UR6, R6 ;  /* 0x0000000632067c25 */ /* 0x000fc8000f8e0006 */
[----:B------:R-:W-:-:S04]  /*74e0*/  IMAD R9, R49, UR6, RZ ;  /* 0x0000000631097c24 */ /* 0x000fc8000f8e02ff */
[----:B------:R-:W-:-:S05]  /*74f0*/  IMAD R8, R50, UR7, R9 ;  /* 0x0000000732087c24 */ /* 0x000fca000f8e0209 */
[----:B------:R-:W-:Y:S01]  /*7500*/  IADD3 R13, R8, R7, RZ ;  /* 0x00000007080d7210 */ /* 0x000fe20007ffe0ff */
        /* <DEDUP_REMOVED lines=11> */
[----:B------:R-:W5:Y:S01]  /*75c0*/  @!P1 LDS.128 R16, [R0+0xc000] ;  /* 0x00c0000000109984 */ /* 0x000f620000000c00 */
[----:B------:R-:W-:Y:S01]  /*75d0*/  IMAD.IADD R9, R8, 0x1, R11 ;  /* 0x0000000108097824 */ /* 0x000fe200078e020b */
[----:B------:R-:W-:-:S04]  /*75e0*/  LEA R8, P4, R10, UR6, 0x1 ;  /* 0x000000060a087c11 */ /* 0x000fc8000f8808ff */
[----:B------:R-:W-:-:S05]  /*75f0*/  LEA.HI.X R9, R10, UR7, R9, 0x1, P4 ;  /* 0x000000070a097c11 */ /* 0x000fca000a0f0c09 */
[----:B-1----:R1:W-:Y:S04]  /*7600*/  @!P0 STG.E.128 desc[UR16][R8.64+0x80], R20 ;  /* 0x0000801408008986 */ /* 0x0023e8000c101d10 */
[----:B-----5:R1:W-:Y:S02]  /*7610*/  @!P1 STG.E.128 desc[UR16][R8.64], R16 ;  /* 0x0000001008009986 */ /* 0x0203e4000c101d10 */
.L_x_430:
[----:B------:R-:W-:Y:S05]  /*7620*/  BSYNC B0 ;  /* 0x0000000000007941 */ /* 0x000fea0003800000 */
.L_x_429:
        /* <DEDUP_REMOVED lines=11> */
[----:B------:R-:W-:-:S04]  /*76e0*/  IMAD.WIDE.U32 R6, R0, R2, R6 ;  /* 0x0000000200067225 */ /* 0x000fc800078e0006 */
[----:B------:R-:W-:Y:S01]  /*76f0*/  IMAD R0, R0, R3, R16 ;  /* 0x0000000300007224 */ /* 0x000fe200078e0210 */
[----:B------:R-:W-:-:S03]  /*7700*/  LEA R2, P4, R6, UR6, 0x1 ;  /* 0x0000000606027c11 */ /* 0x000fc6000f8808ff */
[----:B------:R-:W-:-:S05]  /*7710*/  IMAD.IADD R0, R0, 0x1, R7 ;  /* 0x0000000100007824 */ /* 0x000fca00078e0207 */
[----:B------:R-:W-:-:S05]  /*7720*/  LEA.HI.X R3, R6, UR7, R0, 0x1, P4 ;  /* 0x0000000706037c11 */ /* 0x000fca000a0f0c00 */
[----:B---3--:R1:W-:Y:S04]  /*7730*/  @!P1 STG.E.128 desc[UR16][R2.64], R28 ;  /* 0x0000001c02009986 */ /* 0x0083e8000c101d10 */
[----:B------:R1:W-:Y:S02]  /*7740*/  @!P0 STG.E.128 desc[UR16][R2.64+0x80], R8 ;  /* 0x0000800802008986 */ /* 0x0003e4000c101d10 */
.L_x_432:
[----:B------:R-:W-:Y:S05]  /*7750*/  BSYNC B0 ;  /* 0x0000000000007941 */ /* 0x000fea0003800000 */
.L_x_431:
        /* <DEDUP_REMOVED lines=24> */
[----:B----4-:R1:W-:Y:S04]  /*78e0*/  @!P1 STG.E.128 desc[UR16][R4.64], R36 ;  /* 0x0000002404009986 */ /* 0x0103e8000c101d10 */
[----:B------:R1:W-:Y:S02]  /*78f0*/  @!P0 STG.E.128 desc[UR16][R4.64+0x80], R32 ;  /* 0x0000802004008986 */ /* 0x0003e4000c101d10 */
.L_x_434:
[----:B------:R-:W-:Y:S05]  /*7900*/  BSYNC B0 ;  /* 0x0000000000007941 */ /* 0x000fea0003800000 */
.L_x_433:
        /* <DEDUP_REMOVED lines=16> */
.L_x_405:
[----:B------:R-:W-:Y:S05]  /*7a10*/  BSYNC B1 ;  /* 0x0000000000017941 */ /* 0x000fea0003800000 */
.L_x_391:
[----:B------:R-:W5:Y:S02]  /*7a20*/  LDC R0, c[0x0][0xc] ;  /* 0x00000300ff007b82 */ /* 0x000f640000000800 */
[----:B-----5:R-:W-:-:S04]  /*7a30*/  IADD3 R246, R0, R246, RZ ;  /* 0x000000f600f67210 */ /* 0x020fc80007ffe0ff */
[----:B------:R-:W-:-:S13]  /*7a40*/  ISETP.GE.AND P0, PT, R246, UR14, PT ;  /* 0x0000000ef6007c0c */ /* 0x000fda000bf06270 */
[----:B------:R-:W-:Y:S05]  /*7a50*/  @P0 BRA `(.L_x_435) ;  /* 0x0000000000040947 */ /* 0x000fea0003800000 */
[----:B------:R-:W-:Y:S05]  /*7a60*/  BRA `(.L_x_436) ;  /* 0xffffff8c00b47947 */ /* 0x000fea000383ffff */
.L_x_435:
[----:B------:R-:W-:Y:S05]  /*7a70*/  EXIT ;  /* 0x000000000000794d */ /* 0x000fea0003800000 */
.L_x_437:
        /* <DEDUP_REMOVED lines=16> */
.L_x_1076:


//--------------------- .text._ZN5flash44flash_bwd_dq_dk_dv_loop_seqk_parallel_kernelI23Flash_bwd_kernel_traitsILi128ELi64ELi64ELi8ELi4ELi2ELi2ELb1ELb0EN7cutlass10bfloat16_tE19Flash_kernel_traitsILi128ELi64ELi64ELi8ES3_EELb1ELb1ELb0ELb0ELb1ELb1ELb0EEEvNS_16Flash_bwd_paramsE --------------------------
	.section	.text._ZN5flash44flash_bwd_dq_dk_dv_loop_seqk_parallel_kernelI23Flash_bwd_kernel_traitsILi128ELi64ELi64ELi8ELi4ELi2ELi2ELb1ELb0EN7cutlass10bfloat16_tE19Flash_kernel_traitsILi128ELi64ELi64ELi8ES3_EELb1ELb1ELb0ELb0ELb1ELb1ELb0EEEvNS_16Flash_bwd_paramsE,"ax",@progbits
	.align	128
        .global         _ZN5flash44flash_bwd_dq_dk_dv_loop_seqk_parallel_kernelI23Flash_bwd_kernel_traitsILi128ELi64ELi64ELi8ELi4ELi2ELi2ELb1ELb0EN7cutlass10bfloat16_tE19Flash_kernel_traitsILi128ELi64ELi64ELi8ES3_EELb1ELb1ELb0ELb0ELb1ELb1ELb0EEEvNS_16Flash_bwd_paramsE
        .type           _ZN5flash44flash_bwd_dq_dk_dv_loop_seqk_parallel_kernelI23Flash_bwd_kernel_traitsILi128ELi64ELi64ELi8ELi4ELi2ELi2ELb1ELb0EN7cutlass10bfloat16_tE19Flash_kernel_traitsILi128ELi64ELi64ELi8ES3_EELb1ELb1ELb0ELb0ELb1ELb1ELb0EEEvNS_16Flash_bwd_paramsE,@function
        .size           _ZN5flash44flash_bwd_dq_dk_dv_loop_seqk_parallel_kernelI23Flash_bwd_kernel_traitsILi128ELi64ELi64ELi8ELi4ELi2ELi2ELb1ELb0EN7cutlass10bfloat16_tE19Flash_kernel_traitsILi128ELi64ELi64ELi8ES3_EELb1ELb1ELb0ELb0ELb1ELb1ELb0EEEvNS_16Flash_bwd_paramsE,(.L_x_1077 - _ZN5flash44flash_bwd_dq_dk_dv_loop_seqk_parallel_kernelI23Flash_bwd_kernel_traitsILi128ELi64ELi64ELi8ELi4ELi2ELi2ELb1ELb0EN7cutlass10bfloat16_tE19Flash_kernel_traitsILi128ELi64ELi64ELi8ES3_EELb1ELb1ELb0ELb0ELb1ELb1ELb0EEEvNS_16Flash_bwd_paramsE)
        .other          _ZN5flash44flash_bwd_dq_dk_dv_loop_seqk_parallel_kernelI23Flash_bwd_kernel_traitsILi128ELi64ELi64ELi8ELi4ELi2ELi2ELb1ELb0EN7cutlass10bfloat16_tE19Flash_kernel_traitsILi128ELi64ELi64ELi8ES3_EELb1ELb1ELb0ELb0ELb1ELb1ELb0EEEvNS_16Flash_bwd_paramsE,@"STO_CUDA_ENTRY STV_DEFAULT"
_ZN5flash44flash_bwd_dq_dk_dv_loop_seqk_parallel_kernelI23Flash_bwd_kernel_traitsILi128ELi64ELi64ELi8ELi4ELi2ELi2ELb1ELb0EN7cutlass10bfloat16_tE19Flash_kernel_traitsILi128ELi64ELi64ELi8ES3_EELb1ELb1ELb0ELb0ELb1ELb1ELb0EEEvNS_16Flash_bwd_paramsE:
.text._ZN5flash44flash_bwd_dq_dk_dv_loop_seqk_parallel_kernelI23Flash_bwd_kernel_traitsILi128ELi64ELi64ELi8ELi4ELi2ELi2ELb1ELb0EN7cutlass10bfloat16_tE19Flash_kernel_traitsILi128ELi64ELi64ELi8ES3_EELb1ELb1ELb0ELb0ELb1ELb1ELb0EEEvNS_16Flash_bwd_paramsE:
        /* <DEDUP_REMOVED lines=13> */
[----:B------:R-:W-:Y:S01]  /*00d0*/  ULDC.64 UR14, c[0x0][0x208] ;  /* 0x00008200000e7ab9 */ /* 0x000fe20000000a00 */
[----:B------:R-:W-:-:S05]  /*00e0*/  ULDC.64 UR8, c[0x0][0x300] ;  /* 0x0000c00000087ab9 */ /* 0x000fca0000000a00 */
[----:B------:R-:W3:Y:S08]  /*00f0*/  S2UR UR11, SR_CTAID.Z ;  /* 0x00000000000b79c3 */ /* 0x000ef00000002700 */
[----:B------:R-:W4:Y:S01]  /*0100*/  S2UR UR10, SR_CTAID.Y ;  /* 0x00000000000a79c3 */ /* 0x000f220000002600 */
[----:B--2---:R-:W-:-:S04]  /*0110*/  ULEA UR5, UR5, UR4, 0x18 ;  /* 0x0000000405057291 */ /* 0x004fc8000f8ec03f */
[----:B------:R-:W-:Y:S02]  /*0120*/  UIADD3 UR6, UR5, 0xc000, URZ ;  /* 0x0000c00005067890 */ /* 0x000fe4000fffe03f */
[----:B------:R-:W-:Y:S01]  /*0130*/  UIADD3 UR4, UR5, 0x10000, URZ ;  /* 0x0001000005047890 */ /* 0x000fe2000fffe03f */
[----:B-1----:R-:W-:Y:S01]  /*0140*/  SHF.R.S32.HI R2, RZ, 0x1f, R5 ;  /* 0x0000001fff027819 */ /* 0x002fe20000011405 */
[----:B---3--:R-:W-:-:S03]  /*0150*/  USHF.R.S32.HI UR16, URZ, 0x1f, UR11 ;  /* 0x0000001f3f107899 */ /* 0x008fc6000801140b */
[CC--:B------:R-:W-:Y:S02]  /*0160*/  LEA.HI R0, R2.reuse, R5.reuse, RZ, 0x4 ;  /* 0x0000000502007211 */ /* 0x0c0fe400078f20ff */
[CC--:B------:R-:W-:Y:S02]  /*0170*/  LEA.HI R15, R2.reuse, R5.reuse, RZ, 0x3 ;  /* 0x00000005020f7211 */ /* 0x0c0fe400078f18ff */
[-C--:B------:R-:W-:Y:S01]  /*0180*/  LEA.HI R3, R2, R5.reuse, RZ, 0x5 ;  /* 0x0000000502037211 */ /* 0x080fe200078f28ff */
[----:B----4-:R-:W-:Y:S01]  /*0190*/  USHF.R.S32.HI UR13, URZ, 0x1f, UR10 ;  /* 0x0000001f3f0d7899 */ /* 0x010fe2000801140a */
[----:B------:R-:W-:Y:S02]  /*01a0*/  LOP3.LUT R4, R0, 0xfffffff0, RZ, 0xc0, !PT ;  /* 0xfffffff000047812 */ /* 0x000fe400078ec0ff */
[CC--:B------:R-:W-:Y:S02]  /*01b0*/  LEA.HI R7, R2.reuse, R5.reuse, RZ, 0x2 ;  /* 0x0000000502077211 */ /* 0x0c0fe400078f10ff */
[----:B------:R-:W-:Y:S01]  /*01c0*/  SHF.R.S32.HI R217, RZ, 0x3, R15 ;  /* 0x00000003ffd97819 */ /* 0x000fe2000001140f */
[----:B------:R-:W-:Y:S01]  /*01d0*/  IMAD.IADD R13, R5, 0x1, -R4 ;  /* 0x00000001050d7824 */ /* 0x000fe200078e0a04 */
[----:B------:R-:W-:-:S02]  /*01e0*/  LEA.HI R214, R2, R5, RZ, 0x7 ;  /* 0x0000000502d67211 */ /* 0x000fc400078f38ff */
[----:B------:R-:W-:Y:S01]  /*01f0*/  LEA.HI R8, R2, R5, RZ, 0x6 ;  /* 0x0000000502087211 */ /* 0x000fe200078f30ff */
[----:B------:R-:W-:Y:S01]  /*0200*/  IMAD.SHL.U32 R9, R217, 0x40, RZ ;  /* 0x00000040d9097824 */ /* 0x000fe200078e00ff */
[----:B------:R-:W-:Y:S02]  /*0210*/  LOP3.LUT R10, R3, 0xffffffe0, RZ, 0xc0, !PT ;  /* 0xffffffe0030a7812 */ /* 0x000fe400078ec0ff */
[----:B------:R-:W-:Y:S02]  /*0220*/  LOP3.LUT R6, R15, 0xfffffff8, RZ, 0xc0, !PT ;  /* 0xfffffff80f067812 */ /* 0x000fe400078ec0ff */
[----:B------:R-:W-:Y:S01]  /*0230*/  LOP3.LUT R2, R7, 0x7ffffffc, RZ, 0xc0, !PT ;  /* 0x7ffffffc07027812 */ /* 0x000fe200078ec0ff */
[C---:B------:R-:W-:Y:S01]  /*0240*/  IMAD.IADD R11, R5.reuse, 0x1, -R10 ;  /* 0x00000001050b7824 */ /* 0x040fe200078e0a0a */
[--C-:B------:R-:W-:Y:S01]  /*0250*/  SHF.R.S32.HI R4, RZ, 0x5, R3.reuse ;  /* 0x00000005ff047819 */ /* 0x100fe20000011403 */
[C---:B------:R-:W-:Y:S01]  /*0260*/  IMAD.IADD R6, R5.reuse, 0x1, -R6 ;  /* 0x0000000105067824 */ /* 0x040fe200078e0a06 */
[----:B------:R-:W-:Y:S01]  /*0270*/  SHF.R.S32.HI R215, RZ, 0x1f, R3 ;  /* 0x0000001fffd77819 */ /* 0x000fe20000011403 */
[----:B------:R-:W-:Y:S01]  /*0280*/  IMAD.IADD R5, R5, 0x1, -R2 ;  /* 0x0000000105057824 */ /* 0x000fe200078e0a02 */
[----:B------:R-:W-:Y:S01]  /*0290*/  LEA.HI R3, R3, R4, RZ, 0x1 ;  /* 0x0000000403037211 */ /* 0x000fe200078f08ff */
[----:B------:R-:W-:Y:S01]  /*02a0*/  IMAD.SHL.U32 R218, R6, 0x8, RZ ;  /* 0x0000000806da7824 */ /* 0x000fe200078e00ff */
[----:B------:R-:W-:-:S02]  /*02b0*/  SHF.R.S32.HI R2, RZ, 0x2, R7 ;  /* 0x00000002ff027819 */ /* 0x000fc40000011407 */
[----:B------:R-:W-:Y:S02]  /*02c0*/  SHF.R.S32.HI R7, RZ, 0x1f, R7 ;  /* 0x0000001fff077819 */ /* 0x000fe40000011407 */
[----:B------:R-:W-:Y:S02]  /*02d0*/  LOP3.LUT R9, R9, 0x1c0, RZ, 0xc0, !PT ;  /* 0x000001c009097812 */ /* 0x000fe400078ec0ff */
[----:B------:R-:W-:Y:S02]  /*02e0*/  SHF.R.S32.HI R17, RZ, 0x4, R0 ;  /* 0x00000004ff117819 */ /* 0x000fe40000011400 */
[----:B------:R-:W-:Y:S02]  /*02f0*/  LOP3.LUT R3, R3, 0xfffffffe, RZ, 0xc0, !PT ;  /* 0xfffffffe03037812 */ /* 0x000fe400078ec0ff */
[----:B------:R-:W-:Y:S02]  /*0300*/  LEA.HI R7, R7, R2, RZ, 0x3 ;  /* 0x0000000207077211 */ /* 0x000fe400078f18ff */
[----:B------:R-:W-:Y:S01]  /*0310*/  SHF.R.U32.HI R216, RZ, 0x3, R9 ;  /* 0x00000003ffd87819 */ /* 0x000fe20000011609 */
[----:B------:R-:W-:Y:S01]  /*0320*/  IMAD.IADD R3, R4, 0x1, -R3 ;  /* 0x0000000104037824 */ /* 0x000fe200078e0a03 */
[----:B------:R-:W-:-:S02]  /*0330*/  LEA.HI R0, R0, R17, RZ, 0x1 ;  /* 0x0000001100007211 */ /* 0x000fc400078f08ff */
[C---:B------:R-:W-:Y:S02]  /*0340*/  LOP3.LUT P4, RZ, R6.reuse, 0x2, RZ, 0xc0, !PT ;  /* 0x0000000206ff7812 */ /* 0x040fe4000788c0ff */
[----:B------:R-:W-:Y:S02]  /*0350*/  LOP3.LUT R9, R9, 0x38, R218, 0xf8, !PT ;  /* 0x0000003809097812 */ /* 0x000fe400078ef8da */
[C---:B------:R-:W-:Y:S01]  /*0360*/  LOP3.LUT P3, RZ, R6.reuse, 0x4, RZ, 0xc0, !PT ;  /* 0x0000000406ff7812 */ /* 0x040fe2000786c0ff */
[----:B------:R-:W-:Y:S01]  /*0370*/  IMAD.SHL.U32 R6, R6, 0x40, RZ ;  /* 0x0000004006067824 */ /* 0x000fe200078e00ff */
[----:B------:R-:W-:Y:S02]  /*0380*/  LOP3.LUT R7, R7, 0xfffffff8, RZ, 0xc0, !PT ;  /* 0xfffffff807077812 */ /* 0x000fe400078ec0ff */
[----:B------:R-:W-:Y:S02]  /*0390*/  LEA.HI R215, R215, R4, RZ, 0x2 ;  /* 0x00000004d7d77211 */ /* 0x000fe400078f10ff */
[----:B------:R-:W-:Y:S01]  /*03a0*/  LOP3.LUT R0, R0, 0xfffffffe, RZ, 0xc0, !PT ;  /* 0xfffffffe00007812 */ /* 0x000fe200078ec0ff */
[----:B------:R-:W-:Y:S01]  /*03b0*/  IMAD.IADD R7, R2, 0x1, -R7 ;  /* 0x0000000102077824 */ /* 0x000fe200078e0a07 */
[----:B------:R-:W-:Y:S01]  /*03c0*/  LOP3.LUT R216, R9, R216, RZ, 0x3c, !PT ;  /* 0x000000d809d87212 */ /* 0x000fe200078e3cff */
[----:B------:R-:W-:Y:S01]  /*03d0*/  IMAD.SHL.U32 R9, R3, 0x10, RZ ;  /* 0x0000001003097824 */ /* 0x000fe200078e00ff */
[----:B------:R-:W-:Y:S01]  /*03e0*/  LOP3.LUT R6, R6, 0x1c0, RZ, 0xc0, !PT ;  /* 0x000001c006067812 */ /* 0x000fe200078ec0ff */
[----:B------:R-:W-:Y:S01]  /*03f0*/  IMAD.IADD R0, R17, 0x1, -R0 ;  /* 0x0000000111007824 */ /* 0x000fe200078e0a00 */
[----:B------:R-:W-:-:S02]  /*0400*/  LOP3.LUT R215, R215, 0xfffffffc, RZ, 0xc0, !PT ;  /* 0xfffffffcd7d77812 */ /* 0x000fc400078ec0ff */
[----:B------:R-:W-:Y:S01]  /*0410*/  SHF.R.S32.HI R2, RZ, 0x1f, R11 ;  /* 0x0000001fff027819 */ /* 0x000fe2000001140b */
[----:B------:R-:W-:Y:S01]  /*0420*/  IMAD.SHL.U32 R211, R0, 0x20, RZ ;  /* 0x0000002000d37824 */ /* 0x000fe200078e00ff */
[----:B------:R-:W-:Y:S01]  /*0430*/  LOP3.LUT R210, R6, 0x10, R9, 0xf8, !PT ;  /* 0x0000001006d27812 */ /* 0x000fe200078ef809 */
[----:B------:R-:W-:Y:S01]  /*0440*/  IMAD.IADD R215, R4, 0x1, -R215 ;  /* 0x0000000104d77824 */ /* 0x000fe200078e0ad7 */
[----:B------:R-:W-:Y:S01]  /*0450*/  LEA.HI R2, R2, R11, RZ, 0x2 ;  /* 0x0000000b02027211 */ /* 0x000fe200078f10ff */
[----:B------:R-:W-:Y:S01]  /*0460*/  IMAD.SHL.U32 R11, R0, 0x200, RZ ;  /* 0x00000200000b7824 */ /* 0x000fe200078e00ff */
[----:B------:R-:W-:Y:S02]  /*0470*/  LOP3.LUT R10, R7, 0x1, RZ, 0xc0, !PT ;  /* 0x00000001070a7812 */ /* 0x000fe400078ec0ff */
[----:B------:R-:W-:Y:S02]  /*0480*/  SHF.R.S32.HI R4, RZ, 0x1f, R13 ;  /* 0x0000001fff047819 */ /* 0x000fe4000001140d */
[----:B------:R-:W-:-:S02]  /*0490*/  LOP3.LUT R12, R6, 0x8, R15, 0xf8, !PT ;  /* 0x00000008060c7812 */ /* 0x000fc400078ef80f */
[----:B------:R-:W-:Y:S02]  /*04a0*/  SHF.R.U32.HI R9, RZ, 0x3, R6 ;  /* 0x00000003ff097819 */ /* 0x000fe40000011606 */
[----:B------:R-:W-:Y:S02]  /*04b0*/  LOP3.LUT R210, R210, 0x8, R15, 0xf8, !PT ;  /* 0x00000008d2d27812 */ /* 0x000fe400078ef80f */
[----:B------:R-:W-:Y:S02]  /*04c0*/  ISETP.NE.U32.AND P0, PT, R10, 0x1, PT ;  /* 0x000000010a00780c */ /* 0x000fe40003f05070 */
[----:B------:R-:W-:Y:S02]  /*04d0*/  LEA.HI R4, R4, R13, RZ, 0x3 ;  /* 0x0000000d04047211 */ /* 0x000fe400078f18ff */
[----:B------:R-:W-:Y:S02]  /*04e0*/  LOP3.LUT R201, R12, R9, RZ, 0x3c, !PT ;  /* 0x000000090cc97212 */ /* 0x000fe400078e3cff */
[----:B------:R-:W-:-:S02]  /*04f0*/  LOP3.LUT R210, R11, R210, R9, 0xf6, !PT ;  /* 0x000000d20bd27212 */ /* 0x000fc400078ef609 */
[----:B------:R-:W-:Y:S01]  /*0500*/  SHF.R.S32.HI R9, RZ, 0x6, R8 ;  /* 0x00000006ff097819 */ /* 0x000fe20000011408 */
[----:B------:R-:W-:Y:S01]  /*0510*/  IMAD.SHL.U32 R8, R5, 0x2, RZ ;  /* 0x0000000205087824 */ /* 0x000fe200078e00ff */
[C---:B------:R-:W-:Y:S01]  /*0520*/  R2P PR, R7.reuse, 0x6 ;  /* 0x0000000607007804 */ /* 0x040fe20000000000 */
[----:B------:R-:W-:Y:S01]  /*0530*/  IMAD.SHL.U32 R7, R7, 0x40, RZ ;  /* 0x0000004007077824 */ /* 0x000fe200078e00ff */
[----:B------:R-:W-:Y:S01]  /*0540*/  SHF.R.S32.HI R214, RZ, 0x7, R214 ;  /* 0x00000007ffd67819 */ /* 0x000fe200000114d6 */
[C---:B------:R-:W-:Y:S01]  /*0550*/  IMAD.SHL.U32 R222, R9.reuse, 0x8, RZ ;  /* 0x0000000809de7824 */ /* 0x040fe200078e00ff */
[----:B------:R-:W-:Y:S01]  /*0560*/  LOP3.LUT R6, R4, 0xfffffff8, RZ, 0xc0, !PT ;  /* 0xfffffff804067812 */ /* 0x000fe200078ec0ff */
[----:B------:R-:W-:Y:S01]  /*0570*/  IMAD R216, R9, 0x200, R216 ;  /* 0x0000020009d87824 */ /* 0x000fe200078e02d8 */
[----:B------:R-:W-:Y:S01]  /*0580*/  LOP3.LUT R7, R7, 0x1c0, RZ, 0xc0, !PT ;  /* 0x000001c007077812 */ /* 0x000fe200078ec0ff */
[----:B------:R-:W-:Y:S01]  /*0590*/  IMAD.SHL.U32 R10, R214, 0x20, RZ ;  /* 0x00000020d60a7824 */ /* 0x000fe200078e00ff */
[----:B------:R-:W-:Y:S01]  /*05a0*/  LOP3.LUT R222, R222, 0x18, RZ, 0xc0, !PT ;  /* 0x00000018dede7812 */ /* 0x000fe200078ec0ff */
[----:B------:R-:W-:Y:S01]  /*05b0*/  IMAD.IADD R6, R13, 0x1, -R6 ;  /* 0x000000010d067824 */ /* 0x000fe200078e0a06 */
[----:B------:R-:W-:Y:S01]  /*05c0*/  SHF.R.U32.HI R5, RZ, 0x3, R7 ;  /* 0x00000003ff057819 */ /* 0x000fe20000011607 */
[----:B------:R-:W-:Y:S01]  /*05d0*/  IMAD R221, R215, 0x400, R8 ;  /* 0x00000400d7dd7824 */ /* 0x000fe200078e0208 */
[----:B------:R-:W-:Y:S01]  /*05e0*/  LOP3.LUT R10, R7, 0x20, R10, 0xf8, !PT ;  /* 0x00000020070a7812 */ /* 0x000fe200078ef80a */
[----:B------:R-:W-:Y:S01]  /*05f0*/  IMAD.SHL.U32 R9, R6, 0x40, RZ ;  /* 0x0000004006097824 */ /* 0x000fe200078e00ff */
[----:B------:R-:W-:Y:S01]  /*0600*/  LOP3.LUT R211, R222, 0x20, R211, 0xf8, !PT ;  /* 0x00000020ded37812 */ /* 0x000fe200078ef8d3 */
[----:B------:R-:W-:Y:S01]  /*0610*/  IMAD R12, R214, 0x800, R11 ;  /* 0x00000800d60c7824 */ /* 0x000fe200078e020b */
[----:B------:R-:W-:Y:S01]  /*0620*/  LOP3.LUT R222, R5, R7, R222, 0x1e, !PT ;  /* 0x0000000705de7212 */ /* 0x000fe200078e1ede */
[----:B------:R-:W-:Y:S01]  /*0630*/  IMAD.SHL.U32 R7, R0, 0x8, RZ ;  /* 0x0000000800077824 */ /* 0x000fe200078e00ff */
[----:B------:R-:W-:Y:S01]  /*0640*/  LOP3.LUT R6, R10, R5, RZ, 0x3c, !PT ;  /* 0x000000050a067212 */ /* 0x000fe200078e3cff */
[----:B------:R-:W-:Y:S01]  /*0650*/  IMAD.SHL.U32 R0, R4, 0x40, RZ ;  /* 0x0000004004007824 */ /* 0x000fe200078e00ff */
[----:B------:R-:W-:Y:S01]  /*0660*/  LOP3.LUT R10, R9, 0x1c0, RZ, 0xc0, !PT ;  /* 0x000001c0090a7812 */ /* 0x000fe200078ec0ff */
[----:B------:R-:W-:Y:S01]  /*0670*/  IMAD R5, R3, 0x400, R8 ;  /* 0x0000040003057824 */ /* 0x000fe200078e0208 */
[----:B------:R-:W-:Y:S01]  /*0680*/  SHF.R.S32.HI R220, RZ, 0x2, R2 ;  /* 0x00000002ffdc7819 */ /* 0x000fe20000011402 */
[----:B------:R-:W-:Y:S01]  /*0690*/  IMAD.IADD R221, R221, 0x1, R6 ;  /* 0x00000001dddd7824 */ /* 0x000fe200078e0206 */
[----:B------:R-:W-:Y:S01]  /*06a0*/  SHF.R.U32.HI R209, RZ, 0x3, R10 ;  /* 0x00000003ffd17819 */ /* 0x000fe2000001160a */
[----:B------:R-:W-:Y:S01]  /*06b0*/  IMAD.IADD R201, R12, 0x1, R201 ;  /* 0x000000010cc97824 */ /* 0x000fe200078e02c9 */
[----:B------:R-:W-:Y:S01]  /*06c0*/  LOP3.LUT R4, R10, 0x8, R7, 0xf8, !PT ;  /* 0x000000080a047812 */ /* 0x000fe200078ef807 */
[----:B------:R-:W-:Y:S01]  /*06d0*/  IMAD.IADD R222, R5, 0x1, R222 ;  /* 0x0000000105de7824 */ /* 0x000fe200078e02de */
[----:B------:R-:W-:Y:S01]  /*06e0*/  LOP3.LUT R0, R0, 0xfffffe00, RZ, 0xc0, !PT ;  /* 0xfffffe0000007812 */ /* 0x000fe200078ec0ff */
[----:B------:R-:W-:Y:S01]  /*06f0*/  IMAD R220, R215, 0x10, R220 ;  /* 0x00000010d7dc7824 */ /* 0x000fe200078e02dc */
[----:B------:R-:W-:-:S02]  /*0700*/  LOP3.LUT R211, R209, R211, R10, 0x1e, !PT ;  /* 0x000000d3d1d37212 */ /* 0x000fc400078e1e0a */
[----:B------:R-:W-:Y:S01]  /*0710*/  LOP3.LUT R209, R4, R209, RZ, 0x3c, !PT ;  /* 0x000000d104d17212 */ /* 0x000fe200078e3cff */
[--C-:B------:R-:W-:Y:S01]  /*0720*/  IMAD R212, R215, 0x400, R0.reuse ;  /* 0x00000400d7d47824 */ /* 0x100fe200078e0200 */
[----:B------:R-:W-:Y:S01]  /*0730*/  LOP3.LUT R211, R211, R0, RZ, 0xfc, !PT ;  /* 0x00000000d3d37212 */ /* 0x000fe200078efcff */
[----:B------:R-:W-:Y:S01]  /*0740*/  IMAD R4, R3, 0x400, R0 ;  /* 0x0000040003047824 */ /* 0x000fe200078e0200 */
[----:B------:R-:W-:Y:S01]  /*0750*/  LEA R221, R221, UR5, 0x1 ;  /* 0x00000005dddd7c11 */ /* 0x000fe2000f8e08ff */
[----:B------:R-:W-:Y:S01]  /*0760*/  IMAD.IADD R212, R212, 0x1, R209 ;  /* 0x00000001d4d47824 */ /* 0x000fe200078e02d1 */
[----:B------:R-:W-:Y:S01]  /*0770*/  LEA R201, R201, UR5, 0x1 ;  /* 0x00000005c9c97c11 */ /* 0x000fe2000f8e08ff */
[----:B------:R-:W-:Y:S01]  /*0780*/  IMAD.MOV.U32 R3, RZ, RZ, 0x20 ;  /* 0x00000020ff037424 */ /* 0x000fe200078e00ff */
[----:B------:R-:W-:Y:S01]  /*0790*/  LEA R222, R222, UR6, 0x1 ;  /* 0x00000006dede7c11 */ /* 0x000fe2000f8e08ff */
[----:B------:R-:W-:Y:S01]  /*07a0*/  IMAD.IADD R209, R209, 0x1, R4 ;  /* 0x00000001d1d17824 */ /* 0x000fe200078e0204 */
[----:B------:R-:W-:Y:S01]  /*07b0*/  LEA R210, R210, UR5, 0x1 ;  /* 0x00000005d2d27c11 */ /* 0x000fe2000f8e08ff */
[----:B------:R-:W-:Y:S01]  /*07c0*/  IMAD.MOV.U32 R0, RZ, RZ, 0x40 ;  /* 0x00000040ff007424 */ /* 0x000fe200078e00ff */
[----:B------:R-:W-:Y:S01]  /*07d0*/  SEL R2, R3, 0xffffffe0, !P4 ;  /* 0xffffffe003027807 */ /* 0x000fe20006000000 */
[----:B------:R-:W-:Y:S01]  /*07e0*/  IMAD.MOV.U32 R4, RZ, RZ, -0x10 ;  /* 0xfffffff0ff047424 */ /* 0x000fe200078e00ff */
[----:B------:R-:W-:Y:S01]  /*07f0*/  LEA R209, R209, UR4, 0x1 ;  /* 0x00000004d1d17c11 */ /* 0x000fe2000f8e08ff */
[C---:B------:R-:W-:Y:S01]  /*0800*/  VIADD R223, R221.reuse, 0x20 ;  /* 0x00000020dddf7836 */ /* 0x040fe20000000000 */
[----:B------:R-:W-:Y:S01]  /*0810*/  SEL R0, R0, 0xffffffc0, !P3 ;  /* 0xffffffc000007807 */ /* 0x000fe20005800000 */
[----:B------:R-:W-:Y:S01]  /*0820*/  @P1 VIADD R223, R221, 0xffffffe0 ;  /* 0xffffffe0dddf1836 */ /* 0x000fe20000000000 */
[----:B------:R-:W-:Y:S01]  /*0830*/  SEL R4, R4, 0x10, !P0 ;  /* 0x0000001004047807 */ /* 0x000fe20004000000 */
[--C-:B------:R-:W-:Y:S01]  /*0840*/  IMAD.IADD R200, R2, 0x1, R201.reuse ;  /* 0x0000000102c87824 */ /* 0x100fe200078e02c9 */
[C---:B------:R-:W-:Y:S01]  /*0850*/  IADD3 R2, R0.reuse, R201, R2 ;  /* 0x000000c900027210 */ /* 0x040fe20007ffe002 */
[----:B------:R-:W-:Y:S01]  /*0860*/  IMAD.IADD R3, R0, 0x1, R201 ;  /* 0x0000000100037824 */ /* 0x000fe200078e02c9 */
[----:B------:R-:W-:Y:S01]  /*0870*/  ULDC.64 UR6, c[0x0][0x308] ;  /* 0x0000c20000067ab9 */ /* 0x000fe20000000a00 */
[----:B------:R-:W-:-:S02]  /*0880*/  VIADD R224, R222, 0x40 ;  /* 0x00000040dee07836 */ /* 0x000fc40000000000 */
[----:B------:R-:W-:Y:S02]  /*0890*/  IMAD.IADD R0, R0, 0x1, R210 ;  /* 0x0000000100007824 */ /* 0x000fe400078e02d2 */
[----:B------:R-:W-:Y:S02]  /*08a0*/  IMAD.IADD R225, R221, 0x1, R4 ;  /* 0x00000001dde17824 */ /* 0x000fe400078e0204 */
[----:B------:R-:W-:Y:S02]  /*08b0*/  @P2 VIADD R224, R222, 0xffffffc0 ;  /* 0xffffffc0dee02836 */ /* 0x000fe40000000000 */
[----:B------:R-:W-:-:S07]  /*08c0*/  IMAD.IADD R227, R4, 0x1, R223 ;  /* 0x0000000104e37824 */ /* 0x000fce00078e02df */
.L_x_446:
[----:B------:R-:W-:Y:S02]  /*08d0*/  ISETP.NE.U32.AND P0, PT, RZ, UR8, PT ;  /* 0x00000008ff007c0c */ /* 0x000fe4000bf05070 */
[----:B------:R-:W-:Y:S02]  /*08e0*/  ISETP.NE.U32.AND P1, PT, RZ, UR6, PT ;  /* 0x00000006ff007c0c */ /* 0x000fe4000bf25070 */
[----:B------:R-:W-:Y:S02]  /*08f0*/  ISETP.NE.AND.EX P0, PT, RZ, UR9, PT, P0 ;  /* 0x00000009ff007c0c */ /* 0x000fe4000bf05300 */
[----:B------:R-:W-:-:S11]  /*0900*/  ISETP.NE.AND.EX P1, PT, RZ, UR7, PT, P1 ;  /* 0x00000007ff007c0c */ /* 0x000fd6000bf25310 */
[----:B-1----:R-:W1:Y:S01]  /*0910*/  @P0 S2R R5, SR_CTAID.Y ;  /* 0x0000000000050919 */ /* 0x002e620000002600 */
[----:B------:R-:W1:Y:S01]  /*0920*/  @P0 LDC.64 R8, c[0x0][0x300] ;  /* 0x0000c000ff080b82 */ /* 0x000e620000000a00 */
[----:B------:R-:W2:Y:S07]  /*0930*/  @P1 S2R R4, SR_CTAID.Y ;  /* 0x0000000000041919 */ /* 0x000eae0000002600 */
[----:B------:R-:W2:Y:S01]  /*0940*/  @P1 LDC.64 R6, c[0x0][0x308] ;  /* 0x0000c200ff061b82 */ /* 0x000ea20000000a00 */
[----:B-1----:R-:W-:-:S06]  /*0950*/  @P0 IMAD.WIDE R8, R5, 0x4, R8 ;  /* 0x0000000405080825 */ /* 0x002fcc00078e0208 */
[----:B------:R-:W3:Y:S01]  /*0960*/  @P0 LDG.E R8, desc[UR14][R8.64] ;  /* 0x0000000e08080981 */ /* 0x000ee2000c1e1900 */
[----:B--2---:R-:W-:Y:S02]  /*0970*/  @P1 IMAD.WIDE R10, R4, 0x4, R6 ;  /* 0x00000004040a1825 */ /* 0x004fe400078e0206 */
[----:B------:R-:W1:Y:S03]  /*0980*/  @!P1 LDC.64 R6, c[0x0][0x318] ;  /* 0x0000c600ff069b82 */ /* 0x000e660000000a00 */
[----:B------:R-:W2:Y:S01]  /*0990*/  @P1 LDG.E R230, desc[UR14][R10.64] ;  /* 0x0000000e0ae61981 */ /* 0x000ea2000c1e1900 */
[----:B------:R-:W-:Y:S01]  /*09a0*/  UMOV UR28, URZ ;  /* 0x0000003f001c7c82 */ /* 0x000fe20008000000 */
[----:B------:R-:W-:-:S03]  /*09b0*/  USHF.L.U32 UR4, UR12, 0x6, URZ ;  /* 0x000000060c047899 */ /* 0x000fc6000800063f */
[----:B------:R-:W4:Y:S01]  /*09c0*/  @!P1 LDC.64 R4, c[0x0][0x2c8] ;  /* 0x0000b200ff049b82 */ /* 0x000f220000000a00 */
[----:B---3--:R-:W-:Y:S02]  /*09d0*/  @P0 R2UR UR28, R8 ;  /* 0x00000000081c02ca */ /* 0x008fe400000e0000 */
[----:B-1----:R-:W-:-:S04]  /*09e0*/  @!P1 ISETP.NE.U32.AND P0, PT, R6, RZ, PT ;  /* 0x000000ff0600920c */ /* 0x002fc80003f05070 */
[----:B------:R-:W-:-:S04]  /*09f0*/  @!P1 ISETP.NE.AND.EX P0, PT, R7, RZ, PT, P0 ;  /* 0x000000ff0700920c */ /* 0x000fc80003f05300 */
[----:B----4-:R-:W-:-:S03]  /*0a00*/  @!P1 SEL R5, R5, RZ, P0 ;  /* 0x000000ff05059207 */ /* 0x010fc60000000000 */
[----:B--2---:R-:W-:Y:S01]  /*0a10*/  @P1 VIADD R230, R230, -UR28 ;  /* 0x8000001ce6e61c36 */ /* 0x004fe20008000000 */
[----:B------:R-:W-:-:S04]  /*0a20*/  @!P1 IADD3 R230, R5, -UR28, R4 ;  /* 0x8000001c05e69c10 */ /* 0x000fc8000fffe004 */
[----:B------:R-:W-:-:S13]  /*0a30*/  ISETP.LE.AND P0, PT, R230, UR4, PT ;  /* 0x00000004e6007c0c */ /* 0x000fda000bf03270 */
[----:B-----5:R-:W-:Y:S05]  /*0a40*/  @P0 BRA `(.L_x_438) ;  /* 0x00000050008c0947 */ /* 0x020fea0003800000 */
[----:B------:R-:W-:Y:S01]  /*0a50*/  ULDC.U8 UR17, c[0x0][0x3d8] ;  /* 0x0000f60000117ab9 */ /* 0x000fe20000000000 */
[----:B------:R-:W1:Y:S01]  /*0a60*/  S2R R8, SR_CTAID.Y ;  /* 0x0000000000087919 */ /* 0x000e620000002600 */
[----:B------:R-:W-:Y:S01]  /*0a70*/  ISETP.NE.AND P0, PT, RZ, UR17, PT ;  /* 0x00000011ff007c0c */ /* 0x000fe2000bf05270 */
[----:B------:R-:W2:Y:S01]  /*0a80*/  LDC R233, c[0x0][0x2c4] ;  /* 0x0000b100ffe97b82 */ /* 0x000ea20000000800 */
[----:B------:R-:W-:Y:S01]  /*0a90*/  ULDC UR24, c[0x0][0x270] ;  /* 0x00009c0000187ab9 */ /* 0x000fe20000000800 */
[----:B------:R-:W3:Y:S01]  /*0aa0*/  S2R R9, SR_CTAID.Z ;  /* 0x0000000000097919 */ /* 0x000ee20000002700 */
[----:B------:R-:W-:Y:S01]  /*0ab0*/  USHF.R.S32.HI UR25, URZ, 0x1f, UR24 ;  /* 0x0000001f3f197899 */ /* 0x000fe20008011418 */
[----:B------:R-:W-:-:S08]  /*0ac0*/  ULDC.U8 UR20, c[0x0][0x480] ;  /* 0x0001200000147ab9 */ /* 0x000fd00000000000 */
[----:B------:R-:W4:Y:S01]  /*0ad0*/  @P0 LDC R6, c[0x0][0x2e4] ;  /* 0x0000b900ff060b82 */ /* 0x000f220000000800 */
[----:B--2---:R-:W-:-:S04]  /*0ae0*/  IADD3 R5, R233, 0x3f, RZ ;  /* 0x0000003fe9057810 */ /* 0x004fc80007ffe0ff */
[----:B------:R-:W-:Y:S01]  /*0af0*/  SHF.R.S32.HI R4, RZ, 0x1f, R5 ;  /* 0x0000001fff047819 */ /* 0x000fe20000011405 */
[----:B-1----:R-:W-:-:S03]  /*0b00*/  @P0 IMAD R21, R8, R233, RZ ;  /* 0x000000e908150224 */ /* 0x002fc600078e02ff */
[----:B------:R-:W-:Y:S01]  /*0b10*/  LEA.HI R15, R4, R5, RZ, 0x6 ;  /* 0x00000005040f7211 */ /* 0x000fe200078f30ff */
[----:B---3--:R-:W-:Y:S02]  /*0b20*/  @!P0 IMAD R4, R8, UR24, R9 ;  /* 0x0000001808048c24 */ /* 0x008fe4000f8e0209 */
[----:B----4-:R-:W-:Y:S01]  /*0b30*/  @P0 IMAD R21, R9, R6, R21 ;  /* 0x0000000609150224 */ /* 0x010fe200078e0215 */
[----:B------:R-:W-:Y:S01]  /*0b40*/  SHF.R.S32.HI R15, RZ, 0x6, R15 ;  /* 0x00000006ff0f7819 */ /* 0x000fe2000001140f */
[----:B------:R-:W-:Y:S01]  /*0b50*/  @!P0 IMAD R21, R4, R233, RZ ;  /* 0x000000e904158224 */ /* 0x000fe200078e02ff */
[----:B------:R-:W-:Y:S06]  /*0b60*/  @!P0 BRA `(.L_x_439) ;  /* 0x0000000000208947 */ /* 0x000fec0003800000 */
[----:B------:R-:W-:Y:S01]  /*0b70*/  ULDC UR17, c[0x0][0x2d4] ;  /* 0x0000b50000117ab9 */ /* 0x000fe20000000800 */
[----:B------:R-:W-:Y:S01]  /*0b80*/  ULDC UR19, c[0x0][0x2c0] ;  /* 0x0000b00000137ab9 */ /* 0x000fe20000000800 */
[----:B------:R-:W-:Y:S01]  /*0b90*/  UIADD3 UR21, UR17, 0x80, URZ ;  /* 0x0000008011157890 */ /* 0x000fe2000fffe03f */
[----:B------:R-:W-:Y:S02]  /*0ba0*/  ULDC UR18, c[0x0][0x2e4] ;  /* 0x0000b90000127ab9 */ /* 0x000fe40000000800 */
[----:B------:R-:W-:-:S03]  /*0bb0*/  ULEA UR18, UR19, UR18, 0x7 ;  /* 0x0000001213127291 */ /* 0x000fc6000f8e383f */
[----:B------:R-:W-:-:S04]  /*0bc0*/  IMAD R14, R8, UR21, RZ ;  /* 0x00000015080e7c24 */ /* 0x000fc8000f8e02ff */
[----:B------:R-:W-:Y:S01]  /*0bd0*/  IMAD R14, R9, UR18, R14 ;  /* 0x00000012090e7c24 */ /* 0x000fe2000f8e020e */
[----:B------:R-:W-:Y:S06]  /*0be0*/  BRA `(.L_x_440) ;  /* 0x00000000000c7947 */ /* 0x000fec0003800000 */
.L_x_439:
[----:B------:R-:W-:Y:S01]  /*0bf0*/  IMAD R14, R8, UR24, R9 ;  /* 0x00000018080e7c24 */ /* 0x000fe2000f8e0209 */
[----:B------:R-:W-:-:S03]  /*0c00*/  ULDC UR17, c[0x0][0x2d4] ;  /* 0x0000b50000117ab9 */ /* 0x000fc60000000800 */
[----:B------:R-:W-:-:S07]  /*0c10*/  IMAD R14, R14, UR17, RZ ;  /* 0x000000110e0e7c24 */ /* 0x000fce000f8e02ff */
.L_x_440:
[----:B------:R-:W1:Y:S01]  /*0c20*/  LDC R4, c[0x0][0x278] ;  /* 0x00009e00ff047b82 */ /* 0x000e620000000800 */
[----:B------:R-:W-:Y:S01]  /*0c30*/  IMAD.MOV.U32 R10, RZ, RZ, RZ ;  /* 0x000000ffff0a7224 */ /* 0x000fe200078e00ff */
[----:B------:R-:W-:Y:S01]  /*0c40*/  USHF.R.S32.HI UR18, URZ, 0x1f, UR28 ;  /* 0x0000001f3f127899 */ /* 0x000fe2000801141c */
[----:B------:R-:W-:Y:S01]  /*0c50*/  SHF.R.S32.HI R219, RZ, 0x1f, R218 ;  /* 0x0000001fffdb7819 */ /* 0x000fe200000114da */
[----:B------:R-:W-:Y:S01]  /*0c60*/  USHF.R.S32.HI UR27, URZ, 0x1f, UR4 ;  /* 0x0000001f3f1b7899 */ /* 0x000fe20008011404 */
[----:B------:R-:W-:Y:S01]  /*0c70*/  SHF.R.S32.HI R26, RZ, 0x1f, R8 ;  /* 0x0000001fff1a7819 */ /* 0x000fe20000011408 */
[----:B------:R-:W-:Y:S01]  /*0c80*/  UIADD3 UR28, UP0, UR4, UR28, URZ ;  /* 0x0000001c041c7290 */ /* 0x000fe2000ff1e03f */
[C---:B------:R-:W-:Y:S01]  /*0c90*/  LEA R16, R15.reuse, 0xffffffc0, 0x6 ;  /* 0xffffffc00f107811 */ /* 0x040fe200078e30ff */
[----:B------:R-:W-:Y:S01]  /*0ca0*/  VIADD R229, R15, 0xffffffff ;  /* 0xffffffff0fe57836 */ /* 0x000fe20000000000 */
[----:B------:R-:W-:Y:S01]  /*0cb0*/  SHF.R.S32.HI R19, RZ, 0x1f, R217 ;  /* 0x0000001fff137819 */ /* 0x000fe200000114d9 */
[----:B------:R-:W-:Y:S01]  /*0cc0*/  UIADD3.X UR27, UR18, UR27, URZ, UP0, !UPT ;  /* 0x0000001b121b7290 */ /* 0x000fe200087fe43f */
[----:B------:R-:W-:Y:S01]  /*0cd0*/  SHF.R.S32.HI R17, RZ, 0x1f, R16 ;  /* 0x0000001fff117819 */ /* 0x000fe20000011410 */
[----:B------:R-:W-:Y:S01]  /*0ce0*/  ULDC.64 UR22, c[0x0][0x258] ;  /* 0x0000960000167ab9 */ /* 0x000fe20000000a00 */
[----:B------:R-:W-:Y:S01]  /*0cf0*/  ULDC.64 UR18, c[0x0][0x238] ;  /* 0x00008e0000127ab9 */ /* 0x000fe20000000a00 */
[----:B------:R-:W-:Y:S01]  /*0d00*/  LEA.HI R28, R229, R229, RZ, 0x1 ;  /* 0x000000e5e51c7211 */ /* 0x000fe200078f08ff */
[----:B------:R-:W2:Y:S01]  /*0d10*/  LDC.64 R244, c[0x0][0x2b0] ;  /* 0x0000ac00fff47b82 */ /* 0x000ea20000000a00 */
[----:B------:R-:W-:Y:S01]  /*0d20*/  ISETP.NE.AND P4, PT, RZ, UR20, PT ;  /* 0x00000014ff007c0c */ /* 0x000fe2000bf85270 */
[----:B------:R-:W-:Y:S01]  /*0d30*/  ULDC.64 UR20, c[0x0][0x228] ;  /* 0x00008a0000147ab9 */ /* 0x000fe20000000a00 */
[----:B------:R-:W-:Y:S01]  /*0d40*/  LOP3.LUT R28, R28, 0xfffffffe, RZ, 0xc0, !PT ;  /* 0xfffffffe1c1c7812 */ /* 0x000fe200078ec0ff */
[----:B------:R-:W-:Y:S01]  /*0d50*/  IMAD.IADD R21, R16, 0x1, R21 ;  /* 0x0000000110157824 */ /* 0x000fe200078e0215 */
[----:B------:R-:W-:-:S03]  /*0d60*/  LEA R228, R216, UR5, 0x1 ;  /* 0x00000005d8e47c11 */ /* 0x000fc6000f8e08ff */
[----:B------:R-:W-:Y:S01]  /*0d70*/  IMAD.IADD R28, R229, 0x1, -R28 ;  /* 0x00000001e51c7824 */ /* 0x000fe200078e0a1c */
[----:B-1----:R-:W-:Y:S01]  /*0d80*/  IABS R5, R4 ;  /* 0x0000000400057213 */ /* 0x002fe20000000000 */
[----:B------:R-:W1:Y:S03]  /*0d90*/  LDC.64 R234, c[0x0][0x478] ;  /* 0x00011e00ffea7b82 */ /* 0x000e660000000a00 */
[----:B------:R-:W3:Y:S01]  /*0da0*/  I2F.RP R12, R5 ;  /* 0x00000005000c7306 */ /* 0x000ee20000209400 */
[----:B--2---:R-:W-:-:S07]  /*0db0*/  IMAD.WIDE R244, R21, 0x4, R244 ;  /* 0x0000000415f47825 */ /* 0x004fce00078e02f4 */
[----:B---3--:R-:W2:Y:S02]  /*0dc0*/  MUFU.RCP R11, R12 ;  /* 0x0000000c000b7308 */ /* 0x008ea40000001000 */
[----:B--2---:R-:W-:Y:S01]  /*0dd0*/  VIADD R11, R11, 0xffffffe ;  /* 0x0ffffffe0b0b7836 */ /* 0x004fe20000000000 */
[----:B------:R-:W2:Y:S05]  /*0de0*/  LDC.64 R12, c[0x0][0x250] ;  /* 0x00009400ff0c7b82 */ /* 0x000eaa0000000a00 */
[----:B------:R-:W3:Y:S02]  /*0df0*/  F2I.FTZ.U32.TRUNC.NTZ R11, R11 ;  /* 0x0000000b000b7305 */ /* 0x000ee4000021f000 */
[----:B---3--:R-:W-:-:S04]  /*0e00*/  IMAD.MOV R6, RZ, RZ, -R11 ;  /* 0x000000ffff067224 */ /* 0x008fc800078e0a0b */
[----:B------:R-:W-:Y:S01]  /*0e10*/  IMAD R7, R6, R5, RZ ;  /* 0x0000000506077224 */ /* 0x000fe200078e02ff */
[----:B------:R-:W-:Y:S01]  /*0e20*/  IABS R6, R9 ;  /* 0x0000000900067213 */ /* 0x000fe20000000000 */
[----:B--2---:R-:W-:Y:S02]  /*0e30*/  IMAD R24, R19, R12, RZ ;  /* 0x0000000c13187224 */ /* 0x004fe400078e02ff */
[----:B------:R-:W-:-:S04]  /*0e40*/  IMAD.HI.U32 R10, R11, R7, R10 ;  /* 0x000000070b0a7227 */ /* 0x000fc800078e000a */
[----:B------:R-:W-:Y:S02]  /*0e50*/  IMAD.MOV.U32 R7, RZ, RZ, R6 ;  /* 0x000000ffff077224 */ /* 0x000fe400078e0006 */
[----:B------:R-:W-:Y:S02]  /*0e60*/  IMAD R24, R217, R13, R24 ;  /* 0x0000000dd9187224 */ /* 0x000fe400078e0218 */
[----:B------:R-:W-:-:S04]  /*0e70*/  IMAD.HI.U32 R20, R10, R7, RZ ;  /* 0x000000070a147227 */ /* 0x000fc800078e00ff */
[----:B------:R-:W-:Y:S02]  /*0e80*/  IMAD.MOV R6, RZ, RZ, -R20 ;  /* 0x000000ffff067224 */ /* 0x000fe400078e0a14 */
[----:B------:R-:W-:Y:S02]  /*0e90*/  IMAD R10, R12, UR27, RZ ;  /* 0x0000001b0c0a7c24 */ /* 0x000fe4000f8e02ff */
[----:B------:R-:W-:-:S05]  /*0ea0*/  IMAD R6, R5, R6, R7 ;  /* 0x0000000605067224 */ /* 0x000fca00078e0207 */
[----:B------:R-:W-:-:S13]  /*0eb0*/  ISETP.GT.U32.AND P1, PT, R5, R6, PT ;  /* 0x000000060500720c */ /* 0x000fda0003f24070 */
[----:B------:R-:W-:Y:S02]  /*0ec0*/  @!P1 IMAD.IADD R6, R6, 0x1, -R5 ;  /* 0x0000000106069824 */ /* 0x000fe400078e0a05 */
[----:B------:R-:W-:Y:S01]  /*0ed0*/  @!P1 VIADD R20, R20, 0x1 ;  /* 0x0000000114149836 */ /* 0x000fe20000000000 */
[----:B------:R-:W-:Y:S02]  /*0ee0*/  ISETP.NE.AND P1, PT, R4, RZ, PT ;  /* 0x000000ff0400720c */ /* 0x000fe40003f25270 */
[----:B------:R-:W-:Y:S01]  /*0ef0*/  ISETP.GE.U32.AND P2, PT, R6, R5, PT ;  /* 0x000000050600720c */ /* 0x000fe20003f46070 */
[----:B------:R-:W-:Y:S01]  /*0f00*/  IMAD.WIDE.U32 R6, R12, UR28, R218 ;  /* 0x0000001c0c067c25 */ /* 0x000fe2000f8e00da */
[----:B------:R-:W-:-:S04]  /*0f10*/  LOP3.LUT R5, R9, R4, RZ, 0x3c, !PT ;  /* 0x0000000409057212 */ /* 0x000fc800078e3cff */
[----:B------:R-:W-:Y:S01]  /*0f20*/  ISETP.GE.AND P0, PT, R5, RZ, PT ;  /* 0x000000ff0500720c */ /* 0x000fe20003f06270 */
[----:B------:R-:W-:Y:S02]  /*0f30*/  IMAD R5, R13, UR28, R10 ;  /* 0x0000001c0d057c24 */ /* 0x000fe4000f8e020a */
[----:B------:R-:W2:Y:S02]  /*0f40*/  LDC.64 R10, c[0x0][0x240] ;  /* 0x00009000ff0a7b82 */ /* 0x000ea40000000a00 */
[----:B------:R-:W-:Y:S02]  /*0f50*/  IMAD.IADD R7, R7, 0x1, R5 ;  /* 0x0000000107077824 */ /* 0x000fe400078e0205 */
[----:B------:R-:W-:Y:S02]  /*0f60*/  @P2 VIADD R20, R20, 0x1 ;  /* 0x0000000114142836 */ /* 0x000fe40000000000 */
[----:B------:R-:W-:Y:S02]  /*0f70*/  IMAD R5, R26, UR18, RZ ;  /* 0x000000121a057c24 */ /* 0x000fe4000f8e02ff */
[----:B------:R-:W-:-:S04]  /*0f80*/  IMAD.WIDE.U32 R6, R8, UR18, R6 ;  /* 0x0000001208067c25 */ /* 0x000fc8000f8e0006 */
[----:B------:R-:W-:Y:S01]  /*0f90*/  @!P0 IMAD.MOV R20, RZ, RZ, -R20 ;  /* 0x000000ffff148224 */ /* 0x000fe200078e0a14 */
[----:B------:R-:W-:Y:S01]  /*0fa0*/  @!P1 LOP3.LUT R20, RZ, R4, RZ, 0x33, !PT ;  /* 0x00000004ff149212 */ /* 0x000fe200078e33ff */
[----:B------:R-:W-:Y:S01]  /*0fb0*/  IMAD R5, R8, UR19, R5 ;  /* 0x0000001308057c24 */ /* 0x000fe2000f8e0205 */
[----:B------:R-:W-:Y:S01]  /*0fc0*/  ULDC.64 UR18, c[0x0][0x268] ;  /* 0x00009a0000127ab9 */ /* 0x000fe20000000a00 */
[----:B------:R-:W-:Y:S02]  /*0fd0*/  IADD3 R27, P0, R217, R16, RZ ;  /* 0x00000010d91b7210 */ /* 0x000fe40007f1e0ff */
[----:B------:R-:W-:Y:S01]  /*0fe0*/  SHF.R.S32.HI R18, RZ, 0x1f, R20 ;  /* 0x0000001fff127819 */ /* 0x000fe20000011414 */
[----:B------:R-:W-:Y:S02]  /*0ff0*/  IMAD.IADD R7, R7, 0x1, R5 ;  /* 0x0000000107077824 */ /* 0x000fe400078e0205 */
[----:B------:R-:W-:Y:S02]  /*1000*/  IMAD.X R25, R19, 0x1, R17, P0 ;  /* 0x0000000113197824 */ /* 0x000fe400000e0611 */
[----:B------:R-:W-:-:S02]  /*1010*/  IMAD R5, R18, UR18, RZ ;  /* 0x0000001212057c24 */ /* 0x000fc4000f8e02ff */
[----:B------:R-:W-:-:S04]  /*1020*/  IMAD.WIDE.U32 R6, R20, UR18, R6 ;  /* 0x0000001214067c25 */ /* 0x000fc8000f8e0006 */
[----:B------:R-:W-:Y:S01]  /*1030*/  IMAD R34, R20, UR19, R5 ;  /* 0x0000001314227c24 */ /* 0x000fe2000f8e0205 */
[----:B------:R-:W-:Y:S01]  /*1040*/  ULDC.64 UR18, c[0x0][0x418] ;  /* 0x0001060000127ab9 */ /* 0x000fe20000000a00 */
[----:B--2---:R-:W-:Y:S02]  /*1050*/  IMAD R30, R25, R10, RZ ;  /* 0x0000000a191e7224 */ /* 0x004fe400078e02ff */
[----:B------:R-:W-:Y:S02]  /*1060*/  IMAD R5, R26, UR18, RZ ;  /* 0x000000121a057c24 */ /* 0x000fe4000f8e02ff */
[----:B------:R-:W-:Y:S02]  /*1070*/  IMAD.IADD R35, R7, 0x1, R34 ;  /* 0x0000000107237824 */ /* 0x000fe400078e0222 */
[----:B------:R-:W-:Y:S02]  /*1080*/  IMAD R22, R8, UR19, R5 ;  /* 0x0000001308167c24 */ /* 0x000fe4000f8e0205 */
[----:B------:R-:W2:Y:S01]  /*1090*/  LDC.64 R4, c[0x0][0x248] ;  /* 0x00009200ff047b82 */ /* 0x000ea20000000a00 */
[----:B------:R-:W-:-:S02]  /*10a0*/  IMAD.MOV.U32 R34, RZ, RZ, R6 ;  /* 0x000000ffff227224 */ /* 0x000fc400078e0006 */
[----:B------:R-:W-:Y:S01]  /*10b0*/  IMAD.WIDE.U32 R36, R8, UR18, R218 ;  /* 0x0000001208247c25 */ /* 0x000fe2000f8e00da */
[----:B------:R-:W-:-:S03]  /*10c0*/  ULDC.64 UR18, c[0x0][0x220] ;  /* 0x0000880000127ab9 */ /* 0x000fc60000000a00 */
[----:B------:R-:W-:Y:S01]  /*10d0*/  IMAD.WIDE.U32 R34, R217, R12, R34 ;  /* 0x0000000cd9227225 */ /* 0x000fe200078e0022 */
[----:B------:R-:W3:Y:S03]  /*10e0*/  LDC.64 R6, c[0x0][0x420] ;  /* 0x00010800ff067b82 */ /* 0x000ee60000000a00 */
[----:B------:R-:W-:Y:S01]  /*10f0*/  IMAD.IADD R24, R35, 0x1, R24 ;  /* 0x0000000123187824 */ /* 0x000fe200078e0218 */
[C---:B------:R-:W-:Y:S01]  /*1100*/  LEA R32, P0, R34.reuse, UR18, 0x1 ;  /* 0x0000001222207c11 */ /* 0x040fe2000f8008ff */
[----:B------:R-:W-:Y:S02]  /*1110*/  IMAD.IADD R37, R37, 0x1, R22 ;  /* 0x0000000125257824 */ /* 0x000fe400078e0216 */
[C---:B------:R-:W-:Y:S01]  /*1120*/  IMAD R23, R27.reuse, R11, R30 ;  /* 0x0000000b1b177224 */ /* 0x040fe200078e021e */
[----:B------:R-:W-:Y:S01]  /*1130*/  LEA.HI.X R33, R34, UR19, R24, 0x1, P0 ;  /* 0x0000001322217c11 */ /* 0x000fe200080f0c18 */
[----:B------:R-:W-:Y:S01]  /*1140*/  IMAD.WIDE.U32 R38, R27, R10, R218 ;  /* 0x0000000a1b267225 */ /* 0x000fe200078e00da */
[----:B------:R-:W-:Y:S01]  /*1150*/  LEA R30, P1, R12, R32, 0x6 ;  /* 0x000000200c1e7211 */ /* 0x000fe200078230ff */
[----:B------:R-:W-:Y:S01]  /*1160*/  ULDC.64 UR18, c[0x0][0x230] ;  /* 0x00008c0000127ab9 */ /* 0x000fe20000000a00 */
[----:B------:R-:W-:Y:S01]  /*1170*/  ISETP.NE.AND P0, PT, R28, 0x1, PT ;  /* 0x000000011c00780c */ /* 0x000fe20003f05270 */
[----:B------:R-:W-:Y:S01]  /*1180*/  IMAD.IADD R39, R39, 0x1, R23 ;  /* 0x0000000127277824 */ /* 0x000fe200078e0217 */
[----:B------:R-:W-:Y:S01]  /*1190*/  LEA.HI.X R31, R12, R33, R13, 0x6, P1 ;  /* 0x000000210c1f7211 */ /* 0x000fe200008f340d */
[----:B------:R-:W-:Y:S01]  /*11a0*/  IMAD R13, R26, UR20, RZ ;  /* 0x000000141a0d7c24 */ /* 0x000fe2000f8e02ff */
[----:B------:R-:W-:Y:S01]  /*11b0*/  @P4 BAR.SYNC.DEFER_BLOCKING 0x0 ;  /* 0x0000000000004b1d */ /* 0x000fe20000010000 */
[----:B--2---:R-:W-:-:S02]  /*11c0*/  IMAD R22, R4, UR27, RZ ;  /* 0x0000001b04167c24 */ /* 0x004fc4000f8e02ff */
[----:B------:R-:W-:-:S04]  /*11d0*/  IMAD.WIDE.U32 R28, R4, UR28, R218 ;  /* 0x0000001c041c7c25 */ /* 0x000fc8000f8e00da */
[----:B------:R-:W-:Y:S02]  /*11e0*/  IMAD R22, R5, UR28, R22 ;  /* 0x0000001c05167c24 */ /* 0x000fe4000f8e0216 */
[----:B---3--:R-:W-:Y:S02]  /*11f0*/  IMAD R12, R25, R6, RZ ;  /* 0x00000006190c7224 */ /* 0x008fe400078e02ff */
[----:B------:R-:W-:Y:S01]  /*1200*/  IMAD.IADD R29, R29, 0x1, R22 ;  /* 0x000000011d1d7824 */ /* 0x000fe200078e0216 */
[----:B------:R-:W-:Y:S01]  /*1210*/  SHF.R.S32.HI R22, RZ, 0x1f, R9 ;  /* 0x0000001fff167819 */ /* 0x000fe20000011409 */
[----:B------:R-:W-:Y:S02]  /*1220*/  IMAD R23, R26, UR18, RZ ;  /* 0x000000121a177c24 */ /* 0x000fe4000f8e02ff */
[C---:B------:R-:W-:Y:S02]  /*1230*/  IMAD R13, R8.reuse, UR21, R13 ;  /* 0x00000015080d7c24 */ /* 0x040fe4000f8e020d */
[----:B------:R-:W-:Y:S01]  /*1240*/  IMAD.WIDE.U32 R24, R8, UR20, R38 ;  /* 0x0000001408187c25 */ /* 0x000fe2000f8e0026 */
[----:B------:R-:W-:-:S03]  /*1250*/  ULDC.64 UR20, c[0x0][0x428] ;  /* 0x00010a0000147ab9 */ /* 0x000fc60000000a00 */
[C---:B------:R-:W-:Y:S02]  /*1260*/  IMAD R12, R27.reuse, R7, R12 ;  /* 0x000000071b0c7224 */ /* 0x040fe400078e020c */
[----:B------:R-:W-:Y:S01]  /*1270*/  IMAD.WIDE.U32 R36, R27, R6, R36 ;  /* 0x000000061b247225 */ /* 0x000fe200078e0024 */
[----:B------:R-:W-:Y:S01]  /*1280*/  @!PT LDS RZ, [RZ] ;  /* 0x00000000fffff984 */ /* 0x000fe20000000800 */
[----:B------:R-:W-:Y:S01]  /*1290*/  @!PT LDS RZ, [RZ] ;  /* 0x00000000fffff984 */ /* 0x000fe20000000800 */
[----:B------:R-:W-:Y:S01]  /*12a0*/  @!PT LDS RZ, [RZ] ;  /* 0x00000000fffff984 */ /* 0x000fe20000000800 */
[----:B------:R-:W-:Y:S03]  /*12b0*/  LDGSTS.E.BYPASS.LTC128B.128 [R228+0x10000], desc[UR14][R32.64] ;  /* 0x1000000020e47fae */ /* 0x000fe6000b901d4e */
[C---:B------:R-:W-:Y:S01]  /*12c0*/  IMAD R23, R8.reuse, UR19, R23 ;  /* 0x0000001308177c24 */ /* 0x040fe2000f8e0217 */
[----:B------:R-:W-:Y:S01]  /*12d0*/  LDGSTS.E.BYPASS.LTC128B.128 [R228+0x12000], desc[UR14][R32.64+0x80] ;  /* 0x1200008020e47fae */ /* 0x000fe2000b901d4e */
[----:B------:R-:W-:Y:S01]  /*12e0*/  IMAD.WIDE.U32 R26, R8, UR18, R28 ;  /* 0x00000012081a7c25 */ /* 0x000fe2000f8e001c */
[----:B------:R-:W-:Y:S02]  /*12f0*/  ULDC.64 UR18, c[0x0][0x260] ;  /* 0x0000980000127ab9 */ /* 0x000fe40000000a00 */
[----:B------:R-:W-:Y:S01]  /*1300*/  LDGSTS.E.BYPASS.LTC128B.128 [R228+0x11000], desc[UR14][R30.64] ;  /* 0x110000001ee47fae */ /* 0x000fe2000b901d4e */
[----:B------:R-:W-:-:S02]  /*1310*/  IMAD.IADD R25, R25, 0x1, R13 ;  /* 0x0000000119197824 */ /* 0x000fc400078e020d */
[----:B------:R-:W-:Y:S01]  /*1320*/  IMAD R13, R18, UR18, RZ ;  /* 0x00000012120d7c24 */ /* 0x000fe2000f8e02ff */
[----:B------:R-:W-:Y:S01]  /*1330*/  LDGSTS.E.BYPASS.LTC128B.128 [R228+0x13000], desc[UR14][R30.64+0x80] ;  /* 0x130000801ee47fae */ /* 0x000fe2000b901d4e */
[C---:B------:R-:W-:Y:S02]  /*1340*/  IMAD R18, R22.reuse, UR20, RZ ;  /* 0x0000001416127c24 */ /* 0x040fe4000f8e02ff */
[----:B------:R-:W-:Y:S01]  /*1350*/  IMAD R22, R22, UR22, RZ ;  /* 0x0000001616167c24 */ /* 0x000fe2000f8e02ff */
[----:B------:R-:W0:Y:S01]  /*1360*/  LDGDEPBAR ;  /* 0x00000000000079af */ /* 0x000e220000000000 */
[----:B------:R-:W-:Y:S02]  /*1370*/  IMAD.IADD R37, R37, 0x1, R12 ;  /* 0x0000000125257824 */ /* 0x000fe400078e020c */
[----:B------:R-:W-:Y:S02]  /*1380*/  IMAD.IADD R27, R27, 0x1, R23 ;  /* 0x000000011b1b7824 */ /* 0x000fe400078e0217 */
[----:B------:R-:W-:-:S02]  /*1390*/  IMAD R22, R9, UR23, R22 ;  /* 0x0000001709167c24 */ /* 0x000fc4000f8e0216 */
[----:B------:R-:W-:-:S04]  /*13a0*/  IMAD.WIDE.U32 R24, R9, UR22, R24 ;  /* 0x0000001609187c25 */ /* 0x000fc8000f8e0018 */
[C---:B------:R-:W-:Y:S02]  /*13b0*/  IMAD R18, R9.reuse, UR21, R18 ;  /* 0x0000001509127c24 */ /* 0x040fe4000f8e0212 */
[----:B------:R-:W-:Y:S01]  /*13c0*/  IMAD.WIDE.U32 R36, R9, UR20, R36 ;  /* 0x0000001409247c25 */ /* 0x000fe2000f8e0024 */
[----:B------:R-:W-:Y:S02]  /*13d0*/  ULDC.64 UR20, c[0x0][0x210] ;  /* 0x0000840000147ab9 */ /* 0x000fe40000000a00 */
[----:B------:R-:W-:Y:S01]  /*13e0*/  LEA R242, P2, R24, UR20, 0x1 ;  /* 0x0000001418f27c11 */ /* 0x000fe2000f8408ff */
[C---:B------:R-:W-:Y:S02]  /*13f0*/  IMAD R12, R20.reuse, UR19, R13 ;  /* 0x00000013140c7c24 */ /* 0x040fe4000f8e020d */
[----:B------:R-:W-:Y:S01]  /*1400*/  IMAD.WIDE.U32 R26, R20, UR18, R26 ;  /* 0x00000012141a7c25 */ /* 0x000fe2000f8e001a */
[----:B------:R-:W-:Y:S02]  /*1410*/  ULDC.64 UR18, c[0x0][0x3e0] ;  /* 0x0000f80000127ab9 */ /* 0x000fe40000000a00 */
[----:B------:R-:W-:Y:S01]  /*1420*/  LEA R240, P1, R36, UR18, 0x1 ;  /* 0x0000001224f07c11 */ /* 0x000fe2000f8208ff */
[----:B------:R-:W-:-:S02]  /*1430*/  IMAD.IADD R22, R25, 0x1, R22 ;  /* 0x0000000119167824 */ /* 0x000fc400078e0216 */
[----:B------:R-:W-:Y:S02]  /*1440*/  IMAD.IADD R18, R37, 0x1, R18 ;  /* 0x0000000125127824 */ /* 0x000fe400078e0212 */
[----:B------:R-:W-:Y:S01]  /*1450*/  IMAD.IADD R27, R27, 0x1, R12 ;  /* 0x000000011b1b7824 */ /* 0x000fe200078e020c */
[----:B------:R-:W-:Y:S01]  /*1460*/  LEA.HI.X R243, R24, UR21, R22, 0x1, P2 ;  /* 0x0000001518f37c11 */ /* 0x000fe200090f0c16 */
[-C--:B------:R-:W-:Y:S01]  /*1470*/  IMAD R12, R19, R4.reuse, RZ ;  /* 0x00000004130c7224 */ /* 0x080fe200078e02ff */
[----:B------:R-:W-:Y:S01]  /*1480*/  LEA.HI.X R241, R36, UR19, R18, 0x1, P1 ;  /* 0x0000001324f17c11 */ /* 0x000fe200088f0c12 */
[C---:B------:R-:W-:Y:S01]  /*1490*/  IMAD.WIDE.U32 R26, R217.reuse, R4, R26 ;  /* 0x00000004d91a7225 */ /* 0x040fe200078e001a */
[----:B------:R-:W-:Y:S01]  /*14a0*/  LEA R22, P3, R6, R240, 0x6 ;  /* 0x000000f006167211 */ /* 0x000fe200078630ff */
[----:B------:R-:W-:Y:S01]  /*14b0*/  ULDC.64 UR18, c[0x0][0x218] ;  /* 0x0000860000127ab9 */ /* 0x000fe20000000a00 */
[----:B------:R-:W-:Y:S01]  /*14c0*/  LEA R18, P2, R10, R242, 0x6 ;  /* 0x000000f20a127211 */ /* 0x000fe200078430ff */
[----:B------:R-:W-:Y:S01]  /*14d0*/  IMAD R12, R217, R5, R12 ;  /* 0x00000005d90c7224 */ /* 0x000fe200078e020c */
[----:B------:R-:W-:Y:S01]  /*14e0*/  LEA.HI.X R23, R6, R241, R7, 0x6, P3 ;  /* 0x000000f106177211 */ /* 0x000fe200018f3407 */
[----:B------:R-:W-:Y:S01]  /*14f0*/  VIADD R13, R216, 0x2000 ;  /* 0x00002000d80d7836 */ /* 0x000fe20000000000 */
[----:B------:R-:W2:Y:S01]  /*1500*/  S2R R7, SR_TID.X ;  /* 0x0000000000077919 */ /* 0x000ea20000002100 */
[----:B------:R-:W-:Y:S01]  /*1510*/  IMAD.IADD R12, R27, 0x1, R12 ;  /* 0x000000011b0c7824 */ /* 0x000fe200078e020c */
[----:B------:R-:W-:-:S02]  /*1520*/  LEA R24, P1, R26, UR18, 0x1 ;  /* 0x000000121a187c11 */ /* 0x000fc4000f8208ff */
[----:B------:R-:W-:Y:S01]  /*1530*/  SEL R13, R13, R216, !P0 ;  /* 0x000000d80d0d7207 */ /* 0x000fe20004000000 */
[----:B------:R-:W-:Y:S01]  /*1540*/  LDGSTS.E.BYPASS.LTC128B.128 [R228+0x8000], desc[UR14][R240.64] ;  /* 0x08000000f0e47fae */ /* 0x000fe2000b901d4e */
[----:B------:R-:W-:Y:S01]  /*1550*/  LEA.HI.X R25, R26, UR19, R12, 0x1, P1 ;  /* 0x000000131a197c11 */ /* 0x000fe200088f0c0c */
[----:B------:R-:W-:Y:S01]  /*1560*/  ULDC UR19, c[0x0][0x2dc] ;  /* 0x0000b70000137ab9 */ /* 0x000fe20000000800 */
[----:B------:R-:W-:Y:S01]  /*1570*/  LEA R20, P1, R4, R24, 0x6 ;  /* 0x0000001804147211 */ /* 0x000fe200078230ff */
[----:B------:R-:W3:Y:S01]  /*1580*/  S2R R12, SR_CTAID.X ;  /* 0x00000000000c7919 */ /* 0x000ee20000002500 */
[----:B------:R-:W-:Y:S01]  /*1590*/  LEA.HI.X R19, R10, R243, R11, 0x6, P2 ;  /* 0x000000f30a137211 */ /* 0x000fe200010f340b */
[----:B------:R-:W-:Y:S01]  /*15a0*/  IMAD.WIDE R26, R220, 0x4, R244 ;  /* 0x00000004dc1a7825 */ /* 0x000fe200078e02f4 */
[----:B------:R-:W-:Y:S01]  /*15b0*/  LEA.HI.X R21, R4, R25, R5, 0x6, P1 ;  /* 0x0000001904157211 */ /* 0x000fe200008f3405 */
[----:B------:R-:W4:Y:S01]  /*15c0*/  LDC.64 R10, c[0x0][0x2f0] ;  /* 0x0000bc00ff0a7b82 */ /* 0x000f220000000a00 */
[----:B------:R-:W-:Y:S01]  /*15d0*/  LEA R239, R13, UR5, 0x1 ;  /* 0x000000050def7c11 */ /* 0x000fe2000f8e08ff */
[----:B------:R-:W-:Y:S04]  /*15e0*/  LDGSTS.E.BYPASS.LTC128B.128 [R228+0xa000], desc[UR14][R240.64+0x80] ;  /* 0x0a000080f0e47fae */ /* 0x000fe8000b901d4e */
[----:B------:R-:W-:Y:S02]  /*15f0*/  LDGSTS.E.BYPASS.LTC128B.128 [R228+0x9000], desc[UR14][R22.64] ;  /* 0x0900000016e47fae */ /* 0x000fe4000b901d4e */
[----:B------:R-:W3:Y:S02]  /*1600*/  LDC.64 R4, c[0x0][0x488] ;  /* 0x00012200ff047b82 */ /* 0x000ee40000000a00 */
[----:B------:R3:W-:Y:S04]  /*1610*/  LDGSTS.E.BYPASS.LTC128B.128 [R228+0xb000], desc[UR14][R22.64+0x80] ;  /* 0x0b00008016e47fae */ /* 0x0007e8000b901d4e */
[----:B------:R-:W-:Y:S04]  /*1620*/  LDGSTS.E.BYPASS.LTC128B.128 [R239], desc[UR14][R242.64] ;  /* 0x00000000f2ef7fae */ /* 0x000fe8000b901d4e */
[----:B------:R-:W-:Y:S04]  /*1630*/  LDGSTS.E.BYPASS.LTC128B.128 [R239+0x2000], desc[UR14][R242.64+0x80] ;  /* 0x02000080f2ef7fae */ /* 0x000fe8000b901d4e */
[----:B------:R-:W-:Y:S04]  /*1640*/  LDGSTS.E.BYPASS.LTC128B.128 [R239+0x1000], desc[UR14][R18.64] ;  /* 0x0100000012ef7fae */ /* 0x000fe8000b901d4e */
[----:B------:R1:W-:Y:S04]  /*1650*/  LDGSTS.E.BYPASS.LTC128B.128 [R239+0x3000], desc[UR14][R18.64+0x80] ;  /* 0x0300008012ef7fae */ /* 0x0003e8000b901d4e */
[----:B------:R-:W-:Y:S04]  /*1660*/  LDGSTS.E.BYPASS.LTC128B.128 [R228+0xc000], desc[UR14][R24.64] ;  /* 0x0c00000018e47fae */ /* 0x000fe8000b901d4e */
[----:B------:R-:W-:Y:S04]  /*1670*/  LDGSTS.E.BYPASS.LTC128B.128 [R228+0xe000], desc[UR14][R24.64+0x80] ;  /* 0x0e00008018e47fae */ /* 0x000fe8000b901d4e */
[----:B------:R-:W-:Y:S04]  /*1680*/  LDGSTS.E.BYPASS.LTC128B.128 [R228+0xd000], desc[UR14][R20.64] ;  /* 0x0d00000014e47fae */ /* 0x000fe8000b901d4e */
[----:B------:R4:W-:Y:S01]  /*1690*/  LDGSTS.E.BYPASS.LTC128B.128 [R228+0xf000], desc[UR14][R20.64+0x80] ;  /* 0x0f00008014e47fae */ /* 0x0009e2000b901d4e */
[----:B---3--:R-:W-:-:S03]  /*16a0*/  IMAD.WIDE.U32 R22, R12, R4, RZ ;  /* 0x000000040c167225 */ /* 0x008fc600078e00ff */
[----:B------:R-:W0:Y:S01]  /*16b0*/  LDGDEPBAR ;  /* 0x00000000000079af */ /* 0x000e220000000000 */
[----:B--2---:R-:W-:Y:S01]  /*16c0*/  SHF.R.S32.HI R6, RZ, 0x1f, R7 ;  /* 0x0000001fff067819 */ /* 0x004fe20000011407 */
[----:B------:R-:W-:Y:S02]  /*16d0*/  UIMAD UR39, UR24, UR19, URZ ;  /* 0x00000013182772a4 */ /* 0x000fe4000f8e023f */
[----:B------:R-:W-:Y:S01]  /*16e0*/  UIMAD.WIDE.U32 UR22, UR19, UR24, URZ ;  /* 0x00000018131672a5 */ /* 0x000fe2000f8e003f */
[----:B------:R-:W-:Y:S01]  /*16f0*/  LEA.HI R13, R6, R7, RZ, 0x5 ;  /* 0x00000007060d7211 */ /* 0x000fe200078f28ff */
[----:B------:R-:W5:Y:S03]  /*1700*/  LDG.E R238, desc[UR14][R26.64] ;  /* 0x0000000e1aee7981 */ /* 0x000f66000c1e1900 */
[----:B------:R-:W-:Y:S01]  /*1710*/  LOP3.LUT R246, R13, 0xffffffe0, RZ, 0xc0, !PT ;  /* 0xffffffe00df67812 */ /* 0x000fe200078ec0ff */
[----:B------:R2:W5:Y:S01]  /*1720*/  LDG.E R237, desc[UR14][R26.64+0x20] ;  /* 0x0000200e1aed7981 */ /* 0x000562000c1e1900 */
[----:B------:R-:W-:Y:S01]  /*1730*/  SHF.R.S32.HI R13, RZ, 0x5, R13 ;  /* 0x00000005ff0d7819 */ /* 0x000fe2000001140d */
[----:B------:R-:W-:Y:S01]  /*1740*/  USHF.L.U32 UR20, UR39, 0x6, URZ ;  /* 0x0000000627147899 */ /* 0x000fe2000800063f */
[----:B-1----:R-:W-:Y:S01]  /*1750*/  IMAD R19, R9, UR19, RZ ;  /* 0x0000001309137c24 */ /* 0x002fe2000f8e02ff */
[----:B------:R-:W-:Y:S01]  /*1760*/  CS2R R94, SRZ ;  /* 0x00000000005e7805 */ /* 0x000fe2000001ff00 */
[----:B------:R-:W-:Y:S01]  /*1770*/  IMAD.IADD R246, R7, 0x1, -R246 ;  /* 0x0000000107f67824 */ /* 0x000fe200078e0af6 */
[----:B------:R-:W-:Y:S01]  /*1780*/  USHF.R.S32.HI UR18, URZ, 0x1f, UR20 ;  /* 0x0000001f3f127899 */ /* 0x000fe20008011414 */
[----:B------:R-:W-:Y:S01]  /*1790*/  IMAD R5, R12, R5, R23 ;  /* 0x000000050c057224 */ /* 0x000fe200078e0217 */
[----:B------:R-:W-:-:S02]  /*17a0*/  CS2R R92, SRZ ;  /* 0x00000000005c7805 */ /* 0x000fc4000001ff00 */
[----:B------:R-:W-:Y:S02]  /*17b0*/  CS2R R98, SRZ ;  /* 0x0000000000627805 */ /* 0x000fe4000001ff00 */
[----:B------:R-:W-:Y:S02]  /*17c0*/  CS2R R96, SRZ ;  /* 0x0000000000607805 */ /* 0x000fe4000001ff00 */
[----:B------:R-:W-:Y:S02]  /*17d0*/  CS2R R90, SRZ ;  /* 0x00000000005a7805 */ /* 0x000fe4000001ff00 */
[----:B------:R-:W-:Y:S01]  /*17e0*/  SEL R5, R5, RZ, P4 ;  /* 0x000000ff05057207 */ /* 0x000fe20002000000 */
[----:B----4-:R-:W-:Y:S01]  /*17f0*/  IMAD R20, R13, UR39, R246 ;  /* 0x000000270d147c24 */ /* 0x010fe2000f8e02f6 */
[----:B------:R-:W-:Y:S01]  /*1800*/  SHF.R.S32.HI R13, RZ, 0x1f, R19 ;  /* 0x0000001fff0d7819 */ /* 0x000fe20000011413 */
[----:B------:R-:W-:-:S04]  /*1810*/  DEPBAR.LE SB0, 0x1 ;  /* 0x000080400000791a */ /* 0x000fc80000000000 */
[----:B------:R-:W-:Y:S01]  /*1820*/  IADD3 R18, P2, P1, R20, UR20, R19 ;  /* 0x0000001414127c10 */ /* 0x000fe2000f95e013 */
[----:B------:R-:W-:Y:S01]  /*1830*/  USHF.R.S32.HI UR20, URZ, 0x1f, UR19 ;  /* 0x0000001f3f147899 */ /* 0x000fe20008011413 */
[----:B------:R-:W-:Y:S01]  /*1840*/  SHF.R.S32.HI R20, RZ, 0x1f, R20 ;  /* 0x0000001fff147819 */ /* 0x000fe20000011414 */
[----:B------:R-:W-:Y:S01]  /*1850*/  BAR.SYNC.DEFER_BLOCKING 0x0 ;  /* 0x0000000000007b1d */ /* 0x000fe20000010000 */
[----:B------:R-:W-:Y:S01]  /*1860*/  SEL R19, R22, RZ, P4 ;  /* 0x000000ff16137207 */ /* 0x000fe20002000000 */
[----:B------:R-:W-:Y:S01]  /*1870*/  UIMAD UR20, UR20, UR24, URZ ;  /* 0x00000018141472a4 */ /* 0x000fe2000f8e023f */
[----:B------:R-:W-:Y:S01]  /*1880*/  IADD3.X R4, R20, UR18, R13, P2, P1 ;  /* 0x0000001214047c10 */ /* 0x000fe200097e240d */
[----:B------:R-:W-:Y:S01]  /*1890*/  IMAD.WIDE R12, R8, 0x80, RZ ;  /* 0x00000080080c7825 */ /* 0x000fe200078e02ff */
[----:B------:R-:W-:Y:S01]  /*18a0*/  ISETP.NE.U32.AND P2, PT, R10, RZ, PT ;  /* 0x000000ff0a00720c */ /* 0x000fe20003f45070 */
[----:B------:R-:W-:Y:S01]  /*18b0*/  ULDC UR18, c[0x0][0x398] ;  /* 0x0000e60000127ab9 */ /* 0x000fe20000000800 */
[----:B------:R-:W-:Y:S01]  /*18c0*/  IADD3 R18, P1, R19, R18, RZ ;  /* 0x0000001213127210 */ /* 0x000fe20007f3e0ff */
[----:B------:R-:W-:Y:S01]  /*18d0*/  IMAD.WIDE R20, R8, UR17, R16 ;  /* 0x0000001108147c25 */ /* 0x000fe2000f8e0210 */
[----:B------:R-:W-:Y:S01]  /*18e0*/  ISETP.NE.AND.EX P2, PT, R11, RZ, PT, P2 ;  /* 0x000000ff0b00720c */ /* 0x000fe20003f45320 */
[----:B------:R-:W-:Y:S01]  /*18f0*/  UIMAD UR20, UR25, UR19, UR20 ;  /* 0x00000013191472a4 */ /* 0x000fe2000f8e0214 */
[----:B------:R-:W-:Y:S01]  /*1900*/  CS2R R88, SRZ ;  /* 0x0000000000587805 */ /* 0x000fe2000001ff00 */
[----:B------:R-:W-:Y:S01]  /*1910*/  IMAD.X R19, R5, 0x1, R4, P1 ;  /* 0x0000000105137824 */ /* 0x000fe200008e0604 */
[----:B------:R-:W-:Y:S01]  /*1920*/  SEL R11, R12, RZ, P2 ;  /* 0x000000ff0c0b7207 */ /* 0x000fe20001000000 */
[----:B------:R-:W-:Y:S01]  /*1930*/  UIADD3 UR20, UR23, UR20, URZ ;  /* 0x0000001417147290 */ /* 0x000fe2000fffe03f */
[----:B------:R-:W-:Y:S01]  /*1940*/  IADD3 R12, -R230, UR4, R233 ;  /* 0x00000004e60c7c10 */ /* 0x000fe2000fffe1e9 */
[----:B------:R-:W-:Y:S01]  /*1950*/  IMAD.IADD R17, R16, 0x1, R14 ;  /* 0x0000000110117824 */ /* 0x000fe200078e020e */
[----:B------:R-:W-:-:S02]  /*1960*/  SEL R10, R13, RZ, P2 ;  /* 0x000000ff0d0a7207 */ /* 0x000fc40001000000 */
[----:B------:R-:W-:Y:S02]  /*1970*/  CS2R R86, SRZ ;  /* 0x0000000000567805 */ /* 0x000fe4000001ff00 */
[----:B------:R-:W-:Y:S01]  /*1980*/  IADD3 R11, P2, R20, R11, RZ ;  /* 0x0000000b140b7210 */ /* 0x000fe20007f5e0ff */
[----:B------:R-:W-:Y:S01]  /*1990*/  VIADD R12, R12, -UR18 ;  /* 0x800000120c0c7c36 */ /* 0x000fe20008000000 */
[----:B------:R-:W-:Y:S01]  /*19a0*/  ULDC.64 UR18, c[0x0][0x400] ;  /* 0x0001000000127ab9 */ /* 0x000fe20000000a00 */
[----:B------:R-:W-:Y:S01]  /*19b0*/  IMAD.WIDE R234, R17, 0x4, R234 ;  /* 0x0000000411ea7825 */ /* 0x000fe200078e02ea */
[----:B------:R-:W-:Y:S01]  /*19c0*/  CS2R R84, SRZ ;  /* 0x0000000000547805 */ /* 0x000fe2000001ff00 */
[----:B------:R1:W3:Y:S01]  /*19d0*/  LDSM.16.M88.4 R116, [R201+0x10000] ;  /* 0x01000000c974783b */ /* 0x0002e20000000200 */
[----:B------:R-:W-:Y:S01]  /*19e0*/  SHF.R.S32.HI R5, RZ, 0x1f, R12 ;  /* 0x0000001fff057819 */ /* 0x000fe2000001140c */
[----:B------:R-:W-:Y:S01]  /*19f0*/  IMAD.X R13, R21, 0x1, R10, P2 ;  /* 0x00000001150d7824 */ /* 0x000fe200010e060a */
[----:B------:R-:W-:Y:S01]  /*1a00*/  CS2R R78, SRZ ;  /* 0x00000000004e7805 */ /* 0x000fe2000001ff00 */
[----:B------:R-:W-:Y:S01]  /*1a10*/  IMAD R4, R11, UR20, RZ ;  /* 0x000000140b047c24 */ /* 0x000fe2000f8e02ff */
[----:B------:R-:W-:Y:S01]  /*1a20*/  LEA.HI R12, R5, R12, RZ, 0x6 ;  /* 0x0000000c050c7211 */ /* 0x000fe200078f30ff */
[----:B------:R-:W-:Y:S01]  /*1a30*/  IMAD.WIDE.U32 R18, R11, UR22, R18 ;  /* 0x000000160b127c25 */ /* 0x000fe2000f8e0012 */
[----:B------:R-:W-:Y:S01]  /*1a40*/  LEA.HI R5, R6, R7, RZ, 0x3 ;  /* 0x0000000706057211 */ /* 0x000fe200078f18ff */
[----:B------:R1:W4:Y:S01]  /*1a50*/  LDSM.16.M88.4 R120, [R201+0x10800] ;  /* 0x01080000c978783b */ /* 0x0003220000000200 */
[----:B------:R-:W-:Y:S01]  /*1a60*/  SHF.R.S32.HI R12, RZ, 0x6, R12 ;  /* 0x00000006ff0c7819 */ /* 0x000fe2000001140c */
[----:B------:R-:W-:Y:S01]  /*1a70*/  IMAD R4, R13, UR22, R4 ;  /* 0x000000160d047c24 */ /* 0x000fe2000f8e0204 */
[----:B------:R-:W-:Y:S01]  /*1a80*/  LOP3.LUT R10, R5, 0xfffffff8, RZ, 0xc0, !PT ;  /* 0xfffffff8050a7812 */ /* 0x000fe200078ec0ff */
[----:B------:R1:W1:Y:S01]  /*1a90*/  LDSM.16.M88.4 R124, [R200+0x10000] ;  /* 0x01000000c87c783b */ /* 0x0002620000000200 */
[----:B------:R-:W-:Y:S01]  /*1aa0*/  VIMNMX R226, RZ, R12, !PT ;  /* 0x0000000cffe27248 */ /* 0x000fe20007fe0100 */
[----:B------:R-:W-:Y:S01]  /*1ab0*/  IMAD.IADD R5, R19, 0x1, R4 ;  /* 0x0000000113057824 */ /* 0x000fe200078e0204 */
[C---:B------:R-:W-:Y:S01]  /*1ac0*/  LEA R248, P2, R18.reuse, UR18, 0x2 ;  /* 0x0000001212f87c11 */ /* 0x040fe2000f8410ff */
[----:B------:R-:W-:Y:S01]  /*1ad0*/  IMAD.IADD R10, R7, 0x1, -R10 ;  /* 0x00000001070a7824 */ /* 0x000fe200078e0a0a */
[----:B------:R-:W-:Y:S01]  /*1ae0*/  ISETP.GT.AND P3, PT, R15, R226, PT ;  /* 0x000000e20f00720c */ /* 0x000fe20003f64270 */
[----:B------:R-:W-:Y:S01]  /*1af0*/  IMAD.MOV.U32 R4, RZ, RZ, 0x20 ;  /* 0x00000020ff047424 */ /* 0x000fe200078e00ff */
[----:B------:R-:W-:Y:S01]  /*1b00*/  LEA.HI.X R249, R18, UR19, R5, 0x2, P2 ;  /* 0x0000001312f97c11 */ /* 0x000fe200090f1405 */
[----:B------:R1:W1:Y:S01]  /*1b10*/  LDSM.16.M88.4 R128, [R200+0x10800] ;  /* 0x01080000c880783b */ /* 0x0002620000000200 */
[----:B------:R-:W-:-:S02]  /*1b20*/  LOP3.LUT P1, RZ, R10, 0x2, RZ, 0xc0, !PT ;  /* 0x000000020aff7812 */ /* 0x000fc4000782c0ff */
[----:B------:R-:W-:Y:S02]  /*1b30*/  CS2R R76, SRZ ;  /* 0x00000000004c7805 */ /* 0x000fe4000001ff00 */
[----:B------:R-:W-:Y:S01]  /*1b40*/  CS2R R82, SRZ ;  /* 0x0000000000527805 */ /* 0x000fe2000001ff00 */
[----:B------:R1:W1:Y:S01]  /*1b50*/  LDSM.16.M88.4 R132, [R3+0x10000] ;  /* 0x010000000384783b */ /* 0x0002620000000200 */
[----:B------:R-:W-:Y:S02]  /*1b60*/  SEL R4, R4, 0xffffffe0, !P1 ;  /* 0xffffffe004047807 */ /* 0x000fe40004800000 */
[----:B------:R-:W-:Y:S02]  /*1b70*/  CS2R R80, SRZ ;  /* 0x0000000000507805 */ /* 0x000fe4000001ff00 */
[----:B------:R-:W-:Y:S01]  /*1b80*/  CS2R R74, SRZ ;  /* 0x00000000004a7805 */ /* 0x000fe2000001ff00 */
[----:B------:R1:W1:Y:S01]  /*1b90*/  LDSM.16.M88.4 R136, [R3+0x10800] ;  /* 0x010800000388783b */ /* 0x0002620000000200 */
[----:B------:R-:W-:Y:S01]  /*1ba0*/  CS2R R72, SRZ ;  /* 0x0000000000487805 */ /* 0x000fe2000001ff00 */
[----:B------:R-:W-:Y:S01]  /*1bb0*/  IMAD.IADD R4, R4, 0x1, R3 ;  /* 0x0000000104047824 */ /* 0x000fe200078e0203 */
[----:B------:R-:W-:Y:S01]  /*1bc0*/  CS2R R70, SRZ ;  /* 0x0000000000467805 */ /* 0x000fe2000001ff00 */
[----:B------:R1:W1:Y:S01]  /*1bd0*/  LDSM.16.M88.4 R148, [R201+0x12000] ;  /* 0x01200000c994783b */ /* 0x0002620000000200 */
[----:B------:R-:W-:-:S02]  /*1be0*/  CS2R R68, SRZ ;  /* 0x0000000000447805 */ /* 0x000fc4000001ff00 */
[----:B------:R-:W-:Y:S02]  /*1bf0*/  CS2R R46, SRZ ;  /* 0x00000000002e7805 */ /* 0x000fe4000001ff00 */
[----:B------:R-:W-:Y:S01]  /*1c00*/  CS2R R44, SRZ ;  /* 0x00000000002c7805 */ /* 0x000fe2000001ff00 */
[----:B------:R1:W1:Y:S01]  /*1c10*/  LDSM.16.M88.4 R140, [R4+0x10000] ;  /* 0x01000000048c783b */ /* 0x0002620000000200 */
[----:B------:R-:W-:Y:S02]  /*1c20*/  CS2R R50, SRZ ;  /* 0x0000000000327805 */ /* 0x000fe4000001ff00 */
[----:B------:R-:W-:Y:S02]  /*1c30*/  CS2R R48, SRZ ;  /* 0x0000000000307805 */ /* 0x000fe4000001ff00 */
        /* <DEDUP_REMOVED lines=11> */
[----:B--2---:R-:W-:Y:S02]  /*1cf0*/  CS2R R26, SRZ ;  /* 0x00000000001a7805 */ /* 0x004fe4000001ff00 */
[----:B------:R-:W-:Y:S01]  /*1d00*/  CS2R R24, SRZ ;  /* 0x0000000000187805 */ /* 0x000fe2000001ff00 */
[----:B------:R2:W1:Y:S01]  /*1d10*/  LDSM.16.M88.4 R152, [R201+0x12800] ;  /* 0x01280000c998783b */ /* 0x0004620000000200 */
[----:B------:R-:W-:Y:S02]  /*1d20*/  CS2R R22, SRZ ;  /* 0x0000000000167805 */ /* 0x000fe4000001ff00 */
[----:B------:R-:W-:Y:S01]  /*1d30*/  CS2R R20, SRZ ;  /* 0x0000000000147805 */ /* 0x000fe2000001ff00 */
[----:B------:R2:W1:Y:S04]  /*1d40*/  LDSM.16.M88.4 R156, [R200+0x12000] ;  /* 0x01200000c89c783b */ /* 0x0004680000000200 */
[----:B------:R2:W1:Y:S04]  /*1d50*/  LDSM.16.M88.4 R160, [R200+0x12800] ;  /* 0x01280000c8a0783b */ /* 0x0004680000000200 */
[----:B------:R2:W1:Y:S04]  /*1d60*/  LDSM.16.M88.4 R164, [R3+0x12000] ;  /* 0x0120000003a4783b */ /* 0x0004680000000200 */
[----:B------:R2:W1:Y:S01]  /*1d70*/  LDSM.16.M88.4 R168, [R3+0x12800] ;  /* 0x0128000003a8783b */ /* 0x0004620000000200 */
[----:B---34-:R-:W-:Y:S05]  /*1d80*/  @!P3 BRA `(.L_x_441) ;  /* 0x000000300094b947 */ /* 0x018fea0003800000 */
[----:B------:R-:W1:Y:S01]  /*1d90*/  LDC.64 R12, c[0x0][0x3b8] ;  /* 0x0000ee00ff0c7b82 */ /* 0x000e620000000a00 */
[----:B------:R-:W-:Y:S01]  /*1da0*/  LEA.HI R6, R6, R7, RZ, 0x4 ;  /* 0x0000000706067211 */ /* 0x000fe200078f20ff */
[----:B------:R-:W-:Y:S01]  /*1db0*/  IMAD R8, R8, UR24, R9 ;  /* 0x0000001808087c24 */ /* 0x000fe2000f8e0209 */
[----:B------:R-:W-:Y:S02]  /*1dc0*/  USHF.L.U32 UR44, UR39, 0x4, URZ ;  /* 0x00000004272c7899 */ /* 0x000fe4000800063f */
[----:B------:R-:W-:Y:S02]  /*1dd0*/  USHF.L.U32 UR45, UR39, 0x3, URZ ;  /* 0x00000003272d7899 */ /* 0x000fe4000800063f */
[----:B------:R-:W-:Y:S01]  /*1de0*/  UIMAD UR43, UR39, 0x18, URZ ;  /* 0x00000018272b78a4 */ /* 0x000fe2000f8e023f */
[----:B------:R-:W3:Y:S01]  /*1df0*/  LDC R232, c[0x0][0x2dc] ;  /* 0x0000b700ffe87b82 */ /* 0x000ee20000000800 */
[----:B------:R-:W-:Y:S02]  /*1e00*/  USHF.L.U32 UR42, UR39, 0x5, URZ ;  /* 0x00000005272a7899 */ /* 0x000fe4000800063f */
[----:B------:R-:W-:-:S02]  /*1e10*/  UIMAD UR41, UR39, 0x28, URZ ;  /* 0x00000028272978a4 */ /* 0x000fc4000f8e023f */
[----:B------:R-:W-:Y:S01]  /*1e20*/  UIMAD UR40, UR39, 0x30, URZ ;  /* 0x00000030272878a4 */ /* 0x000fe2000f8e023f */
[----:B------:R-:W-:Y:S01]  /*1e30*/  ULDC UR26, c[0x0][0x270] ;  /* 0x00009c00001a7ab9 */ /* 0x000fe20000000800 */
[----:B-1----:R-:W4:Y:S04]  /*1e40*/  LDG.E.64 R4, desc[UR14][R12.64] ;  /* 0x0000000e0c047981 */ /* 0x002f28000c1e1b00 */
[----:B------:R-:W2:Y:S01]  /*1e50*/  LDG.E.64 R10, desc[UR14][R12.64+0x8] ;  /* 0x0000080e0c0a7981 */ /* 0x000ea2000c1e1b00 */
        /* <DEDUP_REMOVED lines=10> */
[----:B------:R-:W-:Y:S01]  /*1f00*/  VIADD R233, R233, UR4 ;  /* 0x00000004e9e97c36 */ /* 0x000fe20008000000 */
[----:B------:R-:W-:Y:S01]  /*1f10*/  SHF.R.S32.HI R6, RZ, 0x1f, R7 ;  /* 0x0000001fff067819 */ /* 0x000fe20000011407 */
[----:B------:R-:W-:Y:S01]  /*1f20*/  UIADD3 UR23, UR45, UR24, URZ ;  /* 0x000000182d177290 */ /* 0x000fe2000fffe03f */
[----:B------:R-:W-:Y:S01]  /*1f30*/  IMAD.MOV.U32 R205, RZ, RZ, 0x40 ;  /* 0x00000040ffcd7424 */ /* 0x000fe200078e00ff */
[----:B------:R-:W-:Y:S01]  /*1f40*/  UIADD3 UR34, UR45, UR35, URZ ;  /* 0x000000232d227290 */ /* 0x000fe2000fffe03f */
[----:B------:R-:W-:Y:S01]  /*1f50*/  LEA.HI R6, R6, R7, RZ, 0x3 ;  /* 0x0000000706067211 */ /* 0x000fe200078f18ff */
[----:B------:R-:W-:Y:S01]  /*1f60*/  UIADD3 UR25, UR45, UR37, URZ ;  /* 0x000000252d197290 */ /* 0x000fe2000fffe03f */
[----:B------:R-:W-:Y:S01]  /*1f70*/  SEL R208, R208, R211, !P0 ;  /* 0x000000d3d0d07207 */ /* 0x000fe20004000000 */
[----:B------:R-:W-:Y:S01]  /*1f80*/  UIADD3 UR22, UR45, UR23, URZ ;  /* 0x000000172d167290 */ /* 0x000fe2000fffe03f */
[----:B------:R-:W-:Y:S01]  /*1f90*/  LOP3.LUT R6, R6, 0xfffffff8, RZ, 0xc0, !PT ;  /* 0xfffffff806067812 */ /* 0x000fe200078ec0ff */
[----:B------:R-:W-:Y:S01]  /*1fa0*/  UIADD3 UR33, UR45, UR34, URZ ;  /* 0x000000222d217290 */ /* 0x000fe2000fffe03f */
[----:B------:R-:W-:Y:S01]  /*1fb0*/  SEL R207, R207, R212, !P0 ;  /* 0x000000d4cfcf7207 */ /* 0x000fe20004000000 */
[----:B------:R-:W-:Y:S01]  /*1fc0*/  UIADD3 UR21, UR45, UR22, URZ ;  /* 0x000000162d157290 */ /* 0x000fe2000fffe03f */
[----:B------:R-:W-:Y:S01]  /*1fd0*/  IMAD.SHL.U32 R231, R214, 0x20, RZ ;  /* 0x00000020d6e77824 */ /* 0x000fe200078e00ff */
[----:B------:R-:W-:Y:S01]  /*1fe0*/  UIADD3 UR18, UR45, UR25, URZ ;  /* 0x000000192d127290 */ /* 0x000fe2000fffe03f */
[----:B------:R-:W-:Y:S01]  /*1ff0*/  IMAD.IADD R6, R7, 0x1, -R6 ;  /* 0x0000000107067824 */ /* 0x000fe200078e0a06 */
[----:B------:R-:W-:Y:S01]  /*2000*/  UIADD3 UR32, UR45, UR33, URZ ;  /* 0x000000212d207290 */ /* 0x000fe2000fffe03f */
[----:B------:R-:W-:Y:S01]  /*2010*/  IMAD.SHL.U32 R7, R8, 0x20, RZ ;  /* 0x0000002008077824 */ /* 0x000fe200078e00ff */
[----:B------:R-:W-:Y:S01]  /*2020*/  UIADD3 UR20, UR45, UR21, URZ ;  /* 0x000000152d147290 */ /* 0x000fe2000fffe03f */
[----:B------:R-:W-:Y:S01]  /*2030*/  IMAD.MOV.U32 R95, RZ, RZ, RZ ;  /* 0x000000ffff5f7224 */ /* 0x000fe200078e00ff */
[----:B------:R-:W-:Y:S01]  /*2040*/  R2P PR, R6, 0x6 ;  /* 0x0000000606007804 */ /* 0x000fe20000000000 */
[----:B------:R-:W-:Y:S01]  /*2050*/  UIADD3 UR17, UR45, UR18, URZ ;  /* 0x000000122d117290 */ /* 0x000fe2000fffe03f */
[----:B------:R-:W-:Y:S01]  /*2060*/  IADD3 R233, -R230, 0x40, R233 ;  /* 0x00000040e6e97810 */ /* 0x000fe20007ffe1e9 */
[----:B------:R-:W-:Y:S01]  /*2070*/  UIMAD UR39, UR39, 0x38, URZ ;  /* 0x00000038272778a4 */ /* 0x000fe2000f8e023f */
[----:B------:R-:W-:Y:S01]  /*2080*/  LEA R208, R208, UR5, 0x1 ;  /* 0x00000005d0d07c11 */ /* 0x000fe2000f8e08ff */
[----:B------:R-:W-:Y:S01]  /*2090*/  UIADD3 UR31, UR45, UR32, URZ ;  /* 0x000000202d1f7290 */ /* 0x000fe2000fffe03f */
[----:B------:R-:W-:Y:S01]  /*20a0*/  SEL R206, R206, 0xffffffe0, !P1 ;  /* 0xffffffe0cece7807 */ /* 0x000fe20004800000 */
[----:B------:R-:W-:Y:S01]  /*20b0*/  UIADD3 UR19, UR45, UR20, URZ ;  /* 0x000000142d137290 */ /* 0x000fe2000fffe03f */
[----:B------:R-:W-:Y:S01]  /*20c0*/  LEA R207, R207, UR5, 0x1 ;  /* 0x00000005cfcf7c11 */ /* 0x000fe2000f8e08ff */
[----:B------:R-:W-:Y:S01]  /*20d0*/  UIADD3 UR4, UR45, UR17, URZ ;  /* 0x000000112d047290 */ /* 0x000fe2000fffe03f */
[----:B------:R-:W-:Y:S01]  /*20e0*/  SEL R205, R205, 0xffffffc0, !P2 ;  /* 0xffffffc0cdcd7807 */ /* 0x000fe20005000000 */
[----:B------:R-:W-:Y:S01]  /*20f0*/  IMAD.IADD R204, R209, 0x1, R206 ;  /* 0x00000001d1cc7824 */ /* 0x000fe200078e02ce */
[----:B----4-:R-:W-:-:S02]  /*2100*/  R2UR UR48, R5 ;  /* 0x00000000053072ca */ /* 0x010fc400000e0000 */
[--C-:B------:R-:W-:Y:S02]  /*2110*/  SHF.R.S32.HI R5, RZ, 0x1f, R246.reuse ;  /* 0x0000001fff057819 */ /* 0x100fe400000114f6 */
[----:B--2---:R-:W-:Y:S02]  /*2120*/  IADD3 R246, P4, P3, R7, R10, R246 ;  /* 0x0000000a07f67210 */ /* 0x004fe40007b9e0f6 */
[----:B------:R-:W-:Y:S02]  /*2130*/  SHF.R.S32.HI R10, RZ, 0x1f, R7 ;  /* 0x0000001fff0a7819 */ /* 0x000fe40000011407 */
[----:B------:R-:W-:Y:S01]  /*2140*/  R2UR UR49, R4 ;  /* 0x00000000043172ca */ /* 0x000fe200000e0000 */
[----:B------:R-:W-:Y:S01]  /*2150*/  IMAD.WIDE.U32 R246, R246, -0x2daee0ad, RZ ;  /* 0xd2511f53f6f67825 */ /* 0x000fe200078e00ff */
[----:B------:R-:W-:-:S03]  /*2160*/  IADD3.X R236, R10, R11, R5, P4, P3 ;  /* 0x0000000b0aec7210 */ /* 0x000fc600027e6405 */
[----:B------:R-:W-:-:S04]  /*2170*/  IMAD.U32 R5, RZ, RZ, UR12 ;  /* 0x0000000cff057e24 */ /* 0x000fc8000f8e00ff */
[----:B------:R-:W-:-:S05]  /*2180*/  IMAD R5, R5, 0x2, R214 ;  /* 0x0000000205057824 */ /* 0x000fca00078e02d6 */
[----:B------:R-:W-:-:S04]  /*2190*/  LOP3.LUT R5, R5, UR48, RZ, 0x3c, !PT ;  /* 0x0000003005057c12 */ /* 0x000fc8000f8e3cff */
[----:B------:R-:W-:-:S05]  /*21a0*/  LOP3.LUT R250, R5, R247, RZ, 0x3c, !PT ;  /* 0x000000f705fa7212 */ /* 0x000fca00078e3cff */
[----:B------:R-:W-:Y:S01]  /*21b0*/  IMAD.WIDE.U32 R250, R250, -0x326172a9, RZ ;  /* 0xcd9e8d57fafa7825 */ /* 0x000fe200078e00ff */
[----:B------:R-:W-:Y:S01]  /*21c0*/  IADD3 R202, R209, R205, RZ ;  /* 0x000000cdd1ca7210 */ /* 0x000fe20007ffe0ff */
[----:B------:R-:W-:Y:S01]  /*21d0*/  ULDC.U8 UR30, c[0x0][0x388] ;  /* 0x0000e200001e7ab9 */ /* 0x000fe20000000000 */
[----:B------:R-:W-:Y:S01]  /*21e0*/  IADD3 R203, R205, R204, RZ ;  /* 0x000000cccdcb7210 */ /* 0x000fe20007ffe0ff */
[----:B---3--:R-:W-:-:S06]  /*21f0*/  ULDC UR29, c[0x0][0x2ec] ;  /* 0x0000bb00001d7ab9 */ /* 0x008fcc0000000800 */
.L_x_444:
[----:B------:R-:W0:Y:S01]  /*2200*/  LDGDEPBAR ;  /* 0x00000000000079af */ /* 0x000e220000000000 */
[C---:B------:R-:W-:Y:S01]  /*2210*/  IMAD.IADD R182, R207.reuse, 0x1, R206 ;  /* 0x00000001cfb67824 */ /* 0x040fe200078e02ce */
[----:B------:R-:W-:Y:S01]  /*2220*/  UIADD3 UR46, UR49, -0x61c88647, URZ ;  /* 0x9e3779b9312e7890 */ /* 0x000fe2000fffe03f */
[--C-:B------:R-:W-:Y:S01]  /*2230*/  IMAD.IADD R181, R207, 0x1, R205.reuse ;  /* 0x00000001cfb57824 */ /* 0x100fe200078e02cd */
[----:B------:R-:W-:Y:S01]  /*2240*/  UIADD3 UR47, UR48, 0x76cf5d0a, URZ ;  /* 0x76cf5d0a302f7890 */ /* 0x000fe2000fffe03f */
[----:B------:R-:W-:Y:S01]  /*2250*/  IMAD.IADD R180, R182, 0x1, R205 ;  /* 0x00000001b6b47824 */ /* 0x000fe200078e02cd */
[----:B------:R-:W-:Y:S01]  /*2260*/  LEA R196, P0, R220, R234, 0x2 ;  /* 0x000000eadcc47211 */ /* 0x000fe200078010ff */
[C---:B------:R-:W-:Y:S02]  /*2270*/  IMAD.SHL.U32 R185, R229.reuse, 0x40, RZ ;  /* 0x00000040e5b97824 */ /* 0x040fe400078e00ff */
[----:B-----5:R-:W-:Y:S01]  /*2280*/  FMUL.FTZ R198, R238, 1.4426950216293334961 ;  /* 0x3fb8aa3beec67820 */ /* 0x020fe20000410000 */
[----:B------:R-:W-:Y:S01]  /*2290*/  IMAD R183, R229, 0x4, R215 ;  /* 0x00000004e5b77824 */ /* 0x000fe200078e02d7 */
[----:B------:R-:W-:Y:S01]  /*22a0*/  LEA.HI.X.SX32 R197, R220, R235, 0x2, P0 ;  /* 0x000000ebdcc57211 */ /* 0x000fe200000f16ff */
[----:B------:R-:W-:Y:S01]  /*22b0*/  FMUL.FTZ R213, R237, 1.4426950216293334961 ;  /* 0x3fb8aa3bedd57820 */ /* 0x000fe20000410000 */
[----:B------:R-:W-:Y:S01]  /*22c0*/  ISETP.GE.AND P6, PT, R185, R233, PT ;  /* 0x000000e9b900720c */ /* 0x000fe20003fc6270 */
[----:B------:R-:W-:Y:S01]  /*22d0*/  IMAD.WIDE.U32 R186, R183, -0x326172a9, RZ ;  /* 0xcd9e8d57b7ba7825 */ /* 0x000fe200078e00ff */
[----:B------:R-:W-:Y:S04]  /*22e0*/  FSETP.NEU.FTZ.AND P0, PT, R238, -INF , PT ;  /* 0xff800000ee00780b */ /* 0x000fe80003f1d000 */
[----:B------:R-:W-:Y:S02]  /*22f0*/  LOP3.LUT R184, R187, UR49, R236, 0x96, !PT ;  /* 0x00000031bbb87c12 */ /* 0x000fe4000f8e96ec */
[----:B------:R-:W-:Y:S01]  /*2300*/  LOP3.LUT R186, R251, UR46, R186, 0x96, !PT ;  /* 0x0000002efbba7c12 */ /* 0x000fe2000f8e96ba */
[----:B------:R-:W-:Y:S01]  /*2310*/  UIADD3 UR46, UR48, -0x4498517b, URZ ;  /* 0xbb67ae85302e7890 */ /* 0x000fe2000fffe03f */
[----:B------:R-:W-:Y:S01]  /*2320*/  FSEL R198, R198, RZ, P0 ;  /* 0x000000ffc6c67208 */ /* 0x000fe20000000000 */
[----:B------:R-:W-:Y:S01]  /*2330*/  IMAD.WIDE.U32 R188, R184, -0x2daee0ad, RZ ;  /* 0xd2511f53b8bc7825 */ /* 0x000fe200078e00ff */
[----:B------:R-:W-:Y:S04]  /*2340*/  DEPBAR.LE SB0, 0x0 ;  /* 0x000080000000791a */ /* 0x000fe80000000000 */
[----:B------:R-:W-:Y:S01]  /*2350*/  BAR.SYNC.DEFER_BLOCKING 0x0 ;  /* 0x0000000000007b1d */ /* 0x000fe20000010000 */
[----:B------:R-:W-:Y:S01]  /*2360*/  IMAD.WIDE.U32 R186, R186, -0x2daee0ad, RZ ;  /* 0xd2511f53baba7825 */ /* 0x000fe200078e00ff */
[----:B------:R-:W-:Y:S01]  /*2370*/  LOP3.LUT R184, R189, UR46, R246, 0x96, !PT ;  /* 0x0000002ebdb87c12 */ /* 0x000fe2000f8e96f6 */
[----:B------:R-:W-:Y:S01]  /*2380*/  UIADD3 UR46, UR49, 0x3c6ef372, URZ ;  /* 0x3c6ef372312e7890 */ /* 0x000fe2000fffe03f */
[----:B------:R-:W-:Y:S02]  /*2390*/  FSETP.NEU.FTZ.AND P0, PT, R237, -INF , PT ;  /* 0xff800000ed00780b */ /* 0x000fe40003f1d000 */
[----:B------:R-:W-:Y:S01]  /*23a0*/  LOP3.LUT R188, R187, UR47, R188, 0x96, !PT ;  /* 0x0000002fbbbc7c12 */ /* 0x000fe2000f8e96bc */
[----:B------:R-:W-:Y:S01]  /*23b0*/  UIADD3 UR47, UR49, -0x255992d5, URZ ;  /* 0xdaa66d2b312f7890 */ /* 0x000fe2000fffe03f */
[----:B------:R-:W-:Y:S01]  /*23c0*/  IMAD.WIDE.U32 R192, R184, -0x326172a9, RZ ;  /* 0xcd9e8d57b8c07825 */ /* 0x000fe200078e00ff */
[----:B------:R-:W-:Y:S03]  /*23d0*/  FSEL R213, R213, RZ, P0 ;  /* 0x000000ffd5d57208 */ /* 0x000fe60000000000 */
[----:B------:R-:W-:Y:S01]  /*23e0*/  IMAD.WIDE.U32 R188, R188, -0x326172a9, RZ ;  /* 0xcd9e8d57bcbc7825 */ /* 0x000fe200078e00ff */
[----:B------:R-:W-:Y:S01]  /*23f0*/  LOP3.LUT R190, R193, UR46, R250, 0x96, !PT ;  /* 0x0000002ec1be7c12 */ /* 0x000fe2000f8e96fa */
[----:B------:R-:W-:Y:S03]  /*2400*/  UIADD3 UR46, UR48, 0x32370b8f, URZ ;  /* 0x32370b8f302e7890 */ /* 0x000fe6000fffe03f */
[----:B------:R-:W-:Y:S01]  /*2410*/  LOP3.LUT R184, R189, UR47, R192, 0x96, !PT ;  /* 0x0000002fbdb87c12 */ /* 0x000fe2000f8e96c0 */
[----:B------:R-:W-:Y:S01]  /*2420*/  IMAD.WIDE.U32 R192, R190, -0x2daee0ad, RZ ;  /* 0xd2511f53bec07825 */ /* 0x000fe200078e00ff */
[----:B------:R-:W-:Y:S03]  /*2430*/  UIADD3 UR47, UR48, -0x126145ec, URZ ;  /* 0xed9eba14302f7890 */ /* 0x000fe6000fffe03f */
[----:B------:R-:W-:Y:S01]  /*2440*/  IMAD.WIDE.U32 R190, R184, -0x2daee0ad, RZ ;  /* 0xd2511f53b8be7825 */ /* 0x000fe200078e00ff */
[----:B------:R-:W-:Y:S01]  /*2450*/  LOP3.LUT R189, R193, UR46, R186, 0x96, !PT ;  /* 0x0000002ec1bd7c12 */ /* 0x000fe2000f8e96ba */
[----:B------:R-:W-:Y:S01]  /*2460*/  LDSM.16.M88.4 R52, [R207] ;  /* 0x00000000cf34783b */ /* 0x000fe20000000200 */
[----:B------:R-:W1:Y:S01]  /*2470*/  @!P6 LDC R187, c[0x0][0x2c4] ;  /* 0x0000b100ffbbeb82 */ /* 0x000e620000000800 */
[----:B------:R-:W-:Y:S01]  /*2480*/  UIADD3 UR46, UR49, 0x78dde6e4, URZ ;  /* 0x78dde6e4312e7890 */ /* 0x000fe2000fffe03f */
[----:B------:R-:W-:Y:S01]  /*2490*/  LOP3.LUT R186, R191, UR47, R192, 0x96, !PT ;  /* 0x0000002fbfba7c12 */ /* 0x000fe2000f8e96c0 */
[----:B------:R-:W-:Y:S01]  /*24a0*/  IMAD.WIDE.U32 R194, R189, -0x326172a9, RZ ;  /* 0xcd9e8d57bdc27825 */ /* 0x000fe200078e00ff */
[----:B------:R-:W-:Y:S03]  /*24b0*/  UIADD3 UR47, UR49, 0x1715609d, URZ ;  /* 0x1715609d312f7890 */ /* 0x000fe6000fffe03f */
[----:B------:R-:W2:Y:S01]  /*24c0*/  LDSM.16.M88.4 R56, [R201+0xc000] ;  /* 0x00c00000c938783b */ /* 0x000ea20000000200 */
[----:B------:R-:W-:Y:S01]  /*24d0*/  LOP3.LUT R188, R195, UR46, R188, 0x96, !PT ;  /* 0x0000002ec3bc7c12 */ /* 0x000fe2000f8e96bc */
[----:B------:R-:W-:Y:S01]  /*24e0*/  IMAD.U32 R193, RZ, RZ, UR12 ;  /* 0x0000000cffc17e24 */ /* 0x000fe2000f8e00ff */
[----:B------:R-:W-:Y:S03]  /*24f0*/  UIADD3 UR46, UR48, -0x56f99767, URZ ;  /* 0xa9066899302e7890 */ /* 0x000fe6000fffe03f */
[----:B------:R-:W-:Y:S02]  /*2500*/  IMAD.WIDE.U32 R188, R188, -0x2daee0ad, RZ ;  /* 0xd2511f53bcbc7825 */ /* 0x000fe400078e00ff */
[----:B------:R-:W3:Y:S08]  /*2510*/  LDSM.16.M88.4 R60, [R201+0xc800] ;  /* 0x00c80000c93c783b */ /* 0x000ef00000000200 */
[----:B------:R-:W-:Y:S01]  /*2520*/  LDSM.16.M88.4 R64, [R182] ;  /* 0x00000000b640783b */ /* 0x000fe20000000200 */
[----:B-1----:R-:W-:Y:S04]  /*2530*/  @!P6 IADD3 R187, R220, 0x1, -R187 ;  /* 0x00000001dcbbe810 */ /* 0x002fe80007ffe8bb */
[----:B------:R-:W-:Y:S02]  /*2540*/  @!P6 IADD3 R185, R185, R187, R230 ;  /* 0x000000bbb9b9e210 */ /* 0x000fe40007ffe0e6 */
[----:B------:R-:W-:Y:S01]  /*2550*/  LOP3.LUT R187, R189, UR46, R190, 0x96, !PT ;  /* 0x0000002ebdbb7c12 */ /* 0x000fe2000f8e96be */
[----:B------:R-:W1:Y:S01]  /*2560*/  LDSM.16.M88.4 R100, [R200+0xc000] ;  /* 0x00c00000c864783b */ /* 0x000e620000000200 */
[----:B------:R-:W-:Y:S07]  /*2570*/  UIADD3 UR46, UR49, -0x4ab325aa, URZ ;  /* 0xb54cda56312e7890 */ /* 0x000fee000fffe03f */
[----:B------:R-:W4:Y:S01]  /*2580*/  LDSM.16.M88.4 R104, [R200+0xc800] ;  /* 0x00c80000c868783b */ /* 0x000f220000000200 */
[C---:B--2---:R-:W-:Y:S07]  /*2590*/  HMMA.16816.F32.BF16 R4, R52.reuse, R56, RZ ;  /* 0x000000383404723c */ /* 0x044fee00000418ff */
[----:B------:R-:W2:Y:S04]  /*25a0*/  LDG.E R184, desc[UR14][R196.64] ;  /* 0x0000000ec4b87981 */ /* 0x000ea8000c1e1900 */
[----:B------:R-:W-:Y:S01]  /*25b0*/  LDSM.16.M88.4 R108, [R3+0xc000] ;  /* 0x00c00000036c783b */ /* 0x000fe20000000200 */
[C---:B------:R-:W-:Y:S06]  /*25c0*/  HMMA.16816.F32.BF16 R8, R52.reuse, R58, RZ ;  /* 0x0000003a3408723c */ /* 0x040fec00000418ff */
[C---:B---3--:R-:W-:Y:S01]  /*25d0*/  HMMA.16816.F32.BF16 R12, R52.reuse, R60, RZ ;  /* 0x0000003c340c723c */ /* 0x048fe200000418ff */
[----:B------:R-:W3:Y:S05]  /*25e0*/  LDSM.16.M88.4 R56, [R181] ;  /* 0x00000000b538783b */ /* 0x000eea0000000200 */
[----:B------:R-:W-:Y:S03]  /*25f0*/  HMMA.16816.F32.BF16 R16, R52, R62, RZ ;  /* 0x0000003e3410723c */ /* 0x000fe600000418ff */
[----:B------:R-:W3:Y:S03]  /*2600*/  LDSM.16.M88.4 R112, [R3+0xc800] ;  /* 0x00c800000370783b */ /* 0x000ee60000000200 */
[C---:B-1----:R-:W-:Y:S05]  /*2610*/  HMMA.16816.F32.BF16 R4, R64.reuse, R100, R4 ;  /* 0x000000644004723c */ /* 0x042fea0000041804 */
[----:B------:R-:W-:Y:S01]  /*2620*/  LDSM.16.M88.4 R52, [R180] ;  /* 0x00000000b434783b */ /* 0x000fe20000000200 */
[C---:B------:R-:W-:Y:S06]  /*2630*/  HMMA.16816.F32.BF16 R8, R64.reuse, R102, R8 ;  /* 0x000000664008723c */ /* 0x040fec0000041808 */
[C---:B----4-:R-:W-:Y:S01]  /*2640*/  HMMA.16816.F32.BF16 R12, R64.reuse, R104, R12 ;  /* 0x00000068400c723c */ /* 0x050fe2000004180c */
[----:B------:R-:W1:Y:S05]  /*2650*/  LDSM.16.M88.4 R60, [R2+0xc000] ;  /* 0x00c00000023c783b */ /* 0x000e6a0000000200 */
[----:B------:R-:W-:Y:S03]  /*2660*/  HMMA.16816.F32.BF16 R16, R64, R106, R16 ;  /* 0x0000006a4010723c */ /* 0x000fe60000041810 */
[----:B------:R-:W4:Y:S03]  /*2670*/  LDSM.16.M88.4 R100, [R2+0xc800] ;  /* 0x00c800000264783b */ /* 0x000f260000000200 */
[C---:B---3--:R-:W-:Y:S05]  /*2680*/  HMMA.16816.F32.BF16 R4, R56.reuse, R108, R4 ;  /* 0x0000006c3804723c */ /* 0x048fea0000041804 */
[----:B------:R-:W-:Y:S01]  /*2690*/  LDSM.16.M88.4 R64, [R207+0x2000] ;  /* 0x00200000cf40783b */ /* 0x000fe20000000200 */
[C---:B------:R-:W-:Y:S07]  /*26a0*/  HMMA.16816.F32.BF16 R8, R56.reuse, R110, R8 ;  /* 0x0000006e3808723c */ /* 0x040fee0000041808 */
[----:B------:R-:W3:Y:S01]  /*26b0*/  LDSM.16.M88.4 R104, [R201+0xe000] ;  /* 0x00e00000c968783b */ /* 0x000ee20000000200 */
[C---:B------:R-:W-:Y:S07]  /*26c0*/  HMMA.16816.F32.BF16 R12, R56.reuse, R112, R12 ;  /* 0x00000070380c723c */ /* 0x040fee000004180c */
[----:B------:R-:W3:Y:S01]  /*26d0*/  LDSM.16.M88.4 R108, [R201+0xe800] ;  /* 0x00e80000c96c783b */ /* 0x000ee20000000200 */
[----:B------:R-:W-:Y:S06]  /*26e0*/  HMMA.16816.F32.BF16 R16, R56, R114, R16 ;  /* 0x000000723810723c */ /* 0x000fec0000041810 */
[C---:B-1----:R-:W-:Y:S01]  /*26f0*/  HMMA.16816.F32.BF16 R4, R52.reuse, R60, R4 ;  /* 0x0000003c3404723c */ /* 0x042fe20000041804 */
[----:B------:R-:W-:Y:S05]  /*2700*/  LDSM.16.M88.4 R56, [R182+0x2000] ;  /* 0x00200000b638783b */ /* 0x000fea0000000200 */
[C---:B------:R-:W-:Y:S03]  /*2710*/  HMMA.16816.F32.BF16 R8, R52.reuse, R62, R8 ;  /* 0x0000003e3408723c */ /* 0x040fe60000041808 */
[----:B------:R-:W1:Y:S03]  /*2720*/  LDSM.16.M88.4 R60, [R200+0xe000] ;  /* 0x00e00000c83c783b */ /* 0x000e660000000200 */
[C---:B----4-:R-:W-:Y:S05]  /*2730*/  HMMA.16816.F32.BF16 R12, R52.reuse, R100, R12 ;  /* 0x00000064340c723c */ /* 0x050fea000004180c */
[----:B------:R-:W4:Y:S01]  /*2740*/  LDSM.16.M88.4 R112, [R200+0xe800] ;  /* 0x00e80000c870783b */ /* 0x000f220000000200 */
[----:B------:R-:W-:Y:S06]  /*2750*/  HMMA.16816.F32.BF16 R16, R52, R102, R16 ;  /* 0x000000663410723c */ /* 0x000fec0000041810 */
[C---:B---3--:R-:W-:Y:S01]  /*2760*/  HMMA.16816.F32.BF16 R4, R64.reuse, R104, R4 ;  /* 0x000000684004723c */ /* 0x048fe20000041804 */
[----:B------:R-:W-:Y:S05]  /*2770*/  LDSM.16.M88.4 R52, [R181+0x2000] ;  /* 0x00200000b534783b */ /* 0x000fea0000000200 */
[C---:B------:R-:W-:Y:S03]  /*2780*/  HMMA.16816.F32.BF16 R8, R64.reuse, R106, R8 ;  /* 0x0000006a4008723c */ /* 0x040fe60000041808 */
[----:B------:R-:W3:Y:S03]  /*2790*/  LDSM.16.M88.4 R100, [R3+0xe000] ;  /* 0x00e000000364783b */ /* 0x000ee60000000200 */
[C---:B------:R-:W-:Y:S05]  /*27a0*/  HMMA.16816.F32.BF16 R12, R64.reuse, R108, R12 ;  /* 0x0000006c400c723c */ /* 0x040fea000004180c */
[----:B------:R-:W-:Y:S01]  /*27b0*/  LDSM.16.M88.4 R104, [R2+0xe000] ;  /* 0x00e000000268783b */ /* 0x000fe20000000200 */
[----:B------:R-:W-:Y:S06]  /*27c0*/  HMMA.16816.F32.BF16 R16, R64, R110, R16 ;  /* 0x0000006e4010723c */ /* 0x000fec0000041810 */
[C---:B-1----:R-:W-:Y:S01]  /*27d0*/  HMMA.16816.F32.BF16 R4, R56.reuse, R60, R4 ;  /* 0x0000003c3804723c */ /* 0x042fe20000041804 */
[----:B------:R-:W1:Y:S05]  /*27e0*/  LDSM.16.M88.4 R64, [R3+0xe800] ;  /* 0x00e800000340783b */ /* 0x000e6a0000000200 */
[C---:B------:R-:W-:Y:S03]  /*27f0*/  HMMA.16816.F32.BF16 R8, R56.reuse, R62, R8 ;  /* 0x0000003e3808723c */ /* 0x040fe60000041808 */
[----:B------:R1:W1:Y:S03]  /*2800*/  LDSM.16.M88.4 R60, [R180+0x2000] ;  /* 0x00200000b43c783b */ /* 0x0002660000000200 */
[C---:B----4-:R-:W-:Y:S01]  /*2810*/  HMMA.16816.F32.BF16 R12, R56.reuse, R112, R12 ;  /* 0x00000070380c723c */ /* 0x050fe2000004180c */
[----:B------:R-:W4:Y:S05]  /*2820*/  @!P6 S2R R183, SR_TID.X ;  /* 0x0000000000b7e919 */ /* 0x000f2a0000002100 */
[----:B------:R-:W-:Y:S06]  /*2830*/  HMMA.16816.F32.BF16 R16, R56, R114, R16 ;  /* 0x000000723810723c */ /* 0x000fec0000041810 */
[C---:B---3--:R-:W-:Y:S05]  /*2840*/  HMMA.16816.F32.BF16 R4, R52.reuse, R100, R4 ;  /* 0x000000643404723c */ /* 0x048fea0000041804 */
[----:B------:R-:W-:Y:S01]  /*2850*/  IMAD.WIDE.U32 R114, R186, -0x326172a9, RZ ;  /* 0xcd9e8d57ba727825 */ /* 0x000fe200078e00ff */
[C---:B------:R-:W-:Y:S05]  /*2860*/  HMMA.16816.F32.BF16 R8, R52.reuse, R102, R8 ;  /* 0x000000663408723c */ /* 0x040fea0000041808 */
[----:B------:R-:W-:Y:S01]  /*2870*/  LOP3.LUT R186, R115, UR47, R194, 0x96, !PT ;  /* 0x0000002f73ba7c12 */ /* 0x000fe2000f8e96c2 */
[----:B------:R-:W-:Y:S01]  /*2880*/  UIADD3 UR47, UR48, 0x646e171e, URZ ;  /* 0x646e171e302f7890 */ /* 0x000fe2000fffe03f */
[----:B------:R-:W-:Y:S01]  /*2890*/  @!P6 VIMNMX R194, R185, R230, PT ;  /* 0x000000e6b9c2e248 */ /* 0x000fe20003fe0100 */
[C---:B-1----:R-:W-:Y:S03]  /*28a0*/  HMMA.16816.F32.BF16 R12, R52.reuse, R64, R12 ;  /* 0x00000040340c723c */ /* 0x042fe6000004180c */
[----:B------:R-:W-:Y:S03]  /*28b0*/  IMAD.WIDE.U32 R180, R186, -0x2daee0ad, RZ ;  /* 0xd2511f53bab47825 */ /* 0x000fe600078e00ff */
[----:B------:R-:W-:Y:S01]  /*28c0*/  HMMA.16816.F32.BF16 R16, R52, R66, R16 ;  /* 0x000000423410723c */ /* 0x000fe20000041810 */
[----:B------:R-:W1:Y:S04]  /*28d0*/  LDSM.16.M88.4 R52, [R2+0xe800] ;  /* 0x00e800000234783b */ /* 0x000e680000000200 */
[----:B------:R-:W-:Y:S01]  /*28e0*/  LOP3.LUT R190, R180, 0xff, RZ, 0xc0, !PT ;  /* 0x000000ffb4be7812 */ /* 0x000fe200078ec0ff */
[----:B----4-:R-:W-:Y:S01]  /*28f0*/  @!P6 IMAD.SHL.U32 R192, R183, 0x2, RZ ;  /* 0x00000002b7c0e824 */ /* 0x010fe200078e00ff */
[----:B------:R-:W-:Y:S01]  /*2900*/  LOP3.LUT R199, R181, UR47, R188, 0x96, !PT ;  /* 0x0000002fb5c77c12 */ /* 0x000fe2000f8e96bc */
[C---:B------:R-:W-:Y:S01]  /*2910*/  HMMA.16816.F32.BF16 R4, R60.reuse, R104, R4 ;  /* 0x000000683c04723c */ /* 0x040fe20000041804 */
[----:B------:R3:W4:Y:S04]  /*2920*/  LDG.E R183, desc[UR14][R196.64+0x20] ;  /* 0x0000200ec4b77981 */ /* 0x000728000c1e1900 */
[----:B------:R-:W-:Y:S01]  /*2930*/  @!P6 LOP3.LUT R192, R231, 0x6, R192, 0xf8, !PT ;  /* 0x00000006e7c0e812 */ /* 0x000fe200078ef8c0 */
[C---:B------:R-:W-:Y:S03]  /*2940*/  HMMA.16816.F32.BF16 R8, R60.reuse, R106, R8 ;  /* 0x0000006a3c08723c */ /* 0x040fe60000041808 */
[----:B------:R-:W-:Y:S02]  /*2950*/  ISETP.LE.U32.AND P3, PT, R190, UR30, PT ;  /* 0x0000001ebe007c0c */ /* 0x000fe4000bf63070 */
[----:B------:R-:W-:Y:S01]  /*2960*/  LOP3.LUT R252, R180, 0xffff, RZ, 0xc0, !PT ;  /* 0x0000ffffb4fc7812 */ /* 0x000fe200078ec0ff */
[----:B------:R-:W-:Y:S01]  /*2970*/  @!P6 IMAD R193, R193, 0x40, R192 ;  /* 0x00000040c1c1e824 */ /* 0x000fe200078e02c0 */
[--C-:B------:R-:W-:Y:S04]  /*2980*/  SHF.R.U32.HI R188, RZ, 0x18, R180.reuse ;  /* 0x00000018ffbc7819 */ /* 0x100fe800000116b4 */
[CC--:B------:R-:W-:Y:S01]  /*2990*/  @!P6 ISETP.GE.AND P1, PT, R193.reuse, R194.reuse, PT ;  /* 0x000000c2c100e20c */ /* 0x0c0fe20003f26270 */
[C---:B------:R-:W-:Y:S01]  /*29a0*/  @!P6 VIADD R189, R193.reuse, 0x1 ;  /* 0x00000001c1bde836 */ /* 0x040fe20000000000 */
[----:B------:R-:W-:Y:S01]  /*29b0*/  SHF.R.U32.HI R113, RZ, 0x10, R180 ;  /* 0x00000010ff717819 */ /* 0x000fe200000116b4 */
[----:B------:R-:W-:Y:S01]  /*29c0*/  @!P6 VIADD R190, R193, 0x8 ;  /* 0x00000008c1bee836 */ /* 0x000fe20000000000 */
[----:B------:R-:W-:Y:S01]  /*29d0*/  LEA R67, R212, UR5, 0x1 ;  /* 0x00000005d4437c11 */ /* 0x000fe2000f8e08ff */
[----:B------:R-:W-:Y:S01]  /*29e0*/  IMAD.WIDE.U32 R102, R187, -0x326172a9, RZ ;  /* 0xcd9e8d57bb667825 */ /* 0x000fe200078e00ff */
[----:B------:R-:W-:Y:S02]  /*29f0*/  @!P6 ISETP.GE.AND P2, PT, R189, R194, PT ;  /* 0x000000c2bd00e20c */ /* 0x000fe40003f46270 */
[----:B------:R-:W-:Y:S01]  /*2a00*/  @!P6 FSEL R4, R4, -INF , !P1 ;  /* 0xff8000000404e808 */ /* 0x000fe20004800000 */
[--C-:B------:R-:W-:Y:S01]  /*2a10*/  IMAD.IADD R66, R206, 0x1, R67.reuse ;  /* 0x00000001ce427824 */ /* 0x100fe200078e0243 */
[----:B------:R-:W-:Y:S01]  /*2a20*/  @!P6 FSEL R5, R5, -INF , !P2 ;  /* 0xff8000000505e808 */ /* 0x000fe20005000000 */
[----:B------:R-:W-:Y:S01]  /*2a30*/  IMAD.IADD R65, R205, 0x1, R67 ;  /* 0x00000001cd417824 */ /* 0x000fe200078e0243 */
[----:B---3--:R-:W-:Y:S01]  /*2a40*/  @!P6 VIADDMNMX R196, R185, 0x8, R230, PT ;  /* 0x00000008b9c4e846 */ /* 0x008fe200038001e6 */
[----:B------:R-:W-:Y:S02]  /*2a50*/  IMAD.IADD R64, R205, 0x1, R66 ;  /* 0x00000001cd407824 */ /* 0x000fe400078e0242 */
[--C-:B------:R-:W-:Y:S01]  /*2a60*/  FFMA.FTZ R185, R4, UR29, -R198.reuse ;  /* 0x0000001d04b97c23 */ /* 0x100fe200080108c6 */
[----:B------:R-:W-:Y:S01]  /*2a70*/  FFMA.FTZ R186, R5, UR29, -R198 ;  /* 0x0000001d05ba7c23 */ /* 0x000fe200080108c6 */
[C---:B-1----:R-:W-:Y:S03]  /*2a80*/  HMMA.16816.F32.BF16 R12, R60.reuse, R52, R12 ;  /* 0x000000343c0c723c */ /* 0x042fe6000004180c */
[-C--:B------:R-:W-:Y:S01]  /*2a90*/  @!P6 ISETP.GE.AND P1, PT, R193, R196.reuse, PT ;  /* 0x000000c4c100e20c */ /* 0x080fe20003f26270 */
[----:B------:R-:W1:Y:S01]  /*2aa0*/  MUFU.EX2 R185, R185 ;  /* 0x000000b900b97308 */ /* 0x000e620000000800 */
[----:B------:R-:W-:Y:S01]  /*2ab0*/  LOP3.LUT R195, R103, UR46, R114, 0x96, !PT ;  /* 0x0000002e67c37c12 */ /* 0x000fe2000f8e9672 */
[----:B------:R-:W-:Y:S03]  /*2ac0*/  HMMA.16816.F32.BF16 R16, R60, R54, R16 ;  /* 0x000000363c10723c */ /* 0x000fe60000041810 */
[----:B------:R-:W-:Y:S02]  /*2ad0*/  @!P6 ISETP.GE.AND P2, PT, R190, R196, PT ;  /* 0x000000c4be00e20c */ /* 0x000fe40003f46270 */
[----:B------:R-:W-:Y:S01]  /*2ae0*/  @!P6 FSEL R6, R6, -INF , !P1 ;  /* 0xff8000000606e808 */ /* 0x000fe20004800000 */
[C---:B------:R-:W-:Y:S01]  /*2af0*/  @!P6 VIADD R191, R193.reuse, 0x9 ;  /* 0x00000009c1bfe836 */ /* 0x040fe20000000000 */
[----:B------:R-:W-:Y:S01]  /*2b00*/  @!P6 ISETP.GE.AND P1, PT, R190, R194, PT ;  /* 0x000000c2be00e20c */ /* 0x000fe20003f26270 */
[----:B------:R-:W-:Y:S01]  /*2b10*/  @!P6 VIADD R181, R193, 0x10 ;  /* 0x00000010c1b5e836 */ /* 0x000fe20000000000 */
[----:B------:R-:W-:Y:S01]  /*2b20*/  @!P6 ISETP.GE.AND P0, PT, R189, R196, PT ;  /* 0x000000c4bd00e20c */ /* 0x000fe20003f06270 */
[----:B------:R-:W-:Y:S01]  /*2b30*/  MUFU.EX2 R186, R186 ;  /* 0x000000ba00ba7308 */ /* 0x000fe20000000800 */
[----:B------:R-:W-:Y:S01]  /*2b40*/  @!P6 FSEL R8, R8, -INF , !P1 ;  /* 0xff8000000808e808 */ /* 0x000fe20004800000 */
[----:B------:R-:W-:Y:S01]  /*2b50*/  FFMA.FTZ R189, R6, UR29, -R213 ;  /* 0x0000001d06bd7c23 */ /* 0x000fe200080108d5 */
[----:B------:R-:W-:Y:S01]  /*2b60*/  @!P6 ISETP.GE.AND P1, PT, R191, R194, PT ;  /* 0x000000c2bf00e20c */ /* 0x000fe20003f26270 */
[----:B------:R-:W-:Y:S01]  /*2b70*/  @!P6 VIADD R105, R193, 0x18 ;  /* 0x00000018c169e836 */ /* 0x000fe20000000000 */
[----:B------:R-:W-:Y:S02]  /*2b80*/  LOP3.LUT R192, R195, 0xff, RZ, 0xc0, !PT ;  /* 0x000000ffc3c07812 */ /* 0x000fe400078ec0ff */
[----:B------:R-:W-:Y:S03]  /*2b90*/  @!P6 FSEL R9, R9, -INF , !P1 ;  /* 0xff8000000909e808 */ /* 0x000fe60004800000 */
[----:B------:R3:W3:Y:S01]  /*2ba0*/  MUFU.EX2 R187, R189 ;  /* 0x000000bd00bb7308 */ /* 0x0006e20000000800 */
[----:B------:R-:W-:Y:S02]  /*2bb0*/  @!P6 FSEL R10, R10, -INF , !P2 ;  /* 0xff8000000a0ae808 */ /* 0x000fe40005000000 */
[----:B------:R-:W-:Y:S01]  /*2bc0*/  ISETP.LE.U32.AND P5, PT, R192, UR30, PT ;  /* 0x0000001ec0007c0c */ /* 0x000fe2000bfa3070 */
[----:B------:R-:W-:Y:S01]  /*2bd0*/  @!P6 VIADD R192, R193, 0x11 ;  /* 0x00000011c1c0e836 */ /* 0x000fe20000000000 */
[----:B------:R-:W-:Y:S01]  /*2be0*/  @!P6 ISETP.GE.AND P1, PT, R191, R196, PT ;  /* 0x000000c4bf00e20c */ /* 0x000fe20003f26270 */
[--C-:B------:R-:W-:Y:S01]  /*2bf0*/  FFMA.FTZ R190, R9, UR29, -R198.reuse ;  /* 0x0000001d09be7c23 */ /* 0x100fe200080108c6 */
[-C--:B------:R-:W-:Y:S02]  /*2c00*/  @!P6 ISETP.GE.AND P2, PT, R181, R194.reuse, PT ;  /* 0x000000c2b500e20c */ /* 0x080fe40003f46270 */
[----:B------:R-:W-:Y:S02]  /*2c10*/  SHF.R.U32.HI R191, RZ, 0x10, R195 ;  /* 0x00000010ffbf7819 */ /* 0x000fe400000116c3 */
[----:B------:R-:W-:Y:S01]  /*2c20*/  @!P6 FSEL R11, R11, -INF , !P1 ;  /* 0xff8000000b0be808 */ /* 0x000fe20004800000 */
[----:B------:R-:W-:Y:S01]  /*2c30*/  MUFU.EX2 R190, R190 ;  /* 0x000000be00be7308 */ /* 0x000fe20000000800 */
[----:B------:R-:W-:Y:S02]  /*2c40*/  @!P6 FSEL R12, R12, -INF , !P2 ;  /* 0xff8000000c0ce808 */ /* 0x000fe40005000000 */
[----:B------:R-:W-:Y:S01]  /*2c50*/  @!P6 ISETP.GE.AND P1, PT, R192, R194, PT ;  /* 0x000000c2c000e20c */ /* 0x000fe20003f26270 */
[----:B-1----:R-:W-:Y:S01]  /*2c60*/  @!P5 FADD.FTZ R185, -R185, -RZ ;  /* 0x800000ffb9b9d221 */ /* 0x002fe20000010100 */
[-C--:B------:R-:W-:Y:S01]  /*2c70*/  @!P6 ISETP.GE.AND P2, PT, R181, R196.reuse, PT ;  /* 0x000000c4b500e20c */ /* 0x080fe20003f46270 */
[----:B------:R-:W-:Y:S01]  /*2c80*/  @!P6 VIADD R181, R193, 0x19 ;  /* 0x00000019c1b5e836 */ /* 0x000fe20000000000 */
[----:B------:R-:W-:Y:S01]  /*2c90*/  LOP3.LUT R180, R102, 0xffff, RZ, 0xc0, !PT ;  /* 0x0000ffff66b47812 */ /* 0x000fe200078ec0ff */
[----:B---3--:R-:W-:Y:S01]  /*2ca0*/  FFMA.FTZ R189, R8, UR29, -R198 ;  /* 0x0000001d08bd7c23 */ /* 0x008fe200080108c6 */
[--C-:B------:R-:W-:Y:S01]  /*2cb0*/  SHF.R.U32.HI R197, RZ, 0x10, R102.reuse ;  /* 0x00000010ffc57819 */ /* 0x100fe20000011666 */
[--C-:B------:R-:W-:Y:S01]  /*2cc0*/  FFMA.FTZ R103, R10, UR29, -R213.reuse ;  /* 0x0000001d0a677c23 */ /* 0x100fe200080108d5 */
[----:B------:R-:W-:Y:S01]  /*2cd0*/  SHF.R.U32.HI R114, RZ, 0x18, R102 ;  /* 0x00000018ff727819 */ /* 0x000fe20000011666 */
[----:B------:R-:W-:Y:S01]  /*2ce0*/  FFMA.FTZ R106, R11, UR29, -R213 ;  /* 0x0000001d0b6a7c23 */ /* 0x000fe200080108d5 */
[----:B------:R-:W-:Y:S01]  /*2cf0*/  LOP3.LUT R115, R102, 0xff, RZ, 0xc0, !PT ;  /* 0x000000ff66737812 */ /* 0x000fe200078ec0ff */
[----:B------:R-:W-:Y:S01]  /*2d00*/  MUFU.EX2 R189, R189 ;  /* 0x000000bd00bd7308 */ /* 0x000fe20000000800 */
[----:B------:R-:W-:Y:S02]  /*2d10*/  LOP3.LUT R102, R191, 0xff, RZ, 0xc0, !PT ;  /* 0x000000ffbf667812 */ /* 0x000fe400078ec0ff */
[----:B------:R-:W-:Y:S02]  /*2d20*/  LOP3.LUT R193, R195, 0xffff, RZ, 0xc0, !PT ;  /* 0x0000ffffc3c17812 */ /* 0x000fe400078ec0ff */
[----:B------:R-:W-:Y:S02]  /*2d30*/  @!P6 FSEL R13, R13, -INF , !P1 ;  /* 0xff8000000d0de808 */ /* 0x000fe40004800000 */
[----:B------:R-:W-:Y:S03]  /*2d40*/  @!P6 FSEL R14, R14, -INF , !P2 ;  /* 0xff8000000e0ee808 */ /* 0x000fe60005000000 */
[----:B------:R1:W-:Y:S01]  /*2d50*/  MUFU.EX2 R191, R103 ;  /* 0x0000006700bf7308 */ /* 0x0003e20000000800 */
[----:B------:R-:W-:Y:S02]  /*2d60*/  @!P6 FSEL R7, R7, -INF , !P0 ;  /* 0xff8000000707e808 */ /* 0x000fe40004000000 */
[----:B------:R-:W-:Y:S02]  /*2d70*/  @!P6 ISETP.GE.AND P1, PT, R192, R196, PT ;  /* 0x000000c4c000e20c */ /* 0x000fe40003f26270 */
[-C--:B------:R-:W-:Y:S02]  /*2d80*/  @!P6 ISETP.GE.AND P2, PT, R105, R194.reuse, PT ;  /* 0x000000c26900e20c */ /* 0x080fe40003f46270 */
[----:B------:R-:W-:Y:S03]  /*2d90*/  ISETP.LE.U32.AND P4, PT, R102, UR30, PT ;  /* 0x0000001e66007c0c */ /* 0x000fe6000bf83070 */
[----:B------:R-:W-:Y:S01]  /*2da0*/  MUFU.EX2 R192, R106 ;  /* 0x0000006a00c07308 */ /* 0x000fe20000000800 */
[----:B------:R-:W-:Y:S02]  /*2db0*/  SHF.R.U32.HI R102, RZ, 0x8, R193 ;  /* 0x00000008ff667819 */ /* 0x000fe400000116c1 */
[----:B------:R-:W-:Y:S02]  /*2dc0*/  @!P6 FSEL R15, R15, -INF , !P1 ;  /* 0xff8000000f0fe808 */ /* 0x000fe40004800000 */
[----:B------:R-:W-:Y:S02]  /*2dd0*/  @!P6 FSEL R16, R16, -INF , !P2 ;  /* 0xff8000001010e808 */ /* 0x000fe40005000000 */
[----:B------:R-:W-:Y:S01]  /*2de0*/  ISETP.LE.U32.AND P0, PT, R188, UR30, PT ;  /* 0x0000001ebc007c0c */ /* 0x000fe2000bf03070 */
[--C-:B------:R-:W-:Y:S01]  /*2df0*/  FFMA.FTZ R188, R7, UR29, -R213.reuse ;  /* 0x0000001d07bc7c23 */ /* 0x100fe200080108d5 */
[----:B------:R-:W-:Y:S01]  /*2e00*/  @!P6 ISETP.GE.AND P1, PT, R181, R194, PT ;  /* 0x000000c2b500e20c */ /* 0x000fe20003f26270 */
[--C-:B-1----:R-:W-:Y:S01]  /*2e10*/  FFMA.FTZ R103, R12, UR29, -R198.reuse ;  /* 0x0000001d0c677c23 */ /* 0x102fe200080108c6 */
[-C--:B------:R-:W-:Y:S01]  /*2e20*/  @!P6 ISETP.GE.AND P2, PT, R105, R196.reuse, PT ;  /* 0x000000c46900e20c */ /* 0x080fe20003f46270 */
[----:B------:R-:W-:Y:S01]  /*2e30*/  @!P4 FADD.FTZ R187, -R187, -RZ ;  /* 0x800000ffbbbbc221 */ /* 0x000fe20000010100 */
[----:B------:R-:W-:Y:S01]  /*2e40*/  LOP3.LUT R102, R102, 0xffff, RZ, 0xc0, !PT ;  /* 0x0000ffff66667812 */ /* 0x000fe200078ec0ff */
[----:B------:R-:W1:Y:S01]  /*2e50*/  MUFU.EX2 R188, R188 ;  /* 0x000000bc00bc7308 */ /* 0x000e620000000800 */
[----:B------:R-:W-:Y:S01]  /*2e60*/  @!P6 FSEL R17, R17, -INF , !P1 ;  /* 0xff8000001111e808 */ /* 0x000fe20004800000 */
[--C-:B------:R-:W-:Y:S01]  /*2e70*/  FFMA.FTZ R194, R13, UR29, -R198.reuse ;  /* 0x0000001d0dc27c23 */ /* 0x100fe200080108c6 */
[----:B------:R-:W-:Y:S02]  /*2e80*/  @!P6 FSEL R18, R18, -INF , !P2 ;  /* 0xff8000001212e808 */ /* 0x000fe40005000000 */
[----:B------:R-:W-:Y:S01]  /*2e90*/  ISETP.LE.U32.AND P1, PT, R102, UR30, PT ;  /* 0x0000001e66007c0c */ /* 0x000fe2000bf23070 */
[----:B------:R-:W-:Y:S01]  /*2ea0*/  FFMA.FTZ R102, R14, UR29, -R213 ;  /* 0x0000001d0e667c23 */ /* 0x000fe200080108d5 */
[----:B------:R-:W-:Y:S03]  /*2eb0*/  @!P6 ISETP.GE.AND P2, PT, R181, R196, PT ;  /* 0x000000c4b500e20c */ /* 0x000fe60003f46270 */
[----:B------:R-:W-:Y:S01]  /*2ec0*/  MUFU.EX2 R193, R103 ;  /* 0x0000006700c17308 */ /* 0x000fe20000000800 */
[----:B------:R-:W-:Y:S02]  /*2ed0*/  SHF.R.U32.HI R181, RZ, 0x18, R195 ;  /* 0x00000018ffb57819 */ /* 0x000fe400000116c3 */
[----:B------:R-:W-:Y:S02]  /*2ee0*/  @!P6 FSEL R19, R19, -INF , !P2 ;  /* 0xff8000001313e808 */ /* 0x000fe40005000000 */
[----:B------:R-:W-:Y:S01]  /*2ef0*/  ISETP.LE.U32.AND P6, PT, R181, UR30, PT ;  /* 0x0000001eb5007c0c */ /* 0x000fe2000bfc3070 */
[----:B------:R-:W-:Y:S01]  /*2f00*/  FFMA.FTZ R181, R16, UR29, -R198 ;  /* 0x0000001d10b57c23 */ /* 0x000fe200080108c6 */
[----:B------:R-:W-:Y:S01]  /*2f10*/  SHF.R.U32.HI R180, RZ, 0x8, R180 ;  /* 0x00000008ffb47819 */ /* 0x000fe200000116b4 */
[----:B------:R-:W-:Y:S01]  /*2f20*/  FFMA.FTZ R198, R17, UR29, -R198 ;  /* 0x0000001d11c67c23 */ /* 0x000fe200080108c6 */
[----:B------:R-:W-:Y:S01]  /*2f30*/  ISETP.LE.U32.AND P5, PT, R115, UR30, PT ;  /* 0x0000001e73007c0c */ /* 0x000fe2000bfa3070 */
[----:B------:R-:W-:Y:S01]  /*2f40*/  @!P1 FADD.FTZ R186, -R186, -RZ ;  /* 0x800000ffbaba9221 */ /* 0x000fe20000010100 */
[----:B------:R-:W-:Y:S01]  /*2f50*/  LOP3.LUT R180, R180, 0xffff, RZ, 0xc0, !PT ;  /* 0x0000ffffb4b47812 */ /* 0x000fe200078ec0ff */
[----:B------:R-:W-:Y:S01]  /*2f60*/  MUFU.EX2 R194, R194 ;  /* 0x000000c200c27308 */ /* 0x000fe20000000800 */
[----:B------:R-:W-:Y:S02]  /*2f70*/  SHF.R.U32.HI R115, RZ, 0x18, R199 ;  /* 0x00000018ff737819 */ /* 0x000fe400000116c7 */
[----:B------:R-:W-:Y:S02]  /*2f80*/  ISETP.LE.U32.AND P1, PT, R180, UR30, PT ;  /* 0x0000001eb4007c0c */ /* 0x000fe4000bf23070 */
[----:B------:R-:W-:Y:S01]  /*2f90*/  LOP3.LUT R180, R197, 0xff, RZ, 0xc0, !PT ;  /* 0x000000ffc5b47812 */ /* 0x000fe200078ec0ff */
[----:B-1----:R-:W-:Y:S01]  /*2fa0*/  @!P6 FADD.FTZ R188, -R188, -RZ ;  /* 0x800000ffbcbce221 */ /* 0x002fe20000010100 */
[----:B------:R-:W-:Y:S03]  /*2fb0*/  ISETP.LE.U32.AND P4, PT, R115, UR30, PT ;  /* 0x0000001e73007c0c */ /* 0x000fe6000bf83070 */
[----:B------:R-:W-:Y:S01]  /*2fc0*/  MUFU.EX2 R195, R102 ;  /* 0x0000006600c37308 */ /* 0x000fe20000000800 */
[----:B------:R-:W-:Y:S01]  /*2fd0*/  ISETP.LE.U32.AND P6, PT, R180, UR30, PT ;  /* 0x0000001eb4007c0c */ /* 0x000fe2000bfc3070 */
[----:B------:R-:W-:Y:S01]  /*2fe0*/  @!P5 FADD.FTZ R189, -R189, -RZ ;  /* 0x800000ffbdbdd221 */ /* 0x000fe20000010100 */
[----:B------:R-:W-:Y:S02]  /*2ff0*/  LOP3.LUT R115, R199, 0xffff, RZ, 0xc0, !PT ;  /* 0x0000ffffc7737812 */ /* 0x000fe400078ec0ff */
[----:B------:R-:W-:Y:S02]  /*3000*/  LOP3.LUT R113, R113, 0xff, RZ, 0xc0, !PT ;  /* 0x000000ff71717812 */ /* 0x000fe400078ec0ff */
[----:B------:R-:W-:Y:S01]  /*3010*/  SHF.R.U32.HI R115, RZ, 0x8, R115 ;  /* 0x00000008ff737819 */ /* 0x000fe20000011673 */
[----:B------:R-:W-:Y:S01]  /*3020*/  @!P1 FADD.FTZ R190, -R190, -RZ ;  /* 0x800000ffbebe9221 */ /* 0x000fe20000010100 */
[----:B------:R-:W-:Y:S01]  /*3030*/  LOP3.LUT R196, R199, 0xff, RZ, 0xc0, !PT ;  /* 0x000000ffc7c47812 */ /* 0x000fe200078ec0ff */
[----:B------:R-:W1:Y:S01]  /*3040*/  MUFU.EX2 R197, R181 ;  /* 0x000000b500c57308 */ /* 0x000e620000000800 */
[----:B------:R-:W-:Y:S01]  /*3050*/  ISETP.LE.U32.AND P5, PT, R114, UR30, PT ;  /* 0x0000001e72007c0c */ /* 0x000fe2000bfa3070 */
[--C-:B------:R-:W-:Y:S01]  /*3060*/  FFMA.FTZ R114, R18, UR29, -R213.reuse ;  /* 0x0000001d12727c23 */ /* 0x100fe200080108d5 */
[----:B------:R-:W-:Y:S01]  /*3070*/  ISETP.LE.U32.AND P1, PT, R113, UR30, PT ;  /* 0x0000001e71007c0c */ /* 0x000fe2000bf23070 */
[----:B------:R-:W-:Y:S01]  /*3080*/  @!P6 FADD.FTZ R191, -R191, -RZ ;  /* 0x800000ffbfbfe221 */ /* 0x000fe20000010100 */
[----:B------:R-:W-:Y:S02]  /*3090*/  LOP3.LUT R115, R115, 0xffff, RZ, 0xc0, !PT ;  /* 0x0000ffff73737812 */ /* 0x000fe400078ec0ff */
[----:B------:R-:W-:Y:S01]  /*30a0*/  ISETP.LE.U32.AND P2, PT, R196, UR30, PT ;  /* 0x0000001ec4007c0c */ /* 0x000fe2000bf43070 */
[----:B------:R-:W-:Y:S01]  /*30b0*/  FFMA.FTZ R196, R15, UR29, -R213 ;  /* 0x0000001d0fc47c23 */ /* 0x000fe200080108d5 */
[----:B------:R-:W-:Y:S01]  /*30c0*/  SHF.R.U32.HI R113, RZ, 0x10, R199 ;  /* 0x00000010ff717819 */ /* 0x000fe200000116c7 */
[----:B------:R-:W-:Y:S01]  /*30d0*/  FFMA.FTZ R213, R19, UR29, -R213 ;  /* 0x0000001d13d57c23 */ /* 0x000fe200080108d5 */
[----:B------:R-:W-:Y:S01]  /*30e0*/  SHF.R.U32.HI R252, RZ, 0x8, R252 ;  /* 0x00000008fffc7819 */ /* 0x000fe200000116fc */
[----:B------:R3:W2:Y:S01]  /*30f0*/  MUFU.EX2 R199, R114 ;  /* 0x0000007200c77308 */ /* 0x0006a20000000800 */
[----:B------:R-:W-:Y:S01]  /*3100*/  ISETP.LE.U32.AND P6, PT, R115, UR30, PT ;  /* 0x0000001e73007c0c */ /* 0x000fe2000bfc3070 */
[----:B------:R-:W-:Y:S01]  /*3110*/  @!P5 FADD.FTZ R192, -R192, -RZ ;  /* 0x800000ffc0c0d221 */ /* 0x000fe20000010100 */
[----:B------:R-:W-:Y:S02]  /*3120*/  LOP3.LUT R115, R252, 0xffff, RZ, 0xc0, !PT ;  /* 0x0000fffffc737812 */ /* 0x000fe400078ec0ff */
[----:B------:R-:W-:Y:S01]  /*3130*/  F2FP.RELU.BF16.F32.PACK_AB R180, R186, R185 ;  /* 0x000000b9bab4723e */ /* 0x000fe200000018ff */
[----:B-1----:R-:W-:Y:S01]  /*3140*/  @!P3 FADD.FTZ R197, -R197, -RZ ;  /* 0x800000ffc5c5b221 */ /* 0x002fe20000010100 */
[----:B------:R-:W-:Y:S03]  /*3150*/  LOP3.LUT R113, R113, 0xff, RZ, 0xc0, !PT ;  /* 0x000000ff71717812 */ /* 0x000fe600078ec0ff */
[----:B------:R1:W1:Y:S01]  /*3160*/  MUFU.EX2 R252, R213 ;  /* 0x000000d500fc7308 */ /* 0x0002620000000800 */
[----:B------:R-:W-:Y:S01]  /*3170*/  @!P2 FADD.FTZ R193, -R193, -RZ ;  /* 0x800000ffc1c1a221 */ /* 0x000fe20000010100 */
[----:B------:R1:W-:Y:S01]  /*3180*/  STS [R221+0x12000], R180 ;  /* 0x012000b4dd007388 */ /* 0x0003e20000000800 */
[----:B------:R-:W-:Y:S02]  /*3190*/  ISETP.LE.U32.AND P5, PT, R113, UR30, PT ;  /* 0x0000001e71007c0c */ /* 0x000fe4000bfa3070 */
[----:B------:R-:W-:Y:S01]  /*31a0*/  ISETP.LE.U32.AND P2, PT, R115, UR30, PT ;  /* 0x0000001e73007c0c */ /* 0x000fe2000bf43070 */
[----:B------:R-:W-:Y:S01]  /*31b0*/  @!P6 FADD.FTZ R194, -R194, -RZ ;  /* 0x800000ffc2c2e221 */ /* 0x000fe20000010100 */
[----:B------:R-:W-:Y:S03]  /*31c0*/  F2FP.RELU.BF16.F32.PACK_AB R115, R192, R191 ;  /* 0x000000bfc073723e */ /* 0x000fe600000018ff */
[----:B------:R-:W1:Y:S01]  /*31d0*/  MUFU.EX2 R196, R196 ;  /* 0x000000c400c47308 */ /* 0x000e620000000800 */
[----:B---3--:R-:W-:Y:S01]  /*31e0*/  F2FP.RELU.BF16.F32.PACK_AB R114, R188, R187 ;  /* 0x000000bbbc72723e */ /* 0x008fe200000018ff */
[----:B--2---:R-:W-:Y:S01]  /*31f0*/  @!P1 FADD.FTZ R199, -R199, -RZ ;  /* 0x800000ffc7c79221 */ /* 0x004fe20000010100 */
[----:B------:R-:W-:Y:S02]  /*3200*/  F2FP.RELU.BF16.F32.PACK_AB R113, R194, R193 ;  /* 0x000000c1c271723e */ /* 0x000fe400000018ff */
[----:B------:R-:W-:Y:S01]  /*3210*/  FSETP.GE.FTZ.AND P1, PT, R185, RZ, PT ;  /* 0x000000ffb900720b */ /* 0x000fe20003f36000 */
[----:B------:R2:W-:Y:S01]  /*3220*/  STS [R221+0x12400], R114 ;  /* 0x01240072dd007388 */ /* 0x0005e20000000800 */
[----:B------:R-:W-:Y:S03]  /*3230*/  FSETP.GE.FTZ.AND P3, PT, R189, RZ, PT ;  /* 0x000000ffbd00720b */ /* 0x000fe60003f76000 */
[----:B------:R-:W3:Y:S01]  /*3240*/  MUFU.EX2 R198, R198 ;  /* 0x000000c600c67308 */ /* 0x000ee20000000800 */
[----:B-1----:R-:W-:Y:S01]  /*3250*/  F2FP.RELU.BF16.F32.PACK_AB R213, R190, R189 ;  /* 0x000000bdbed5723e */ /* 0x002fe200000018ff */
[----:B------:R-:W-:Y:S01]  /*3260*/  @!P5 FADD.FTZ R195, -R195, -RZ ;  /* 0x800000ffc3c3d221 */ /* 0x000fe20000010100 */
[----:B------:R-:W-:Y:S01]  /*3270*/  @!P0 FADD.FTZ R252, -R252, -RZ ;  /* 0x800000fffcfc8221 */ /* 0x000fe20000010100 */
[----:B------:R-:W-:Y:S01]  /*3280*/  STS [R225+0x12400], R115 ;  /* 0x01240073e1007388 */ /* 0x000fe20000000800 */
[----:B------:R-:W-:Y:S03]  /*3290*/  FSETP.GE.FTZ.AND P0, PT, R186, RZ, PT ;  /* 0x000000ffba00720b */ /* 0x000fe60003f16000 */
[----:B------:R1:W-:Y:S01]  /*32a0*/  STS [R225+0x12000], R213 ;  /* 0x012000d5e1007388 */ /* 0x0003e20000000800 */
[----:B------:R-:W-:Y:S01]  /*32b0*/  @!P4 FADD.FTZ R196, -R196, -RZ ;  /* 0x800000ffc4c4c221 */ /* 0x000fe20000010100 */
[----:B------:R-:W-:Y:S02]  /*32c0*/  ISETP.GT.AND P4, PT, R229, R226, PT ;  /* 0x000000e2e500720c */ /* 0x000fe40003f84270 */
[----:B------:R-:W-:Y:S02]  /*32d0*/  STS [R223+0x12000], R113 ;  /* 0x01200071df007388 */ /* 0x000fe40000000800 */
[----:B------:R-:W-:Y:S01]  /*32e0*/  F2FP.RELU.BF16.F32.PACK_AB R180, R196, R195 ;  /* 0x000000c3c4b4723e */ /* 0x000fe200000018ff */
[----:B---3--:R-:W-:Y:S01]  /*32f0*/  @!P2 FADD.FTZ R198, -R198, -RZ ;  /* 0x800000ffc6c6a221 */ /* 0x008fe20000010100 */
[----:B------:R-:W-:Y:S03]  /*3300*/  FSETP.GE.FTZ.AND P2, PT, R190, RZ, PT ;  /* 0x000000ffbe00720b */ /* 0x000fe60003f56000 */
[----:B------:R-:W-:Y:S01]  /*3310*/  STS [R223+0x12400], R180 ;  /* 0x012400b4df007388 */ /* 0x000fe20000000800 */
[----:B--2---:R-:W-:Y:S05]  /*3320*/  F2FP.RELU.BF16.F32.PACK_AB R114, R198, R197 ;  /* 0x000000c5c672723e */ /* 0x004fea00000018ff */
[----:B------:R-:W-:Y:S01]  /*3330*/  STS [R227+0x12000], R114 ;  /* 0x01200072e3007388 */ /* 0x000fe20000000800 */
[----:B-1----:R-:W-:Y:S05]  /*3340*/  F2FP.RELU.BF16.F32.PACK_AB R213, R252, R199 ;  /* 0x000000c7fcd5723e */ /* 0x002fea00000018ff */
[----:B------:R-:W-:Y:S04]  /*3350*/  STS [R227+0x12400], R213 ;  /* 0x012400d5e3007388 */ /* 0x000fe80000000800 */
[----:B------:R-:W1:Y:S08]  /*3360*/  LDSM.16.M88.4 R52, [R67+0x8000] ;  /* 0x008000004334783b */ /* 0x000e700000000200 */
[----:B------:R-:W2:Y:S08]  /*3370*/  LDSM.16.M88.4 R56, [R66+0x8000] ;  /* 0x008000004238783b */ /* 0x000eb00000000200 */
[----:B------:R-:W3:Y:S01]  /*3380*/  LDSM.16.M88.4 R60, [R65+0x8000] ;  /* 0x00800000413c783b */ /* 0x000ee20000000200 */
[C---:B-1----:R-:W-:Y:S06]  /*3390*/  HMMA.16816.F32.BF16 R4, R52.reuse, R116, RZ ;  /* 0x000000743404723c */ /* 0x042fec00000418ff */
[C---:B------:R-:W-:Y:S06]  /*33a0*/  HMMA.16816.F32.BF16 R8, R52.reuse, R118, RZ ;  /* 0x000000763408723c */ /* 0x040fec00000418ff */
[C---:B------:R-:W-:Y:S06]  /*33b0*/  HMMA.16816.F32.BF16 R12, R52.reuse, R120, RZ ;  /* 0x00000078340c723c */ /* 0x040fec00000418ff */
[----:B------:R-:W-:Y:S01]  /*33c0*/  HMMA.16816.F32.BF16 R16, R52, R122, RZ ;  /* 0x0000007a3410723c */ /* 0x000fe200000418ff */
[----:B------:R-:W1:Y:S05]  /*33d0*/  LDSM.16.M88.4 R52, [R64+0x8000] ;  /* 0x008000004034783b */ /* 0x000e6a0000000200 */
[C---:B--2---:R-:W-:Y:S06]  /*33e0*/  HMMA.16816.F32.BF16 R4, R56.reuse, R124, R4 ;  /* 0x0000007c3804723c */ /* 0x044fec0000041804 */
[C---:B------:R-:W-:Y:S06]  /*33f0*/  HMMA.16816.F32.BF16 R8, R56.reuse, R126, R8 ;  /* 0x0000007e3808723c */ /* 0x040fec0000041808 */
[C---:B------:R-:W-:Y:S06]  /*3400*/  HMMA.16816.F32.BF16 R12, R56.reuse, R128, R12 ;  /* 0x00000080380c723c */ /* 0x040fec000004180c */
[----:B------:R-:W-:Y:S01]  /*3410*/  HMMA.16816.F32.BF16 R16, R56, R130, R16 ;  /* 0x000000823810723c */ /* 0x000fe20000041810 */
[----:B------:R-:W2:Y:S05]  /*3420*/  LDSM.16.M88.4 R56, [R67+0xa000] ;  /* 0x00a000004338783b */ /* 0x000eaa0000000200 */
[C---:B---3--:R-:W-:Y:S06]  /*3430*/  HMMA.16816.F32.BF16 R4, R60.reuse, R132, R4 ;  /* 0x000000843c04723c */ /* 0x048fec0000041804 */
[C---:B------:R-:W-:Y:S06]  /*3440*/  HMMA.16816.F32.BF16 R8, R60.reuse, R134, R8 ;  /* 0x000000863c08723c */ /* 0x040fec0000041808 */
[C---:B------:R-:W-:Y:S06]  /*3450*/  HMMA.16816.F32.BF16 R12, R60.reuse, R136, R12 ;  /* 0x000000883c0c723c */ /* 0x040fec000004180c */
[----:B------:R-:W-:Y:S01]  /*3460*/  HMMA.16816.F32.BF16 R16, R60, R138, R16 ;  /* 0x0000008a3c10723c */ /* 0x000fe20000041810 */
[----:B------:R-:W3:Y:S05]  /*3470*/  LDSM.16.M88.4 R60, [R66+0xa000] ;  /* 0x00a00000423c783b */ /* 0x000eea0000000200 */
[C---:B-1----:R-:W-:Y:S06]  /*3480*/  HMMA.16816.F32.BF16 R4, R52.reuse, R140, R4 ;  /* 0x0000008c3404723c */ /* 0x042fec0000041804 */
[C---:B------:R-:W-:Y:S06]  /*3490*/  HMMA.16816.F32.BF16 R8, R52.reuse, R142, R8 ;  /* 0x0000008e3408723c */ /* 0x040fec0000041808 */
[C---:B------:R-:W-:Y:S06]  /*34a0*/  HMMA.16816.F32.BF16 R12, R52.reuse, R144, R12 ;  /* 0x00000090340c723c */ /* 0x040fec000004180c */
[----:B------:R-:W-:Y:S01]  /*34b0*/  HMMA.16816.F32.BF16 R16, R52, R146, R16 ;  /* 0x000000923410723c */ /* 0x000fe20000041810 */
        /* <DEDUP_REMOVED lines=9> */
[----:B------:R-:W-:Y:S06]  /*3550*/  HMMA.16816.F32.BF16 R16, R60, R162, R16 ;  /* 0x000000a23c10723c */ /* 0x000fec0000041810 */
[C---:B-1----:R-:W-:Y:S06]  /*3560*/  HMMA.16816.F32.BF16 R4, R52.reuse, R164, R4 ;  /* 0x000000a43404723c */ /* 0x042fec0000041804 */
[C---:B------:R-:W-:Y:S06]  /*3570*/  HMMA.16816.F32.BF16 R8, R52.reuse, R166, R8 ;  /* 0x000000a63408723c */ /* 0x040fec0000041808 */
[C---:B------:R-:W-:Y:S06]  /*3580*/  HMMA.16816.F32.BF16 R12, R52.reuse, R168, R12 ;  /* 0x000000a8340c723c */ /* 0x040fec000004180c */
[----:B------:R-:W-:Y:S06]  /*3590*/  HMMA.16816.F32.BF16 R16, R52, R170, R16 ;  /* 0x000000aa3410723c */ /* 0x000fec0000041810 */
[C---:B--2---:R-:W-:Y:S06]  /*35a0*/  HMMA.16816.F32.BF16 R4, R56.reuse, R172, R4 ;  /* 0x000000ac3804723c */ /* 0x044fec0000041804 */
[C---:B------:R-:W-:Y:S06]  /*35b0*/  HMMA.16816.F32.BF16 R8, R56.reuse, R174, R8 ;  /* 0x000000ae3808723c */ /* 0x040fec0000041808 */
[C---:B------:R-:W-:Y:S06]  /*35c0*/  HMMA.16816.F32.BF16 R12, R56.reuse, R176, R12 ;  /* 0x000000b0380c723c */ /* 0x040fec000004180c */
[----:B------:R-:W-:Y:S06]  /*35d0*/  HMMA.16816.F32.BF16 R16, R56, R178, R16 ;  /* 0x000000b23810723c */ /* 0x000fec0000041810 */
[C---:B------:R-:W-:Y:S01]  /*35e0*/  FADD.FTZ R213, -R184.reuse, R4 ;  /* 0x00000004b8d57221 */ /* 0x040fe20000010100 */
[----:B------:R-:W-:Y:S04]  /*35f0*/  FADD.FTZ R113, -R184, R5 ;  /* 0x00000005b8717221 */ /* 0x000fe80000010100 */
[-C--:B------:R-:W-:Y:S02]  /*3600*/  FSEL R213, R213, R184.reuse, P1 ;  /* 0x000000b8d5d57208 */ /* 0x080fe40000800000 */
[-C--:B------:R-:W-:Y:S02]  /*3610*/  FSEL R113, R113, R184.reuse, P0 ;  /* 0x000000b871717208 */ /* 0x080fe40000000000 */
[----:B------:R-:W-:Y:S01]  /*3620*/  FSETP.GE.FTZ.AND P0, PT, R198, RZ, PT ;  /* 0x000000ffc600720b */ /* 0x000fe20003f16000 */
[----:B------:R-:W-:Y:S01]  /*3630*/  FMUL.FTZ R213, R185, R213 ;  /* 0x000000d5b9d57220 */ /* 0x000fe20000410000 */
[----:B------:R-:W-:Y:S01]  /*3640*/  FSETP.GE.FTZ.AND P1, PT, R193, RZ, PT ;  /* 0x000000ffc100720b */ /* 0x000fe20003f36000 */
[----:B------:R-:W-:Y:S01]  /*3650*/  FMUL.FTZ R186, R186, R113 ;  /* 0x00000071baba7220 */ /* 0x000fe20000410000 */
[C---:B------:R-:W-:Y:S01]  /*3660*/  FADD.FTZ R185, -R184.reuse, R8 ;  /* 0x00000008b8b97221 */ /* 0x040fe20000010100 */
[C---:B------:R-:W-:Y:S01]  /*3670*/  FADD.FTZ R113, -R184.reuse, R9 ;  /* 0x00000009b8717221 */ /* 0x040fe20000010100 */
[C---:B------:R-:W-:Y:S01]  /*3680*/  FADD.FTZ R115, -R184.reuse, R12 ;  /* 0x0000000cb8737221 */ /* 0x040fe20000010100 */
[----:B------:R-:W-:Y:S01]  /*3690*/  FADD.FTZ R181, -R184, R13 ;  /* 0x0000000db8b57221 */ /* 0x000fe20000010100 */
[----:B------:R-:W-:Y:S02]  /*36a0*/  F2FP.BF16.F32.PACK_AB R186, R186, R213 ;  /* 0x000000d5baba723e */ /* 0x000fe400000010ff */
[-C--:B------:R-:W-:Y:S02]  /*36b0*/  FSEL R185, R185, R184.reuse, P3 ;  /* 0x000000b8b9b97208 */ /* 0x080fe40001800000 */
[-C--:B------:R-:W-:Y:S02]  /*36c0*/  FSEL R113, R113, R184.reuse, P2 ;  /* 0x000000b871717208 */ /* 0x080fe40001000000 */
[----:B------:R-:W-:Y:S01]  /*36d0*/  FSETP.GE.FTZ.AND P2, PT, R194, RZ, PT ;  /* 0x000000ffc200720b */ /* 0x000fe20003f56000 */
[----:B------:R-:W-:Y:S01]  /*36e0*/  FMUL.FTZ R185, R189, R185 ;  /* 0x000000b9bdb97220 */ /* 0x000fe20000410000 */
[-C--:B------:R-:W-:Y:S01]  /*36f0*/  FSEL R189, R115, R184.reuse, P1 ;  /* 0x000000b873bd7208 */ /* 0x080fe20000800000 */
[----:B------:R-:W-:Y:S01]  /*3700*/  FMUL.FTZ R190, R190, R113 ;  /* 0x00000071bebe7220 */ /* 0x000fe20000410000 */
[-C--:B------:R-:W-:Y:S01]  /*3710*/  FSEL R181, R181, R184.reuse, P2 ;  /* 0x000000b8b5b57208 */ /* 0x080fe20001000000 */
[----:B------:R-:W-:Y:S01]  /*3720*/  FADD.FTZ R113, -R184, R16 ;  /* 0x00000010b8717221 */ /* 0x000fe20000010100 */
[----:B------:R-:W-:Y:S01]  /*3730*/  FSETP.GE.FTZ.AND P1, PT, R197, RZ, PT ;  /* 0x000000ffc500720b */ /* 0x000fe20003f36000 */
[----:B------:R-:W-:Y:S01]  /*3740*/  FMUL.FTZ R189, R193, R189 ;  /* 0x000000bdc1bd7220 */ /* 0x000fe20000410000 */
[----:B------:R-:W-:Y:S01]  /*3750*/  F2FP.BF16.F32.PACK_AB R190, R190, R185 ;  /* 0x000000b9bebe723e */ /* 0x000fe200000010ff */
[----:B------:R-:W-:Y:S01]  /*3760*/  FMUL.FTZ R194, R194, R181 ;  /* 0x000000b5c2c27220 */ /* 0x000fe20000410000 */
[----:B------:R-:W-:Y:S01]  /*3770*/  FSEL R193, R113, R184, P1 ;  /* 0x000000b871c17208 */ /* 0x000fe20000800000 */
[----:B------:R-:W-:Y:S01]  /*3780*/  @P0 FADD.FTZ R184, -R184, R17 ;  /* 0x00000011b8b80221 */ /* 0x000fe20000010100 */
[----:B------:R-:W-:Y:S01]  /*3790*/  FSETP.GE.FTZ.AND P3, PT, R187, RZ, PT ;  /* 0x000000ffbb00720b */ /* 0x000fe20003f76000 */
[----:B----4-:R-:W-:Y:S01]  /*37a0*/  FADD.FTZ R185, -R183, R7 ;  /* 0x00000007b7b97221 */ /* 0x010fe20000010100 */
[----:B------:R-:W-:Y:S01]  /*37b0*/  FSETP.GE.FTZ.AND P2, PT, R188, RZ, PT ;  /* 0x000000ffbc00720b */ /* 0x000fe20003f56000 */
[----:B------:R-:W-:Y:S01]  /*37c0*/  FMUL.FTZ R184, R198, R184 ;  /* 0x000000b8c6b87220 */ /* 0x000fe20000410000 */
[----:B------:R-:W-:Y:S01]  /*37d0*/  FMUL.FTZ R193, R197, R193 ;  /* 0x000000c1c5c17220 */ /* 0x000fe20000410000 */
[----:B------:R-:W-:Y:S01]  /*37e0*/  F2FP.BF16.F32.PACK_AB R194, R194, R189 ;  /* 0x000000bdc2c2723e */ /* 0x000fe200000010ff */
[----:B------:R-:W-:Y:S01]  /*37f0*/  FADD.FTZ R198, -R183, R6 ;  /* 0x00000006b7c67221 */ /* 0x000fe20000010100 */
[----:B------:R-:W-:Y:S08]  /*3800*/  @!P4 BRA `(.L_x_442) ;  /* 0x000000000054c947 */ /* 0x000ff00003800000 */
[----:B------:R-:W1:Y:S01]  /*3810*/  LDC R7, c[0x0][0x240] ;  /* 0x00009000ff077b82 */ /* 0x000e620000000800 */
[----:B------:R-:W-:Y:S04]  /*3820*/  LOP3.LUT R4, R229, 0x1, RZ, 0xc0, !PT ;  /* 0x00000001e5047812 */ /* 0x000fe800078ec0ff */
[----:B------:R-:W-:Y:S01]  /*3830*/  ISETP.NE.U32.AND P1, PT, R4, 0x1, PT ;  /* 0x000000010400780c */ /* 0x000fe20003f25070 */
[----:B------:R-:W-:Y:S02]  /*3840*/  IMAD.MOV.U32 R4, RZ, RZ, -0x4000 ;  /* 0xffffc000ff047424 */ /* 0x000fe400078e00ff */
[----:B------:R-:W2:Y:S03]  /*3850*/  LDC R5, c[0x0][0x244] ;  /* 0x00009100ff057b82 */ /* 0x000ea60000000800 */
[----:B------:R-:W-:Y:S05]  /*3860*/  SEL R4, R4, 0x4000, !P1 ;  /* 0x0000400004047807 */ /* 0x000fea0004800000 */
[--C-:B------:R-:W-:Y:S02]  /*3870*/  IMAD.IADD R239, R239, 0x1, R4.reuse ;  /* 0x00000001efef7824 */ /* 0x100fe400078e0204 */
[----:B------:R-:W-:Y:S02]  /*3880*/  IMAD.IADD R207, R207, 0x1, R4 ;  /* 0x00000001cfcf7824 */ /* 0x000fe400078e0204 */
        /* <DEDUP_REMOVED lines=13> */
.L_x_442:
[----:B------:R-:W-:Y:S01]  /*3960*/  FADD.FTZ R10, -R183, R10 ;  /* 0x0000000ab70a7221 */ /* 0x000fe20000010100 */
[----:B------:R-:W-:Y:S01]  /*3970*/  FSETP.GE.FTZ.AND P0, PT, R191, RZ, PT ;  /* 0x000000ffbf00720b */ /* 0x000fe20003f16000 */
[C---:B------:R-:W-:Y:S01]  /*3980*/  FADD.FTZ R4, -R183.reuse, R11 ;  /* 0x0000000bb7047221 */ /* 0x040fe20000010100 */
[-C--:B------:R-:W-:Y:S01]  /*3990*/  FSEL R198, R198, R183.reuse, P3 ;  /* 0x000000b7c6c67208 */ /* 0x080fe20001800000 */
[C---:B-1----:R-:W-:Y:S01]  /*39a0*/  FADD.FTZ R6, -R183.reuse, R15 ;  /* 0x0000000fb7067221 */ /* 0x042fe20000010100 */
[-C--:B------:R-:W-:Y:S01]  /*39b0*/  FSEL R10, R10, R183.reuse, P0 ;  /* 0x000000b70a0a7208 */ /* 0x080fe20000000000 */
[----:B------:R-:W-:Y:S01]  /*39c0*/  FADD.FTZ R14, -R183, R14 ;  /* 0x0000000eb70e7221 */ /* 0x000fe20000010100 */
[----:B------:R-:W-:Y:S01]  /*39d0*/  FSEL R185, R185, R183, P2 ;  /* 0x000000b7b9b97208 */ /* 0x000fe20001000000 */
[----:B------:R-:W-:Y:S01]  /*39e0*/  FMUL.FTZ R198, R187, R198 ;  /* 0x000000c6bbc67220 */ /* 0x000fe20000410000 */
[----:B------:R-:W-:Y:S01]  /*39f0*/  FSETP.GE.FTZ.AND P1, PT, R192, RZ, PT ;  /* 0x000000ffc000720b */ /* 0x000fe20003f36000 */
[----:B------:R-:W-:Y:S01]  /*3a00*/  FADD.FTZ R18, -R183, R18 ;  /* 0x00000012b7127221 */ /* 0x000fe20000010100 */
[----:B------:R-:W-:Y:S01]  /*3a10*/  FSETP.GE.FTZ.AND P0, PT, R252, RZ, PT ;  /* 0x000000fffc00720b */ /* 0x000fe20003f16000 */
[----:B------:R-:W-:Y:S01]  /*3a20*/  FMUL.FTZ R185, R188, R185 ;  /* 0x000000b9bcb97220 */ /* 0x000fe20000410000 */
[----:B------:R-:W-:Y:S01]  /*3a30*/  FSEL R5, R4, R183, P1 ;  /* 0x000000b704057208 */ /* 0x000fe20000800000 */
[----:B------:R-:W-:Y:S01]  /*3a40*/  FMUL.FTZ R10, R191, R10 ;  /* 0x0000000abf0a7220 */ /* 0x000fe20000410000 */
[----:B------:R-:W-:Y:S01]  /*3a50*/  FSETP.GE.FTZ.AND P2, PT, R196, RZ, PT ;  /* 0x000000ffc400720b */ /* 0x000fe20003f56000 */
[----:B------:R-:W-:Y:S01]  /*3a60*/  STS [R221+0x10000], R186 ;  /* 0x010000badd007388 */ /* 0x000fe20000000800 */
[----:B------:R-:W-:Y:S01]  /*3a70*/  FSETP.GE.FTZ.AND P3, PT, R195, RZ, PT ;  /* 0x000000ffc300720b */ /* 0x000fe20003f76000 */
[----:B------:R-:W-:Y:S01]  /*3a80*/  FMUL.FTZ R5, R192, R5 ;  /* 0x00000005c0057220 */ /* 0x000fe20000410000 */
[-C--:B------:R-:W-:Y:S02]  /*3a90*/  FSEL R7, R6, R183.reuse, P2 ;  /* 0x000000b706077208 */ /* 0x080fe40001000000 */
[----:B------:R-:W-:Y:S02]  /*3aa0*/  FSEL R14, R14, R183, P3 ;  /* 0x000000b70e0e7208 */ /* 0x000fe40001800000 */
[----:B------:R-:W-:Y:S01]  /*3ab0*/  FSETP.GE.FTZ.AND P1, PT, R199, RZ, PT ;  /* 0x000000ffc700720b */ /* 0x000fe20003f36000 */
[----:B------:R-:W-:Y:S01]  /*3ac0*/  FMUL.FTZ R7, R196, R7 ;  /* 0x00000007c4077220 */ /* 0x000fe20000410000 */
[----:B------:R-:W-:Y:S01]  /*3ad0*/  F2FP.BF16.F32.PACK_AB R198, R185, R198 ;  /* 0x000000c6b9c6723e */ /* 0x000fe200000010ff */
[----:B------:R-:W-:Y:S01]  /*3ae0*/  FMUL.FTZ R14, R195, R14 ;  /* 0x0000000ec30e7220 */ /* 0x000fe20000410000 */
[----:B------:R-:W-:Y:S01]  /*3af0*/  FSEL R18, R18, R183, P1 ;  /* 0x000000b712127208 */ /* 0x000fe20000800000 */
[----:B------:R-:W-:Y:S01]  /*3b00*/  @P0 FADD.FTZ R183, -R183, R19 ;  /* 0x00000013b7b70221 */ /* 0x000fe20000010100 */
[----:B------:R-:W-:Y:S01]  /*3b10*/  F2FP.BF16.F32.PACK_AB R52, R5, R10 ;  /* 0x0000000a0534723e */ /* 0x000fe200000010ff */
[----:B------:R-:W-:Y:S01]  /*3b20*/  STS [R221+0x10400], R198 ;  /* 0x010400c6dd007388 */ /* 0x000fe20000000800 */
[----:B------:R-:W-:Y:S01]  /*3b30*/  F2FP.BF16.F32.PACK_AB R60, R7, R14 ;  /* 0x0000000e073c723e */ /* 0x000fe200000010ff */
[----:B------:R-:W-:Y:S01]  /*3b40*/  FMUL.FTZ R18, R199, R18 ;  /* 0x00000012c7127220 */ /* 0x000fe20000410000 */
[----:B------:R-:W-:Y:S01]  /*3b50*/  FMUL.FTZ R183, R252, R183 ;  /* 0x000000b7fcb77220 */ /* 0x000fe20000410000 */
[----:B------:R-:W-:Y:S01]  /*3b60*/  STS [R225+0x10000], R190 ;  /* 0x010000bee1007388 */ /* 0x000fe20000000800 */
[----:B------:R-:W-:Y:S02]  /*3b70*/  F2FP.BF16.F32.PACK_AB R184, R184, R193 ;  /* 0x000000c1b8b8723e */ /* 0x000fe400000010ff */
[----:B------:R-:W-:Y:S01]  /*3b80*/  LEA R213, R211, UR5, 0x1 ;  /* 0x00000005d3d57c11 */ /* 0x000fe2000f8e08ff */
[----:B------:R-:W-:Y:S01]  /*3b90*/  STS [R225+0x10400], R52 ;  /* 0x01040034e1007388 */ /* 0x000fe20000000800 */
[----:B------:R-:W-:Y:S03]  /*3ba0*/  F2FP.BF16.F32.PACK_AB R100, R183, R18 ;  /* 0x00000012b764723e */ /* 0x000fe600000010ff */
        /* <DEDUP_REMOVED lines=76> */
.L_x_443:
[----:B------:R-:W-:Y:S04]  /*4070*/  LDSM.16.M88.4 R100, [R209] ;  /* 0x00000000d164783b */ /* 0x000fe80000000200 */
[----:B------:R-:W2:Y:S04]  /*4080*/  LDSM.16.MT88.4 R16, [R213+0xc000] ;  /* 0x00c00000d510783b */ /* 0x000ea80000004200 */
[----:B------:R-:W1:Y:S04]  /*4090*/  LDSM.16.M88.4 R60, [R209+0x1000] ;  /* 0x00100000d13c783b */ /* 0x000e680000000200 */
        /* <DEDUP_REMOVED lines=9> */
[----:B------:R-:W-:Y:S03]  /*4130*/  LDSM.16.MT88.4 R196, [R213+0xd800] ;  /* 0x00d80000d5c4783b */ /* 0x000fe60000004200 */
        /* <DEDUP_REMOVED lines=12> */
[----:B------:R-:W2:Y:S05]  /*4200*/  LDSM.16.M88.4 R108, [R203] ;  /* 0x00000000cb6c783b */ /* 0x000eaa0000000200 */
[-C--:B------:R-:W-:Y:S06]  /*4210*/  HMMA.16816.F32.BF16 R52, R104, R180.reuse, R52 ;  /* 0x000000b46834723c */ /* 0x080fec0000041834 */
[C---:B------:R-:W-:Y:S06]  /*4220*/  HMMA.16816.F32.BF16 R56, R112.reuse, R180, R56 ;  /* 0x000000b47038723c */ /* 0x040fec0000041838 */
[-C--:B------:R-:W-:Y:S01]  /*4230*/  HMMA.16816.F32.BF16 R60, R112, R182.reuse, R60 ;  /* 0x000000b6703c723c */ /* 0x080fe2000004183c */
[----:B------:R-:W3:Y:S01]  /*4240*/  LDSM.16.M88.4 R112, [R203+0x1000] ;  /* 0x00100000cb70783b */ /* 0x000ee20000000200 */
[----:B------:R-:W-:Y:S03]  /*4250*/  IMAD.U32 R181, RZ, RZ, UR45 ;  /* 0x0000002dffb57e24 */ /* 0x000fe6000f8e00ff */
[----:B------:R-:W-:Y:S01]  /*4260*/  @P4 IADD3 R180, P0, R244, -0x100, RZ ;  /* 0xffffff00f4b44810 */ /* 0x000fe20007f1e0ff */
[----:B------:R-:W-:Y:S01]  /*4270*/  HMMA.16816.F32.BF16 R64, R104, R182, R64 ;  /* 0x000000b66840723c */ /* 0x000fe20000041840 */
[----:B------:R-:W4:Y:S04]  /*4280*/  LDSM.16.MT88.4 R104, [R213+0xf800] ;  /* 0x00f80000d568783b */ /* 0x000f280000004200 */
[----:B------:R-:W-:Y:S01]  /*4290*/  @P4 IMAD.MOV.U32 R244, RZ, RZ, R180 ;  /* 0x000000fffff44224 */ /* 0x000fe200078e00b4 */
[-C--:B------:R-:W-:Y:S05]  /*42a0*/  HMMA.16816.F32.BF16 R4, R184, R188.reuse, R4 ;  /* 0x000000bcb804723c */ /* 0x080fea0000041804 */
[----:B------:R-:W-:Y:S01]  /*42b0*/  @P4 IADD3.X R183, R245, -0x1, RZ, P0, !PT ;  /* 0xfffffffff5b74810 */ /* 0x000fe200007fe4ff */
[C---:B------:R-:W-:Y:S05]  /*42c0*/  HMMA.16816.F32.BF16 R8, R192.reuse, R188, R8 ;  /* 0x000000bcc008723c */ /* 0x040fea0000041808 */
[-C--:B------:R-:W-:Y:S01]  /*42d0*/  LEA R180, P0, R181, R248.reuse, 0x2 ;  /* 0x000000f8b5b47211 */ /* 0x080fe200078010ff */
[-C--:B------:R-:W-:Y:S01]  /*42e0*/  HMMA.16816.F32.BF16 R12, R192, R190.reuse, R12 ;  /* 0x000000bec00c723c */ /* 0x080fe2000004180c */
[----:B------:R-:W-:Y:S04]  /*42f0*/  IMAD.U32 R189, RZ, RZ, UR44 ;  /* 0x0000002cffbd7e24 */ /* 0x000fe8000f8e00ff */
[----:B------:R-:W-:Y:S01]  /*4300*/  @P4 IMAD.MOV.U32 R245, RZ, RZ, R183 ;  /* 0x000000fffff54224 */ /* 0x000fe200078e00b7 */
[C---:B------:R-:W-:Y:S01]  /*4310*/  HMMA.16816.F32.BF16 R16, R184.reuse, R190, R16 ;  /* 0x000000beb810723c */ /* 0x040fe20000041810 */
[----:B------:R-:W-:Y:S05]  /*4320*/  IMAD.U32 R183, RZ, RZ, UR45 ;  /* 0x0000002dffb77e24 */ /* 0x000fea000f8e00ff */
[-C--:B-1----:R-:W-:Y:S05]  /*4330*/  HMMA.16816.F32.BF16 R52, R184, R100.reuse, R52 ;  /* 0x00000064b834723c */ /* 0x082fea0000041834 */
[-C--:B------:R-:W-:Y:S01]  /*4340*/  LEA.HI.X.SX32 R181, R183, R249.reuse, 0x2, P0 ;  /* 0x000000f9b7b57211 */ /* 0x080fe200000f16ff */
[C---:B------:R-:W-:Y:S01]  /*4350*/  HMMA.16816.F32.BF16 R56, R192.reuse, R100, R56 ;  /* 0x00000064c038723c */ /* 0x040fe20000041838 */
[----:B------:R-:W-:Y:S05]  /*4360*/  IMAD.U32 R183, RZ, RZ, UR43 ;  /* 0x0000002bffb77e24 */ /* 0x000fea000f8e00ff */
[-C--:B------:R-:W-:Y:S06]  /*4370*/  HMMA.16816.F32.BF16 R60, R192, R102.reuse, R60 ;  /* 0x00000066c03c723c */ /* 0x080fec000004183c */
[----:B------:R-:W-:Y:S01]  /*4380*/  HMMA.16816.F32.BF16 R64, R184, R102, R64 ;  /* 0x00000066b840723c */ /* 0x000fe20000041840 */
[----:B------:R-:W-:Y:S05]  /*4390*/  LDSM.16.MT88.4 R100, [R208+0x2800] ;  /* 0x00280000d064783b */ /* 0x000fea0000004200 */
[-C--:B--2---:R-:W-:Y:S01]  /*43a0*/  HMMA.16816.F32.BF16 R4, R108, R196.reuse, R4 ;  /* 0x000000c46c04723c */ /* 0x084fe20000041804 */
[----:B------:R-:W-:Y:S04]  /*43b0*/  IMAD.U32 R187, RZ, RZ, UR43 ;  /* 0x0000002bffbb7e24 */ /* 0x000fe8000f8e00ff */
[----:B------:R-:W-:Y:S01]  /*43c0*/  @P4 IMAD.WIDE R184, R220, 0x4, R244 ;  /* 0x00000004dcb84825 */ /* 0x000fe200078e02f4 */
[C---:B---3--:R-:W-:Y:S04]  /*43d0*/  HMMA.16816.F32.BF16 R8, R112.reuse, R196, R8 ;  /* 0x000000c47008723c */ /* 0x048fe80000041808 */
[----:B------:R3:W5:Y:S02]  /*43e0*/  @P4 LDG.E R238, desc[UR14][R184.64] ;  /* 0x0000000eb8ee4981 */ /* 0x000764000c1e1900 */
[-C--:B------:R-:W-:Y:S02]  /*43f0*/  HMMA.16816.F32.BF16 R12, R112, R198.reuse, R12 ;  /* 0x000000c6700c723c */ /* 0x080fe4000004180c */
[----:B------:R3:W5:Y:S04]  /*4400*/  @P4 LDG.E R237, desc[UR14][R184.64+0x20] ;  /* 0x0000200eb8ed4981 */ /* 0x000768000c1e1900 */
[C---:B------:R-:W-:Y:S05]  /*4410*/  HMMA.16816.F32.BF16 R16, R108.reuse, R198, R16 ;  /* 0x000000c66c10723c */ /* 0x040fea0000041810 */
[----:B------:R-:W-:Y:S01]  /*4420*/  REDG.E.ADD.F32.FTZ.RN.STRONG.GPU desc[UR14][R248.64], R4 ;  /* 0x00000004f80079a6 */ /* 0x000fe2000c10f38e */
[-C--:B----4-:R-:W-:Y:S03]  /*4430*/  HMMA.16816.F32.BF16 R52, R108, R104.reuse, R52 ;  /* 0x000000686c34723c */ /* 0x090fe60000041834 */
        /* <DEDUP_REMOVED lines=10> */
[-C--:B------:R-:W-:Y:S01]  /*44e0*/  LEA R112, P2, R187, R248.reuse, 0x2 ;  /* 0x000000f8bb707211 */ /* 0x080fe200078410ff */
[----:B-1----:R-:W-:Y:S01]  /*44f0*/  IMAD.U32 R5, RZ, RZ, UR41 ;  /* 0x00000029ff057e24 */ /* 0x002fe2000f8e00ff */
[-C--:B------:R-:W-:Y:S01]  /*4500*/  LEA.HI.X.SX32 R115, R189, R249.reuse, 0x2, P0 ;  /* 0x000000f9bd737211 */ /* 0x080fe200000f16ff */
[----:B------:R-:W-:Y:S01]  /*4510*/  IMAD.U32 R107, RZ, RZ, UR39 ;  /* 0x00000027ff6b7e24 */ /* 0x000fe2000f8e00ff */
[-C--:B------:R-:W-:Y:S01]  /*4520*/  LEA R182, P0, R113, R248.reuse, 0x2 ;  /* 0x000000f871b67211 */ /* 0x080fe200078010ff */
[----:B------:R-:W-:Y:S01]  /*4530*/  IMAD.U32 R109, RZ, RZ, UR40 ;  /* 0x00000028ff6d7e24 */ /* 0x000fe2000f8e00ff */
[-C--:B------:R-:W-:Y:S01]  /*4540*/  LEA.HI.X.SX32 R113, R183, R249.reuse, 0x2, P2 ;  /* 0x000000f9b7717211 */ /* 0x080fe200010f16ff */
[----:B------:R-:W-:Y:S01]  /*4550*/  REDG.E.ADD.F32.FTZ.RN.STRONG.GPU desc[UR14][R114.64], R6 ;  /* 0x00000006720079a6 */ /* 0x000fe2000c10f38e */
[-C--:B------:R-:W-:Y:S01]  /*4560*/  LEA.HI.X.SX32 R105, R105, R249.reuse, 0x2, P1 ;  /* 0x000000f969697211 */ /* 0x080fe200008f16ff */
[----:B------:R-:W-:Y:S01]  /*4570*/  IMAD.U32 R111, RZ, RZ, UR39 ;  /* 0x00000027ff6f7e24 */ /* 0x000fe2000f8e00ff */
        /* <DEDUP_REMOVED lines=8> */
[-C--:B------:R-:W-:Y:S02]  /*4600*/  LEA.HI.X.SX32 R107, R109, R249.reuse, 0x2, P1 ;  /* 0x000000f96d6b7211 */ /* 0x080fe400008f16ff */
[-C--:B------:R-:W-:Y:S02]  /*4610*/  LEA.HI.X.SX32 R109, R111, R249.reuse, 0x2, P0 ;  /* 0x000000f96f6d7211 */ /* 0x080fe400000f16ff */
[-C--:B------:R-:W-:Y:S01]  /*4620*/  LEA R110, P1, R5, R248.reuse, 0x2 ;  /* 0x000000f8056e7211 */ /* 0x080fe200078210ff */
[----:B------:R3:W-:Y:S01]  /*4630*/  REDG.E.ADD.F32.FTZ.RN.STRONG.GPU desc[UR14][R106.64], R10 ;  /* 0x0000000a6a0079a6 */ /* 0x0007e2000c10f38e */
[----:B------:R-:W-:Y:S03]  /*4640*/  IMAD.U32 R5, RZ, RZ, UR23 ;  /* 0x00000017ff057e24 */ /* 0x000fe6000f8e00ff */
[----:B------:R3:W-:Y:S04]  /*4650*/  REDG.E.ADD.F32.FTZ.RN.STRONG.GPU desc[UR14][R108.64], R11 ;  /* 0x0000000b6c0079a6 */ /* 0x0007e8000c10f38e */
[----:B------:R-:W-:Y:S01]  /*4660*/  REDG.E.ADD.F32.FTZ.RN.STRONG.GPU desc[UR14][R248.64+0x80], R16 ;  /* 0x00008010f80079a6 */ /* 0x000fe2000c10f38e */
[----:B-1----:R-:W-:Y:S03]  /*4670*/  IMAD.U32 R7, RZ, RZ, UR23 ;  /* 0x00000017ff077e24 */ /* 0x002fe6000f8e00ff */
[----:B------:R1:W-:Y:S01]  /*4680*/  REDG.E.ADD.F32.FTZ.RN.STRONG.GPU desc[UR14][R180.64+0x80], R17 ;  /* 0x00008011b40079a6 */ /* 0x0003e2000c10f38e */
[----:B--2---:R-:W-:Y:S01]  /*4690*/  IMAD.U32 R105, RZ, RZ, UR24 ;  /* 0x00000018ff697e24 */ /* 0x004fe2000f8e00ff */
[-C--:B------:R-:W-:Y:S01]  /*46a0*/  LEA R112, P0, R7, R248.reuse, 0x2 ;  /* 0x000000f807707211 */ /* 0x080fe200078010ff */
[----:B------:R-:W-:Y:S02]  /*46b0*/  IMAD.U32 R7, RZ, RZ, UR19 ;  /* 0x00000013ff077e24 */ /* 0x000fe4000f8e00ff */
[----:B----4-:R-:W-:Y:S01]  /*46c0*/  IMAD.U32 R9, RZ, RZ, UR20 ;  /* 0x00000014ff097e24 */ /* 0x010fe2000f8e00ff */
[-C--:B------:R-:W-:Y:S01]  /*46d0*/  LEA.HI.X.SX32 R111, R105, R249.reuse, 0x2, P1 ;  /* 0x000000f9696f7211 */ /* 0x080fe200008f16ff */
[----:B------:R-:W-:Y:S01]  /*46e0*/  IMAD.U32 R105, RZ, RZ, UR21 ;  /* 0x00000015ff697e24 */ /* 0x000fe2000f8e00ff */
[-C--:B------:R-:W-:Y:S01]  /*46f0*/  LEA.HI.X.SX32 R113, R5, R249.reuse, 0x2, P0 ;  /* 0x000000f905717211 */ /* 0x080fe200000f16ff */
[----:B------:R-:W-:Y:S02]  /*4700*/  IMAD.U32 R5, RZ, RZ, UR22 ;  /* 0x00000016ff057e24 */ /* 0x000fe4000f8e00ff */
[----:B------:R2:W-:Y:S01]  /*4710*/  REDG.E.ADD.F32.FTZ.RN.STRONG.GPU desc[UR14][R110.64], R18 ;  /* 0x000000126e0079a6 */ /* 0x0005e2000c10f38e */
[----:B---3--:R-:W-:Y:S01]  /*4720*/  IMAD.U32 R107, RZ, RZ, UR22 ;  /* 0x00000016ff6b7e24 */ /* 0x008fe2000f8e00ff */
[-C--:B------:R-:W-:Y:S02]  /*4730*/  LEA R106, P2, R105, R248.reuse, 0x2 ;  /* 0x000000f8696a7211 */ /* 0x080fe400078410ff */
[----:B------:R3:W-:Y:S01]  /*4740*/  REDG.E.ADD.F32.FTZ.RN.STRONG.GPU desc[UR14][R112.64], R19 ;  /* 0x00000013700079a6 */ /* 0x0007e2000c10f38e */
[-C--:B------:R-:W-:Y:S01]  /*4750*/  LEA R104, P0, R5, R248.reuse, 0x2 ;  /* 0x000000f805687211 */ /* 0x080fe200078010ff */
[----:B------:R-:W-:Y:S01]  /*4760*/  IMAD.U32 R11, RZ, RZ, UR21 ;  /* 0x00000015ff0b7e24 */ /* 0x000fe2000f8e00ff */
[-C--:B------:R-:W-:Y:S01]  /*4770*/  LEA R108, P1, R9, R248.reuse, 0x2 ;  /* 0x000000f8096c7211 */ /* 0x080fe200078210ff */
[----:B------:R-:W-:Y:S01]  /*4780*/  IMAD.U32 R5, RZ, RZ, UR20 ;  /* 0x00000014ff057e24 */ /* 0x000fe2000f8e00ff */
[-C--:B------:R-:W-:Y:S01]  /*4790*/  LEA.HI.X.SX32 R105, R107, R249.reuse, 0x2, P0 ;  /* 0x000000f96b697211 */ /* 0x080fe200000f16ff */
[----:B------:R-:W-:Y:S01]  /*47a0*/  IMAD.U32 R9, RZ, RZ, UR19 ;  /* 0x00000013ff097e24 */ /* 0x000fe2000f8e00ff */
[-C--:B------:R-:W-:Y:S01]  /*47b0*/  LEA.HI.X.SX32 R107, R11, R249.reuse, 0x2, P2 ;  /* 0x000000f90b6b7211 */ /* 0x080fe200010f16ff */
[----:B------:R-:W-:Y:S01]  /*47c0*/  IMAD.U32 R11, RZ, RZ, UR37 ;  /* 0x00000025ff0b7e24 */ /* 0x000fe2000f8e00ff */
[-C--:B------:R-:W-:Y:S01]  /*47d0*/  LEA.HI.X.SX32 R109, R5, R249.reuse, 0x2, P1 ;  /* 0x000000f9056d7211 */ /* 0x080fe200008f16ff */
[----:B------:R4:W-:Y:S01]  /*47e0*/  REDG.E.ADD.F32.FTZ.RN.STRONG.GPU desc[UR14][R104.64], R12 ;  /* 0x0000000c680079a6 */ /* 0x0009e2000c10f38e */
[----:B------:R-:W-:Y:S02]  /*47f0*/  IMAD.U32 R5, RZ, RZ, UR38 ;  /* 0x00000026ff057e24 */ /* 0x000fe4000f8e00ff */
[----:B-1----:R-:W-:Y:S01]  /*4800*/  IMAD.U32 R17, RZ, RZ, UR38 ;  /* 0x00000026ff117e24 */ /* 0x002fe2000f8e00ff */
[----:B------:R1:W-:Y:S02]  /*4810*/  REDG.E.ADD.F32.FTZ.RN.STRONG.GPU desc[UR14][R106.64], R13 ;  /* 0x0000000d6a0079a6 */ /* 0x0003e4000c10f38e */
[-C--:B------:R-:W-:Y:S01]  /*4820*/  LEA R16, P2, R5, R248.reuse, 0x2 ;  /* 0x000000f805107211 */ /* 0x080fe200078410ff */
[----:B------:R-:W-:Y:S01]  /*4830*/  IMAD.U32 R5, RZ, RZ, UR25 ;  /* 0x00000019ff057e24 */ /* 0x000fe2000f8e00ff */
[----:B------:R-:W-:Y:S02]  /*4840*/  REDG.E.ADD.F32.FTZ.RN.STRONG.GPU desc[UR14][R108.64], R14 ;  /* 0x0000000e6c0079a6 */ /* 0x000fe4000c10f38e */
[-C--:B------:R-:W-:Y:S02]  /*4850*/  LEA.HI.X.SX32 R17, R17, R249.reuse, 0x2, P2 ;  /* 0x000000f911117211 */ /* 0x080fe400010f16ff */
[-C--:B--2---:R-:W-:Y:S01]  /*4860*/  LEA R18, P0, R7, R248.reuse, 0x2 ;  /* 0x000000f807127211 */ /* 0x084fe200078010ff */
[----:B------:R-:W-:Y:S01]  /*4870*/  IMAD.U32 R7, RZ, RZ, UR25 ;  /* 0x00000019ff077e24 */ /* 0x000fe2000f8e00ff */
[-C--:B------:R-:W-:Y:S01]  /*4880*/  LEA R110, P1, R11, R248.reuse, 0x2 ;  /* 0x000000f80b6e7211 */ /* 0x080fe200078210ff */
[----:B------:R-:W-:Y:S01]  /*4890*/  IMAD.U32 R11, RZ, RZ, UR17 ;  /* 0x00000011ff0b7e24 */ /* 0x000fe2000f8e00ff */
[-C--:B---3--:R-:W-:Y:S01]  /*48a0*/  LEA.HI.X.SX32 R19, R9, R249.reuse, 0x2, P0 ;  /* 0x000000f909137211 */ /* 0x088fe200000f16ff */
[----:B------:R-:W-:Y:S04]  /*48b0*/  IMAD.U32 R9, RZ, RZ, UR37 ;  /* 0x00000025ff097e24 */ /* 0x000fe8000f8e00ff */
[----:B------:R2:W-:Y:S01]  /*48c0*/  REDG.E.ADD.F32.FTZ.RN.STRONG.GPU desc[UR14][R18.64], R15 ;  /* 0x0000000f120079a6 */ /* 0x0005e2000c10f38e */
[-C--:B------:R-:W-:Y:S01]  /*48d0*/  LEA.HI.X.SX32 R111, R9, R249.reuse, 0x2, P1 ;  /* 0x000000f9096f7211 */ /* 0x080fe200008f16ff */
[----:B------:R-:W-:Y:S02]  /*48e0*/  IMAD.U32 R9, RZ, RZ, UR4 ;  /* 0x00000004ff097e24 */ /* 0x000fe4000f8e00ff */
[----:B------:R3:W-:Y:S01]  /*48f0*/  REDG.E.ADD.F32.FTZ.RN.STRONG.GPU desc[UR14][R248.64+0x100], R52 ;  /* 0x00010034f80079a6 */ /* 0x0007e2000c10f38e */
[-C--:B----4-:R-:W-:Y:S01]  /*4900*/  LEA R104, P0, R7, R248.reuse, 0x2 ;  /* 0x000000f807687211 */ /* 0x090fe200078010ff */
[----:B------:R-:W-:Y:S02]  /*4910*/  IMAD.U32 R7, RZ, RZ, UR36 ;  /* 0x00000024ff077e24 */ /* 0x000fe4000f8e00ff */
[----:B------:R4:W-:Y:S01]  /*4920*/  REDG.E.ADD.F32.FTZ.RN.STRONG.GPU desc[UR14][R180.64+0x100], R53 ;  /* 0x00010035b40079a6 */ /* 0x0009e2000c10f38e */
[-C--:B------:R-:W-:Y:S01]  /*4930*/  LEA.HI.X.SX32 R105, R5, R249.reuse, 0x2, P0 ;  /* 0x000000f905697211 */ /* 0x080fe200000f16ff */
[----:B------:R-:W-:Y:S02]  /*4940*/  IMAD.U32 R5, RZ, RZ, UR18 ;  /* 0x00000012ff057e24 */ /* 0x000fe4000f8e00ff */
[----:B------:R4:W-:Y:S01]  /*4950*/  REDG.E.ADD.F32.FTZ.RN.STRONG.GPU desc[UR14][R16.64], R54 ;  /* 0x00000036100079a6 */ /* 0x0009e2000c10f38e */
[----:B-1----:R-:W-:Y:S02]  /*4960*/  IMAD.U32 R13, RZ, RZ, UR17 ;  /* 0x00000011ff0d7e24 */ /* 0x002fe4000f8e00ff */
[-C--:B------:R-:W-:Y:S01]  /*4970*/  LEA R12, P2, R5, R248.reuse, 0x2 ;  /* 0x000000f8050c7211 */ /* 0x080fe200078410ff */
[----:B------:R1:W-:Y:S01]  /*4980*/  REDG.E.ADD.F32.FTZ.RN.STRONG.GPU desc[UR14][R110.64], R55 ;  /* 0x000000376e0079a6 */ /* 0x0003e2000c10f38e */
[----:B------:R-:W-:Y:S03]  /*4990*/  IMAD.U32 R5, RZ, RZ, UR4 ;  /* 0x00000004ff057e24 */ /* 0x000fe6000f8e00ff */
[----:B------:R1:W-:Y:S01]  /*49a0*/  REDG.E.ADD.F32.FTZ.RN.STRONG.GPU desc[UR14][R104.64], R56 ;  /* 0x00000038680079a6 */ /* 0x0003e2000c10f38e */
[----:B--2---:R-:W-:Y:S02]  /*49b0*/  IMAD.U32 R15, RZ, RZ, UR18 ;  /* 0x00000012ff0f7e24 */ /* 0x004fe4000f8e00ff */
[----:B------:R-:W-:Y:S01]  /*49c0*/  IMAD.U32 R19, RZ, RZ, UR35 ;  /* 0x00000023ff137e24 */ /* 0x000fe2000f8e00ff */
[-C--:B---3--:R-:W-:Y:S01]  /*49d0*/  LEA R52, P0, R9, R248.reuse, 0x2 ;  /* 0x000000f809347211 */ /* 0x088fe200078010ff */
[----:B------:R-:W-:Y:S03]  /*49e0*/  IMAD.U32 R9, RZ, RZ, UR36 ;  /* 0x00000024ff097e24 */ /* 0x000fe6000f8e00ff */
[-C--:B----4-:R-:W-:Y:S01]  /*49f0*/  LEA.HI.X.SX32 R53, R5, R249.reuse, 0x2, P0 ;  /* 0x000000f905357211 */ /* 0x090fe200000f16ff */
[----:B------:R-:W-:Y:S01]  /*4a00*/  IMAD.U32 R5, RZ, RZ, UR35 ;  /* 0x00000023ff057e24 */ /* 0x000fe2000f8e00ff */
[-C--:B------:R-:W-:Y:S02]  /*4a10*/  LEA R16, P1, R13, R248.reuse, 0x2 ;  /* 0x000000f80d107211 */ /* 0x080fe400078210ff */
[-C--:B------:R-:W-:Y:S01]  /*4a20*/  LEA.HI.X.SX32 R13, R15, R249.reuse, 0x2, P2 ;  /* 0x000000f90f0d7211 */ /* 0x080fe200010f16ff */
[----:B------:R-:W-:Y:S01]  /*4a30*/  IMAD.U32 R15, RZ, RZ, UR33 ;  /* 0x00000021ff0f7e24 */ /* 0x000fe2000f8e00ff */
[-C--:B------:R-:W-:Y:S01]  /*4a40*/  LEA.HI.X.SX32 R17, R11, R249.reuse, 0x2, P1 ;  /* 0x000000f90b117211 */ /* 0x080fe200008f16ff */
[----:B------:R-:W-:Y:S01]  /*4a50*/  IMAD.U32 R11, RZ, RZ, UR32 ;  /* 0x00000020ff0b7e24 */ /* 0x000fe2000f8e00ff */
[-C--:B------:R-:W-:Y:S01]  /*4a60*/  LEA R54, P1, R7, R248.reuse, 0x2 ;  /* 0x000000f807367211 */ /* 0x080fe200078210ff */
[----:B------:R2:W-:Y:S01]  /*4a70*/  REDG.E.ADD.F32.FTZ.RN.STRONG.GPU desc[UR14][R12.64], R57 ;  /* 0x000000390c0079a6 */ /* 0x0005e2000c10f38e */
[----:B------:R-:W-:Y:S01]  /*4a80*/  IMAD.U32 R7, RZ, RZ, UR34 ;  /* 0x00000022ff077e24 */ /* 0x000fe2000f8e00ff */
[-C--:B------:R-:W-:Y:S01]  /*4a90*/  LEA R18, P0, R5, R248.reuse, 0x2 ;  /* 0x000000f805127211 */ /* 0x080fe200078010ff */
[----:B------:R-:W-:Y:S01]  /*4aa0*/  IMAD.U32 R5, RZ, RZ, UR31 ;  /* 0x0000001fff057e24 */ /* 0x000fe2000f8e00ff */
[----:B------:R3:W-:Y:S01]  /*4ab0*/  REDG.E.ADD.F32.FTZ.RN.STRONG.GPU desc[UR14][R16.64], R58 ;  /* 0x0000003a100079a6 */ /* 0x0007e2000c10f38e */
[-C--:B-1----:R-:W-:Y:S01]  /*4ac0*/  LEA.HI.X.SX32 R55, R9, R249.reuse, 0x2, P1 ;  /* 0x000000f909377211 */ /* 0x082fe200008f16ff */
[----:B------:R-:W-:Y:S01]  /*4ad0*/  IMAD.U32 R9, RZ, RZ, UR31 ;  /* 0x0000001fff097e24 */ /* 0x000fe2000f8e00ff */
[-C--:B------:R-:W-:Y:S01]  /*4ae0*/  LEA R104, P3, R7, R248.reuse, 0x2 ;  /* 0x000000f807687211 */ /* 0x080fe200078610ff */
[----:B------:R1:W-:Y:S01]  /*4af0*/  REDG.E.ADD.F32.FTZ.RN.STRONG.GPU desc[UR14][R52.64], R59 ;  /* 0x0000003b340079a6 */ /* 0x0003e2000c10f38e */
[-C--:B------:R-:W-:Y:S02]  /*4b00*/  LEA.HI.X.SX32 R19, R19, R249.reuse, 0x2, P0 ;  /* 0x000000f913137211 */ /* 0x080fe400000f16ff */
[-C--:B------:R-:W-:Y:S01]  /*4b10*/  LEA R106, P2, R15, R248.reuse, 0x2 ;  /* 0x000000f80f6a7211 */ /* 0x080fe200078410ff */
[----:B------:R-:W-:Y:S01]  /*4b20*/  REDG.E.ADD.F32.FTZ.RN.STRONG.GPU desc[UR14][R248.64+0x180], R64 ;  /* 0x00018040f80079a6 */ /* 0x000fe2000c10f38e */
[-C--:B------:R-:W-:Y:S02]  /*4b30*/  LEA R108, P1, R11, R248.reuse, 0x2 ;  /* 0x000000f80b6c7211 */ /* 0x080fe400078210ff */
[----:B------:R-:W-:Y:S01]  /*4b40*/  LEA R110, P0, R9, R248, 0x2 ;  /* 0x000000f8096e7211 */ /* 0x000fe200078010ff */
[----:B------:R-:W-:Y:S03]  /*4b50*/  REDG.E.ADD.F32.FTZ.RN.STRONG.GPU desc[UR14][R180.64+0x180], R65 ;  /* 0x00018041b40079a6 */ /* 0x000fe6000c10f38e */
[-C--:B------:R-:W-:Y:S01]  /*4b60*/  LEA.HI.X.SX32 R111, R5, R249.reuse, 0x2, P0 ;  /* 0x000000f9056f7211 */ /* 0x080fe200000f16ff */
[----:B------:R-:W-:Y:S04]  /*4b70*/  REDG.E.ADD.F32.FTZ.RN.STRONG.GPU desc[UR14][R54.64], R66 ;  /* 0x00000042360079a6 */ /* 0x000fe8000c10f38e */
[----:B------:R-:W-:Y:S01]  /*4b80*/  REDG.E.ADD.F32.FTZ.RN.STRONG.GPU desc[UR14][R18.64], R67 ;  /* 0x00000043120079a6 */ /* 0x000fe2000c10f38e */
[----:B--2---:R-:W-:Y:S03]  /*4b90*/  IMAD.U32 R13, RZ, RZ, UR33 ;  /* 0x00000021ff0d7e24 */ /* 0x004fe6000f8e00ff */
[----:B------:R-:W-:Y:S01]  /*4ba0*/  LDSM.16.MT88.4 R4, [R210+0x10000] ;  /* 0x01000000d204783b */ /* 0x000fe20000004200 */
[----:B---3--:R-:W-:Y:S01]  /*4bb0*/  IMAD.U32 R17, RZ, RZ, UR34 ;  /* 0x00000022ff117e24 */ /* 0x008fe2000f8e00ff */
[-C--:B------:R-:W-:Y:S02]  /*4bc0*/  LEA.HI.X.SX32 R107, R13, R249.reuse, 0x2, P2 ;  /* 0x000000f90d6b7211 */ /* 0x080fe400010f16ff */
[----:B------:R-:W2:Y:S01]  /*4bd0*/  LDSM.16.MT88.4 R8, [R208] ;  /* 0x00000000d008783b */ /* 0x000ea20000004200 */
[----:B------:R-:W-:Y:S01]  /*4be0*/  ISETP.GT.AND P2, PT, R229, R226, PT ;  /* 0x000000e2e500720c */ /* 0x000fe20003f44270 */
[----:B-1----:R-:W-:Y:S01]  /*4bf0*/  IMAD.U32 R53, RZ, RZ, UR32 ;  /* 0x00000020ff357e24 */ /* 0x002fe2000f8e00ff */
[-C--:B------:R-:W-:Y:S01]  /*4c00*/  LEA.HI.X.SX32 R105, R17, R249.reuse, 0x2, P3 ;  /* 0x000000f911697211 */ /* 0x080fe200018f16ff */
[----:B------:R-:W1:Y:S03]  /*4c10*/  LDSM.16.MT88.4 R12, [R0+0x10000] ;  /* 0x01000000000c783b */ /* 0x000e660000004200 */
[----:B------:R-:W-:Y:S01]  /*4c20*/  LEA.HI.X.SX32 R109, R53, R249, 0x2, P1 ;  /* 0x000000f9356d7211 */ /* 0x000fe200008f16ff */
[----:B------:R-:W-:Y:S01]  /*4c30*/  REDG.E.ADD.F32.FTZ.RN.STRONG.GPU desc[UR14][R104.64], R60 ;  /* 0x0000003c680079a6 */ /* 0x000fe2000c10f38e */
[----:B------:R-:W-:Y:S03]  /*4c40*/  @P4 IADD3 R234, P1, R234, -0x100, RZ ;  /* 0xffffff00eaea4810 */ /* 0x000fe60007f3e0ff */
[----:B------:R-:W-:Y:S01]  /*4c50*/  REDG.E.ADD.F32.FTZ.RN.STRONG.GPU desc[UR14][R106.64], R61 ;  /* 0x0000003d6a0079a6 */ /* 0x000fe2000c10f38e */
[----:B------:R-:W-:Y:S03]  /*4c60*/  @P4 IADD3.X R235, R235, -0x1, RZ, P1, !PT ;  /* 0xffffffffebeb4810 */ /* 0x000fe60000ffe4ff */
[----:B------:R-:W-:Y:S04]  /*4c70*/  REDG.E.ADD.F32.FTZ.RN.STRONG.GPU desc[UR14][R108.64], R62 ;  /* 0x0000003e6c0079a6 */ /* 0x000fe8000c10f38e */
[----:B------:R-:W-:Y:S04]  /*4c80*/  REDG.E.ADD.F32.FTZ.RN.STRONG.GPU desc[UR14][R110.64], R63 ;  /* 0x0000003f6e0079a6 */ /* 0x000fe8000c10f38e */
[----:B------:R-:W3:Y:S04]  /*4c90*/  LDSM.16.MT88.4 R16, [R208+0x2000] ;  /* 0x00200000d010783b */ /* 0x000ee80000004200 */
[----:B------:R-:W-:Y:S04]  /*4ca0*/  LDSM.16.MT88.4 R52, [R210+0x10800] ;  /* 0x01080000d234783b */ /* 0x000fe80000004200 */
[----:B------:R-:W4:Y:S04]  /*4cb0*/  LDSM.16.MT88.4 R56, [R208+0x800] ;  /* 0x00080000d038783b */ /* 0x000f280000004200 */
[----:B------:R-:W4:Y:S01]  /*4cc0*/  LDSM.16.MT88.4 R64, [R0+0x10800] ;  /* 0x010800000040783b */ /* 0x000f220000004200 */
[-C--:B--2---:R-:W-:Y:S03]  /*4cd0*/  HMMA.16816.F32.BF16 R68, R4, R8.reuse, R68 ;  /* 0x000000080444723c */ /* 0x084fe60000041844 */
[----:B------:R-:W-:Y:S03]  /*4ce0*/  LDSM.16.MT88.4 R60, [R0+0x11000] ;  /* 0x01100000003c783b */ /* 0x000fe60000004200 */
[C---:B-1----:R-:W-:Y:S06]  /*4cf0*/  HMMA.16816.F32.BF16 R72, R12.reuse, R8, R72 ;  /* 0x000000080c48723c */ /* 0x042fec0000041848 */
[-C--:B------:R-:W-:Y:S06]  /*4d00*/  HMMA.16816.F32.BF16 R76, R12, R10.reuse, R76 ;  /* 0x0000000a0c4c723c */ /* 0x080fec000004184c */
[C---:B------:R-:W-:Y:S01]  /*4d10*/  HMMA.16816.F32.BF16 R80, R4.reuse, R10, R80 ;  /* 0x0000000a0450723c */ /* 0x040fe20000041850 */
[----:B------:R-:W-:Y:S05]  /*4d20*/  LDSM.16.MT88.4 R8, [R210+0x11000] ;  /* 0x01100000d208783b */ /* 0x000fea0000004200 */
[-C--:B---3--:R-:W-:Y:S06]  /*4d30*/  HMMA.16816.F32.BF16 R84, R4, R16.reuse, R84 ;  /* 0x000000100454723c */ /* 0x088fec0000041854 */
[C---:B------:R-:W-:Y:S06]  /*4d40*/  HMMA.16816.F32.BF16 R88, R12.reuse, R16, R88 ;  /* 0x000000100c58723c */ /* 0x040fec0000041858 */
[-C--:B------:R-:W-:Y:S01]  /*4d50*/  HMMA.16816.F32.BF16 R92, R12, R18.reuse, R92 ;  /* 0x000000120c5c723c */ /* 0x080fe2000004185c */
[----:B------:R-:W1:Y:S05]  /*4d60*/  LDSM.16.MT88.4 R12, [R208+0x1000] ;  /* 0x00100000d00c783b */ /* 0x000e6a0000004200 */
[----:B------:R-:W-:Y:S01]  /*4d70*/  HMMA.16816.F32.BF16 R96, R4, R18, R96 ;  /* 0x000000120460723c */ /* 0x000fe20000041860 */
[----:B------:R-:W2:Y:S04]  /*4d80*/  LDSM.16.MT88.4 R4, [R208+0x3000] ;  /* 0x00300000d004783b */ /* 0x000ea80000004200 */
[----:B------:R-:W-:Y:S01]  /*4d90*/  LDSM.16.MT88.4 R16, [R210+0x11800] ;  /* 0x01180000d210783b */ /* 0x000fe20000004200 */
        /* <DEDUP_REMOVED lines=14> */
[C---:B------:R-:W-:Y:S06]  /*4e80*/  HMMA.16816.F32.BF16 R80, R8.reuse, R14, R80 ;  /* 0x0000000e0850723c */ /* 0x040fec0000041850 */
[-C--:B--2---:R-:W-:Y:S06]  /*4e90*/  HMMA.16816.F32.BF16 R84, R8, R4.reuse, R84 ;  /* 0x000000040854723c */ /* 0x084fec0000041854 */
[C---:B------:R-:W-:Y:S06]  /*4ea0*/  HMMA.16816.F32.BF16 R88, R60.reuse, R4, R88 ;  /* 0x000000043c58723c */ /* 0x040fec0000041858 */
[-C--:B------:R-:W-:Y:S05]  /*4eb0*/  HMMA.16816.F32.BF16 R92, R60, R6.reuse, R92 ;  /* 0x000000063c5c723c */ /* 0x080fea000004185c */
[C---:B------:R-:W-:Y:S01]  /*4ec0*/  LOP3.LUT R4, R229.reuse, 0x1, RZ, 0xc0, !PT ;  /* 0x00000001e5047812 */ /* 0x040fe200078ec0ff */
[----:B------:R-:W-:Y:S04]  /*4ed0*/  HMMA.16816.F32.BF16 R96, R8, R6, R96 ;  /* 0x000000060860723c */ /* 0x000fe80000041860 */
[----:B------:R-:W-:Y:S01]  /*4ee0*/  ISETP.NE.U32.AND P0, PT, R4, 0x1, PT ;  /* 0x000000010400780c */ /* 0x000fe20003f05070 */
[C---:B------:R-:W-:Y:S01]  /*4ef0*/  VIADD R4, R208.reuse, 0xffffc000 ;  /* 0xffffc000d0047836 */ /* 0x040fe20000000000 */
[-C--:B---3--:R-:W-:Y:S05]  /*4f00*/  HMMA.16816.F32.BF16 R68, R16, R56.reuse, R68 ;  /* 0x000000381044723c */ /* 0x088fea0000041844 */
[----:B------:R-:W-:Y:S01]  /*4f10*/  VIADD R229, R229, 0xffffffff ;  /* 0xffffffffe5e57836 */ /* 0x000fe20000000000 */
[C---:B----4-:R-:W-:Y:S05]  /*4f20*/  HMMA.16816.F32.BF16 R72, R64.reuse, R56, R72 ;  /* 0x000000384048723c */ /* 0x050fea0000041848 */
[----:B------:R-:W-:Y:S01]  /*4f30*/  @P0 VIADD R4, R208, 0x4000 ;  /* 0x00004000d0040836 */ /* 0x000fe20000000000 */
[-C--:B------:R-:W-:Y:S05]  /*4f40*/  HMMA.16816.F32.BF16 R76, R64, R58.reuse, R76 ;  /* 0x0000003a404c723c */ /* 0x080fea000004184c */
[----:B------:R-:W-:Y:S01]  /*4f50*/  IMAD.MOV.U32 R208, RZ, RZ, R4 ;  /* 0x000000ffffd07224 */ /* 0x000fe200078e0004 */
        /* <DEDUP_REMOVED lines=8> */
.L_x_441:
[----:B------:R-:W-:Y:S01]  /*4fe0*/  BAR.SYNC.DEFER_BLOCKING 0x0 ;  /* 0x0000000000007b1d */ /* 0x000fe20000010000 */
[----:B------:R-:W-:Y:S02]  /*4ff0*/  SHF.R.S32.HI R17, RZ, 0x1f, R218 ;  /* 0x0000001fff117819 */ /* 0x000fe400000114da */
[----:B------:R-:W-:-:S03]  /*5000*/  MOV R16, R218 ;  /* 0x000000da00107202 */ /* 0x000fc60000000f00 */
[----:B------:R-:W-:Y:S02]  /*5010*/  ULDC UR4, c[0x0][0x390] ;  /* 0x0000e40000047ab9 */ /* 0x000fe40000000800 */
[----:B------:R-:W1:Y:S01]  /*5020*/  LDC.64 R8, c[0x0][0x450] ;  /* 0x00011400ff087b82 */ /* 0x000e620000000a00 */
        /* <DEDUP_REMOVED lines=25> */
[----:B------:R-:W-:Y:S01]  /*51c0*/  ULDC UR17, c[0x0][0x38c] ;  /* 0x0000e30000117ab9 */ /* 0x000fe20000000800 */
        /* <DEDUP_REMOVED lines=12> */
[----:B------:R-:W3:Y:S01]  /*5290*/  LDC.64 R6, c[0x0][0x458] ;  /* 0x00011600ff067b82 */ /* 0x000ee20000000a00 */
        /* <DEDUP_REMOVED lines=18> */
[----:B------:R-:W-:Y:S01]  /*53c0*/  STS [R222], R69 ;  /* 0x00000045de007388 */ /* 0x000fe20000000800 */
[----:B------:R-:W-:Y:S01]  /*53d0*/  F2FP.BF16.F32.PACK_AB R99, R99, R98 ;  /* 0x000000626363723e */ /* 0x000fe200000010ff */
[----:B------:R-:W-:Y:S01]  /*53e0*/  FMUL.FTZ R28, R28, UR17 ;  /* 0x000000111c1c7c20 */ /* 0x000fe20008410000 */
[----:B------:R-:W-:Y:S01]  /*53f0*/  FMUL.FTZ R29, R29, UR17 ;  /* 0x000000111d1d7c20 */ /* 0x000fe20008410000 */
[----:B------:R-:W-:Y:S01]  /*5400*/  STS [R222+0x400], R71 ;  /* 0x00040047de007388 */ /* 0x000fe20000000800 */
        /* <DEDUP_REMOVED lines=11> */
[----:B------:R-:W-:Y:S01]  /*54c0*/  STS [R222+0x1000], R73 ;  /* 0x00100049de007388 */ /* 0x000fe20000000800 */
        /* <DEDUP_REMOVED lines=9> */
[----:B------:R-:W4:Y:S01]  /*5560*/  LDC.64 R12, c[0x0][0x438] ;  /* 0x00010e00ff0c7b82 */ /* 0x000f220000000a00 */
[----:B------:R-:W-:Y:S01]  /*5570*/  FMUL.FTZ R40, R40, UR17 ;  /* 0x0000001128287c20 */ /* 0x000fe20008410000 */
[----:B------:R-:W-:Y:S01]  /*5580*/  STS [R224+0x1400], R79 ;  /* 0x0014004fe0007388 */ /* 0x000fe20000000800 */
[----:B------:R-:W-:Y:S01]  /*5590*/  FMUL.FTZ R41, R41, UR17 ;  /* 0x0000001129297c20 */ /* 0x000fe20008410000 */
        /* <DEDUP_REMOVED lines=13> */
[----:B------:R-:W2:Y:S01]  /*5670*/  LDC.64 R14, c[0x0][0x440] ;  /* 0x00011000ff0e7b82 */ /* 0x000ea20000000a00 */
[----:B------:R-:W-:Y:S01]  /*5680*/  F2FP.BF16.F32.PACK_AB R29, R29, R28 ;  /* 0x0000001c1d1d723e */ /* 0x000fe200000010ff */
[----:B------:R-:W-:Y:S01]  /*5690*/  STS [R224+0x2400], R99 ;  /* 0x00240063e0007388 */ /* 0x000fe20000000800 */
[----:B------:R-:W-:Y:S01]  /*56a0*/  F2FP.BF16.F32.PACK_AB R31, R31, R30 ;  /* 0x0000001e1f1f723e */ /* 0x000fe200000010ff */
[----:B-1----:R-:W-:Y:S01]  /*56b0*/  IMAD R4, R8, UR27, RZ ;  /* 0x0000001b08047c24 */ /* 0x002fe2000f8e02ff */
[----:B------:R-:W-:Y:S01]  /*56c0*/  F2FP.BF16.F32.PACK_AB R37, R37, R36 ;  /* 0x000000242525723e */ /* 0x000fe200000010ff */
[----:B------:R-:W-:Y:S01]  /*56d0*/  STS [R222+0x3000], R89 ;  /* 0x00300059de007388 */ /* 0x000fe20000000800 */
[----:B------:R-:W-:Y:S01]  /*56e0*/  F2FP.BF16.F32.PACK_AB R39, R39, R38 ;  /* 0x000000262727723e */ /* 0x000fe200000010ff */
[----:B------:R-:W1:Y:S01]  /*56f0*/  LDC.64 R10, c[0x0][0x468] ;  /* 0x00011a00ff0a7b82 */ /* 0x000e620000000a00 */
        /* <DEDUP_REMOVED lines=12> */
[----:B------:R-:W-:Y:S01]  /*57c0*/  ULDC.64 UR18, c[0x0][0x3f0] ;  /* 0x0000fc0000127ab9 */ /* 0x000fe20000000a00 */
[----:B------:R3:W-:Y:S01]  /*57d0*/  STS [R222+0x4000], R21 ;  /* 0x00400015de007388 */ /* 0x0007e20000000800 */
[----:B----4-:R-:W-:-:S03]  /*57e0*/  IMAD R22, R12, UR13, RZ ;  /* 0x0000000d0c167c24 */ /* 0x010fc6000f8e02ff */
[----:B------:R-:W-:Y:S01]  /*57f0*/  STS [R222+0x4400], R23 ;  /* 0x00440017de007388 */ /* 0x000fe20000000800 */
[----:B------:R-:W-:-:S03]  /*5800*/  IMAD R13, R13, UR10, R22 ;  /* 0x0000000a0d0d7c24 */ /* 0x000fc6000f8e0216 */
[----:B------:R-:W-:Y:S04]  /*5810*/  STS [R224+0x4000], R33 ;  /* 0x00400021e0007388 */ /* 0x000fe80000000800 */
[----:B------:R-:W-:Y:S04]  /*5820*/  STS [R224+0x4400], R35 ;  /* 0x00440023e0007388 */ /* 0x000fe80000000800 */
[----:B------:R-:W-:Y:S04]  /*5830*/  STS [R222+0x5000], R25 ;  /* 0x00500019de007388 */ /* 0x000fe80000000800 */
[----:B------:R-:W-:Y:S04]  /*5840*/  STS [R222+0x5400], R27 ;  /* 0x0054001bde007388 */ /* 0x000fe80000000800 */
[----:B------:R-:W-:Y:S01]  /*5850*/  STS [R224+0x5000], R29 ;  /* 0x0050001de0007388 */ /* 0x000fe20000000800 */
[----:B---3--:R-:W-:-:S03]  /*5860*/  IMAD.WIDE.U32 R20, R8, UR28, R16 ;  /* 0x0000001c08147c25 */ /* 0x008fc6000f8e0010 */
[----:B------:R-:W-:Y:S01]  /*5870*/  STS [R224+0x5400], R31 ;  /* 0x0054001fe0007388 */ /* 0x000fe20000000800 */
[----:B------:R-:W-:Y:S01]  /*5880*/  IMAD.WIDE.U32 R16, R6, UR28, R16 ;  /* 0x0000001c06107c25 */ /* 0x000fe2000f8e0010 */
[----:B------:R-:W-:Y:S02]  /*5890*/  IADD3 R21, R21, R4, RZ ;  /* 0x0000000415157210 */ /* 0x000fe40007ffe0ff */
[----:B------:R-:W-:Y:S01]  /*58a0*/  STS [R222+0x6000], R37 ;  /* 0x00600025de007388 */ /* 0x000fe20000000800 */
[----:B------:R-:W3:Y:S01]  /*58b0*/  LDC.64 R4, c[0x0][0x470] ;  /* 0x00011c00ff047b82 */ /* 0x000ee20000000a00 */
[----:B------:R-:W-:Y:S01]  /*58c0*/  IADD3 R17, R17, R18, RZ ;  /* 0x0000001211117210 */ /* 0x000fe20007ffe0ff */
[----:B------:R-:W-:Y:S01]  /*58d0*/  IMAD.WIDE.U32 R20, R12, UR10, R20 ;  /* 0x0000000a0c147c25 */ /* 0x000fe2000f8e0014 */
[----:B------:R-:W-:Y:S03]  /*58e0*/  STS [R222+0x6400], R39 ;  /* 0x00640027de007388 */ /* 0x000fe60000000800 */
[----:B--2---:R-:W-:Y:S01]  /*58f0*/  IMAD R12, R14, UR13, RZ ;  /* 0x0000000d0e0c7c24 */ /* 0x004fe2000f8e02ff */
[----:B------:R2:W-:Y:S01]  /*5900*/  STS [R224+0x6000], R49 ;  /* 0x00600031e0007388 */ /* 0x0005e20000000800 */
[----:B------:R-:W-:-:S02]  /*5910*/  IADD3 R13, R21, R13, RZ ;  /* 0x0000000d150d7210 */ /* 0x000fc40007ffe0ff */
[----:B------:R-:W-:Y:S01]  /*5920*/  IMAD R15, R15, UR10, R12 ;  /* 0x0000000a0f0f7c24 */ /* 0x000fe2000f8e020c */
[----:B------:R-:W-:Y:S01]  /*5930*/  STS [R224+0x6400], R51 ;  /* 0x00640033e0007388 */ /* 0x000fe20000000800 */
[----:B------:R-:W-:-:S03]  /*5940*/  MOV R12, R20 ;  /* 0x00000014000c7202 */ /* 0x000fc60000000f00 */
[----:B------:R-:W-:Y:S04]  /*5950*/  STS [R222+0x7000], R41 ;  /* 0x00700029de007388 */ /* 0x000fe80000000800 */
[----:B------:R-:W-:Y:S04]  /*5960*/  STS [R222+0x7400], R43 ;  /* 0x0074002bde007388 */ /* 0x000fe80000000800 */
[----:B------:R4:W-:Y:S04]  /*5970*/  STS [R224+0x7000], R45 ;  /* 0x0070002de0007388 */ /* 0x0009e80000000800 */
[----:B------:R4:W-:Y:S01]  /*5980*/  STS [R224+0x7400], R47 ;  /* 0x0074002fe0007388 */ /* 0x0009e20000000800 */
[----:B------:R-:W-:Y:S01]  /*5990*/  BAR.SYNC.DEFER_BLOCKING 0x0 ;  /* 0x0000000000007b1d */ /* 0x000fe20000010000 */
[----:B--2---:R-:W-:-:S04]  /*59a0*/  IMAD.WIDE.U32 R48, R14, UR10, R16 ;  /* 0x0000000a0e307c25 */ /* 0x004fc8000f8e0010 */
[----:B-1----:R-:W-:Y:S01]  /*59b0*/  IMAD R14, R10, UR16, RZ ;  /* 0x000000100a0e7c24 */ /* 0x002fe2000f8e02ff */
[----:B------:R-:W-:-:S03]  /*59c0*/  IADD3 R49, R49, R15, RZ ;  /* 0x0000000f31317210 */ /* 0x000fc60007ffe0ff */
[----:B------:R-:W-:Y:S02]  /*59d0*/  IMAD R11, R11, UR11, R14 ;  /* 0x0000000b0b0b7c24 */ /* 0x000fe4000f8e020e */
[----:B---3--:R-:W-:Y:S01]  /*59e0*/  IMAD.WIDE.U32 R48, R4, UR11, R48 ;  /* 0x0000000b04307c25 */ /* 0x008fe2000f8e0030 */
[----:B----4-:R-:W-:-:S03]  /*59f0*/  SHF.R.S32.HI R45, RZ, 0x1f, R217 ;  /* 0x0000001fff2d7819 */ /* 0x010fc600000114d9 */
[----:B------:R-:W-:Y:S01]  /*5a00*/  IMAD.WIDE.U32 R46, R10, UR11, R12 ;  /* 0x0000000b0a2e7c25 */ /* 0x000fe2000f8e000c */
[----:B------:R-:W1:Y:S03]  /*5a10*/  LDS.128 R36, [R228+0xc000] ;  /* 0x00c00000e4247984 */ /* 0x000e660000000c00 */
[----:B------:R-:W-:Y:S01]  /*5a20*/  IMAD R10, R4, UR16, RZ ;  /* 0x00000010040a7c24 */ /* 0x000fe2000f8e02ff */
[----:B------:R-:W-:Y:S01]  /*5a30*/  IADD3 R51, R47, R11, RZ ;  /* 0x0000000b2f337210 */ /* 0x000fe20007ffe0ff */
[----:B------:R-:W-:Y:S01]  /*5a40*/  IMAD R4, R45, R8, RZ ;  /* 0x000000082d047224 */ /* 0x000fe200078e02ff */
[----:B------:R-:W2:Y:S01]  /*5a50*/  LDS.128 R28, [R228+0xe000] ;  /* 0x00e00000e41c7984 */ /* 0x000ea20000000c00 */
[----:B------:R-:W-:Y:S01]  /*5a60*/  MOV R50, R46 ;  /* 0x0000002e00327202 */ /* 0x000fe20000000f00 */
[----:B------:R-:W-:Y:S01]  /*5a70*/  IMAD R5, R5, UR11, R10 ;  /* 0x0000000b05057c24 */ /* 0x000fe2000f8e020a */
[----:B------:R-:W-:Y:S01]  /*5a80*/  MOV R46, R48 ;  /* 0x00000030002e7202 */ /* 0x000fe20000000f00 */
[----:B------:R-:W3:Y:S01]  /*5a90*/  LDS.128 R32, [R228+0xd000] ;  /* 0x00d00000e4207984 */ /* 0x000ee20000000c00 */
[----:B------:R-:W-:-:S02]  /*5aa0*/  IMAD R4, R217, R9, R4 ;  /* 0x00000009d9047224 */ /* 0x000fc400078e0204 */
[----:B------:R-:W-:Y:S01]  /*5ab0*/  IMAD.WIDE.U32 R50, R217, R8, R50 ;  /* 0x00000008d9327225 */ /* 0x000fe200078e0032 */
[----:B------:R-:W4:Y:S01]  /*5ac0*/  LDS.128 R24, [R228+0xf000] ;  /* 0x00f00000e4187984 */ /* 0x000f220000000c00 */
[----:B------:R-:W-:Y:S02]  /*5ad0*/  IADD3 R47, R49, R5, RZ ;  /* 0x00000005312f7210 */ /* 0x000fe40007ffe0ff */
[----:B------:R-:W-:Y:S01]  /*5ae0*/  IMAD R10, R45, R6, RZ ;  /* 0x000000062d0a7224 */ /* 0x000fe200078e02ff */
[----:B------:R-:W4:Y:S01]  /*5af0*/  LDS.128 R20, [R228+0x10000] ;  /* 0x01000000e4147984 */ /* 0x000f220000000c00 */
[----:B------:R-:W-:Y:S01]  /*5b00*/  IADD3 R4, R51, R4, RZ ;  /* 0x0000000433047210 */ /* 0x000fe20007ffe0ff */
[C---:B------:R-:W-:Y:S01]  /*5b10*/  IMAD.WIDE.U32 R46, R217.reuse, R6, R46 ;  /* 0x00000006d92e7225 */ /* 0x040fe200078e002e */
[C---:B------:R-:W-:Y:S01]  /*5b20*/  LEA R44, P0, R50.reuse, UR18, 0x1 ;  /* 0x00000012322c7c11 */ /* 0x040fe2000f8008ff */
[----:B------:R-:W4:Y:S02]  /*5b30*/  LDS.128 R12, [R228+0x12000] ;  /* 0x01200000e40c7984 */ /* 0x000f240000000c00 */
[----:B------:R-:W-:Y:S01]  /*5b40*/  IMAD R10, R217, R7, R10 ;  /* 0x00000007d90a7224 */ /* 0x000fe200078e020a */
[----:B------:R-:W-:Y:S01]  /*5b50*/  LEA.HI.X R45, R50, UR19, R4, 0x1, P0 ;  /* 0x00000013322d7c11 */ /* 0x000fe200080f0c04 */
[----:B------:R-:W4:Y:S01]  /*5b60*/  LDS.128 R16, [R228+0x11000] ;  /* 0x01100000e4107984 */ /* 0x000f220000000c00 */
[----:B------:R-:W-:Y:S01]  /*5b70*/  ULDC.64 UR18, c[0x0][0x3f8] ;  /* 0x0000fe0000127ab9 */ /* 0x000fe20000000a00 */
[----:B------:R-:W-:-:S02]  /*5b80*/  LEA R4, P1, R8, R44, 0x6 ;  /* 0x0000002c08047211 */ /* 0x000fc400078230ff */
[----:B------:R-:W4:Y:S01]  /*5b90*/  LDS.128 R40, [R228+0x13000] ;  /* 0x01300000e4287984 */ /* 0x000f220000000c00 */
        /* <DEDUP_REMOVED lines=14> */
.L_x_438:
        /* <DEDUP_REMOVED lines=11> */
.L_x_445:
[----:B------:R-:W-:Y:S05]  /*5d30*/  EXIT ;  /* 0x000000000000794d */ /* 0x000fea0003800000 */
.L_x_447:
        /* <DEDUP_REMOVED lines=12> */
.L_x_1077:


//--------------------- .text._ZN5flash44flash_bwd_dq_dk_dv_loop_seqk_parallel_kernelI23Flash_bwd_kernel_traitsILi128ELi64ELi64ELi8ELi4ELi2ELi2ELb1ELb0EN7cutlass10bfloat16_tE19Flash_kernel_traitsILi128ELi64ELi64ELi8ES3_EELb0ELb1ELb0ELb0ELb1ELb1ELb1EEEvNS_16Flash_bwd_paramsE --------------------------
	.section	.text._ZN5flash44flash_bwd_dq_dk_dv_loop_seqk_parallel_kernelI23Flash_bwd_kernel_traitsILi128ELi64ELi64ELi8ELi4ELi2ELi2ELb1ELb0EN7cutlass10bfloat16_tE19Flash_kernel_traitsILi128ELi64ELi64ELi8ES3_EELb0ELb1ELb0ELb0ELb1ELb1ELb1EEEvNS_16Flash_bwd_paramsE,"ax",@progbits
	.align	128
        .global         _ZN5flash44flash_bwd_dq_dk_dv_loop_seqk_parallel_kernelI23Flash_bwd_kernel_traitsILi128ELi64ELi64ELi8ELi4ELi2ELi2ELb1ELb0EN7cutlass10bfloat16_tE19Flash_kernel_traitsILi128ELi64ELi64ELi8ES3_EELb0ELb1ELb0ELb0ELb1ELb1ELb1EEEvNS_16Flash_bwd_paramsE
        .type           _ZN5flash44flash_bwd_dq_dk_dv_loop_seqk_parallel_kernelI23Flash_bwd_kernel_traitsILi128ELi64ELi64ELi8ELi4ELi2ELi2ELb1ELb0EN7cutlass10bfloat16_tE19Flash_kernel_traitsILi128ELi64ELi64ELi8ES3_EELb0ELb1ELb0ELb0ELb1ELb1ELb1EEEvNS_16Flash_bwd_paramsE,@function
        .size           _ZN5flash44flash_bwd_dq_dk_dv_loop_seqk_parallel_kernelI23Flash_bwd_kernel_traitsILi128ELi64ELi64ELi8ELi4ELi2ELi2ELb1ELb0EN7cutlass10bfloat16_tE19Flash_kernel_traitsILi128ELi64ELi64ELi8ES3_EELb0ELb1ELb0ELb0ELb1ELb1ELb1EEEvNS_16Flash_bwd_paramsE,(.L_x_1078 - _ZN5flash44flash_bwd_dq_dk_dv_loop_seqk_parallel_kernelI23Flash_bwd_kernel_traitsILi128ELi64ELi64ELi8ELi4ELi2ELi2ELb1ELb0EN7cutlass10bfloat16_tE19Flash_kernel_traitsILi128ELi64ELi64ELi8ES3_EELb0ELb1ELb0ELb0ELb1ELb1ELb1EEEvNS_16Flash_bwd_paramsE)
        .other          _ZN5flash44flash_bwd_dq_dk_dv_loop_seqk_parallel_kernelI23Flash_bwd_kernel_traitsILi128ELi64ELi64ELi8ELi4ELi2ELi2ELb1ELb0EN7cutlass10bfloat16_tE19Flash_kernel_traitsILi128ELi64ELi64ELi8ES3_EELb0ELb1ELb0ELb0ELb1ELb1ELb1EEEvNS_16Flash_bwd_paramsE,@"STO_CUDA_ENTRY STV_DEFAULT"
_ZN5flash44flash_bwd_dq_dk_dv_loop_seqk_parallel_kernelI23Flash_bwd_kernel_traitsILi128ELi64ELi64ELi8ELi4ELi2ELi2ELb1ELb0EN7cutlass10bfloat16_tE19Flash_kernel_traitsILi128ELi64ELi64ELi8ES3_EELb0ELb1ELb0ELb0ELb1ELb1ELb1EEEvNS_16Flash_bwd_paramsE:
.text._ZN5flash44flash_bwd_dq_dk_dv_loop_seqk_parallel_kernelI23Flash_bwd_kernel_traitsILi128ELi64ELi64ELi8ELi4ELi2ELi2ELb1ELb0EN7cutlass10bfloat16_tE19Flash_kernel_traitsILi128ELi64ELi64ELi8ES3_EELb0ELb1ELb0ELb0ELb1ELb1ELb1EEEvNS_16Flash_bwd_paramsE:
        /* <DEDUP_REMOVED lines=18> */
[----:B------:R-:W-:Y:S01]  /*0120*/  ULDC.64 UR10, c[0x0][0x308] ;  /* 0x0000c200000a7ab9 */ /* 0x000fe20000000a00 */
[----:B------:R-:W3:Y:S08]  /*0130*/  LDC R251, c[0x0][0x2c4] ;  /* 0x0000b100fffb7b82 */ /* 0x000ef00000000800 */
[----:B------:R-:W4:Y:S08]  /*0140*/  S2UR UR16, SR_CTAID.Y ;  /* 0x00000000001079c3 */ /* 0x000f300000002600 */
[----:B------:R-:W5:Y:S01]  /*0150*/  S2UR UR15, SR_CTAID.Z ;  /* 0x00000000000f79c3 */ /* 0x000f620000002700 */
[----:B--2---:R-:W-:-:S04]  /*0160*/  ULEA UR5, UR5, UR4, 0x18 ;  /* 0x0000000405057291 */ /* 0x004fc8000f8ec03f */
[----:B------:R-:W-:Y:S01]  /*0170*/  UIADD3 UR6, UR5, 0xc000, URZ ;  /* 0x0000c00005067890 */ /* 0x000fe2000fffe03f */
[----:B-1----:R-:W-:Y:S01]  /*0180*/  SHF.R.S32.HI R14, RZ, 0x1f, R15 ;  /* 0x0000001fff0e7819 */ /* 0x002fe2000001140f */
[----:B------:R-:W-:Y:S01]  /*0190*/  IMAD.SHL.U32 R252, R15, 0x2, RZ ;  /* 0x000000020ffc7824 */ /* 0x000fe200078e00ff */
[----:B------:R-:W1:Y:S01]  /*01a0*/  S2UR UR14, SR_CTAID.Y ;  /* 0x00000000000e79c3 */ /* 0x000e620000002600 */
[----:B------:R-:W-:Y:S01]  /*01b0*/  UIADD3 UR4, UR5, 0x10000, URZ ;  /* 0x0001000005047890 */ /* 0x000fe2000fffe03f */
[CC--:B------:R-:W-:Y:S02]  /*01c0*/  LEA.HI R4, R14.reuse, R15.reuse, RZ, 0x5 ;  /* 0x0000000f0e047211 */ /* 0x0c0fe400078f28ff */
[CC--:B------:R-:W-:Y:S02]  /*01d0*/  LEA.HI R18, R14.reuse, R15.reuse, RZ, 0x2 ;  /* 0x0000000f0e127211 */ /* 0x0c0fe400078f10ff */
[--C-:B------:R-:W-:Y:S01]  /*01e0*/  SHF.R.S32.HI R6, RZ, 0x5, R4.reuse ;  /* 0x00000005ff067819 */ /* 0x100fe20000011404 */
[----:B----4-:R-:W-:Y:S01]  /*01f0*/  USHF.R.S32.HI UR21, URZ, 0x1f, UR16 ;  /* 0x0000001f3f157899 */ /* 0x010fe20008011410 */
[----:B------:R-:W-:Y:S01]  /*0200*/  SHF.R.S32.HI R0, RZ, 0x1f, R4 ;  /* 0x0000001fff007819 */ /* 0x000fe20000011404 */
[----:B------:R-:W-:Y:S01]  /*0210*/  UIMAD.WIDE UR24, UR16, 0x80, URZ ;  /* 0x00000080101878a5 */ /* 0x000fe2000f8e023f */
[----:B------:R-:W-:-:S02]  /*0220*/  LEA.HI R9, R14, R15, RZ, 0x4 ;  /* 0x0000000f0e097211 */ /* 0x000fc400078f20ff */
[-C--:B------:R-:W-:Y:S02]  /*0230*/  LEA.HI R0, R0, R6.reuse, RZ, 0x2 ;  /* 0x0000000600007211 */ /* 0x080fe400078f10ff */
[----:B------:R-:W-:Y:S01]  /*0240*/  LEA.HI R2, R4, R6, RZ, 0x1 ;  /* 0x0000000604027211 */ /* 0x000fe200078f08ff */
[----:B-----5:R-:W-:Y:S01]  /*0250*/  USHF.R.S32.HI UR20, URZ, 0x1f, UR15 ;  /* 0x0000001f3f147899 */ /* 0x020fe2000801140f */
[--C-:B------:R-:W-:Y:S02]  /*0260*/  SHF.R.S32.HI R11, RZ, 0x2, R18.reuse ;  /* 0x00000002ff0b7819 */ /* 0x100fe40000011412 */
[----:B------:R-:W-:Y:S02]  /*0270*/  SHF.R.S32.HI R7, RZ, 0x1f, R18 ;  /* 0x0000001fff077819 */ /* 0x000fe40000011412 */
[----:B------:R-:W-:Y:S02]  /*0280*/  LOP3.LUT R3, R0, 0xfffffffc, RZ, 0xc0, !PT ;  /* 0xfffffffc00037812 */ /* 0x000fe400078ec0ff */
[----:B------:R-:W-:-:S02]  /*0290*/  SHF.R.S32.HI R8, RZ, 0x4, R9 ;  /* 0x00000004ff087819 */ /* 0x000fc40000011409 */
[----:B------:R-:W-:Y:S01]  /*02a0*/  LOP3.LUT R0, R2, 0xfffffffe, RZ, 0xc0, !PT ;  /* 0xfffffffe02007812 */ /* 0x000fe200078ec0ff */
[C---:B------:R-:W-:Y:S01]  /*02b0*/  IMAD.IADD R12, R6.reuse, 0x1, -R3 ;  /* 0x00000001060c7824 */ /* 0x040fe200078e0a03 */
[----:B------:R-:W-:Y:S01]  /*02c0*/  LEA.HI R2, R7, R11, RZ, 0x3 ;  /* 0x0000000b07027211 */ /* 0x000fe200078f18ff */
[----:B-1----:R-:W-:Y:S01]  /*02d0*/  USHF.R.S32.HI UR17, URZ, 0x1f, UR14 ;  /* 0x0000001f3f117899 */ /* 0x002fe2000801140e */
[----:B------:R-:W-:Y:S01]  /*02e0*/  LEA.HI R5, R9, R8, RZ, 0x1 ;  /* 0x0000000809057211 */ /* 0x000fe200078f08ff */
[----:B------:R-:W-:Y:S01]  /*02f0*/  IMAD.IADD R194, R6, 0x1, -R0 ;  /* 0x0000000106c27824 */ /* 0x000fe200078e0a00 */
[----:B------:R-:W-:Y:S02]  /*0300*/  LOP3.LUT R0, R2, 0xfffffff8, RZ, 0xc0, !PT ;  /* 0xfffffff802007812 */ /* 0x000fe400078ec0ff */
[----:B------:R-:W-:Y:S02]  /*0310*/  LOP3.LUT R2, R4, 0xffffffe0, RZ, 0xc0, !PT ;  /* 0xffffffe004027812 */ /* 0x000fe400078ec0ff */
[----:B------:R-:W-:Y:S01]  /*0320*/  LOP3.LUT R3, R5, 0xfffffffe, RZ, 0xc0, !PT ;  /* 0xfffffffe05037812 */ /* 0x000fe200078ec0ff */
[----:B------:R-:W-:Y:S01]  /*0330*/  IMAD.IADD R5, R11, 0x1, -R0 ;  /* 0x000000010b057824 */ /* 0x000fe200078e0a00 */
[----:B------:R-:W-:Y:S01]  /*0340*/  LEA.HI R16, R14, R15, RZ, 0x3 ;  /* 0x0000000f0e107211 */ /* 0x000fe200078f18ff */
[----:B------:R-:W-:-:S02]  /*0350*/  IMAD.IADD R2, R15, 0x1, -R2 ;  /* 0x000000010f027824 */ /* 0x000fc400078e0a02 */
[----:B------:R-:W-:Y:S01]  /*0360*/  IMAD.IADD R10, R8, 0x1, -R3 ;  /* 0x00000001080a7824 */ /* 0x000fe200078e0a03 */
[----:B------:R-:W-:Y:S02]  /*0370*/  SHF.R.S32.HI R13, RZ, 0x3, R16 ;  /* 0x00000003ff0d7819 */ /* 0x000fe40000011410 */
[----:B------:R-:W-:Y:S01]  /*0380*/  LOP3.LUT R0, R16, 0xfffffff8, RZ, 0xc0, !PT ;  /* 0xfffffff810007812 */ /* 0x000fe200078ec0ff */
[----:B------:R-:W-:Y:S01]  /*0390*/  IMAD.SHL.U32 R7, R10, 0x200, RZ ;  /* 0x000002000a077824 */ /* 0x000fe200078e00ff */
[----:B------:R-:W-:Y:S01]  /*03a0*/  LOP3.LUT R3, R9, 0xfffffff0, RZ, 0xc0, !PT ;  /* 0xfffffff009037812 */ /* 0x000fe200078ec0ff */
[----:B------:R-:W-:Y:S01]  /*03b0*/  IMAD.SHL.U32 R4, R13, 0x40, RZ ;  /* 0x000000400d047824 */ /* 0x000fe200078e00ff */
[----:B------:R-:W-:Y:S01]  /*03c0*/  SHF.R.S32.HI R6, RZ, 0x1f, R2 ;  /* 0x0000001fff067819 */ /* 0x000fe20000011402 */
[C---:B------:R-:W-:Y:S02]  /*03d0*/  IMAD.IADD R0, R15.reuse, 0x1, -R0 ;  /* 0x000000010f007824 */ /* 0x040fe400078e0a00 */
[----:B------:R-:W-:Y:S01]  /*03e0*/  IMAD.IADD R3, R15, 0x1, -R3 ;  /* 0x000000010f037824 */ /* 0x000fe200078e0a03 */
[----:B------:R-:W-:Y:S01]  /*03f0*/  LEA.HI R17, R6, R2, RZ, 0x2 ;  /* 0x0000000206117211 */ /* 0x000fe200078f10ff */
[----:B------:R-:W-:Y:S01]  /*0400*/  IMAD.SHL.U32 R8, R0, 0x8, RZ ;  /* 0x0000000800087824 */ /* 0x000fe200078e00ff */
[----:B------:R-:W-:-:S02]  /*0410*/  LOP3.LUT R2, R4, 0x1c0, RZ, 0xc0, !PT ;  /* 0x000001c004027812 */ /* 0x000fc400078ec0ff */
[----:B------:R-:W-:Y:S02]  /*0420*/  SHF.R.S32.HI R6, RZ, 0x1f, R3 ;  /* 0x0000001fff067819 */ /* 0x000fe40000011403 */
[----:B------:R-:W-:Y:S01]  /*0430*/  SHF.R.U32.HI R4, RZ, 0x3, R2 ;  /* 0x00000003ff047819 */ /* 0x000fe20000011602 */
[----:B------:R1:W-:Y:S01]  /*0440*/  STL [R1+0x8], R8 ;  /* 0x0000080801007387 */ /* 0x0003e20000100800 */
[----:B------:R-:W-:Y:S02]  /*0450*/  LOP3.LUT R2, R2, 0x38, R8, 0xf8, !PT ;  /* 0x0000003802027812 */ /* 0x000fe400078ef808 */
[----:B------:R-:W-:Y:S02]  /*0460*/  LOP3.LUT P4, RZ, R0, 0x2, RZ, 0xc0, !PT ;  /* 0x0000000200ff7812 */ /* 0x000fe4000788c0ff */
[----:B------:R-:W-:Y:S02]  /*0470*/  LEA.HI R11, R6, R3, RZ, 0x3 ;  /* 0x00000003060b7211 */ /* 0x000fe400078f18ff */
[C---:B------:R-:W-:Y:S01]  /*0480*/  LOP3.LUT P3, RZ, R0.reuse, 0x4, RZ, 0xc0, !PT ;  /* 0x0000000400ff7812 */ /* 0x040fe2000786c0ff */
[----:B------:R-:W-:Y:S01]  /*0490*/  IMAD.SHL.U32 R0, R0, 0x40, RZ ;  /* 0x0000004000007824 */ /* 0x000fe200078e00ff */
[----:B------:R-:W-:-:S02]  /*04a0*/  LEA.HI R6, R14, R15, RZ, 0x7 ;  /* 0x0000000f0e067211 */ /* 0x000fc400078f38ff */
[----:B------:R-:W-:Y:S02]  /*04b0*/  SEL R191, R191, 0xffffffe0, !P4 ;  /* 0xffffffe0bfbf7807 */ /* 0x000fe40006000000 */
[----:B------:R-:W-:Y:S02]  /*04c0*/  LOP3.LUT R0, R0, 0x1c0, RZ, 0xc0, !PT ;  /* 0x000001c000007812 */ /* 0x000fe400078ec0ff */
[----:B------:R-:W-:Y:S02]  /*04d0*/  SHF.R.S32.HI R6, RZ, 0x7, R6 ;  /* 0x00000007ff067819 */ /* 0x000fe40000011406 */
[----:B------:R-:W-:Y:S02]  /*04e0*/  LOP3.LUT R190, R0, 0x8, R16, 0xf8, !PT ;  /* 0x0000000800be7812 */ /* 0x000fe400078ef810 */
[----:B------:R-:W-:Y:S02]  /*04f0*/  SHF.R.U32.HI R185, RZ, 0x3, R0 ;  /* 0x00000003ffb97819 */ /* 0x000fe40000011600 */
[----:B------:R-:W-:-:S02]  /*0500*/  SEL R186, R186, 0xffffffc0, !P3 ;  /* 0xffffffc0baba7807 */ /* 0x000fc40005800000 */
[----:B------:R-:W-:Y:S02]  /*0510*/  LOP3.LUT R190, R190, R185, RZ, 0x3c, !PT ;  /* 0x000000b9bebe7212 */ /* 0x000fe400078e3cff */
[----:B-1----:R-:W-:Y:S01]  /*0520*/  LOP3.LUT R8, R2, R4, RZ, 0x3c, !PT ;  /* 0x0000000402087212 */ /* 0x002fe200078e3cff */
[----:B------:R-:W-:Y:S01]  /*0530*/  IMAD.SHL.U32 R2, R194, 0x10, RZ ;  /* 0x00000010c2027824 */ /* 0x000fe200078e00ff */
[----:B------:R-:W-:-:S05]  /*0540*/  LOP3.LUT R4, R11, 0xfffffff8, RZ, 0xc0, !PT ;  /* 0xfffffff80b047812 */ /* 0x000fca00078ec0ff */
[----:B------:R-:W-:Y:S01]  /*0550*/  IMAD.IADD R13, R3, 0x1, -R4 ;  /* 0x00000001030d7824 */ /* 0x000fe200078e0a04 */
[----:B------:R-:W-:Y:S01]  /*0560*/  LOP3.LUT R3, R0, 0x10, R2, 0xf8, !PT ;  /* 0x0000001000037812 */ /* 0x000fe200078ef802 */
[----:B------:R-:W-:Y:S01]  /*0570*/  IMAD R2, R6, 0x800, R7 ;  /* 0x0000080006027824 */ /* 0x000fe200078e0207 */
[----:B------:R-:W-:Y:S02]  /*0580*/  LOP3.LUT R0, R5, 0x1, RZ, 0xc0, !PT ;  /* 0x0000000105007812 */ /* 0x000fe400078ec0ff */
[----:B------:R-:W-:Y:S01]  /*0590*/  LEA.HI R4, R14, R15, RZ, 0x6 ;  /* 0x0000000f0e047211 */ /* 0x000fe200078f30ff */
[----:B------:R-:W-:Y:S01]  /*05a0*/  IMAD.IADD R190, R2, 0x1, R190 ;  /* 0x0000000102be7824 */ /* 0x000fe200078e02be */
[----:B------:R-:W-:Y:S02]  /*05b0*/  ISETP.NE.U32.AND P0, PT, R0, 0x1, PT ;  /* 0x000000010000780c */ /* 0x000fe40003f05070 */
[----:B------:R-:W-:Y:S01]  /*05c0*/  SHF.R.S32.HI R0, RZ, 0x6, R4 ;  /* 0x00000006ff007819 */ /* 0x000fe20000011404 */
[----:B------:R-:W-:Y:S01]  /*05d0*/  IMAD.SHL.U32 R190, R190, 0x2, RZ ;  /* 0x00000002bebe7824 */ /* 0x000fe200078e00ff */
[----:B------:R-:W-:-:S02]  /*05e0*/  LOP3.LUT R9, R3, 0x8, R16, 0xf8, !PT ;  /* 0x0000000803097812 */ /* 0x000fc400078ef810 */
[----:B------:R-:W-:Y:S01]  /*05f0*/  LOP3.LUT R2, R18, 0x7ffffffc, RZ, 0xc0, !PT ;  /* 0x7ffffffc12027812 */ /* 0x000fe200078ec0ff */
[C---:B------:R-:W-:Y:S01]  /*0600*/  IMAD R3, R0.reuse, 0x200, R8 ;  /* 0x0000020000037824 */ /* 0x040fe200078e0208 */
[----:B------:R-:W-:Y:S01]  /*0610*/  R2P PR, R5, 0x6 ;  /* 0x0000000605007804 */ /* 0x000fe20000000000 */
[----:B------:R-:W-:Y:S01]  /*0620*/  IMAD.SHL.U32 R4, R0, 0x8, RZ ;  /* 0x0000000800047824 */ /* 0x000fe200078e00ff */
[----:B------:R-:W-:Y:S01]  /*0630*/  LOP3.LUT R185, R7, R9, R185, 0xf6, !PT ;  /* 0x0000000907b97212 */ /* 0x000fe200078ef6b9 */
[----:B------:R-:W-:Y:S01]  /*0640*/  IMAD.SHL.U32 R0, R6, 0x20, RZ ;  /* 0x0000002006007824 */ /* 0x000fe200078e00ff */
[----:B------:R1:W-:Y:S01]  /*0650*/  STL [R1+0x14], R3 ;  /* 0x0000140301007387 */ /* 0x0003e20000100800 */
[----:B------:R-:W-:Y:S01]  /*0660*/  IMAD.SHL.U32 R6, R10, 0x20, RZ ;  /* 0x000000200a067824 */ /* 0x000fe200078e00ff */
[----:B------:R-:W-:Y:S01]  /*0670*/  SEL R213, R213, 0x10, !P0 ;  /* 0x00000010d5d57807 */ /* 0x000fe20004000000 */
[----:B------:R-:W-:Y:S01]  /*0680*/  VIADD R188, R190, UR5 ;  /* 0x00000005bebc7c36 */ /* 0x000fe20008000000 */
[----:B------:R-:W-:-:S02]  /*0690*/  LOP3.LUT R252, R0, 0x6, R252, 0xf8, !PT ;  /* 0x0000000600fc7812 */ /* 0x000fc400078ef8fc */
[C---:B------:R-:W-:Y:S01]  /*06a0*/  IADD3 R192, R191.reuse, UR6, R190 ;  /* 0x00000006bfc07c10 */ /* 0x040fe2000fffe0be */
[--C-:B------:R-:W-:Y:S01]  /*06b0*/  IMAD.IADD R191, R191, 0x1, R188.reuse ;  /* 0x00000001bfbf7824 */ /* 0x100fe200078e02bc */
[----:B------:R-:W-:Y:S01]  /*06c0*/  LEA R185, R185, UR5, 0x1 ;  /* 0x00000005b9b97c11 */ /* 0x000fe2000f8e08ff */
[C---:B------:R-:W-:Y:S02]  /*06d0*/  IMAD.IADD R188, R186.reuse, 0x1, R188 ;  /* 0x00000001babc7824 */ /* 0x040fe400078e02bc */
[C---:B------:R-:W-:Y:S02]  /*06e0*/  IMAD.IADD R192, R186.reuse, 0x1, R192 ;  /* 0x00000001bac07824 */ /* 0x040fe400078e02c0 */
[----:B------:R-:W-:Y:S02]  /*06f0*/  IMAD.IADD R186, R186, 0x1, R185 ;  /* 0x00000001baba7824 */ /* 0x000fe400078e02b9 */
[----:B-1----:R-:W-:Y:S02]  /*0700*/  IMAD.SHL.U32 R3, R5, 0x40, RZ ;  /* 0x0000004005037824 */ /* 0x002fe400078e00ff */
[----:B------:R-:W-:-:S03]  /*0710*/  IMAD.IADD R5, R15, 0x1, -R2 ;  /* 0x000000010f057824 */ /* 0x000fc600078e0a02 */
[----:B------:R-:W-:Y:S01]  /*0720*/  LOP3.LUT R2, R3, 0x1c0, RZ, 0xc0, !PT ;  /* 0x000001c003027812 */ /* 0x000fe200078ec0ff */
[----:B------:R-:W-:Y:S01]  /*0730*/  IMAD.SHL.U32 R5, R5, 0x2, RZ ;  /* 0x0000000205057824 */ /* 0x000fe200078e00ff */
[----:B------:R-:W-:Y:S02]  /*0740*/  LOP3.LUT R3, R4, 0x18, RZ, 0xc0, !PT ;  /* 0x0000001804037812 */ /* 0x000fe400078ec0ff */
[----:B------:R-:W-:Y:S01]  /*0750*/  LOP3.LUT R4, R2, 0x20, R0, 0xf8, !PT ;  /* 0x0000002002047812 */ /* 0x000fe200078ef800 */
[----:B------:R-:W-:Y:S01]  /*0760*/  IMAD R7, R12, 0x400, R5 ;  /* 0x000004000c077824 */ /* 0x000fe200078e0205 */
[----:B------:R-:W-:Y:S02]  /*0770*/  SHF.R.U32.HI R0, RZ, 0x3, R2 ;  /* 0x00000003ff007819 */ /* 0x000fe40000011602 */
[----:B------:R-:W-:Y:S02]  /*0780*/  LOP3.LUT R8, R3, 0x20, R6, 0xf8, !PT ;  /* 0x0000002003087812 */ /* 0x000fe400078ef806 */
[----:B------:R-:W-:-:S02]  /*0790*/  LOP3.LUT R4, R4, R0, RZ, 0x3c, !PT ;  /* 0x0000000004047212 */ /* 0x000fc400078e3cff */
[----:B------:R-:W-:Y:S01]  /*07a0*/  LOP3.LUT R6, R0, R2, R3, 0x1e, !PT ;  /* 0x0000000200067212 */ /* 0x000fe200078e1e03 */
[----:B------:R-:W-:Y:S02]  /*07b0*/  IMAD.SHL.U32 R3, R13, 0x40, RZ ;  /* 0x000000400d037824 */ /* 0x000fe400078e00ff */
[----:B------:R-:W-:Y:S02]  /*07c0*/  IMAD R0, R194, 0x400, R5 ;  /* 0x00000400c2007824 */ /* 0x000fe400078e0205 */
[----:B------:R-:W-:Y:S01]  /*07d0*/  IMAD.IADD R7, R7, 0x1, R4 ;  /* 0x0000000107077824 */ /* 0x000fe200078e0204 */
[----:B------:R-:W-:Y:S01]  /*07e0*/  LOP3.LUT R3, R3, 0x1c0, RZ, 0xc0, !PT ;  /* 0x000001c003037812 */ /* 0x000fe200078ec0ff */
[----:B------:R-:W-:Y:S02]  /*07f0*/  IMAD.SHL.U32 R4, R10, 0x8, RZ ;  /* 0x000000080a047824 */ /* 0x000fe400078e00ff */
[----:B------:R-:W-:Y:S01]  /*0800*/  IMAD.IADD R6, R0, 0x1, R6 ;  /* 0x0000000100067824 */ /* 0x000fe200078e0206 */
[----:B------:R-:W-:Y:S01]  /*0810*/  SHF.R.U32.HI R2, RZ, 0x3, R3 ;  /* 0x00000003ff027819 */ /* 0x000fe20000011603 */
[----:B------:R-:W-:Y:S01]  /*0820*/  IMAD.SHL.U32 R0, R11, 0x40, RZ ;  /* 0x000000400b007824 */ /* 0x000fe200078e00ff */
[----:B------:R-:W-:-:S02]  /*0830*/  LOP3.LUT R4, R3, 0x8, R4, 0xf8, !PT ;  /* 0x0000000803047812 */ /* 0x000fc400078ef804 */
[----:B------:R-:W-:Y:S02]  /*0840*/  LOP3.LUT R3, R2, R8, R3, 0x1e, !PT ;  /* 0x0000000802037212 */ /* 0x000fe400078e1e03 */
[----:B------:R-:W-:Y:S02]  /*0850*/  LOP3.LUT R0, R0, 0xfffffe00, RZ, 0xc0, !PT ;  /* 0xfffffe0000007812 */ /* 0x000fe400078ec0ff */
[----:B------:R-:W-:Y:S02]  /*0860*/  LOP3.LUT R2, R4, R2, RZ, 0x3c, !PT ;  /* 0x0000000204027212 */ /* 0x000fe400078e3cff */
[----:B------:R-:W-:Y:S01]  /*0870*/  SHF.R.S32.HI R4, RZ, 0x2, R17 ;  /* 0x00000002ff047819 */ /* 0x000fe20000011411 */
[----:B------:R-:W-:Y:S01]  /*0880*/  IMAD R194, R194, 0x400, R0 ;  /* 0x00000400c2c27824 */ /* 0x000fe200078e0200 */
[----:B------:R-:W-:Y:S02]  /*0890*/  LEA R214, R7, UR5, 0x1 ;  /* 0x0000000507d67c11 */ /* 0x000fe4000f8e08ff */
[----:B------:R-:W-:Y:S01]  /*08a0*/  LEA R249, R6, UR6, 0x1 ;  /* 0x0000000606f97c11 */ /* 0x000fe2000f8e08ff */
[----:B------:R-:W-:Y:S01]  /*08b0*/  IMAD R5, R12, 0x10, R4 ;  /* 0x000000100c057824 */ /* 0x000fe200078e0204 */
[----:B------:R-:W-:Y:S01]  /*08c0*/  LOP3.LUT R199, R3, R0, RZ, 0xfc, !PT ;  /* 0x0000000003c77212 */ /* 0x000fe200078efcff */
[----:B------:R-:W-:-:S02]  /*08d0*/  IMAD.IADD R194, R2, 0x1, R194 ;  /* 0x0000000102c27824 */ /* 0x000fc400078e02c2 */
[----:B------:R-:W-:Y:S01]  /*08e0*/  VIADD R212, R214, 0x20 ;  /* 0x00000020d6d47836 */ /* 0x000fe20000000000 */
[----:B---3--:R-:W-:Y:S01]  /*08f0*/  IADD3 R251, R5, 0x1, -R251 ;  /* 0x0000000105fb7810 */ /* 0x008fe20007ffe8fb */
[----:B------:R-:W-:Y:S01]  /*0900*/  IMAD R4, R12, 0x400, R0 ;  /* 0x000004000c047824 */ /* 0x000fe200078e0200 */
[----:B------:R-:W-:Y:S01]  /*0910*/  LEA R194, R194, UR4, 0x1 ;  /* 0x00000004c2c27c11 */ /* 0x000fe2000f8e08ff */
[C---:B------:R-:W-:Y:S02]  /*0920*/  @P1 VIADD R212, R214.reuse, 0xffffffe0 ;  /* 0xffffffe0d6d41836 */ /* 0x040fe40000000000 */
[----:B------:R-:W-:Y:S02]  /*0930*/  VIADD R250, R249, 0x40 ;  /* 0x00000040f9fa7836 */ /* 0x000fe40000000000 */
[----:B------:R-:W-:Y:S02]  /*0940*/  IMAD.IADD R215, R214, 0x1, R213 ;  /* 0x00000001d6d77824 */ /* 0x000fe400078e02d5 */
[----:B------:R-:W-:-:S02]  /*0950*/  IMAD.IADD R198, R4, 0x1, R2 ;  /* 0x0000000104c67824 */ /* 0x000fc400078e0202 */
[----:B------:R-:W-:Y:S02]  /*0960*/  @P2 VIADD R250, R249, 0xffffffc0 ;  /* 0xffffffc0f9fa2836 */ /* 0x000fe40000000000 */
[----:B------:R-:W-:-:S07]  /*0970*/  IMAD.IADD R213, R213, 0x1, R212 ;  /* 0x00000001d5d57824 */ /* 0x000fce00078e02d4 */
.L_x_456:
[----:B------:R-:W-:Y:S01]  /*0980*/  ISETP.NE.U32.AND P0, PT, RZ, UR12, PT ;  /* 0x0000000cff007c0c */ /* 0x000fe2000bf05070 */
[----:B--2---:R-:W-:Y:S01]  /*0990*/  IMAD.MOV.U32 R6, RZ, RZ, RZ ;  /* 0x000000ffff067224 */ /* 0x004fe200078e00ff */
[----:B------:R-:W-:Y:S02]  /*09a0*/  ISETP.NE.U32.AND P1, PT, RZ, UR10, PT ;  /* 0x0000000aff007c0c */ /* 0x000fe4000bf25070 */
[----:B------:R-:W-:Y:S02]  /*09b0*/  ISETP.NE.AND.EX P0, PT, RZ, UR13, PT, P0 ;  /* 0x0000000dff007c0c */ /* 0x000fe4000bf05300 */
[----:B------:R-:W-:-:S11]  /*09c0*/  ISETP.NE.AND.EX P1, PT, RZ, UR11, PT, P1 ;  /* 0x0000000bff007c0c */ /* 0x000fd6000bf25310 */
[----:B------:R-:W1:Y:S01]  /*09d0*/  @P0 S2R R0, SR_CTAID.Y ;  /* 0x0000000000000919 */ /* 0x000e620000002600 */
[----:B------:R-:W1:Y:S01]  /*09e0*/  @P0 LDC.64 R4, c[0x0][0x300] ;  /* 0x0000c000ff040b82 */ /* 0x000e620000000a00 */
[----:B------:R-:W2:Y:S07]  /*09f0*/  @P1 S2R R7, SR_CTAID.Y ;  /* 0x0000000000071919 */ /* 0x000eae0000002600 */
[----:B------:R-:W2:Y:S01]  /*0a00*/  @P1 LDC.64 R2, c[0x0][0x308] ;  /* 0x0000c200ff021b82 */ /* 0x000ea20000000a00 */
[----:B-1----:R-:W-:-:S04]  /*0a10*/  @P0 IMAD.WIDE R4, R0, 0x4, R4 ;  /* 0x0000000400040825 */ /* 0x002fc800078e0204 */
[----:B--2---:R-:W-:Y:S01]  /*0a20*/  @P1 IMAD.WIDE R2, R7, 0x4, R2 ;  /* 0x0000000407021825 */ /* 0x004fe200078e0202 */
[----:B------:R1:W2:Y:S04]  /*0a30*/  @P0 LDG.E R6, desc[UR18][R4.64] ;  /* 0x0000001204060981 */ /* 0x0002a8000c1e1900 */
[----:B------:R-:W2:Y:S01]  /*0a40*/  @P1 LDG.E R0, desc[UR18][R2.64] ;  /* 0x0000001202001981 */ /* 0x000ea2000c1e1900 */
[----:B------:R-:W-:Y:S01]  /*0a50*/  IMAD.SHL.U32 R52, R244, 0x40, RZ ;  /* 0x00000040f4347824 */ /* 0x000fe200078e00ff */
[----:B-1----:R-:W1:Y:S08]  /*0a60*/  @!P1 LDC.64 R4, c[0x0][0x2c8] ;  /* 0x0000b200ff049b82 */ /* 0x002e700000000a00 */
[----:B------:R-:W3:Y:S02]  /*0a70*/  @!P1 LDC.64 R2, c[0x0][0x318] ;  /* 0x0000c600ff029b82 */ /* 0x000ee40000000a00 */
[----:B---3--:R-:W-:-:S04]  /*0a80*/  @!P1 ISETP.NE.U32.AND P0, PT, R2, RZ, PT ;  /* 0x000000ff0200920c */ /* 0x008fc80003f05070 */
[----:B------:R-:W-:Y:S01]  /*0a90*/  @!P1 ISETP.NE.AND.EX P0, PT, R3, RZ, PT, P0 ;  /* 0x000000ff0300920c */ /* 0x000fe20003f05300 */
[----:B--2---:R-:W-:-:S03]  /*0aa0*/  @P1 IMAD.IADD R223, R0, 0x1, -R6 ;  /* 0x0000000100df1824 */ /* 0x004fc600078e0a06 */
[----:B-1----:R-:W-:-:S04]  /*0ab0*/  @!P1 SEL R0, R5, RZ, P0 ;  /* 0x000000ff05009207 */ /* 0x002fc80000000000 */
[----:B------:R-:W-:-:S04]  /*0ac0*/  @!P1 IADD3 R223, R0, R4, -R6 ;  /* 0x0000000400df9210 */ /* 0x000fc80007ffe806 */
[----:B------:R-:W-:-:S13]  /*0ad0*/  ISETP.GE.AND P0, PT, R52, R223, PT ;  /* 0x000000df3400720c */ /* 0x000fda0003f06270 */
[----:B-----5:R-:W-:Y:S05]  /*0ae0*/  @P0 BRA `(.L_x_448) ;  /* 0x0000004c00200947 */ /* 0x020fea0003800000 */
[----:B------:R-:W1:Y:S01]  /*0af0*/  LDC R8, c[0x0][0x278] ;  /* 0x00009e00ff087b82 */ /* 0x000e620000000800 */
[----:B------:R-:W2:Y:S01]  /*0b00*/  S2R R36, SR_CTAID.Z ;  /* 0x0000000000247919 */ /* 0x000ea20000002700 */
[----:B------:R-:W-:Y:S01]  /*0b10*/  ULDC.64 UR6, c[0x0][0x2f0] ;  /* 0x0000bc0000067ab9 */ /* 0x000fe20000000a00 */
[----:B------:R-:W-:Y:S01]  /*0b20*/  ULDC.U8 UR4, c[0x0][0x480] ;  /* 0x0001200000047ab9 */ /* 0x000fe20000000000 */
[----:B------:R-:W-:Y:S01]  /*0b30*/  UISETP.NE.U32.AND UP0, UPT, UR6, URZ, UPT ;  /* 0x0000003f0600728c */ /* 0x000fe2000bf05070 */
[----:B------:R-:W3:Y:S01]  /*0b40*/  S2R R10, SR_CTAID.X ;  /* 0x00000000000a7919 */ /* 0x000ee20000002500 */
[----:B------:R-:W-:Y:S02]  /*0b50*/  SHF.R.S32.HI R14, RZ, 0x1f, R6 ;  /* 0x0000001fff0e7819 */ /* 0x000fe40000011406 */
[----:B------:R-:W4:Y:S01]  /*0b60*/  LDC R245, c[0x0][0x2c4] ;  /* 0x0000b100fff57b82 */ /* 0x000f220000000800 */
[----:B------:R-:W-:-:S04]  /*0b70*/  UISETP.NE.AND.EX UP0, UPT, UR7, URZ, UPT, UP0 ;  /* 0x0000003f0700728c */ /* 0x000fc8000bf05300 */
[----:B------:R-:W-:Y:S02]  /*0b80*/  USEL UR23, UR24, URZ, UP0 ;  /* 0x0000003f18177287 */ /* 0x000fe40008000000 */
[----:B------:R-:W-:Y:S01]  /*0b90*/  USEL UR22, UR25, URZ, UP0 ;  /* 0x0000003f19167287 */ /* 0x000fe20008000000 */
[----:B------:R-:W5:Y:S01]  /*0ba0*/  LDC R38, c[0x0][0x270] ;  /* 0x00009c00ff267b82 */ /* 0x000f620000000800 */
[----:B-1----:R-:W-:-:S04]  /*0bb0*/  IABS R7, R8 ;  /* 0x0000000800077213 */ /* 0x002fc80000000000 */
[----:B------:R-:W1:Y:S01]  /*0bc0*/  I2F.RP R2, R7 ;  /* 0x0000000700027306 */ /* 0x000e620000209400 */
[----:B--2---:R-:W-:Y:S02]  /*0bd0*/  IABS R4, R36 ;  /* 0x0000002400047213 */ /* 0x004fe40000000000 */
[----:B------:R-:W-:Y:S02]  /*0be0*/  SHF.R.S32.HI R40, RZ, 0x1f, R36 ;  /* 0x0000001fff287819 */ /* 0x000fe40000011424 */
[----:B-----5:R-:W-:-:S03]  /*0bf0*/  SHF.R.S32.HI R42, RZ, 0x1f, R38 ;  /* 0x0000001fff2a7819 */ /* 0x020fc60000011426 */
[----:B-1----:R-:W1:Y:S02]  /*0c00*/  MUFU.RCP R2, R2 ;  /* 0x0000000200027308 */ /* 0x002e640000001000 */
[----:B-1----:R-:W-:-:S06]  /*0c10*/  VIADD R2, R2, 0xffffffe ;  /* 0x0ffffffe02027836 */ /* 0x002fcc0000000000 */
[----:B------:R-:W1:Y:S02]  /*0c20*/  F2I.FTZ.U32.TRUNC.NTZ R3, R2 ;  /* 0x0000000200037305 */ /* 0x000e64000021f000 */
[----:B-1----:R-:W-:Y:S02]  /*0c30*/  IMAD.MOV R0, RZ, RZ, -R3 ;  /* 0x000000ffff007224 */ /* 0x002fe400078e0a03 */
[----:B------:R-:W-:Y:S02]  /*0c40*/  IMAD.MOV.U32 R2, RZ, RZ, RZ ;  /* 0x000000ffff027224 */ /* 0x000fe400078e00ff */
[----:B------:R-:W-:-:S04]  /*0c50*/  IMAD R0, R0, R7, RZ ;  /* 0x0000000700007224 */ /* 0x000fc800078e02ff */
[----:B------:R-:W-:-:S04]  /*0c60*/  IMAD.HI.U32 R0, R3, R0, R2 ;  /* 0x0000000003007227 */ /* 0x000fc800078e0002 */
[----:B------:R-:W-:Y:S02]  /*0c70*/  IMAD.MOV.U32 R3, RZ, RZ, R4 ;  /* 0x000000ffff037224 */ /* 0x000fe400078e0004 */
[----:B------:R-:W1:Y:S02]  /*0c80*/  LDC.U8 R4, c[0x0][0x3d8] ;  /* 0x0000f600ff047b82 */ /* 0x000e640000000000 */
[----:B------:R-:W-:-:S04]  /*0c90*/  IMAD.HI.U32 R0, R0, R3, RZ ;  /* 0x0000000300007227 */ /* 0x000fc800078e00ff */
[----:B------:R-:W-:-:S04]  /*0ca0*/  IMAD.MOV R2, RZ, RZ, -R0 ;  /* 0x000000ffff027224 */ /* 0x000fc800078e0a00 */
[----:B------:R-:W-:-:S05]  /*0cb0*/  IMAD R2, R7, R2, R3 ;  /* 0x0000000207027224 */ /* 0x000fca00078e0203 */
[----:B------:R-:W-:Y:S02]  /*0cc0*/  ISETP.GT.U32.AND P2, PT, R7, R2, PT ;  /* 0x000000020700720c */ /* 0x000fe40003f44070 */
[----:B-1----:R-:W-:Y:S02]  /*0cd0*/  ISETP.NE.AND P0, PT, R4, RZ, PT ;  /* 0x000000ff0400720c */ /* 0x002fe40003f05270 */
[----:B------:R-:W3:Y:S09]  /*0ce0*/  LDC.64 R4, c[0x0][0x488] ;  /* 0x00012200ff047b82 */ /* 0x000ef20000000a00 */
[----:B------:R-:W-:-:S02]  /*0cf0*/  @!P2 IMAD.IADD R2, R2, 0x1, -R7 ;  /* 0x000000010202a824 */ /* 0x000fc400078e0a07 */
[----:B------:R-:W-:Y:S01]  /*0d00*/  @!P2 VIADD R0, R0, 0x1 ;  /* 0x000000010000a836 */ /* 0x000fe20000000000 */
[----:B------:R-:W-:Y:S02]  /*0d10*/  ISETP.NE.AND P2, PT, R8, RZ, PT ;  /* 0x000000ff0800720c */ /* 0x000fe40003f45270 */
[----:B------:R-:W-:Y:S02]  /*0d20*/  ISETP.GE.U32.AND P3, PT, R2, R7, PT ;  /* 0x000000070200720c */ /* 0x000fe40003f66070 */
[----:B------:R-:W-:Y:S01]  /*0d30*/  LOP3.LUT R2, R36, R8, RZ, 0x3c, !PT ;  /* 0x0000000824027212 */ /* 0x000fe200078e3cff */
[----:B------:R-:W1:Y:S03]  /*0d40*/  @P0 LDC R30, c[0x0][0x2e4] ;  /* 0x0000b900ff1e0b82 */ /* 0x000e660000000800 */
[----:B------:R-:W-:-:S07]  /*0d50*/  ISETP.GE.AND P1, PT, R2, RZ, PT ;  /* 0x000000ff0200720c */ /* 0x000fce0003f26270 */
[----:B------:R-:W-:Y:S01]  /*0d60*/  @P3 VIADD R0, R0, 0x1 ;  /* 0x0000000100003836 */ /* 0x000fe20000000000 */
[----:B------:R-:W-:Y:S01]  /*0d70*/  ISETP.NE.AND P3, PT, RZ, UR4, PT ;  /* 0x00000004ff007c0c */ /* 0x000fe2000bf65270 */
[----:B------:R-:W-:Y:S02]  /*0d80*/  ULDC UR4, c[0x0][0x2dc] ;  /* 0x0000b70000047ab9 */ /* 0x000fe40000000800 */
[----:B------:R-:W-:Y:S02]  /*0d90*/  IMAD.MOV.U32 R9, RZ, RZ, R0 ;  /* 0x000000ffff097224 */ /* 0x000fe400078e0000 */
[----:B----4-:R-:W-:Y:S02]  /*0da0*/  @P0 IMAD R0, R245, UR16, RZ ;  /* 0x00000010f5000c24 */ /* 0x010fe4000f8e02ff */
[----:B---3--:R-:W-:-:S04]  /*0db0*/  IMAD.WIDE.U32 R2, R10, R4, RZ ;  /* 0x000000040a027225 */ /* 0x008fc800078e00ff */
[----:B------:R-:W-:Y:S01]  /*0dc0*/  @!P1 IMAD.MOV R9, RZ, RZ, -R9 ;  /* 0x000000ffff099224 */ /* 0x000fe200078e0a09 */
[----:B------:R-:W-:Y:S01]  /*0dd0*/  @!P2 LOP3.LUT R9, RZ, R8, RZ, 0x33, !PT ;  /* 0x00000008ff09a212 */ /* 0x000fe200078e33ff */
[----:B------:R-:W-:Y:S01]  /*0de0*/  IMAD R5, R10, R5, R3 ;  /* 0x000000050a057224 */ /* 0x000fe200078e0203 */
[----:B------:R-:W-:Y:S01]  /*0df0*/  SEL R33, R2, RZ, P3 ;  /* 0x000000ff02217207 */ /* 0x000fe20001800000 */
[C---:B-1----:R-:W-:Y:S01]  /*0e00*/  @P0 IMAD R30, R36.reuse, R30, R0 ;  /* 0x0000001e241e0224 */ /* 0x042fe200078e0200 */
[----:B------:R-:W-:Y:S01]  /*0e10*/  SHF.R.S32.HI R8, RZ, 0x1f, R52 ;  /* 0x0000001fff087819 */ /* 0x000fe20000011434 */
[----:B------:R-:W-:Y:S01]  /*0e20*/  VIADD R0, R245, 0x3f ;  /* 0x0000003ff5007836 */ /* 0x000fe20000000000 */
[----:B------:R-:W-:Y:S01]  /*0e30*/  SEL R34, R5, RZ, P3 ;  /* 0x000000ff05227207 */ /* 0x000fe20001800000 */
[----:B------:R-:W-:Y:S01]  /*0e40*/  IMAD R37, R36, UR4, RZ ;  /* 0x0000000424257c24 */ /* 0x000fe2000f8e02ff */
[----:B------:R-:W-:Y:S01]  /*0e50*/  SHF.R.S32.HI R29, RZ, 0x1f, R9 ;  /* 0x0000001fff1d7819 */ /* 0x000fe20000011409 */
[----:B------:R-:W-:Y:S01]  /*0e60*/  @!P0 IMAD R3, R38, UR16, R36 ;  /* 0x0000001026038c24 */ /* 0x000fe2000f8e0224 */
[----:B------:R-:W-:-:S02]  /*0e70*/  SHF.R.S32.HI R4, RZ, 0x1f, R0 ;  /* 0x0000001fff047819 */ /* 0x000fc40000011400 */
[----:B------:R-:W-:Y:S01]  /*0e80*/  SHF.R.S32.HI R39, RZ, 0x1f, R37 ;  /* 0x0000001fff277819 */ /* 0x000fe20000011425 */
[----:B------:R-:W-:Y:S01]  /*0e90*/  @!P0 IMAD R30, R3, R245, RZ ;  /* 0x000000f5031e8224 */ /* 0x000fe200078e02ff */
[----:B------:R-:W-:-:S04]  /*0ea0*/  LEA.HI R0, R4, R0, RZ, 0x6 ;  /* 0x0000000004007211 */ /* 0x000fc800078f30ff */
[----:B------:R-:W-:Y:S02]  /*0eb0*/  LOP3.LUT R12, R0, 0xffffffc0, RZ, 0xc0, !PT ;  /* 0xffffffc0000c7812 */ /* 0x000fe400078ec0ff */
[----:B------:R-:W-:-:S03]  /*0ec0*/  SHF.R.S32.HI R32, RZ, 0x6, R0 ;  /* 0x00000006ff207819 */ /* 0x000fc60000011400 */
[----:B------:R-:W-:-:S05]  /*0ed0*/  VIADD R12, R12, 0xffffffc0 ;  /* 0xffffffc00c0c7836 */ /* 0x000fca0000000000 */
[----:B------:R-:W-:Y:S01]  /*0ee0*/  SHF.R.S32.HI R13, RZ, 0x1f, R12 ;  /* 0x0000001fff0d7819 */ /* 0x000fe2000001140c */
[----:B------:R-:W-:Y:S06]  /*0ef0*/  @!P0 BRA `(.L_x_449) ;  /* 0x0000000000208947 */ /* 0x000fec0003800000 */
[----:B------:R-:W1:Y:S01]  /*0f00*/  LDC R41, c[0x0][0x2d4] ;  /* 0x0000b500ff297b82 */ /* 0x000e620000000800 */
[----:B------:R-:W-:Y:S01]  /*0f10*/  ULDC UR7, c[0x0][0x2c0] ;  /* 0x0000b00000077ab9 */ /* 0x000fe20000000800 */
[----:B------:R-:W-:Y:S02]  /*0f20*/  ULDC UR6, c[0x0][0x2e4] ;  /* 0x0000b90000067ab9 */ /* 0x000fe40000000800 */
[----:B------:R-:W-:Y:S01]  /*0f30*/  ULEA UR6, UR7, UR6, 0x7 ;  /* 0x0000000607067291 */ /* 0x000fe2000f8e383f */
[----:B-1----:R-:W-:-:S05]  /*0f40*/  IADD3 R0, R41, 0x80, RZ ;  /* 0x0000008029007810 */ /* 0x002fca0007ffe0ff */
[----:B------:R-:W-:-:S04]  /*0f50*/  IMAD R0, R0, UR16, RZ ;  /* 0x0000001000007c24 */ /* 0x000fc8000f8e02ff */
[----:B------:R-:W-:Y:S01]  /*0f60*/  IMAD R31, R36, UR6, R0 ;  /* 0x00000006241f7c24 */ /* 0x000fe2000f8e0200 */
[----:B------:R-:W-:Y:S06]  /*0f70*/  BRA `(.L_x_450) ;  /* 0x00000000000c7947 */ /* 0x000fec0003800000 */
.L_x_449:
[----:B------:R-:W1:Y:S01]  /*0f80*/  LDC R41, c[0x0][0x2d4] ;  /* 0x0000b500ff297b82 */ /* 0x000e620000000800 */
[----:B------:R-:W-:-:S04]  /*0f90*/  IMAD R0, R38, UR16, R36 ;  /* 0x0000001026007c24 */ /* 0x000fc8000f8e0224 */
[----:B-1----:R-:W-:-:S07]  /*0fa0*/  IMAD R31, R0, R41, RZ ;  /* 0x00000029001f7224 */ /* 0x002fce00078e02ff */
.L_x_450:
[----:B------:R-:W2:Y:S01]  /*0fb0*/  LDL.64 R2, [R1+0x8] ;  /* 0x0000080001027983 */ /* 0x000ea20000100a00 */
[----:B------:R-:W1:Y:S03]  /*0fc0*/  LDC.64 R26, c[0x0][0x240] ;  /* 0x00009000ff1a7b82 */ /* 0x000e660000000a00 */
[----:B------:R-:W2:Y:S01]  /*0fd0*/  LDL.64 R46, [R1+0x8] ;  /* 0x00000800012e7983 */ /* 0x000ea20000100a00 */
[----:B------:R-:W-:Y:S01]  /*0fe0*/  VIADD R206, R32, 0xffffffff ;  /* 0xffffffff20ce7836 */ /* 0x000fe20000000000 */
[----:B------:R-:W-:Y:S01]  /*0ff0*/  ULDC.64 UR6, c[0x0][0x258] ;  /* 0x0000960000067ab9 */ /* 0x000fe20000000a00 */
[----:B------:R-:W-:Y:S01]  /*1000*/  ULDC.64 UR8, c[0x0][0x428] ;  /* 0x00010a0000087ab9 */ /* 0x000fe20000000a00 */
[----:B------:R-:W3:Y:S01]  /*1010*/  S2R R43, SR_TID.X ;  /* 0x00000000002b7919 */ /* 0x000ee20000002100 */
[----:B------:R-:W4:Y:S01]  /*1020*/  LDC.64 R4, c[0x0][0x228] ;  /* 0x00008a00ff047b82 */ /* 0x000f220000000a00 */
[----:B------:R-:W1:Y:S01]  /*1030*/  S2R R44, SR_TID.X ;  /* 0x00000000002c7919 */ /* 0x000e620000002100 */
[----:B------:R-:W1:Y:S06]  /*1040*/  S2R R53, SR_TID.X ;  /* 0x0000000000357919 */ /* 0x000e6c0000002100 */
[----:B------:R-:W1:Y:S08]  /*1050*/  LDC.64 R10, c[0x0][0x418] ;  /* 0x00010600ff0a7b82 */ /* 0x000e700000000a00 */
[----:B------:R-:W2:Y:S01]  /*1060*/  LDC.64 R24, c[0x0][0x420] ;  /* 0x00010800ff187b82 */ /* 0x000ea20000000a00 */
[----:B----4-:R-:W-:-:S07]  /*1070*/  IMAD R16, R4, UR21, RZ ;  /* 0x0000001504107c24 */ /* 0x010fce000f8e02ff */
[----:B------:R-:W4:Y:S01]  /*1080*/  LDC.64 R18, c[0x0][0x238] ;  /* 0x00008e00ff127b82 */ /* 0x000f220000000a00 */
[----:B------:R-:W-:Y:S01]  /*1090*/  IMAD R5, R5, UR16, R16 ;  /* 0x0000001005057c24 */ /* 0x000fe2000f8e0210 */
[----:B---3--:R-:W-:Y:S01]  /*10a0*/  SHF.R.S32.HI R43, RZ, 0x1f, R43 ;  /* 0x0000001fff2b7819 */ /* 0x008fe2000001142b */
[----:B-1----:R-:W-:-:S05]  /*10b0*/  IMAD R22, R10, UR21, RZ ;  /* 0x000000150a167c24 */ /* 0x002fca000f8e02ff */
[----:B------:R-:W1:Y:S01]  /*10c0*/  LDC.64 R16, c[0x0][0x250] ;  /* 0x00009400ff107b82 */ /* 0x000e620000000a00 */
[----:B------:R-:W-:Y:S01]  /*10d0*/  LEA.HI R43, R43, R44, RZ, 0x3 ;  /* 0x0000002c2b2b7211 */ /* 0x000fe200078f18ff */
[----:B------:R-:W-:-:S03]  /*10e0*/  IMAD R22, R11, UR16, R22 ;  /* 0x000000100b167c24 */ /* 0x000fc6000f8e0216 */
[----:B------:R-:W-:Y:S02]  /*10f0*/  SHF.R.S32.HI R43, RZ, 0x3, R43 ;  /* 0x00000003ff2b7819 */ /* 0x000fe4000001142b */
[----:B------:R-:W-:Y:S01]  /*1100*/  SHF.R.S32.HI R54, RZ, 0x1f, R53 ;  /* 0x0000001fff367819 */ /* 0x000fe20000011435 */
[----:B------:R-:W3:Y:S01]  /*1110*/  LDC.64 R20, c[0x0][0x248] ;  /* 0x00009200ff147b82 */ /* 0x000ee20000000a00 */
[----:B------:R-:W-:Y:S02]  /*1120*/  SHF.R.S32.HI R35, RZ, 0x1f, R43 ;  /* 0x0000001fff237819 */ /* 0x000fe4000001142b */
[----:B------:R-:W-:-:S05]  /*1130*/  IADD3 R0, P0, R43, R12, RZ ;  /* 0x0000000c2b007210 */ /* 0x000fca0007f1e0ff */
[----:B------:R-:W-:Y:S01]  /*1140*/  IMAD.X R15, R35, 0x1, R13, P0 ;  /* 0x00000001230f7824 */ /* 0x000fe200000e060d */
[----:B------:R-:W-:Y:S02]  /*1150*/  IADD3 R45, P0, R52, R6, RZ ;  /* 0x00000006342d7210 */ /* 0x000fe40007f1e0ff */
[----:B------:R-:W-:Y:S01]  /*1160*/  LEA.HI R6, R54, R53, RZ, 0x5 ;  /* 0x0000003536067211 */ /* 0x000fe200078f28ff */
[----:B------:R-:W-:Y:S02]  /*1170*/  IMAD R7, R15, R26, RZ ;  /* 0x0000001a0f077224 */ /* 0x000fe400078e02ff */
[----:B------:R-:W-:Y:S01]  /*1180*/  IMAD.X R44, R14, 0x1, R8, P0 ;  /* 0x000000010e2c7824 */ /* 0x000fe200000e0608 */
[----:B------:R-:W-:Y:S01]  /*1190*/  SHF.R.S32.HI R28, RZ, 0x5, R6 ;  /* 0x00000005ff1c7819 */ /* 0x000fe20000011406 */
[----:B------:R-:W-:Y:S02]  /*11a0*/  IMAD R7, R0, R27, R7 ;  /* 0x0000001b00077224 */ /* 0x000fe400078e0207 */
[----:B------:R-:W-:-:S02]  /*11b0*/  IMAD R14, R40, UR6, RZ ;  /* 0x00000006280e7c24 */ /* 0x000fc4000f8e02ff */
[----:B-1----:R-:W-:Y:S02]  /*11c0*/  IMAD R11, R44, R16, RZ ;  /* 0x000000102c0b7224 */ /* 0x002fe400078e02ff */
[----:B------:R-:W-:Y:S02]  /*11d0*/  IMAD R14, R36, UR7, R14 ;  /* 0x00000007240e7c24 */ /* 0x000fe4000f8e020e */
[----:B------:R-:W-:Y:S01]  /*11e0*/  IMAD R11, R45, R17, R11 ;  /* 0x000000112d0b7224 */ /* 0x000fe200078e020b */
[----:B------:R-:W-:Y:S01]  /*11f0*/  @P3 BAR.SYNC.DEFER_BLOCKING 0x0 ;  /* 0x0000000000003b1d */ /* 0x000fe20000010000 */
[----:B--2---:R-:W-:-:S05]  /*1200*/  IMAD.MOV.U32 R46, RZ, RZ, R2 ;  /* 0x000000ffff2e7224 */ /* 0x004fca00078e0002 */
[----:B------:R-:W-:-:S03]  /*1210*/  SHF.R.S32.HI R47, RZ, 0x1f, R46 ;  /* 0x0000001fff2f7819 */ /* 0x000fc6000001142e */
[----:B------:R-:W-:Y:S02]  /*1220*/  IMAD.WIDE.U32 R2, R0, R26, R46 ;  /* 0x0000001a00027225 */ /* 0x000fe400078e002e */
[----:B------:R1:W-:Y:S02]  /*1230*/  STL [R1+0xc], R47 ;  /* 0x00000c2f01007387 */ /* 0x0003e40000100800 */
[----:B------:R-:W-:Y:S01]  /*1240*/  IMAD.IADD R3, R3, 0x1, R7 ;  /* 0x0000000103037824 */ /* 0x000fe200078e0207 */
[----:B------:R-:W-:Y:S01]  /*1250*/  LEA.HI R7, R206, R206, RZ, 0x1 ;  /* 0x000000cece077211 */ /* 0x000fe200078f08ff */
[----:B------:R-:W-:Y:S01]  /*1260*/  STL [R1], R45 ;  /* 0x0000002d01007387 */ /* 0x000fe20000100800 */
[----:B------:R-:W-:Y:S02]  /*1270*/  IMAD.WIDE.U32 R2, R4, UR16, R2 ;  /* 0x0000001004027c25 */ /* 0x000fe4000f8e0002 */
[----:B------:R-:W-:Y:S01]  /*1280*/  LOP3.LUT R4, R7, 0xfffffffe, RZ, 0xc0, !PT ;  /* 0xfffffffe07047812 */ /* 0x000fe200078ec0ff */
[----:B------:R2:W-:Y:S01]  /*1290*/  STL [R1+0x10], R44 ;  /* 0x0000102c01007387 */ /* 0x0005e20000100800 */
[----:B------:R-:W-:-:S03]  /*12a0*/  IMAD.IADD R3, R3, 0x1, R5 ;  /* 0x0000000103037824 */ /* 0x000fc600078e0205 */
[----:B------:R-:W-:Y:S02]  /*12b0*/  IMAD.IADD R4, R206, 0x1, -R4 ;  /* 0x00000001ce047824 */ /* 0x000fe400078e0a04 */
[----:B------:R-:W-:Y:S01]  /*12c0*/  IMAD.WIDE.U32 R2, R36, UR6, R2 ;  /* 0x0000000624027c25 */ /* 0x000fe2000f8e0002 */
[----:B------:R-:W-:Y:S02]  /*12d0*/  ULDC.64 UR6, c[0x0][0x210] ;  /* 0x0000840000067ab9 */ /* 0x000fe40000000a00 */
[----:B------:R-:W-:Y:S01]  /*12e0*/  ISETP.NE.AND P0, PT, R4, 0x1, PT ;  /* 0x000000010400780c */ /* 0x000fe20003f05270 */
[----:B------:R-:W-:Y:S01]  /*12f0*/  IMAD.IADD R3, R3, 0x1, R14 ;  /* 0x0000000103037824 */ /* 0x000fe200078e020e */
[----:B------:R-:W-:Y:S02]  /*1300*/  LOP3.LUT R4, R6, 0xffffffe0, RZ, 0xc0, !PT ;  /* 0xffffffe006047812 */ /* 0x000fe400078ec0ff */
[----:B------:R-:W-:Y:S02]  /*1310*/  SHF.R.S32.HI R6, RZ, 0x1f, R6 ;  /* 0x0000001fff067819 */ /* 0x000fe40000011406 */
[----:B------:R-:W-:Y:S01]  /*1320*/  LEA R204, P1, R2, UR6, 0x1 ;  /* 0x0000000602cc7c11 */ /* 0x000fe2000f8208ff */
[----:B------:R-:W-:Y:S01]  /*1330*/  IMAD.IADD R23, R53, 0x1, -R4 ;  /* 0x0000000135177824 */ /* 0x000fe200078e0a04 */
[----:B------:R-:W-:Y:S01]  /*1340*/  LEA.HI R6, R6, R28, RZ, 0x2 ;  /* 0x0000001c06067211 */ /* 0x000fe200078f10ff */
[----:B------:R-:W-:Y:S01]  /*1350*/  IMAD.WIDE.U32 R4, R10, UR16, R46 ;  /* 0x000000100a047c25 */ /* 0x000fe2000f8e002e */
[----:B------:R-:W-:Y:S01]  /*1360*/  LEA.HI.X R205, R2, UR7, R3, 0x1, P1 ;  /* 0x0000000702cd7c11 */ /* 0x000fe200088f0c03 */
[----:B------:R-:W-:Y:S01]  /*1370*/  ULDC.64 UR6, c[0x0][0x268] ;  /* 0x00009a0000067ab9 */ /* 0x000fe20000000a00 */
[----:B------:R-:W-:Y:S01]  /*1380*/  SHF.R.S32.HI R8, RZ, 0x1f, R23 ;  /* 0x0000001fff087819 */ /* 0x000fe20000011417 */
[----:B------:R-:W-:Y:S01]  /*1390*/  IMAD.IADD R5, R5, 0x1, R22 ;  /* 0x0000000105057824 */ /* 0x000fe200078e0216 */
[----:B------:R-:W-:Y:S01]  /*13a0*/  LOP3.LUT R10, R6, 0xfffffffc, RZ, 0xc0, !PT ;  /* 0xfffffffc060a7812 */ /* 0x000fe200078ec0ff */
[----:B------:R-:W-:Y:S01]  /*13b0*/  IMAD.WIDE.U32 R6, R45, R16, R46 ;  /* 0x000000102d067225 */ /* 0x000fe200078e002e */
[----:B------:R-:W-:-:S03]  /*13c0*/  LEA.HI R8, R8, R23, RZ, 0x2 ;  /* 0x0000001708087211 */ /* 0x000fc600078f10ff */
[-C--:B------:R-:W-:Y:S01]  /*13d0*/  IMAD R2, R15, R24.reuse, RZ ;  /* 0x000000180f027224 */ /* 0x080fe200078e02ff */
[----:B------:R-:W-:Y:S01]  /*13e0*/  SHF.R.S32.HI R8, RZ, 0x2, R8 ;  /* 0x00000002ff087819 */ /* 0x000fe20000011408 */
[----:B------:R-:W-:Y:S02]  /*13f0*/  IMAD.IADD R10, R28, 0x1, -R10 ;  /* 0x000000011c0a7824 */ /* 0x000fe400078e0a0a */
[----:B------:R-:W-:Y:S02]  /*1400*/  IMAD.IADD R3, R7, 0x1, R11 ;  /* 0x0000000107037824 */ /* 0x000fe400078e020b */
[C---:B------:R-:W-:Y:S02]  /*1410*/  IMAD R7, R0.reuse, R25, R2 ;  /* 0x0000001900077224 */ /* 0x040fe400078e0202 */
[----:B------:R-:W-:-:S04]  /*1420*/  IMAD.WIDE.U32 R4, R0, R24, R4 ;  /* 0x0000001800047225 */ /* 0x000fc800078e0004 */
[----:B------:R-:W-:Y:S02]  /*1430*/  IMAD R22, R10, 0x10, R8 ;  /* 0x000000100a167824 */ /* 0x000fe400078e0208 */
[----:B------:R-:W-:Y:S02]  /*1440*/  IMAD.IADD R5, R5, 0x1, R7 ;  /* 0x0000000105057824 */ /* 0x000fe400078e0207 */
[----:B------:R-:W-:Y:S02]  /*1450*/  IMAD R10, R40, UR8, RZ ;  /* 0x00000008280a7c24 */ /* 0x000fe4000f8e02ff */
[----:B------:R-:W-:-:S04]  /*1460*/  IMAD.WIDE.U32 R4, R36, UR8, R4 ;  /* 0x0000000824047c25 */ /* 0x000fc8000f8e0004 */
[----:B------:R-:W-:Y:S01]  /*1470*/  IMAD R10, R36, UR9, R10 ;  /* 0x00000009240a7c24 */ /* 0x000fe2000f8e020a */
[----:B------:R-:W-:Y:S01]  /*1480*/  ULDC.64 UR8, c[0x0][0x220] ;  /* 0x0000880000087ab9 */ /* 0x000fe20000000a00 */
[----:B------:R-:W2:Y:S01]  /*1490*/  LDL R36, [R1+0x14] ;  /* 0x0000140001247983 */ /* 0x000ea20000100800 */
[C---:B----4-:R-:W-:Y:S02]  /*14a0*/  IMAD R8, R18.reuse, UR21, RZ ;  /* 0x0000001512087c24 */ /* 0x050fe4000f8e02ff */
[----:B------:R-:W-:Y:S02]  /*14b0*/  IMAD.MOV.U32 R2, RZ, RZ, R6 ;  /* 0x000000ffff027224 */ /* 0x000fe400078e0006 */
[----:B------:R-:W-:Y:S02]  /*14c0*/  IMAD R0, R19, UR16, R8 ;  /* 0x0000001013007c24 */ /* 0x000fe4000f8e0208 */
[----:B------:R-:W-:Y:S02]  /*14d0*/  IMAD.WIDE.U32 R2, R18, UR16, R2 ;  /* 0x0000001012027c25 */ /* 0x000fe4000f8e0002 */
[----:B------:R-:W4:Y:S02]  /*14e0*/  LDC.64 R18, c[0x0][0x230] ;  /* 0x00008c00ff127b82 */ /* 0x000f240000000a00 */
[----:B------:R-:W-:-:S02]  /*14f0*/  IMAD.IADD R3, R3, 0x1, R0 ;  /* 0x0000000103037824 */ /* 0x000fc400078e0200 */
[----:B------:R-:W-:Y:S02]  /*1500*/  IMAD R0, R29, UR6, RZ ;  /* 0x000000061d007c24 */ /* 0x000fe4000f8e02ff */
[----:B------:R-:W-:-:S04]  /*1510*/  IMAD.WIDE.U32 R2, R9, UR6, R2 ;  /* 0x0000000609027c25 */ /* 0x000fc8000f8e0002 */
[----:B------:R-:W-:Y:S01]  /*1520*/  IMAD R8, R9, UR7, R0 ;  /* 0x0000000709087c24 */ /* 0x000fe2000f8e0200 */
[----:B------:R-:W-:Y:S01]  /*1530*/  ULDC.64 UR6, c[0x0][0x3e0] ;  /* 0x0000f80000067ab9 */ /* 0x000fe20000000a00 */
[-C--:B---3--:R-:W-:Y:S01]  /*1540*/  IMAD R0, R44, R20.reuse, RZ ;  /* 0x000000142c007224 */ /* 0x088fe200078e02ff */
[----:B------:R-:W-:Y:S01]  /*1550*/  LEA R202, P2, R4, UR6, 0x1 ;  /* 0x0000000604ca7c11 */ /* 0x000fe2000f8408ff */
[----:B------:R-:W-:Y:S02]  /*1560*/  IMAD.IADD R10, R5, 0x1, R10 ;  /* 0x00000001050a7824 */ /* 0x000fe400078e020a */
[----:B------:R-:W-:-:S03]  /*1570*/  IMAD.WIDE.U32 R6, R45, R20, R46 ;  /* 0x000000142d067225 */ /* 0x000fc600078e002e */
[----:B------:R-:W-:Y:S01]  /*1580*/  LEA.HI.X R203, R4, UR7, R10, 0x1, P2 ;  /* 0x0000000704cb7c11 */ /* 0x000fe200090f0c0a */
[----:B------:R-:W-:Y:S01]  /*1590*/  IMAD R0, R45, R21, R0 ;  /* 0x000000152d007224 */ /* 0x000fe200078e0200 */
[----:B------:R-:W-:Y:S01]  /*15a0*/  LEA R14, P1, R26, R204, 0x6 ;  /* 0x000000cc1a0e7211 */ /* 0x000fe200078230ff */
[----:B------:R-:W-:Y:S01]  /*15b0*/  IMAD.MOV.U32 R4, RZ, RZ, R2 ;  /* 0x000000ffff047224 */ /* 0x000fe200078e0002 */
[----:B------:R-:W-:Y:S01]  /*15c0*/  MOV R2, R6 ;  /* 0x0000000600027202 */ /* 0x000fe20000000f00 */
[----:B------:R-:W-:Y:S01]  /*15d0*/  IMAD.IADD R5, R3, 0x1, R8 ;  /* 0x0000000103057824 */ /* 0x000fe200078e0208 */
[----:B------:R-:W-:Y:S01]  /*15e0*/  ULDC.64 UR6, c[0x0][0x260] ;  /* 0x0000980000067ab9 */ /* 0x000fe20000000a00 */
[----:B------:R-:W-:Y:S02]  /*15f0*/  IMAD.IADD R3, R7, 0x1, R0 ;  /* 0x0000000107037824 */ /* 0x000fe400078e0200 */
[C---:B----4-:R-:W-:Y:S02]  /*1600*/  IMAD R8, R18.reuse, UR21, RZ ;  /* 0x0000001512087c24 */ /* 0x050fe4000f8e02ff */
[----:B------:R-:W-:-:S04]  /*1610*/  IMAD.WIDE.U32 R6, R18, UR16, R2 ;  /* 0x0000001012067c25 */ /* 0x000fc8000f8e0002 */
[----:B------:R-:W-:Y:S02]  /*1620*/  IMAD R8, R19, UR16, R8 ;  /* 0x0000001013087c24 */ /* 0x000fe4000f8e0208 */
[----:B------:R-:W3:Y:S01]  /*1630*/  LDC.64 R18, c[0x0][0x2b0] ;  /* 0x0000ac00ff127b82 */ /* 0x000ee20000000a00 */
[-C--:B------:R-:W-:Y:S02]  /*1640*/  IMAD R0, R35, R16.reuse, RZ ;  /* 0x0000001023007224 */ /* 0x080fe400078e02ff */
[----:B------:R-:W-:-:S04]  /*1650*/  IMAD.WIDE.U32 R4, R43, R16, R4 ;  /* 0x000000102b047225 */ /* 0x000fc800078e0004 */
[----:B------:R-:W-:Y:S01]  /*1660*/  IMAD R0, R43, R17, R0 ;  /* 0x000000112b007224 */ /* 0x000fe200078e0200 */
[----:B------:R-:W-:-:S03]  /*1670*/  LEA R2, P2, R4, UR8, 0x1 ;  /* 0x0000000804027c11 */ /* 0x000fc6000f8408ff */
[----:B------:R-:W-:Y:S01]  /*1680*/  IMAD.IADD R0, R5, 0x1, R0 ;  /* 0x0000000105007824 */ /* 0x000fe200078e0200 */
[----:B------:R-:W-:Y:S01]  /*1690*/  LEA.HI.X R15, R26, R205, R27, 0x6, P1 ;  /* 0x000000cd1a0f7211 */ /* 0x000fe200008f341b */
[----:B------:R-:W-:Y:S01]  /*16a0*/  IMAD.IADD R5, R7, 0x1, R8 ;  /* 0x0000000107057824 */ /* 0x000fe200078e0208 */
[----:B------:R-:W-:Y:S01]  /*16b0*/  LEA R10, P1, R24, R202, 0x6 ;  /* 0x000000ca180a7211 */ /* 0x000fe200078230ff */
[----:B------:R-:W-:Y:S01]  /*16c0*/  IMAD R7, R29, UR6, RZ ;  /* 0x000000061d077c24 */ /* 0x000fe2000f8e02ff */
[----:B------:R-:W-:Y:S01]  /*16d0*/  LEA.HI.X R3, R4, UR9, R0, 0x1, P2 ;  /* 0x0000000904037c11 */ /* 0x000fe200090f0c00 */
[----:B------:R-:W-:Y:S01]  /*16e0*/  IMAD.MOV.U32 R4, RZ, RZ, R6 ;  /* 0x000000ffff047224 */ /* 0x000fe200078e0006 */
[----:B------:R-:W-:Y:S01]  /*16f0*/  LEA.HI.X R11, R24, R203, R25, 0x6, P1 ;  /* 0x000000cb180b7211 */ /* 0x000fe200008f3419 */
[C---:B------:R-:W-:Y:S01]  /*1700*/  IMAD R6, R9.reuse, UR7, R7 ;  /* 0x0000000709067c24 */ /* 0x040fe2000f8e0207 */
[----:B------:R-:W-:Y:S01]  /*1710*/  LEA R8, P1, R16, R2, 0x6 ;  /* 0x0000000210087211 */ /* 0x000fe200078230ff */
[----:B------:R-:W-:Y:S01]  /*1720*/  IMAD.WIDE.U32 R4, R9, UR6, R4 ;  /* 0x0000000609047c25 */ /* 0x000fe2000f8e0004 */
[----:B------:R-:W-:-:S03]  /*1730*/  ULDC.64 UR6, c[0x0][0x218] ;  /* 0x0000860000067ab9 */ /* 0x000fc60000000a00 */
[----:B------:R-:W-:Y:S01]  /*1740*/  IMAD.IADD R0, R12, 0x1, R30 ;  /* 0x000000010c007824 */ /* 0x000fe200078e021e */
[----:B------:R-:W-:Y:S01]  /*1750*/  LEA.HI.X R9, R16, R3, R17, 0x6, P1 ;  /* 0x0000000310097211 */ /* 0x000fe200008f3411 */
[----:B------:R-:W-:Y:S02]  /*1760*/  IMAD.IADD R5, R5, 0x1, R6 ;  /* 0x0000000105057824 */ /* 0x000fe400078e0206 */
[----:B---3--:R-:W-:Y:S01]  /*1770*/  IMAD.WIDE R6, R0, 0x4, R18 ;  /* 0x0000000400067825 */ /* 0x008fe200078e0212 */
[----:B------:R-:W-:-:S03]  /*1780*/  SHF.R.S32.HI R0, RZ, 0x1f, R22 ;  /* 0x0000001fff007819 */ /* 0x000fc60000011416 */
[----:B------:R-:W-:Y:S01]  /*1790*/  IMAD.WIDE.U32 R4, R43, R20, R4 ;  /* 0x000000142b047225 */ /* 0x000fe200078e0004 */
[----:B------:R-:W-:-:S03]  /*17a0*/  SHF.L.U64.HI R243, R22, 0x2, R0 ;  /* 0x0000000216f37819 */ /* 0x000fc60000010200 */
[----:B------:R-:W-:Y:S02]  /*17b0*/  IMAD.MOV.U32 R221, RZ, RZ, R7 ;  /* 0x000000ffffdd7224 */ /* 0x000fe400078e0007 */
[----:B------:R-:W-:Y:S02]  /*17c0*/  IMAD.MOV.U32 R222, RZ, RZ, R6 ;  /* 0x000000ffffde7224 */ /* 0x000fe400078e0006 */
[----:B------:R-:W-:Y:S02]  /*17d0*/  IMAD.SHL.U32 R242, R22, 0x4, RZ ;  /* 0x0000000416f27824 */ /* 0x000fe400078e00ff */
[----:B------:R-:W-:-:S03]  /*17e0*/  IMAD R237, R38, UR4, RZ ;  /* 0x0000000426ed7c24 */ /* 0x000fc6000f8e02ff */
[----:B------:R-:W-:Y:S01]  /*17f0*/  IADD3 R6, P2, R242, R222, RZ ;  /* 0x000000def2067210 */ /* 0x000fe20007f5e0ff */
[----:B------:R-:W-:Y:S01]  /*1800*/  IMAD.MOV.U32 R176, RZ, RZ, 0x20 ;  /* 0x00000020ffb07424 */ /* 0x000fe200078e00ff */
        /* <DEDUP_REMOVED lines=16> */
[----:B-1----:R-:W-:-:S02]  /*1910*/  CS2R R46, SRZ ;  /* 0x00000000002e7805 */ /* 0x002fc4000001ff00 */
[----:B--2---:R-:W-:Y:S02]  /*1920*/  CS2R R44, SRZ ;  /* 0x00000000002c7805 */ /* 0x004fe4000001ff00 */
[----:B------:R-:W-:Y:S02]  /*1930*/  CS2R R50, SRZ ;  /* 0x0000000000327805 */ /* 0x000fe4000001ff00 */
[----:B------:R-:W-:Y:S02]  /*1940*/  CS2R R48, SRZ ;  /* 0x0000000000307805 */ /* 0x000fe4000001ff00 */
[----:B------:R-:W-:Y:S02]  /*1950*/  CS2R R26, SRZ ;  /* 0x00000000001a7805 */ /* 0x000fe4000001ff00 */
[----:B------:R-:W-:Y:S02]  /*1960*/  CS2R R24, SRZ ;  /* 0x0000000000187805 */ /* 0x000fe4000001ff00 */
[----:B------:R-:W-:-:S05]  /*1970*/  LEA R208, R36, UR5, 0x1 ;  /* 0x0000000524d07c11 */ /* 0x000fca000f8e08ff */
[----:B------:R-:W-:Y:S01]  /*1980*/  @!PT LDS RZ, [RZ] ;  /* 0x00000000fffff984 */ /* 0x000fe20000000800 */
[----:B------:R-:W-:Y:S01]  /*1990*/  @!PT LDS RZ, [RZ] ;  /* 0x00000000fffff984 */ /* 0x000fe20000000800 */
[----:B------:R-:W-:Y:S01]  /*19a0*/  @!PT LDS RZ, [RZ] ;  /* 0x00000000fffff984 */ /* 0x000fe20000000800 */
[----:B------:R-:W-:Y:S04]  /*19b0*/  LDGSTS.E.BYPASS.LTC128B.128 [R208+0x10000], desc[UR18][R2.64] ;  /* 0x1000000002d07fae */ /* 0x000fe8000b901d52 */
[----:B------:R1:W-:Y:S04]  /*19c0*/  LDGSTS.E.BYPASS.LTC128B.128 [R208+0x12000], desc[UR18][R2.64+0x80] ;  /* 0x1200008002d07fae */ /* 0x0003e8000b901d52 */
[----:B------:R-:W-:Y:S04]  /*19d0*/  LDGSTS.E.BYPASS.LTC128B.128 [R208+0x11000], desc[UR18][R8.64] ;  /* 0x1100000008d07fae */ /* 0x000fe8000b901d52 */
[----:B------:R-:W-:Y:S04]  /*19e0*/  LDGSTS.E.BYPASS.LTC128B.128 [R208+0x13000], desc[UR18][R8.64+0x80] ;  /* 0x1300008008d07fae */ /* 0x000fe8000b901d52 */
[----:B------:R-:W0:Y:S04]  /*19f0*/  LDGDEPBAR ;  /* 0x00000000000079af */ /* 0x000e280000000000 */
[----:B------:R-:W-:Y:S04]  /*1a00*/  LDGSTS.E.BYPASS.LTC128B.128 [R208+0x8000], desc[UR18][R202.64] ;  /* 0x08000000cad07fae */ /* 0x000fe8000b901d52 */
[----:B------:R-:W-:Y:S04]  /*1a10*/  LDGSTS.E.BYPASS.LTC128B.128 [R208+0xa000], desc[UR18][R202.64+0x80] ;  /* 0x0a000080cad07fae */ /* 0x000fe8000b901d52 */
[----:B------:R-:W-:Y:S01]  /*1a20*/  LDGSTS.E.BYPASS.LTC128B.128 [R208+0x9000], desc[UR18][R10.64] ;  /* 0x090000000ad07fae */ /* 0x000fe2000b901d52 */
[----:B-1----:R-:W-:-:S03]  /*1a30*/  IMAD R3, R35, R20, RZ ;  /* 0x0000001423037224 */ /* 0x002fc600078e02ff */
[----:B------:R1:W-:Y:S01]  /*1a40*/  LDGSTS.E.BYPASS.LTC128B.128 [R208+0xb000], desc[UR18][R10.64+0x80] ;  /* 0x0b0000800ad07fae */ /* 0x0003e2000b901d52 */
[----:B------:R-:W-:Y:S02]  /*1a50*/  VIADD R2, R36, 0x2000 ;  /* 0x0000200024027836 */ /* 0x000fe40000000000 */
[----:B------:R-:W-:-:S03]  /*1a60*/  IMAD R3, R43, R21, R3 ;  /* 0x000000152b037224 */ /* 0x000fc600078e0203 */
[----:B------:R-:W-:Y:S01]  /*1a70*/  SEL R7, R2, R36, !P0 ;  /* 0x0000002402077207 */ /* 0x000fe20004000000 */
[----:B------:R-:W-:Y:S01]  /*1a80*/  IMAD.IADD R0, R5, 0x1, R3 ;  /* 0x0000000105007824 */ /* 0x000fe200078e0203 */
[C---:B------:R-:W-:Y:S02]  /*1a90*/  LEA R2, P1, R4.reuse, UR6, 0x1 ;  /* 0x0000000604027c11 */ /* 0x040fe4000f8208ff */
[----:B------:R-:W-:Y:S02]  /*1aa0*/  LEA R207, R7, UR5, 0x1 ;  /* 0x0000000507cf7c11 */ /* 0x000fe4000f8e08ff */
[----:B------:R-:W-:Y:S02]  /*1ab0*/  LEA.HI.X R3, R4, UR7, R0, 0x1, P1 ;  /* 0x0000000704037c11 */ /* 0x000fe400088f0c00 */
[C---:B------:R-:W-:Y:S01]  /*1ac0*/  LEA R4, P1, R20.reuse, R2, 0x6 ;  /* 0x0000000214047211 */ /* 0x040fe200078230ff */
[----:B------:R-:W-:Y:S04]  /*1ad0*/  LDGSTS.E.BYPASS.LTC128B.128 [R207], desc[UR18][R204.64] ;  /* 0x00000000cccf7fae */ /* 0x000fe8000b901d52 */
[----:B------:R-:W-:Y:S01]  /*1ae0*/  LDGSTS.E.BYPASS.LTC128B.128 [R207+0x2000], desc[UR18][R204.64+0x80] ;  /* 0x02000080cccf7fae */ /* 0x000fe2000b901d52 */
[----:B------:R-:W-:-:S03]  /*1af0*/  LEA.HI.X R5, R20, R3, R21, 0x6, P1 ;  /* 0x0000000314057211 */ /* 0x000fc600008f3415 */
[----:B------:R-:W-:Y:S01]  /*1b00*/  LDGSTS.E.BYPASS.LTC128B.128 [R207+0x1000], desc[UR18][R14.64] ;  /* 0x010000000ecf7fae */ /* 0x000fe2000b901d52 */
[----:B------:R-:W-:-:S03]  /*1b10*/  IMAD.SHL.U32 R0, R237, 0x40, RZ ;  /* 0x00000040ed007824 */ /* 0x000fc600078e00ff */
[----:B------:R2:W-:Y:S04]  /*1b20*/  LDGSTS.E.BYPASS.LTC128B.128 [R207+0x3000], desc[UR18][R14.64+0x80] ;  /* 0x030000800ecf7fae */ /* 0x0005e8000b901d52 */
[----:B------:R-:W-:Y:S04]  /*1b30*/  LDGSTS.E.BYPASS.LTC128B.128 [R208+0xc000], desc[UR18][R2.64] ;  /* 0x0c00000002d07fae */ /* 0x000fe8000b901d52 */
[----:B------:R3:W-:Y:S01]  /*1b40*/  LDGSTS.E.BYPASS.LTC128B.128 [R208+0xe000], desc[UR18][R2.64+0x80] ;  /* 0x0e00008002d07fae */ /* 0x0007e2000b901d52 */
[----:B------:R-:W-:Y:S01]  /*1b50*/  IADD3.X R7, R243, R221, RZ, P2, !PT ;  /* 0x000000ddf3077210 */ /* 0x000fe200017fe4ff */
[----:B------:R-:W-:-:S02]  /*1b60*/  USHF.R.S32.HI UR6, URZ, 0x1f, UR4 ;  /* 0x0000001f3f067899 */ /* 0x000fc40008011404 */
[----:B------:R-:W-:Y:S04]  /*1b70*/  LDGSTS.E.BYPASS.LTC128B.128 [R208+0xd000], desc[UR18][R4.64] ;  /* 0x0d00000004d07fae */ /* 0x000fe8000b901d52 */
[----:B------:R4:W-:Y:S04]  /*1b80*/  LDGSTS.E.BYPASS.LTC128B.128 [R208+0xf000], desc[UR18][R4.64+0x80] ;  /* 0x0f00008004d07fae */ /* 0x0009e8000b901d52 */
[----:B------:R-:W0:Y:S04]  /*1b90*/  LDGDEPBAR ;  /* 0x00000000000079af */ /* 0x000e280000000000 */
[----:B------:R-:W5:Y:S01]  /*1ba0*/  LDG.E R217, desc[UR18][R6.64] ;  /* 0x0000001206d97981 */ /* 0x000f62000c1e1900 */
[----:B-1----:R-:W-:Y:S01]  /*1bb0*/  IMAD.WIDE.U32 R10, R38, UR4, RZ ;  /* 0x00000004260a7c25 */ /* 0x002fe2000f8e00ff */
[----:B--2---:R-:W1:Y:S02]  /*1bc0*/  LDC.64 R14, c[0x0][0x478] ;  /* 0x00011e00ff0e7b82 */ /* 0x004e640000000a00 */
[----:B------:R2:W5:Y:S01]  /*1bd0*/  LDG.E R216, desc[UR18][R6.64+0x20] ;  /* 0x0000201206d87981 */ /* 0x000562000c1e1900 */
[----:B---3--:R-:W-:-:S05]  /*1be0*/  IMAD R2, R28, R237, R23 ;  /* 0x000000ed1c027224 */ /* 0x008fca00078e0217 */
[----:B------:R-:W-:Y:S02]  /*1bf0*/  IADD3 R3, P2, P1, R2, R0, R37 ;  /* 0x0000000002037210 */ /* 0x000fe4000795e025 */
[----:B------:R-:W-:Y:S02]  /*1c00*/  SHF.R.S32.HI R0, RZ, 0x1f, R0 ;  /* 0x0000001fff007819 */ /* 0x000fe40000011400 */
[----:B------:R-:W-:Y:S01]  /*1c10*/  SHF.R.S32.HI R2, RZ, 0x1f, R2 ;  /* 0x0000001fff027819 */ /* 0x000fe20000011402 */
[----:B----4-:R-:W-:Y:S01]  /*1c20*/  IMAD.WIDE R4, R41, UR16, R12 ;  /* 0x0000001029047c25 */ /* 0x010fe2000f8e020c */
[----:B------:R-:W-:-:S04]  /*1c30*/  DEPBAR.LE SB0, 0x1 ;  /* 0x000080400000791a */ /* 0x000fc80000000000 */
[----:B------:R-:W-:Y:S01]  /*1c40*/  IADD3.X R8, R2, R0, R39, P2, P1 ;  /* 0x0000000002087210 */ /* 0x000fe200017e2427 */
[----:B------:R-:W-:Y:S01]  /*1c50*/  BAR.SYNC.DEFER_BLOCKING 0x0 ;  /* 0x0000000000007b1d */ /* 0x000fe20000010000 */
[----:B------:R-:W-:Y:S01]  /*1c60*/  IADD3 R2, P1, R3, R33, RZ ;  /* 0x0000002103027210 */ /* 0x000fe20007f3e0ff */
[----:B--2---:R-:W-:Y:S01]  /*1c70*/  IMAD R7, R38, UR6, RZ ;  /* 0x0000000626077c24 */ /* 0x004fe2000f8e02ff */
[----:B------:R-:W-:-:S03]  /*1c80*/  IADD3 R3, -R223, R245, R52 ;  /* 0x000000f5df037210 */ /* 0x000fc60007ffe134 */
[----:B------:R-:W-:Y:S01]  /*1c90*/  IMAD R7, R42, UR4, R7 ;  /* 0x000000042a077c24 */ /* 0x000fe2000f8e0207 */
[----:B------:R-:W-:Y:S01]  /*1ca0*/  ULDC UR4, c[0x0][0x398] ;  /* 0x0000e60000047ab9 */ /* 0x000fe20000000800 */
[----:B------:R-:W-:Y:S01]  /*1cb0*/  IADD3 R0, P2, R4, UR23, RZ ;  /* 0x0000001704007c10 */ /* 0x000fe2000ff5e0ff */
[----:B------:R-:W-:Y:S01]  /*1cc0*/  VIADD R4, R3, -UR4 ;  /* 0x8000000403047c36 */ /* 0x000fe20008000000 */
[----:B------:R-:W-:-:S04]  /*1cd0*/  ULDC.64 UR6, c[0x0][0x400] ;  /* 0x0001000000067ab9 */ /* 0x000fc80000000a00 */
[----:B------:R-:W-:Y:S01]  /*1ce0*/  SHF.R.S32.HI R6, RZ, 0x1f, R4 ;  /* 0x0000001fff067819 */ /* 0x000fe20000011404 */
[----:B------:R-:W-:Y:S02]  /*1cf0*/  IMAD.IADD R7, R11, 0x1, R7 ;  /* 0x000000010b077824 */ /* 0x000fe400078e0207 */
[----:B------:R-:W-:Y:S01]  /*1d00*/  IMAD.X R3, R8, 0x1, R34, P1 ;  /* 0x0000000108037824 */ /* 0x000fe200008e0622 */
[----:B------:R-:W-:Y:S02]  /*1d10*/  LEA.HI R4, R6, R4, RZ, 0x6 ;  /* 0x0000000406047211 */ /* 0x000fe400078f30ff */
[----:B------:R-:W-:Y:S01]  /*1d20*/  LEA.HI R6, R54, R53, RZ, 0x3 ;  /* 0x0000003536067211 */ /* 0x000fe200078f18ff */
[----:B------:R-:W-:Y:S02]  /*1d30*/  IMAD R7, R7, R0, RZ ;  /* 0x0000000007077224 */ /* 0x000fe400078e02ff */
[----:B------:R-:W-:Y:S01]  /*1d40*/  IMAD.WIDE.U32 R2, R0, R10, R2 ;  /* 0x0000000a00027225 */ /* 0x000fe200078e0002 */
[----:B------:R-:W-:Y:S01]  /*1d50*/  LOP3.LUT R0, R6, 0xfffffff8, RZ, 0xc0, !PT ;  /* 0xfffffff806007812 */ /* 0x000fe200078ec0ff */
[----:B------:R2:W3:Y:S01]  /*1d60*/  LDSM.16.M88.4 R116, [R190+UR5+0x10000] ;  /* 0x01000005be74783b */ /* 0x0004e20008000200 */
[----:B------:R-:W-:-:S03]  /*1d70*/  SHF.R.S32.HI R4, RZ, 0x6, R4 ;  /* 0x00000006ff047819 */ /* 0x000fc60000011404 */
[----:B------:R-:W-:Y:S01]  /*1d80*/  IMAD.IADD R0, R53, 0x1, -R0 ;  /* 0x0000000135007824 */ /* 0x000fe200078e0a00 */
[----:B------:R-:W-:Y:S01]  /*1d90*/  VIMNMX R233, RZ, R4, !PT ;  /* 0x00000004ffe97248 */ /* 0x000fe20007fe0100 */
[----:B------:R-:W-:Y:S01]  /*1da0*/  IMAD.IADD R12, R12, 0x1, R31 ;  /* 0x000000010c0c7824 */ /* 0x000fe200078e021f */
[----:B------:R-:W-:Y:S01]  /*1db0*/  IADD3.X R5, R5, UR22, RZ, P2, !PT ;  /* 0x0000001605057c10 */ /* 0x000fe200097fe4ff */
[----:B------:R2:W4:Y:S01]  /*1dc0*/  LDSM.16.M88.4 R120, [R190+UR5+0x10800] ;  /* 0x01080005be78783b */ /* 0x0005220008000200 */
[----:B------:R-:W-:Y:S02]  /*1dd0*/  LOP3.LUT P1, RZ, R0, 0x2, RZ, 0xc0, !PT ;  /* 0x0000000200ff7812 */ /* 0x000fe4000782c0ff */
[----:B------:R-:W-:Y:S01]  /*1de0*/  ISETP.GT.AND P3, PT, R32, R233, PT ;  /* 0x000000e92000720c */ /* 0x000fe20003f64270 */
[----:B------:R2:W2:Y:S01]  /*1df0*/  LDSM.16.M88.4 R124, [R191+0x10000] ;  /* 0x01000000bf7c783b */ /* 0x0004a20000000200 */
[----:B------:R-:W-:Y:S01]  /*1e00*/  SEL R176, R176, 0xffffffe0, !P1 ;  /* 0xffffffe0b0b07807 */ /* 0x000fe20004800000 */
[----:B------:R-:W-:Y:S01]  /*1e10*/  IMAD R5, R5, R10, R7 ;  /* 0x0000000a05057224 */ /* 0x000fe200078e0207 */
[----:B------:R-:W-:Y:S01]  /*1e20*/  LEA R200, P2, R2, UR6, 0x2 ;  /* 0x0000000602c87c11 */ /* 0x000fe2000f8410ff */
[----:B------:R2:W2:Y:S02]  /*1e30*/  LDSM.16.M88.4 R128, [R191+0x10800] ;  /* 0x01080000bf80783b */ /* 0x0004a40000000200 */
[----:B------:R-:W-:-:S02]  /*1e40*/  IMAD.IADD R176, R176, 0x1, R188 ;  /* 0x00000001b0b07824 */ /* 0x000fc400078e02bc */
[----:B------:R-:W-:Y:S01]  /*1e50*/  IMAD.IADD R3, R3, 0x1, R5 ;  /* 0x0000000103037824 */ /* 0x000fe200078e0205 */
[----:B------:R2:W2:Y:S04]  /*1e60*/  LDSM.16.M88.4 R132, [R188+0x10000] ;  /* 0x01000000bc84783b */ /* 0x0004a80000000200 */
[----:B------:R2:W2:Y:S01]  /*1e70*/  LDSM.16.M88.4 R140, [R176+0x10000] ;  /* 0x01000000b08c783b */ /* 0x0004a20000000200 */
[----:B------:R-:W-:-:S03]  /*1e80*/  LEA.HI.X R201, R2, UR7, R3, 0x2, P2 ;  /* 0x0000000702c97c11 */ /* 0x000fc600090f1403 */
[----:B------:R2:W2:Y:S04]  /*1e90*/  LDSM.16.M88.4 R144, [R176+0x10800] ;  /* 0x01080000b090783b */ /* 0x0004a80000000200 */
[----:B------:R2:W2:Y:S01]  /*1ea0*/  LDSM.16.M88.4 R172, [R176+0x12000] ;  /* 0x01200000b0ac783b */ /* 0x0004a20000000200 */
[----:B-1----:R-:W-:-:S03]  /*1eb0*/  IMAD.WIDE R12, R12, 0x4, R14 ;  /* 0x000000040c0c7825 */ /* 0x002fc600078e020e */
[----:B------:R-:W1:Y:S01]  /*1ec0*/  LDSM.16.M88.4 R176, [R176+0x12800] ;  /* 0x01280000b0b0783b */ /* 0x000e620000000200 */
[----:B------:R-:W-:-:S03]  /*1ed0*/  CS2R R42, SRZ ;  /* 0x00000000002a7805 */ /* 0x000fc6000001ff00 */
[----:B------:R1:W1:Y:S01]  /*1ee0*/  LDSM.16.M88.4 R136, [R188+0x10800] ;  /* 0x01080000bc88783b */ /* 0x0002620000000200 */
[----:B------:R-:W-:-:S03]  /*1ef0*/  CS2R R40, SRZ ;  /* 0x0000000000287805 */ /* 0x000fc6000001ff00 */
[----:B------:R1:W1:Y:S01]  /*1f00*/  LDSM.16.M88.4 R148, [R190+UR5+0x12000] ;  /* 0x01200005be94783b */ /* 0x0002620008000200 */
[----:B------:R-:W-:-:S03]  /*1f10*/  CS2R R38, SRZ ;  /* 0x0000000000267805 */ /* 0x000fc6000001ff00 */
[----:B------:R1:W1:Y:S01]  /*1f20*/  LDSM.16.M88.4 R152, [R190+UR5+0x12800] ;  /* 0x01280005be98783b */ /* 0x0002620008000200 */
[----:B------:R-:W-:-:S03]  /*1f30*/  CS2R R36, SRZ ;  /* 0x0000000000247805 */ /* 0x000fc6000001ff00 */
[----:B------:R1:W1:Y:S01]  /*1f40*/  LDSM.16.M88.4 R156, [R191+0x12000] ;  /* 0x01200000bf9c783b */ /* 0x0002620000000200 */
[----:B------:R-:W-:-:S03]  /*1f50*/  CS2R R30, SRZ ;  /* 0x00000000001e7805 */ /* 0x000fc6000001ff00 */
[----:B------:R1:W1:Y:S01]  /*1f60*/  LDSM.16.M88.4 R160, [R191+0x12800] ;  /* 0x01280000bfa0783b */ /* 0x0002620000000200 */
[----:B------:R-:W-:-:S03]  /*1f70*/  CS2R R28, SRZ ;  /* 0x00000000001c7805 */ /* 0x000fc6000001ff00 */
[----:B------:R1:W1:Y:S01]  /*1f80*/  LDSM.16.M88.4 R164, [R188+0x12000] ;  /* 0x01200000bca4783b */ /* 0x0002620000000200 */
[----:B------:R-:W-:-:S03]  /*1f90*/  CS2R R34, SRZ ;  /* 0x0000000000227805 */ /* 0x000fc6000001ff00 */
[----:B------:R1:W1:Y:S01]  /*1fa0*/  LDSM.16.M88.4 R168, [R188+0x12800] ;  /* 0x01280000bca8783b */ /* 0x0002620000000200 */
[----:B------:R-:W-:Y:S02]  /*1fb0*/  CS2R R32, SRZ ;  /* 0x0000000000207805 */ /* 0x000fe4000001ff00 */
[----:B------:R-:W-:Y:S02]  /*1fc0*/  CS2R R22, SRZ ;  /* 0x0000000000167805 */ /* 0x000fe4000001ff00 */
[----:B------:R-:W-:Y:S01]  /*1fd0*/  CS2R R20, SRZ ;  /* 0x0000000000147805 */ /* 0x000fe2000001ff00 */
[----:B---34-:R-:W-:Y:S06]  /*1fe0*/  @!P3 BRA `(.L_x_451) ;  /* 0x0000002c0024b947 */ /* 0x018fec0003800000 */
[----:B------:R-:W-:Y:S01]  /*1ff0*/  LEA.HI R0, R54, R53, RZ, 0x4 ;  /* 0x0000003536007211 */ /* 0x000fe200078f20ff */
[C---:B------:R-:W-:Y:S01]  /*2000*/  IMAD.SHL.U32 R218, R237.reuse, 0x10, RZ ;  /* 0x00000010edda7824 */ /* 0x040fe200078e00ff */
[----:B------:R-:W-:Y:S01]  /*2010*/  SHF.L.U32 R209, R237, 0x3, RZ ;  /* 0x00000003edd17819 */ /* 0x000fe200000006ff */
[----:B------:R-:W-:Y:S01]  /*2020*/  IMAD.MOV.U32 R193, RZ, RZ, 0x20 ;  /* 0x00000020ffc17424 */ /* 0x000fe200078e00ff */
[----:B------:R-:W-:Y:S01]  /*2030*/  LOP3.LUT R0, R0, 0xfffffff0, RZ, 0xc0, !PT ;  /* 0xfffffff000007812 */ /* 0x000fe200078ec0ff */
[C---:B------:R-:W-:Y:S01]  /*2040*/  VIADD R247, R218.reuse, 0x60 ;  /* 0x00000060daf77836 */ /* 0x040fe20000000000 */
[C---:B------:R-:W-:Y:S01]  /*2050*/  IADD3 R246, R218.reuse, 0x20, RZ ;  /* 0x00000020daf67810 */ /* 0x040fe20007ffe0ff */
[----:B------:R-:W-:Y:S01]  /*2060*/  VIADD R248, R218, 0x40 ;  /* 0x00000040daf87836 */ /* 0x000fe20000000000 */
[----:B------:R-:W-:Y:S01]  /*2070*/  IADD3 R245, R52, R245, RZ ;  /* 0x000000f534f57210 */ /* 0x000fe20007ffe0ff */
[----:B------:R-:W-:Y:S01]  /*2080*/  IMAD.IADD R0, R53, 0x1, -R0 ;  /* 0x0000000135007824 */ /* 0x000fe200078e0a00 */
[C---:B------:R-:W-:Y:S01]  /*2090*/  IADD3 R4, R209.reuse, R246, RZ ;  /* 0x000000f6d1047210 */ /* 0x040fe20007ffe0ff */
[C---:B------:R-:W-:Y:S01]  /*20a0*/  IMAD.IADD R5, R209.reuse, 0x1, R247 ;  /* 0x00000001d1057824 */ /* 0x040fe200078e02f7 */
[----:B------:R-:W-:Y:S01]  /*20b0*/  MOV R189, 0x40 ;  /* 0x0000004000bd7802 */ /* 0x000fe20000000f00 */
[C---:B------:R-:W-:Y:S01]  /*20c0*/  IMAD.IADD R3, R209.reuse, 0x1, R248 ;  /* 0x00000001d1037824 */ /* 0x040fe200078e02f8 */
[----:B------:R-:W-:Y:S01]  /*20d0*/  SHF.R.S32.HI R2, RZ, 0x1f, R0 ;  /* 0x0000001fff027819 */ /* 0x000fe20000011400 */
[C---:B------:R-:W-:Y:S01]  /*20e0*/  IMAD.IADD R227, R209.reuse, 0x1, R4 ;  /* 0x00000001d1e37824 */ /* 0x040fe200078e0204 */
[----:B------:R-:W-:Y:S01]  /*20f0*/  IADD3 R231, R209, R5, RZ ;  /* 0x00000005d1e77210 */ /* 0x000fe20007ffe0ff */
[C---:B------:R-:W-:Y:S01]  /*2100*/  IMAD R241, R237.reuse, 0x18, RZ ;  /* 0x00000018edf17824 */ /* 0x040fe200078e02ff */
[----:B------:R-:W-:Y:S01]  /*2110*/  LEA.HI R2, R2, R0, RZ, 0x3 ;  /* 0x0000000002027211 */ /* 0x000fe200078f18ff */
[----:B------:R-:W-:Y:S01]  /*2120*/  IMAD.SHL.U32 R240, R237, 0x20, RZ ;  /* 0x00000020edf07824 */ /* 0x000fe200078e00ff */
[C---:B------:R-:W-:Y:S01]  /*2130*/  IADD3 R232, R209.reuse, R3, RZ ;  /* 0x00000003d1e87210 */ /* 0x040fe20007ffe0ff */
[----:B------:R-:W-:Y:S01]  /*2140*/  IMAD.IADD R230, R209, 0x1, R231 ;  /* 0x00000001d1e67824 */ /* 0x000fe200078e02e7 */
[----:B------:R-:W-:Y:S01]  /*2150*/  LOP3.LUT R2, R2, 0xfffffff8, RZ, 0xc0, !PT ;  /* 0xfffffff802027812 */ /* 0x000fe200078ec0ff */
[----:B------:R-:W-:Y:S01]  /*2160*/  IMAD R239, R237, 0x28, RZ ;  /* 0x00000028edef7824 */ /* 0x000fe200078e02ff */
[C---:B------:R-:W-:Y:S01]  /*2170*/  IADD3 R226, R209.reuse, R227, RZ ;  /* 0x000000e3d1e27210 */ /* 0x040fe20007ffe0ff */
[C---:B------:R-:W-:Y:S01]  /*2180*/  IMAD.IADD R228, R209.reuse, 0x1, R232 ;  /* 0x00000001d1e47824 */ /* 0x040fe200078e02e8 */
[----:B------:R-:W-:Y:S01]  /*2190*/  IADD3 R229, R209, R230, RZ ;  /* 0x000000e6d1e57210 */ /* 0x000fe20007ffe0ff */
[----:B------:R-:W-:Y:S01]  /*21a0*/  IMAD.IADD R2, R0, 0x1, -R2 ;  /* 0x0000000100027824 */ /* 0x000fe200078e0a02 */
[----:B------:R-:W-:Y:S01]  /*21b0*/  IADD3 R0, R199, 0x2000, RZ ;  /* 0x00002000c7007810 */ /* 0x000fe20007ffe0ff */
[C---:B------:R-:W-:Y:S01]  /*21c0*/  IMAD.IADD R225, R209.reuse, 0x1, R226 ;  /* 0x00000001d1e17824 */ /* 0x040fe200078e02e2 */
[----:B------:R-:W-:Y:S01]  /*21d0*/  IADD3 R224, R209, R228, RZ ;  /* 0x000000e4d1e07210 */ /* 0x000fe20007ffe0ff */
[----:B------:R-:W-:Y:S01]  /*21e0*/  IMAD R238, R237, 0x30, RZ ;  /* 0x00000030edee7824 */ /* 0x000fe200078e02ff */
[----:B------:R-:W-:Y:S01]  /*21f0*/  R2P PR, R2, 0x6 ;  /* 0x0000000602007804 */ /* 0x000fe20000000000 */
[----:B------:R-:W-:Y:S01]  /*2200*/  VIADD R2, R198, 0x2000 ;  /* 0x00002000c6027836 */ /* 0x000fe20000000000 */
[----:B------:R-:W-:Y:S01]  /*2210*/  SEL R0, R0, R199, !P0 ;  /* 0x000000c700007207 */ /* 0x000fe20004000000 */
[----:B------:R-:W-:Y:S01]  /*2220*/  IMAD.MOV.U32 R220, RZ, RZ, R12 ;  /* 0x000000ffffdc7224 */ /* 0x000fe200078e000c */
[----:B------:R-:W-:Y:S01]  /*2230*/  IADD3 R245, -R223, 0x40, R245 ;  /* 0x00000040dff57810 */ /* 0x000fe20007ffe1f5 */
[----:B------:R-:W-:Y:S01]  /*2240*/  IMAD.MOV.U32 R219, RZ, RZ, R13 ;  /* 0x000000ffffdb7224 */ /* 0x000fe200078e000d */
[----:B------:R-:W-:Y:S01]  /*2250*/  SEL R193, R193, 0xffffffe0, !P1 ;  /* 0xffffffe0c1c17807 */ /* 0x000fe20004800000 */
[----:B------:R-:W-:Y:S01]  /*2260*/  IMAD R237, R237, 0x38, RZ ;  /* 0x00000038eded7824 */ /* 0x000fe200078e02ff */
[----:B------:R-:W-:Y:S01]  /*2270*/  SEL R2, R2, R198, !P0 ;  /* 0x000000c602027207 */ /* 0x000fe20004000000 */
[----:B------:R-:W-:Y:S01]  /*2280*/  IMAD.MOV.U32 R95, RZ, RZ, RZ ;  /* 0x000000ffff5f7224 */ /* 0x000fe200078e00ff */
[----:B------:R-:W-:Y:S01]  /*2290*/  LEA R184, R0, UR5, 0x1 ;  /* 0x0000000500b87c11 */ /* 0x000fe2000f8e08ff */
[C---:B------:R-:W-:Y:S01]  /*22a0*/  IMAD.IADD R236, R209.reuse, 0x1, R229 ;  /* 0x00000001d1ec7824 */ /* 0x040fe200078e02e5 */
[----:B------:R-:W-:Y:S01]  /*22b0*/  LEA R187, R2, UR5, 0x1 ;  /* 0x0000000502bb7c11 */ /* 0x000fe2000f8e08ff */
[----:B------:R-:W-:Y:S01]  /*22c0*/  IMAD.IADD R195, R194, 0x1, R193 ;  /* 0x00000001c2c37824 */ /* 0x000fe200078e02c1 */
[----:B------:R-:W-:Y:S01]  /*22d0*/  IADD3 R235, R209, R225, RZ ;  /* 0x000000e1d1eb7210 */ /* 0x000fe20007ffe0ff */
[----:B------:R-:W-:Y:S01]  /*22e0*/  ULDC UR4, c[0x0][0x270] ;  /* 0x00009c0000047ab9 */ /* 0x000fe20000000800 */
[----:B------:R-:W-:-:S02]  /*22f0*/  SEL R189, R189, 0xffffffc0, !P2 ;  /* 0xffffffc0bdbd7807 */ /* 0x000fc40005000000 */
[----:B------:R-:W-:Y:S02]  /*2300*/  IADD3 R234, R209, R224, RZ ;  /* 0x000000e0d1ea7210 */ /* 0x000fe40007ffe0ff */
[----:B------:R-:W-:Y:S01]  /*2310*/  IADD3 R196, R194, R189, RZ ;  /* 0x000000bdc2c47210 */ /* 0x000fe20007ffe0ff */
[----:B------:R-:W-:Y:S01]  /*2320*/  ULDC UR7, c[0x0][0x39c] ;  /* 0x0000e70000077ab9 */ /* 0x000fe20000000800 */
[----:B------:R-:W-:Y:S01]  /*2330*/  IADD3 R197, R189, R195, RZ ;  /* 0x000000c3bdc57210 */ /* 0x000fe20007ffe0ff */
[----:B------:R-:W-:-:S06]  /*2340*/  ULDC UR6, c[0x0][0x2ec] ;  /* 0x0000bb0000067ab9 */ /* 0x000fcc0000000800 */
.L_x_454:
[----:B------:R-:W0:Y:S01]  /*2350*/  LDGDEPBAR ;  /* 0x00000000000079af */ /* 0x000e220000000000 */
[C---:B------:R-:W-:Y:S02]  /*2360*/  IADD3 R0, R187.reuse, R193, RZ ;  /* 0x000000c1bb007210 */ /* 0x040fe40007ffe0ff */
[-C--:B------:R-:W-:Y:S02]  /*2370*/  IADD3 R2, R187, R189.reuse, RZ ;  /* 0x000000bdbb027210 */ /* 0x080fe40007ffe0ff */
[----:B------:R-:W-:Y:S02]  /*2380*/  IADD3 R3, R0, R189, RZ ;  /* 0x000000bd00037210 */ /* 0x000fe40007ffe0ff */
[C---:B-----5:R-:W-:Y:S02]  /*2390*/  FSETP.NEU.FTZ.AND P0, PT, R217.reuse, -INF , PT ;  /* 0xff800000d900780b */ /* 0x060fe40003f1d000 */
[C---:B------:R-:W-:Y:S01]  /*23a0*/  ISETP.GT.AND P4, PT, R206.reuse, R233, PT ;  /* 0x000000e9ce00720c */ /* 0x040fe20003f84270 */
[----:B------:R-:W-:Y:S04]  /*23b0*/  DEPBAR.LE SB0, 0x0 ;  /* 0x000080000000791a */ /* 0x000fe80000000000 */
[----:B------:R-:W-:Y:S06]  /*23c0*/  BAR.SYNC.DEFER_BLOCKING 0x0 ;  /* 0x0000000000007b1d */ /* 0x000fec0000010000 */
[----:B------:R-:W-:Y:S08]  /*23d0*/  LDSM.16.M88.4 R16, [R187] ;  /* 0x00000000bb10783b */ /* 0x000ff00000000200 */
[----:B------:R-:W3:Y:S08]  /*23e0*/  LDSM.16.M88.4 R8, [R190+UR5+0xc000] ;  /* 0x00c00005be08783b */ /* 0x000ef00008000200 */
[----:B------:R-:W4:Y:S08]  /*23f0*/  LDSM.16.M88.4 R52, [R190+UR5+0xc800] ;  /* 0x00c80005be34783b */ /* 0x000f300008000200 */
[----:B------:R-:W-:Y:S08]  /*2400*/  LDSM.16.M88.4 R56, [R0] ;  /* 0x000000000038783b */ /* 0x000ff00000000200 */
[----:B------:R-:W1:Y:S08]  /*2410*/  LDSM.16.M88.4 R60, [R191+0xc000] ;  /* 0x00c00000bf3c783b */ /* 0x000e700000000200 */
[----:B------:R-:W2:Y:S01]  /*2420*/  LDSM.16.M88.4 R64, [R191+0xc800] ;  /* 0x00c80000bf40783b */ /* 0x000ea20000000200 */
[C---:B---3--:R-:W-:Y:S07]  /*2430*/  HMMA.16816.F32.BF16 R4, R16.reuse, R8, RZ ;  /* 0x000000081004723c */ /* 0x048fee00000418ff */
[----:B------:R-:W-:Y:S01]  /*2440*/  LDSM.16.M88.4 R100, [R2] ;  /* 0x000000000264783b */ /* 0x000fe20000000200 */
[C---:B------:R-:W-:Y:S07]  /*2450*/  HMMA.16816.F32.BF16 R8, R16.reuse, R10, RZ ;  /* 0x0000000a1008723c */ /* 0x040fee00000418ff */
[----:B------:R-:W3:Y:S01]  /*2460*/  LDSM.16.M88.4 R104, [R188+0xc000] ;  /* 0x00c00000bc68783b */ /* 0x000ee20000000200 */
[C---:B----4-:R-:W-:Y:S07]  /*2470*/  HMMA.16816.F32.BF16 R12, R16.reuse, R52, RZ ;  /* 0x00000034100c723c */ /* 0x050fee00000418ff */
[----:B------:R-:W-:Y:S01]  /*2480*/  LDSM.16.M88.4 R108, [R3] ;  /* 0x00000000036c783b */ /* 0x000fe20000000200 */
[----:B------:R-:W-:Y:S06]  /*2490*/  HMMA.16816.F32.BF16 R16, R16, R54, RZ ;  /* 0x000000361010723c */ /* 0x000fec00000418ff */
[C---:B-1----:R-:W-:Y:S01]  /*24a0*/  HMMA.16816.F32.BF16 R4, R56.reuse, R60, R4 ;  /* 0x0000003c3804723c */ /* 0x042fe20000041804 */
[----:B------:R-:W1:Y:S05]  /*24b0*/  LDSM.16.M88.4 R52, [R188+0xc800] ;  /* 0x00c80000bc34783b */ /* 0x000e6a0000000200 */
[C---:B------:R-:W-:Y:S03]  /*24c0*/  HMMA.16816.F32.BF16 R8, R56.reuse, R62, R8 ;  /* 0x0000003e3808723c */ /* 0x040fe60000041808 */
[----:B------:R-:W4:Y:S03]  /*24d0*/  LDSM.16.M88.4 R112, [R192] ;  /* 0x00000000c070783b */ /* 0x000f260000000200 */
[C---:B--2---:R-:W-:Y:S05]  /*24e0*/  HMMA.16816.F32.BF16 R12, R56.reuse, R64, R12 ;  /* 0x00000040380c723c */ /* 0x044fea000004180c */
[----:B------:R-:W-:Y:S01]  /*24f0*/  LDSM.16.M88.4 R60, [R187+0x2000] ;  /* 0x00200000bb3c783b */ /* 0x000fe20000000200 */
[----:B------:R-:W-:Y:S06]  /*2500*/  HMMA.16816.F32.BF16 R16, R56, R66, R16 ;  /* 0x000000423810723c */ /* 0x000fec0000041810 */
[C---:B---3--:R-:W-:Y:S01]  /*2510*/  HMMA.16816.F32.BF16 R4, R100.reuse, R104, R4 ;  /* 0x000000686404723c */ /* 0x048fe20000041804 */
[----:B------:R-:W2:Y:S05]  /*2520*/  LDSM.16.M88.4 R56, [R192+0x800] ;  /* 0x00080000c038783b */ /* 0x000eaa0000000200 */
[C---:B------:R-:W-:Y:S03]  /*2530*/  HMMA.16816.F32.BF16 R8, R100.reuse, R106, R8 ;  /* 0x0000006a6408723c */ /* 0x040fe60000041808 */
[----:B------:R-:W3:Y:S03]  /*2540*/  LDSM.16.M88.4 R64, [R190+UR5+0xe000] ;  /* 0x00e00005be40783b */ /* 0x000ee60008000200 */
[C---:B-1----:R-:W-:Y:S05]  /*2550*/  HMMA.16816.F32.BF16 R12, R100.reuse, R52, R12 ;  /* 0x00000034640c723c */ /* 0x042fea000004180c */
[----:B------:R-:W-:Y:S01]  /*2560*/  LDSM.16.M88.4 R104, [R191+0xe000] ;  /* 0x00e00000bf68783b */ /* 0x000fe20000000200 */
[----:B------:R-:W-:Y:S07]  /*2570*/  HMMA.16816.F32.BF16 R16, R100, R54, R16 ;  /* 0x000000366410723c */ /* 0x000fee0000041810 */
[----:B------:R-:W1:Y:S01]  /*2580*/  LDSM.16.M88.4 R52, [R190+UR5+0xe800] ;  /* 0x00e80005be34783b */ /* 0x000e620008000200 */
[C---:B----4-:R-:W-:Y:S07]  /*2590*/  HMMA.16816.F32.BF16 R4, R108.reuse, R112, R4 ;  /* 0x000000706c04723c */ /* 0x050fee0000041804 */
[----:B------:R4:W1:Y:S01]  /*25a0*/  LDSM.16.M88.4 R100, [R0+0x2000] ;  /* 0x002000000064783b */ /* 0x0008620000000200 */
[C---:B------:R-:W-:Y:S06]  /*25b0*/  HMMA.16816.F32.BF16 R8, R108.reuse, R114, R8 ;  /* 0x000000726c08723c */ /* 0x040fec0000041808 */
[C---:B--2---:R-:W-:Y:S01]  /*25c0*/  HMMA.16816.F32.BF16 R12, R108.reuse, R56, R12 ;  /* 0x000000386c0c723c */ /* 0x044fe2000004180c */
[----:B------:R-:W-:Y:S05]  /*25d0*/  LDSM.16.M88.4 R112, [R188+0xe000] ;  /* 0x00e00000bc70783b */ /* 0x000fea0000000200 */
[----:B------:R-:W-:Y:S03]  /*25e0*/  HMMA.16816.F32.BF16 R16, R108, R58, R16 ;  /* 0x0000003a6c10723c */ /* 0x000fe60000041810 */
[----:B------:R-:W2:Y:S03]  /*25f0*/  LDSM.16.M88.4 R56, [R191+0xe800] ;  /* 0x00e80000bf38783b */ /* 0x000ea60000000200 */
[C---:B---3--:R-:W-:Y:S05]  /*2600*/  HMMA.16816.F32.BF16 R4, R60.reuse, R64, R4 ;  /* 0x000000403c04723c */ /* 0x048fea0000041804 */
[----:B------:R-:W3:Y:S01]  /*2610*/  LDSM.16.M88.4 R108, [R2+0x2000] ;  /* 0x00200000026c783b */ /* 0x000ee20000000200 */
[C---:B------:R-:W-:Y:S05]  /*2620*/  HMMA.16816.F32.BF16 R8, R60.reuse, R66, R8 ;  /* 0x000000423c08723c */ /* 0x040fea0000041808 */
[----:B----4-:R-:W-:Y:S01]  /*2630*/  SHF.L.U32 R0, R206, 0x6, RZ ;  /* 0x00000006ce007819 */ /* 0x010fe200000006ff */
[C---:B-1----:R-:W-:Y:S01]  /*2640*/  HMMA.16816.F32.BF16 R12, R60.reuse, R52, R12 ;  /* 0x000000343c0c723c */ /* 0x042fe2000004180c */
[----:B------:R-:W-:Y:S02]  /*2650*/  LDSM.16.M88.4 R64, [R192+0x2000] ;  /* 0x00200000c040783b */ /* 0x000fe40000000200 */
[----:B------:R-:W-:Y:S03]  /*2660*/  ISETP.GE.AND P2, PT, R0, R245, PT ;  /* 0x000000f50000720c */ /* 0x000fe60003f46270 */
[----:B------:R-:W-:Y:S03]  /*2670*/  HMMA.16816.F32.BF16 R16, R60, R54, R16 ;  /* 0x000000363c10723c */ /* 0x000fe60000041810 */
[----:B------:R-:W1:Y:S03]  /*2680*/  LDSM.16.M88.4 R52, [R188+0xe800] ;  /* 0x00e80000bc34783b */ /* 0x000e660000000200 */
[C---:B------:R-:W-:Y:S05]  /*2690*/  HMMA.16816.F32.BF16 R4, R100.reuse, R104, R4 ;  /* 0x000000686404723c */ /* 0x040fea0000041804 */
[----:B------:R4:W1:Y:S01]  /*26a0*/  LDSM.16.M88.4 R60, [R3+0x2000] ;  /* 0x00200000033c783b */ /* 0x0008620000000200 */
[C---:B------:R-:W-:Y:S06]  /*26b0*/  HMMA.16816.F32.BF16 R8, R100.reuse, R106, R8 ;  /* 0x0000006a6408723c */ /* 0x040fec0000041808 */
[C---:B--2---:R-:W-:Y:S06]  /*26c0*/  HMMA.16816.F32.BF16 R12, R100.reuse, R56, R12 ;  /* 0x00000038640c723c */ /* 0x044fec000004180c */
[----:B------:R-:W-:Y:S06]  /*26d0*/  HMMA.16816.F32.BF16 R16, R100, R58, R16 ;  /* 0x0000003a6410723c */ /* 0x000fec0000041810 */
[C---:B---3--:R-:W-:Y:S05]  /*26e0*/  HMMA.16816.F32.BF16 R4, R108.reuse, R112, R4 ;  /* 0x000000706c04723c */ /* 0x048fea0000041804 */
[----:B----4-:R-:W-:Y:S01]  /*26f0*/  FMUL.FTZ R3, R217, 1.4426950216293334961 ;  /* 0x3fb8aa3bd9037820 */ /* 0x010fe20000410000 */
[C---:B------:R-:W-:Y:S05]  /*2700*/  HMMA.16816.F32.BF16 R8, R108.reuse, R114, R8 ;  /* 0x000000726c08723c */ /* 0x040fea0000041808 */
[----:B------:R-:W-:Y:S01]  /*2710*/  FSEL R3, R3, RZ, P0 ;  /* 0x000000ff03037208 */ /* 0x000fe20000000000 */
[C---:B-1----:R-:W-:Y:S03]  /*2720*/  HMMA.16816.F32.BF16 R12, R108.reuse, R52, R12 ;  /* 0x000000346c0c723c */ /* 0x042fe6000004180c */
[----:B------:R-:W-:Y:S03]  /*2730*/  FSETP.NEU.FTZ.AND P0, PT, R216, -INF , PT ;  /* 0xff800000d800780b */ /* 0x000fe60003f1d000 */
        /* <DEDUP_REMOVED lines=9> */
[----:B------:R2:W3:Y:S02]  /*27d0*/  MUFU.TANH R67, R4 ;  /* 0x0000000400437308 */ /* 0x0004e40000002400 */
[----:B------:R-:W-:Y:S01]  /*27e0*/  FMUL.FTZ R10, R10, UR7 ;  /* 0x000000070a0a7c20 */ /* 0x000fe20008410000 */
[----:B------:R-:W-:Y:S01]  /*27f0*/  FMUL.FTZ R11, R11, UR7 ;  /* 0x000000070b0b7c20 */ /* 0x000fe20008410000 */
[----:B------:R-:W-:Y:S01]  /*2800*/  FMUL.FTZ R9, R9, UR7 ;  /* 0x0000000709097c20 */ /* 0x000fe20008410000 */
[----:B------:R-:W-:Y:S01]  /*2810*/  FMUL.FTZ R8, R8, UR7 ;  /* 0x0000000708087c20 */ /* 0x000fe20008410000 */
[C---:B-1----:R-:W-:Y:S04]  /*2820*/  HMMA.16816.F32.BF16 R12, R60.reuse, R52, R12 ;  /* 0x000000343c0c723c */ /* 0x042fe8000004180c */
[----:B------:R-:W1:Y:S02]  /*2830*/  MUFU.TANH R105, R6 ;  /* 0x0000000600697308 */ /* 0x000e640000002400 */
[----:B------:R-:W-:Y:S08]  /*2840*/  HMMA.16816.F32.BF16 R16, R60, R54, R16 ;  /* 0x000000363c10723c */ /* 0x000ff00000041810 */
[----:B------:R4:W4:Y:S03]  /*2850*/  MUFU.TANH R66, R5 ;  /* 0x0000000500427308 */ /* 0x0009260000002400 */
[--C-:B--2---:R-:W-:Y:S02]  /*2860*/  @!P2 IADD3 R4, R0, R251, R223.reuse ;  /* 0x000000fb0004a210 */ /* 0x104fe40007ffe0df */
[----:B------:R-:W-:Y:S05]  /*2870*/  @!P2 LEA R0, R244, R252, 0x6 ;  /* 0x000000fcf400a211 */ /* 0x000fea00078e30ff */
[----:B------:R2:W-:Y:S01]  /*2880*/  MUFU.TANH R65, R8 ;  /* 0x0000000800417308 */ /* 0x0005e20000002400 */
[----:B---3--:R-:W-:Y:S02]  /*2890*/  MOV R2, R67 ;  /* 0x0000004300027202 */ /* 0x008fe40000000f00 */
[----:B-1----:R-:W-:Y:S01]  /*28a0*/  MOV R6, R105 ;  /* 0x0000006900067202 */ /* 0x002fe20000000f00 */
[----:B------:R-:W-:Y:S06]  /*28b0*/  FMUL.FTZ R12, R12, UR7 ;  /* 0x000000070c0c7c20 */ /* 0x000fec0008410000 */
[----:B------:R1:W3:Y:S01]  /*28c0*/  MUFU.TANH R104, R7 ;  /* 0x0000000700687308 */ /* 0x0002e20000002400 */
[C---:B----4-:R-:W-:Y:S01]  /*28d0*/  @!P2 VIMNMX R5, R4.reuse, R223, PT ;  /* 0x000000df0405a248 */ /* 0x050fe20003fe0100 */
        /* <DEDUP_REMOVED lines=39> */
[----:B------:R-:W-:Y:S03]  /*2b50*/  @!P2 ISETP.GE.AND P0, PT, R7, R5, PT ;  /* 0x000000050700a20c */ /* 0x000fe60003f06270 */
[--C-:B------:R-:W-:Y:S01]  /*2b60*/  FFMA.FTZ R8, R8, UR6, -R3.reuse ;  /* 0x0000000608087c23 */ /* 0x100fe20008010803 */
[----:B--2---:R-:W-:Y:S01]  /*2b70*/  MOV R9, R64 ;  /* 0x0000004000097202 */ /* 0x004fe20000000f00 */
[----:B------:R-:W2:Y:S01]  /*2b80*/  MUFU.TANH R101, R14 ;  /* 0x0000000e00657308 */ /* 0x000ea20000002400 */
[----:B------:R-:W-:Y:S02]  /*2b90*/  @!P2 FSEL R9, R64, -INF , !P0 ;  /* 0xff8000004009a808 */ /* 0x000fe40004000000 */
[-C--:B------:R-:W-:Y:S02]  /*2ba0*/  @!P2 ISETP.GE.AND P0, PT, R6, R4.reuse, PT ;  /* 0x000000040600a20c */ /* 0x080fe40003f06270 */
        /* <DEDUP_REMOVED lines=77> */
[-C--:B------:R-:W-:Y:S03]  /*3080*/  IADD3 R56, R189, R0.reuse, RZ ;  /* 0x00000000bd387210 */ /* 0x080fe60007ffe0ff */
        /* <DEDUP_REMOVED lines=51> */
[C---:B------:R-:W-:Y:S11]  /*33c0*/  FADD.FTZ R8, -R2.reuse, R8 ;  /* 0x0000000802087221 */ /* 0x040ff60000010100 */
[----:B------:R-:W-:Y:S01]  /*33d0*/  @!UPT UIADD3 URZ, URZ, URZ, URZ ;  /* 0x0000003f3f3ff290 */ /* 0x000fe2000fffe03f */
[----:B------:R-:W-:Y:S01]  /*33e0*/  FADD.FTZ R54, -R2, R16 ;  /* 0x0000001002367221 */ /* 0x000fe20000010100 */
[----:B------:R-:W-:Y:S01]  /*33f0*/  FMUL.FTZ R4, R113, R4 ;  /* 0x0000000471047220 */ /* 0x000fe20000410000 */
[----:B------:R-:W-:Y:S01]  /*3400*/  FMUL.FTZ R52, R111, R5 ;  /* 0x000000056f347220 */ /* 0x000fe20000410000 */
[----:B------:R-:W-:Y:S01]  /*3410*/  FFMA.FTZ R5, -R66, R66, 1 ;  /* 0x3f80000042057423 */ /* 0x000fe20000010142 */
[----:B------:R-:W-:Y:S01]  /*3420*/  FADD.FTZ R53, -R2, R9 ;  /* 0x0000000902357221 */ /* 0x000fe20000010100 */
[----:B------:R-:W-:Y:S01]  /*3430*/  FMUL.FTZ R3, R4, R3 ;  /* 0x0000000304037220 */ /* 0x000fe20000410000 */
[----:B------:R-:W-:Y:S01]  /*3440*/  FFMA.FTZ R4, -R65, R65, 1 ;  /* 0x3f80000041047423 */ /* 0x000fe20000010141 */
[C---:B------:R-:W-:Y:S01]  /*3450*/  FADD.FTZ R12, -R2.reuse, R12 ;  /* 0x0000000c020c7221 */ /* 0x040fe20000010100 */
[C---:B------:R-:W-:Y:S01]  /*3460*/  FADD.FTZ R13, -R2.reuse, R13 ;  /* 0x0000000d020d7221 */ /* 0x040fe20000010100 */
[----:B------:R-:W-:Y:S01]  /*3470*/  FADD.FTZ R16, -R2, R17 ;  /* 0x0000001102107221 */ /* 0x000fe20000010100 */
[----:B------:R-:W-:Y:S01]  /*3480*/  FMUL.FTZ R5, R5, UR7 ;  /* 0x0000000705057c20 */ /* 0x000fe20008410000 */
[----:B------:R-:W-:Y:S01]  /*3490*/  FMUL.FTZ R9, R110, R8 ;  /* 0x000000086e097220 */ /* 0x000fe20000410000 */
[----:B------:R-:W-:Y:S01]  /*34a0*/  FMUL.FTZ R2, R4, UR7 ;  /* 0x0000000704027c20 */ /* 0x000fe20008410000 */
[----:B------:R-:W-:Y:S01]  /*34b0*/  FFMA.FTZ R8, -R64, R64, 1 ;  /* 0x3f80000040087423 */ /* 0x000fe20000010140 */
[----:B------:R-:W-:Y:S01]  /*34c0*/  FMUL.FTZ R5, R52, R5 ;  /* 0x0000000534057220 */ /* 0x000fe20000410000 */
[----:B------:R-:W-:Y:S01]  /*34d0*/  FMUL.FTZ R17, R112, R12 ;  /* 0x0000000c70117220 */ /* 0x000fe20000410000 */
[----:B------:R-:W-:Y:S01]  /*34e0*/  FMUL.FTZ R2, R9, R2 ;  /* 0x0000000209027220 */ /* 0x000fe20000410000 */
[----:B------:R-:W-:Y:S01]  /*34f0*/  FMUL.FTZ R53, R108, R53 ;  /* 0x000000356c357220 */ /* 0x000fe20000410000 */
[----:B------:R-:W-:Y:S01]  /*3500*/  FMUL.FTZ R8, R8, UR7 ;  /* 0x0000000708087c20 */ /* 0x000fe20008410000 */
[----:B------:R-:W-:Y:S01]  /*3510*/  FFMA.FTZ R12, -R59, R59, 1 ;  /* 0x3f8000003b0c7423 */ /* 0x000fe2000001013b */
[----:B------:R-:W-:Y:S01]  /*3520*/  FFMA.FTZ R9, -R58, R58, 1 ;  /* 0x3f8000003a097423 */ /* 0x000fe2000001013a */
[----:B------:R-:W-:Y:S01]  /*3530*/  FMUL.FTZ R52, R109, R13 ;  /* 0x0000000d6d347220 */ /* 0x000fe20000410000 */
[----:B------:R-:W-:Y:S01]  /*3540*/  FMUL.FTZ R8, R53, R8 ;  /* 0x0000000835087220 */ /* 0x000fe20000410000 */
[----:B------:R-:W-:Y:S01]  /*3550*/  F2FP.BF16.F32.PACK_AB R5, R5, R3 ;  /* 0x000000030505723e */ /* 0x000fe200000010ff */
        /* <DEDUP_REMOVED lines=8> */
[----:B------:R-:W-:Y:S01]  /*35e0*/  FMUL.FTZ R4, R4, UR7 ;  /* 0x0000000704047c20 */ /* 0x000fe20008410000 */
[----:B------:R-:W-:Y:S01]  /*35f0*/  FMUL.FTZ R3, R3, UR7 ;  /* 0x0000000703037c20 */ /* 0x000fe20008410000 */
[----:B------:R-:W-:Y:S01]  /*3600*/  F2FP.BF16.F32.PACK_AB R8, R8, R2 ;  /* 0x000000020808723e */ /* 0x000fe200000010ff */
[----:B----4-:R-:W-:Y:S01]  /*3610*/  FADD.FTZ R2, -R0, R7 ;  /* 0x0000000700027221 */ /* 0x010fe20000010100 */
[----:B------:R-:W-:Y:S01]  /*3620*/  FMUL.FTZ R4, R17, R4 ;  /* 0x0000000411047220 */ /* 0x000fe20000410000 */
[----:B------:R-:W-:Y:S01]  /*3630*/  FMUL.FTZ R3, R52, R3 ;  /* 0x0000000334037220 */ /* 0x000fe20000410000 */
[----:B------:R-:W-:Y:S01]  /*3640*/  F2FP.BF16.F32.PACK_AB R7, R9, R12 ;  /* 0x0000000c0907723e */ /* 0x000fe200000010ff */
[----:B------:R-:W-:Y:S01]  /*3650*/  FMUL.FTZ R9, R183, R2 ;  /* 0x00000002b7097220 */ /* 0x000fe20000410000 */
[----:B------:R-:W-:Y:S01]  /*3660*/  FADD.FTZ R13, -R0, R6 ;  /* 0x00000006000d7221 */ /* 0x000fe20000010100 */
[----:B------:R-:W-:Y:S01]  /*3670*/  FFMA.FTZ R2, -R105, R105, 1 ;  /* 0x3f80000069027423 */ /* 0x000fe20000010169 */
[----:B------:R-:W-:Y:S01]  /*3680*/  F2FP.BF16.F32.PACK_AB R6, R3, R4 ;  /* 0x000000040306723e */ /* 0x000fe200000010ff */
[----:B------:R-:W-:Y:S01]  /*3690*/  FFMA.FTZ R4, -R104, R104, 1 ;  /* 0x3f80000068047423 */ /* 0x000fe20000010168 */
[----:B------:R-:W-:Y:S01]  /*36a0*/  FMUL.FTZ R3, R211, R13 ;  /* 0x0000000dd3037220 */ /* 0x000fe20000410000 */
[----:B------:R-:W-:Y:S01]  /*36b0*/  FMUL.FTZ R2, R2, UR7 ;  /* 0x0000000702027c20 */ /* 0x000fe20008410000 */
[C---:B------:R-:W-:Y:S01]  /*36c0*/  FADD.FTZ R10, -R0.reuse, R10 ;  /* 0x0000000a000a7221 */ /* 0x040fe20000010100 */
[----:B------:R-:W-:Y:S01]  /*36d0*/  FADD.FTZ R11, -R0, R11 ;  /* 0x0000000b000b7221 */ /* 0x000fe20000010100 */
[----:B------:R-:W-:Y:S01]  /*36e0*/  FFMA.FTZ R13, -R102, R102, 1 ;  /* 0x3f800000660d7423 */ /* 0x000fe20000010166 */
[----:B------:R-:W-:Y:S01]  /*36f0*/  FMUL.FTZ R2, R3, R2 ;  /* 0x0000000203027220 */ /* 0x000fe20000410000 */
[----:B------:R-:W-:Y:S01]  /*3700*/  FADD.FTZ R3, -R0, R14 ;  /* 0x0000000e00037221 */ /* 0x000fe20000010100 */
[----:B------:R-:W-:Y:S01]  /*3710*/  FFMA.FTZ R14, -R103, R103, 1 ;  /* 0x3f800000670e7423 */ /* 0x000fe20000010167 */
[----:B------:R-:W-:Y:S01]  /*3720*/  FMUL.FTZ R4, R4, UR7 ;  /* 0x0000000704047c20 */ /* 0x000fe20008410000 */
[----:B------:R-:W-:Y:S01]  /*3730*/  FMUL.FTZ R10, R182, R10 ;  /* 0x0000000ab60a7220 */ /* 0x000fe20000410000 */
[----:B------:R-:W-:Y:S01]  /*3740*/  FMUL.FTZ R11, R180, R11 ;  /* 0x0000000bb40b7220 */ /* 0x000fe20000410000 */
[----:B------:R-:W-:Y:S01]  /*3750*/  FMUL.FTZ R14, R14, UR7 ;  /* 0x000000070e0e7c20 */ /* 0x000fe20008410000 */
[----:B------:R-:W-:Y:S01]  /*3760*/  FMUL.FTZ R13, R13, UR7 ;  /* 0x000000070d0d7c20 */ /* 0x000fe20008410000 */
[----:B------:R-:W-:Y:S01]  /*3770*/  FMUL.FTZ R4, R9, R4 ;  /* 0x0000000409047220 */ /* 0x000fe20000410000 */
[----:B------:R-:W-:Y:S01]  /*3780*/  FADD.FTZ R15, -R0, R15 ;  /* 0x0000000f000f7221 */ /* 0x000fe20000010100 */
[----:B------:R-:W-:Y:S01]  /*3790*/  FMUL.FTZ R14, R10, R14 ;  /* 0x0000000e0a0e7220 */ /* 0x000fe20000410000 */
[----:B------:R-:W-:Y:S01]  /*37a0*/  FMUL.FTZ R13, R11, R13 ;  /* 0x0000000d0b0d7220 */ /* 0x000fe20000410000 */
[C---:B------:R-:W-:Y:S01]  /*37b0*/  FADD.FTZ R18, -R0.reuse, R18 ;  /* 0x0000001200127221 */ /* 0x040fe20000010100 */
        /* <DEDUP_REMOVED lines=18> */
[----:B------:R-:W-:Y:S06]  /*38e0*/  @!P4 BRA `(.L_x_452) ;  /* 0x00000000005cc947 */ /* 0x000fec0003800000 */
        /* <DEDUP_REMOVED lines=8> */
[C---:B-1----:R-:W-:Y:S05]  /*3970*/  IMAD.U32 R2, R15.reuse, -0x40, RZ ;  /* 0xffffffc00f027824 */ /* 0x042fea00078e00ff */
[C---:B------:R-:W-:Y:S04]  /*3980*/  LEA R3, P0, R2.reuse, R204, 0x1 ;  /* 0x000000cc02037211 */ /* 0x040fe800078008ff */
[----:B------:R-:W-:Y:S01]  /*3990*/  LEA.HI.X.SX32 R2, R2, R205, 0x1, P0 ;  /* 0x000000cd02027211 */ /* 0x000fe200000f0eff */
[----:B------:R-:W-:Y:S04]  /*39a0*/  IMAD.MOV.U32 R204, RZ, RZ, R3 ;  /* 0x000000ffffcc7224 */ /* 0x000fe800078e0003 */
[----:B------:R-:W-:Y:S01]  /*39b0*/  IMAD.MOV.U32 R205, RZ, RZ, R2 ;  /* 0x000000ffffcd7224 */ /* 0x000fe200078e0002 */
[C---:B------:R-:W-:Y:S04]  /*39c0*/  LEA R2, P0, R15.reuse, R204, 0x6 ;  /* 0x000000cc0f027211 */ /* 0x040fe800078030ff */
        /* <DEDUP_REMOVED lines=9> */
.L_x_452:
[----:B-1----:R-:W-:Y:S01]  /*3a60*/  F2FP.BF16.F32.PACK_AB R2, R13, R14 ;  /* 0x0000000e0d02723e */ /* 0x002fe200000010ff */
        /* <DEDUP_REMOVED lines=86> */
.L_x_453:
[----:B------:R-:W-:Y:S01]  /*3fd0*/  LDSM.16.M88.4 R64, [R194] ;  /* 0x00000000c240783b */ /* 0x000fe20000000200 */
[C---:B-1----:R-:W-:Y:S01]  /*3fe0*/  LEA R2, P1, R209.reuse, R200, 0x2 ;  /* 0x000000c8d1027211 */ /* 0x042fe200078210ff */
[C---:B------:R-:W-:Y:S02]  /*3ff0*/  IMAD.IADD R210, R209.reuse, 0x1, R246 ;  /* 0x00000001d1d27824 */ /* 0x040fe400078e02f6 */
[----:B------:R-:W1:Y:S01]  /*4000*/  LDSM.16.MT88.4 R16, [R0+0xc000] ;  /* 0x00c000000010783b */ /* 0x000e620000004200 */
[-C--:B------:R-:W-:Y:S03]  /*4010*/  LEA.HI.X.SX32 R3, R209, R201.reuse, 0x2, P1 ;  /* 0x000000c9d1037211 */ /* 0x080fe600008f16ff */
        /* <DEDUP_REMOVED lines=198> */
.L_x_451:
[----:B------:R-:W3:Y:S01]  /*4c80*/  LDL.64 R52, [R1+0x8] ;  /* 0x0000080001347983 */ /* 0x000ee20000100a00 */
[----:B------:R-:W-:Y:S01]  /*4c90*/  ULDC UR4, c[0x0][0x390] ;  /* 0x0000e40000047ab9 */ /* 0x000fe20000000800 */
[----:B------:R-:W-:Y:S01]  /*4ca0*/  F2FP.BF16.F32.PACK_AB R20, R21, R20 ;  /* 0x000000141514723e */ /* 0x000fe200000010ff */
[----:B------:R-:W-:Y:S01]  /*4cb0*/  ULDC.64 UR6, c[0x0][0x3f0] ;  /* 0x0000fc0000067ab9 */ /* 0x000fe20000000a00 */
[----:B------:R-:W4:Y:S04]  /*4cc0*/  LDL.LU R18, [R1+0x10] ;  /* 0x0000100001127983 */ /* 0x000f280000300800 */
[----:B------:R-:W2:Y:S01]  /*4cd0*/  LDL.LU R19, [R1] ;  /* 0x0000000001137983 */ /* 0x000ea20000300800 */
        /* <DEDUP_REMOVED lines=39> */
[----:B------:R-:W-:-:S02]  /*4f50*/  F2FP.BF16.F32.PACK_AB R9, R9, R76 ;  /* 0x0000004c0909723e */ /* 0x000fc400000010ff */
[----:B------:R-:W-:Y:S02]  /*4f60*/  F2FP.BF16.F32.PACK_AB R8, R8, R78 ;  /* 0x0000004e0808723e */ /* 0x000fe400000010ff */
[----:B------:R-:W-:Y:S02]  /*4f70*/  F2FP.BF16.F32.PACK_AB R7, R7, R84 ;  /* 0x000000540707723e */ /* 0x000fe400000010ff */
[----:B------:R-:W-:Y:S01]  /*4f80*/  F2FP.BF16.F32.PACK_AB R6, R6, R86 ;  /* 0x000000560606723e */ /* 0x000fe200000010ff */
[----:B------:R-:W-:Y:S01]  /*4f90*/  STS [R249], R15 ;  /* 0x0000000ff9007388 */ /* 0x000fe20000000800 */
[----:B------:R-:W-:Y:S02]  /*4fa0*/  F2FP.BF16.F32.PACK_AB R3, R3, R96 ;  /* 0x000000600303723e */ /* 0x000fe400000010ff */
[----:B------:R-:W-:Y:S01]  /*4fb0*/  F2FP.BF16.F32.PACK_AB R2, R2, R98 ;  /* 0x000000620202723e */ /* 0x000fe200000010ff */
[----:B------:R1:W-:Y:S01]  /*4fc0*/  STS [R249+0x400], R14 ;  /* 0x0004000ef9007388 */ /* 0x0003e20000000800 */
[----:B------:R-:W-:-:S02]  /*4fd0*/  F2FP.BF16.F32.PACK_AB R5, R5, R88 ;  /* 0x000000580505723e */ /* 0x000fc400000010ff */
[----:B------:R-:W-:Y:S01]  /*4fe0*/  F2FP.BF16.F32.PACK_AB R4, R4, R90 ;  /* 0x0000005a0404723e */ /* 0x000fe200000010ff */
[----:B------:R-:W-:Y:S01]  /*4ff0*/  STS [R250], R11 ;  /* 0x0000000bfa007388 */ /* 0x000fe20000000800 */
[----:B------:R-:W-:Y:S02]  /*5000*/  F2FP.BF16.F32.PACK_AB R0, R0, R92 ;  /* 0x0000005c0000723e */ /* 0x000fe400000010ff */
[----:B------:R-:W-:Y:S01]  /*5010*/  F2FP.BF16.F32.PACK_AB R16, R16, R94 ;  /* 0x0000005e1010723e */ /* 0x000fe200000010ff */
[----:B------:R1:W-:Y:S01]  /*5020*/  STS [R250+0x400], R10 ;  /* 0x0004000afa007388 */ /* 0x0003e20000000800 */
[----:B------:R-:W-:Y:S02]  /*5030*/  F2FP.BF16.F32.PACK_AB R22, R23, R22 ;  /* 0x000000161716723e */ /* 0x000fe400000010ff */
[----:B------:R-:W-:Y:S01]  /*5040*/  F2FP.BF16.F32.PACK_AB R32, R33, R32 ;  /* 0x000000202120723e */ /* 0x000fe200000010ff */
[----:B------:R-:W-:Y:S01]  /*5050*/  STS [R249+0x1000], R13 ;  /* 0x0010000df9007388 */ /* 0x000fe20000000800 */
[----:B------:R-:W-:-:S02]  /*5060*/  F2FP.BF16.F32.PACK_AB R34, R35, R34 ;  /* 0x000000222322723e */ /* 0x000fc400000010ff */
[----:B------:R-:W-:Y:S01]  /*5070*/  F2FP.BF16.F32.PACK_AB R24, R25, R24 ;  /* 0x000000181918723e */ /* 0x000fe200000010ff */
[----:B------:R1:W-:Y:S01]  /*5080*/  STS [R249+0x1400], R12 ;  /* 0x0014000cf9007388 */ /* 0x0003e20000000800 */
[----:B------:R-:W-:Y:S02]  /*5090*/  F2FP.BF16.F32.PACK_AB R26, R27, R26 ;  /* 0x0000001a1b1a723e */ /* 0x000fe400000010ff */
[----:B------:R-:W-:Y:S01]  /*50a0*/  F2FP.BF16.F32.PACK_AB R28, R29, R28 ;  /* 0x0000001c1d1c723e */ /* 0x000fe200000010ff */
[----:B------:R-:W-:Y:S01]  /*50b0*/  STS [R250+0x1000], R9 ;  /* 0x00100009fa007388 */ /* 0x000fe20000000800 */
[----:B------:R-:W-:Y:S02]  /*50c0*/  F2FP.BF16.F32.PACK_AB R30, R31, R30 ;  /* 0x0000001e1f1e723e */ /* 0x000fe400000010ff */
[----:B------:R-:W-:Y:S01]  /*50d0*/  F2FP.BF16.F32.PACK_AB R36, R37, R36 ;  /* 0x000000242524723e */ /* 0x000fe200000010ff */
[----:B------:R-:W-:Y:S01]  /*50e0*/  STS [R250+0x1400], R8 ;  /* 0x00140008fa007388 */ /* 0x000fe20000000800 */
[----:B------:R-:W-:Y:S01]  /*50f0*/  F2FP.BF16.F32.PACK_AB R38, R39, R38 ;  /* 0x000000262726723e */ /* 0x000fe200000010ff */
[----:B-1----:R-:W1:Y:S01]  /*5100*/  LDC.64 R14, c[0x0][0x440] ;  /* 0x00011000ff0e7b82 */ /* 0x002e620000000a00 */
[----:B------:R-:W-:Y:S01]  /*5110*/  F2FP.BF16.F32.PACK_AB R48, R49, R48 ;  /* 0x000000303130723e */ /* 0x000fe200000010ff */
[----:B------:R-:W-:Y:S01]  /*5120*/  STS [R249+0x2000], R7 ;  /* 0x00200007f9007388 */ /* 0x000fe20000000800 */
[----:B------:R-:W-:-:S02]  /*5130*/  F2FP.BF16.F32.PACK_AB R50, R51, R50 ;  /* 0x000000323332723e */ /* 0x000fc400000010ff */
[----:B------:R-:W-:Y:S01]  /*5140*/  F2FP.BF16.F32.PACK_AB R40, R41, R40 ;  /* 0x000000282928723e */ /* 0x000fe200000010ff */
[----:B------:R1:W-:Y:S01]  /*5150*/  STS [R249+0x2400], R6 ;  /* 0x00240006f9007388 */ /* 0x0003e20000000800 */
[----:B------:R-:W-:Y:S01]  /*5160*/  F2FP.BF16.F32.PACK_AB R42, R43, R42 ;  /* 0x0000002a2b2a723e */ /* 0x000fe200000010ff */
[----:B------:R-:W4:Y:S01]  /*5170*/  LDC.64 R10, c[0x0][0x458] ;  /* 0x00011600ff0a7b82 */ /* 0x000f220000000a00 */
[----:B------:R-:W-:Y:S01]  /*5180*/  F2FP.BF16.F32.PACK_AB R44, R45, R44 ;  /* 0x0000002c2d2c723e */ /* 0x000fe200000010ff */
[----:B------:R-:W-:Y:S01]  /*5190*/  STS [R250+0x2000], R3 ;  /* 0x00200003fa007388 */ /* 0x000fe20000000800 */
[----:B------:R-:W-:-:S03]  /*51a0*/  F2FP.BF16.F32.PACK_AB R46, R47, R46 ;  /* 0x0000002e2f2e723e */ /* 0x000fc600000010ff */
[----:B------:R-:W-:Y:S02]  /*51b0*/  STS [R250+0x2400], R2 ;  /* 0x00240002fa007388 */ /* 0x000fe40000000800 */
[----:B------:R-:W4:Y:S02]  /*51c0*/  LDC.64 R12, c[0x0][0x450] ;  /* 0x00011400ff0c7b82 */ /* 0x000f240000000a00 */
[----:B------:R-:W-:Y:S04]  /*51d0*/  STS [R249+0x3000], R5 ;  /* 0x00300005f9007388 */ /* 0x000fe80000000800 */
[----:B------:R-:W-:Y:S04]  /*51e0*/  STS [R249+0x3400], R4 ;  /* 0x00340004f9007388 */ /* 0x000fe80000000800 */
[----:B------:R-:W-:Y:S04]  /*51f0*/  STS [R250+0x3000], R0 ;  /* 0x00300000fa007388 */ /* 0x000fe80000000800 */
[----:B------:R1:W-:Y:S02]  /*5200*/  STS [R250+0x3400], R16 ;  /* 0x00340010fa007388 */ /* 0x0003e40000000800 */
[----:B-1----:R-:W1:Y:S02]  /*5210*/  LDC.64 R6, c[0x0][0x438] ;  /* 0x00010e00ff067b82 */ /* 0x002e640000000a00 */
[----:B------:R-:W-:Y:S04]  /*5220*/  STS [R249+0x4000], R20 ;  /* 0x00400014f9007388 */ /* 0x000fe80000000800 */
[----:B------:R-:W-:Y:S04]  /*5230*/  STS [R249+0x4400], R22 ;  /* 0x00440016f9007388 */ /* 0x000fe80000000800 */
[----:B------:R-:W-:Y:S04]  /*5240*/  STS [R250+0x4000], R32 ;  /* 0x00400020fa007388 */ /* 0x000fe80000000800 */
[----:B------:R-:W-:Y:S04]  /*5250*/  STS [R250+0x4400], R34 ;  /* 0x00440022fa007388 */ /* 0x000fe80000000800 */
[----:B------:R-:W-:Y:S04]  /*5260*/  STS [R249+0x5000], R24 ;  /* 0x00500018f9007388 */ /* 0x000fe80000000800 */
[----:B------:R-:W-:Y:S01]  /*5270*/  STS [R249+0x5400], R26 ;  /* 0x0054001af9007388 */ /* 0x000fe20000000800 */
[----:B------:R-:W1:Y:S03]  /*5280*/  LDC.64 R16, c[0x0][0x468] ;  /* 0x00011a00ff107b82 */ /* 0x000e660000000a00 */
[----:B------:R-:W-:Y:S04]  /*5290*/  STS [R250+0x5000], R28 ;  /* 0x0050001cfa007388 */ /* 0x000fe80000000800 */
[----:B------:R-:W-:Y:S04]  /*52a0*/  STS [R250+0x5400], R30 ;  /* 0x0054001efa007388 */ /* 0x000fe80000000800 */
[----:B------:R-:W-:Y:S04]  /*52b0*/  STS [R249+0x6000], R36 ;  /* 0x00600024f9007388 */ /* 0x000fe80000000800 */
[----:B------:R-:W-:Y:S04]  /*52c0*/  STS [R249+0x6400], R38 ;  /* 0x00640026f9007388 */ /* 0x000fe80000000800 */
[----:B------:R1:W-:Y:S01]  /*52d0*/  STS [R250+0x6000], R48 ;  /* 0x00600030fa007388 */ /* 0x0003e20000000800 */
[----:B------:R-:W1:Y:S03]  /*52e0*/  S2R R49, SR_TID.X ;  /* 0x0000000000317919 */ /* 0x000e660000002100 */
[----:B------:R-:W-:Y:S04]  /*52f0*/  STS [R250+0x6400], R50 ;  /* 0x00640032fa007388 */ /* 0x000fe80000000800 */
[----:B------:R-:W-:Y:S04]  /*5300*/  STS [R249+0x7000], R40 ;  /* 0x00700028f9007388 */ /* 0x000fe80000000800 */
[----:B------:R-:W-:Y:S04]  /*5310*/  STS [R249+0x7400], R42 ;  /* 0x0074002af9007388 */ /* 0x000fe80000000800 */
[----:B------:R-:W-:Y:S04]  /*5320*/  STS [R250+0x7000], R44 ;  /* 0x0070002cfa007388 */ /* 0x000fe80000000800 */
[----:B------:R-:W-:Y:S01]  /*5330*/  STS [R250+0x7400], R46 ;  /* 0x0074002efa007388 */ /* 0x000fe20000000800 */
[----:B-1----:R-:W1:Y:S01]  /*5340*/  S2R R48, SR_TID.X ;  /* 0x0000000000307919 */ /* 0x002e620000002100 */
[----:B------:R-:W-:Y:S06]  /*5350*/  BAR.SYNC.DEFER_BLOCKING 0x0 ;  /* 0x0000000000007b1d */ /* 0x000fec0000010000 */
[----:B------:R-:W2:Y:S01]  /*5360*/  LDS.128 R44, [R208+0xc000] ;  /* 0x00c00000d02c7984 */ /* 0x000ea20000000c00 */
[----:B-1----:R-:W-:-:S03]  /*5370*/  SHF.R.S32.HI R48, RZ, 0x1f, R48 ;  /* 0x0000001fff307819 */ /* 0x002fc60000011430 */
[----:B------:R-:W1:Y:S01]  /*5380*/  LDS.128 R40, [R208+0xe000] ;  /* 0x00e00000d0287984 */ /* 0x000e620000000c00 */
[----:B------:R-:W-:-:S03]  /*5390*/  LEA.HI R48, R48, R49, RZ, 0x3 ;  /* 0x0000003130307211 */ /* 0x000fc600078f18ff */
[----:B------:R-:W1:Y:S01]  /*53a0*/  LDS.128 R36, [R208+0xd000] ;  /* 0x00d00000d0247984 */ /* 0x000e620000000c00 */
[----:B------:R-:W-:-:S03]  /*53b0*/  SHF.R.S32.HI R48, RZ, 0x3, R48 ;  /* 0x00000003ff307819 */ /* 0x000fc60000011430 */
[----:B------:R-:W1:Y:S04]  /*53c0*/  LDS.128 R32, [R208+0xf000] ;  /* 0x00f00000d0207984 */ /* 0x000e680000000c00 */
[----:B------:R-:W1:Y:S04]  /*53d0*/  LDS.128 R28, [R208+0x10000] ;  /* 0x01000000d01c7984 */ /* 0x000e680000000c00 */
[----:B------:R-:W1:Y:S04]  /*53e0*/  LDS.128 R20, [R208+0x12000] ;  /* 0x01200000d0147984 */ /* 0x000e680000000c00 */
[----:B------:R-:W1:Y:S01]  /*53f0*/  LDS.128 R24, [R208+0x11000] ;  /* 0x01100000d0187984 */ /* 0x000e620000000c00 */
[----:B---3--:R-:W-:-:S02]  /*5400*/  SHF.R.S32.HI R3, RZ, 0x1f, R52 ;  /* 0x0000001fff037819 */ /* 0x008fc40000011434 */
[----:B------:R-:W-:Y:S01]  /*5410*/  MOV R2, R52 ;  /* 0x0000003400027202 */ /* 0x000fe20000000f00 */
[C---:B----4-:R-:W-:Y:S02]  /*5420*/  IMAD R0, R18.reuse, R12, RZ ;  /* 0x0000000c12007224 */ /* 0x050fe400078e02ff */
[----:B------:R-:W-:Y:S02]  /*5430*/  IMAD R8, R18, R10, RZ ;  /* 0x0000000a12087224 */ /* 0x000fe400078e02ff */
[C---:B--2---:R-:W-:Y:S02]  /*5440*/  IMAD R0, R19.reuse, R13, R0 ;  /* 0x0000000d13007224 */ /* 0x044fe400078e0200 */
[----:B------:R-:W-:-:S04]  /*5450*/  IMAD.WIDE.U32 R4, R19, R12, R2 ;  /* 0x0000000c13047225 */ /* 0x000fc800078e0002 */
[----:B------:R-:W-:Y:S01]  /*5460*/  IMAD.WIDE.U32 R2, R19, R10, R2 ;  /* 0x0000000a13027225 */ /* 0x000fe200078e0002 */
[----:B------:R-:W-:-:S03]  /*5470*/  IADD3 R5, R5, R0, RZ ;  /* 0x0000000005057210 */ /* 0x000fc60007ffe0ff */
[----:B------:R-:W-:Y:S02]  /*5480*/  IMAD R0, R19, R11, R8 ;  /* 0x0000000b13007224 */ /* 0x000fe400078e0208 */
[----:B------:R-:W2:Y:S01]  /*5490*/  LDC.64 R8, c[0x0][0x470] ;  /* 0x00011c00ff087b82 */ /* 0x000ea20000000a00 */
[C---:B------:R-:W-:Y:S02]  /*54a0*/  IMAD R18, R6.reuse, UR17, RZ ;  /* 0x0000001106127c24 */ /* 0x040fe4000f8e02ff */
[----:B------:R-:W-:Y:S01]  /*54b0*/  IMAD.WIDE.U32 R4, R6, UR14, R4 ;  /* 0x0000000e06047c25 */ /* 0x000fe2000f8e0004 */
[----:B------:R-:W-:-:S03]  /*54c0*/  IADD3 R3, R3, R0, RZ ;  /* 0x0000000003037210 */ /* 0x000fc60007ffe0ff */
[----:B------:R-:W-:Y:S02]  /*54d0*/  IMAD R7, R7, UR14, R18 ;  /* 0x0000000e07077c24 */ /* 0x000fe4000f8e0212 */
[C---:B------:R-:W-:Y:S02]  /*54e0*/  IMAD R0, R14.reuse, UR17, RZ ;  /* 0x000000110e007c24 */ /* 0x040fe4000f8e02ff */
[----:B------:R-:W-:Y:S01]  /*54f0*/  IMAD.WIDE.U32 R2, R14, UR14, R2 ;  /* 0x0000000e0e027c25 */ /* 0x000fe2000f8e0002 */
[----:B------:R-:W-:-:S03]  /*5500*/  IADD3 R5, R5, R7, RZ ;  /* 0x0000000705057210 */ /* 0x000fc60007ffe0ff */
[C---:B------:R-:W-:Y:S02]  /*5510*/  IMAD R14, R16.reuse, UR20, RZ ;  /* 0x00000014100e7c24 */ /* 0x040fe4000f8e02ff */
[----:B------:R-:W-:Y:S01]  /*5520*/  IMAD R0, R15, UR14, R0 ;  /* 0x0000000e0f007c24 */ /* 0x000fe2000f8e0200 */
[----:B------:R-:W-:Y:S01]  /*5530*/  SHF.R.S32.HI R15, RZ, 0x1f, R48 ;  /* 0x0000001fff0f7819 */ /* 0x000fe20000011430 */
[----:B------:R-:W-:Y:S02]  /*5540*/  IMAD R14, R17, UR15, R14 ;  /* 0x0000000f110e7c24 */ /* 0x000fe4000f8e020e */
[----:B------:R-:W-:Y:S01]  /*5550*/  IMAD.WIDE.U32 R4, R16, UR15, R4 ;  /* 0x0000000f10047c25 */ /* 0x000fe2000f8e0004 */
[----:B------:R-:W-:Y:S01]  /*5560*/  IADD3 R3, R3, R0, RZ ;  /* 0x0000000003037210 */ /* 0x000fe20007ffe0ff */
[----:B------:R-:W3:Y:S02]  /*5570*/  LDS.128 R16, [R208+0x13000] ;  /* 0x01300000d0107984 */ /* 0x000ee40000000c00 */
[----:B--2---:R-:W-:-:S02]  /*5580*/  IMAD R0, R8, UR20, RZ ;  /* 0x0000001408007c24 */ /* 0x004fc4000f8e02ff */
[----:B------:R-:W-:Y:S01]  /*5590*/  IMAD.WIDE.U32 R6, R8, UR15, R2 ;  /* 0x0000000f08067c25 */ /* 0x000fe2000f8e0002 */
[----:B------:R-:W-:Y:S02]  /*55a0*/  IADD3 R3, R5, R14, RZ ;  /* 0x0000000e05037210 */ /* 0x000fe40007ffe0ff */
[----:B------:R-:W-:Y:S01]  /*55b0*/  MOV R2, R4 ;  /* 0x0000000400027202 */ /* 0x000fe20000000f00 */
[-C--:B------:R-:W-:Y:S02]  /*55c0*/  IMAD R5, R15, R12.reuse, RZ ;  /* 0x0000000c0f057224 */ /* 0x080fe400078e02ff */
[----:B------:R-:W-:Y:S02]  /*55d0*/  IMAD R0, R9, UR15, R0 ;  /* 0x0000000f09007c24 */ /* 0x000fe4000f8e0200 */
[C---:B------:R-:W-:Y:S02]  /*55e0*/  IMAD R4, R48.reuse, R13, R5 ;  /* 0x0000000d30047224 */ /* 0x040fe400078e0205 */
[----:B------:R-:W-:Y:S01]  /*55f0*/  IMAD.WIDE.U32 R2, R48, R12, R2 ;  /* 0x0000000c30027225 */ /* 0x000fe200078e0002 */
[----:B------:R-:W-:-:S03]  /*5600*/  IADD3 R7, R7, R0, RZ ;  /* 0x0000000007077210 */ /* 0x000fc60007ffe0ff */
[----:B------:R-:W-:Y:S01]  /*5610*/  IMAD R0, R15, R10, RZ ;  /* 0x0000000a0f007224 */ /* 0x000fe200078e02ff */
[----:B------:R-:W-:Y:S01]  /*5620*/  IADD3 R3, R3, R4, RZ ;  /* 0x0000000403037210 */ /* 0x000fe20007ffe0ff */
[----:B------:R-:W-:Y:S01]  /*5630*/  IMAD.WIDE.U32 R6, R48, R10, R6 ;  /* 0x0000000a30067225 */ /* 0x000fe200078e0006 */
[----:B------:R-:W-:-:S03]  /*5640*/  LEA R4, P0, R2, UR6, 0x1 ;  /* 0x0000000602047c11 */ /* 0x000fc6000f8008ff */
[----:B------:R-:W-:Y:S01]  /*5650*/  IMAD R0, R48, R11, R0 ;  /* 0x0000000b30007224 */ /* 0x000fe200078e0200 */
[----:B------:R-:W-:Y:S01]  /*5660*/  LEA.HI.X R5, R2, UR7, R3, 0x1, P0 ;  /* 0x0000000702057c11 */ /* 0x000fe200080f0c03 */
[----:B------:R-:W-:Y:S01]  /*5670*/  ULDC.64 UR6, c[0x0][0x3f8] ;  /* 0x0000fe0000067ab9 */ /* 0x000fe20000000a00 */
[----:B------:R-:W-:Y:S02]  /*5680*/  LEA R8, P1, R12, R4, 0x6 ;  /* 0x000000040c087211 */ /* 0x000fe400078230ff */
[----:B------:R-:W-:Y:S01]  /*5690*/  IADD3 R0, R7, R0, RZ ;  /* 0x0000000007007210 */ /* 0x000fe20007ffe0ff */
[----:B------:R2:W-:Y:S01]  /*56a0*/  STG.E.128 desc[UR18][R4.64], R44 ;  /* 0x0000002c04007986 */ /* 0x0005e2000c101d12 */
[----:B------:R-:W-:Y:S02]  /*56b0*/  LEA R2, P0, R6, UR6, 0x1 ;  /* 0x0000000606027c11 */ /* 0x000fe4000f8008ff */
[----:B------:R-:W-:Y:S01]  /*56c0*/  LEA.HI.X R9, R12, R5, R13, 0x6, P1 ;  /* 0x000000050c097211 */ /* 0x000fe200008f340d */
[----:B-1----:R2:W-:Y:S01]  /*56d0*/  STG.E.128 desc[UR18][R4.64+0x80], R40 ;  /* 0x0000802804007986 */ /* 0x0025e2000c101d12 */
[----:B------:R-:W-:-:S02]  /*56e0*/  LEA.HI.X R3, R6, UR7, R0, 0x1, P0 ;  /* 0x0000000706037c11 */ /* 0x000fc400080f0c00 */
[C---:B------:R-:W-:Y:S01]  /*56f0*/  LEA R6, P0, R10.reuse, R2, 0x6 ;  /* 0x000000020a067211 */ /* 0x040fe200078030ff */
[----:B------:R2:W-:Y:S03]  /*5700*/  STG.E.128 desc[UR18][R8.64], R36 ;  /* 0x0000002408007986 */ /* 0x0005e6000c101d12 */
[----:B------:R-:W-:Y:S01]  /*5710*/  LEA.HI.X R7, R10, R3, R11, 0x6, P0 ;  /* 0x000000030a077211 */ /* 0x000fe200000f340b */
[----:B------:R2:W-:Y:S04]  /*5720*/  STG.E.128 desc[UR18][R8.64+0x80], R32 ;  /* 0x0000802008007986 */ /* 0x0005e8000c101d12 */
[----:B------:R2:W-:Y:S04]  /*5730*/  STG.E.128 desc[UR18][R2.64], R28 ;  /* 0x0000001c02007986 */ /* 0x0005e8000c101d12 */
[----:B------:R2:W-:Y:S04]  /*5740*/  STG.E.128 desc[UR18][R2.64+0x80], R20 ;  /* 0x0000801402007986 */ /* 0x0005e8000c101d12 */
[----:B------:R2:W-:Y:S04]  /*5750*/  STG.E.128 desc[UR18][R6.64], R24 ;  /* 0x0000001806007986 */ /* 0x0005e8000c101d12 */
[----:B---3--:R2:W-:Y:S02]  /*5760*/  STG.E.128 desc[UR18][R6.64+0x80], R16 ;  /* 0x0000801006007986 */ /* 0x0085e4000c101d12 */
.L_x_448:
[----:B------:R-:W1:Y:S01]  /*5770*/  LDC R0, c[0x0][0xc] ;  /* 0x00000300ff007b82 */ /* 0x000e620000000800 */
[----:B------:R-:W-:Y:S02]  /*5780*/  ULDC UR6, c[0x0][0x2c8] ;  /* 0x0000b20000067ab9 */ /* 0x000fe40000000800 */
[----:B------:R-:W-:-:S04]  /*5790*/  UIADD3 UR6, UR6, 0x3f, URZ ;  /* 0x0000003f06067890 */ /* 0x000fc8000fffe03f */
[----:B------:R-:W-:-:S04]  /*57a0*/  USHF.R.S32.HI UR4, URZ, 0x1f, UR6 ;  /* 0x0000001f3f047899 */ /* 0x000fc80008011406 */
[----:B------:R-:W-:-:S04]  /*57b0*/  ULEA.HI UR4, UR4, UR6, URZ, 0x6 ;  /* 0x0000000604047291 */ /* 0x000fc8000f8f303f */
[----:B------:R-:W-:Y:S01]  /*57c0*/  USHF.R.S32.HI UR4, URZ, 0x6, UR4 ;  /* 0x000000063f047899 */ /* 0x000fe20008011404 */
[----:B-1----:R-:W-:-:S05]  /*57d0*/  IADD3 R244, R0, R244, RZ ;  /* 0x000000f400f47210 */ /* 0x002fca0007ffe0ff */
[----:B------:R-:W-:-:S13]  /*57e0*/  ISETP.GE.AND P0, PT, R244, UR4, PT ;  /* 0x00000004f4007c0c */ /* 0x000fda000bf06270 */
[----:B------:R-:W-:Y:S05]  /*57f0*/  @P0 BRA `(.L_x_455) ;  /* 0x0000000000040947 */ /* 0x000fea0003800000 */
[----:B------:R-:W-:Y:S05]  /*5800*/  BRA `(.L_x_456) ;  /* 0xffffffb0005c7947 */ /* 0x000fea000383ffff */
.L_x_455:
[----:B------:R-:W-:Y:S05]  /*5810*/  EXIT ;  /* 0x000000000000794d */ /* 0x000fea0003800000 */
.L_x_457:
        /* <DEDUP_REMOVED lines=14> */
.L_x_1078:


//--------------------- .text._ZN5flash44flash_bwd_dq_dk_dv_loop_seqk_parallel_kernelI23Flash_bwd_kernel_traitsILi128ELi64ELi64ELi8ELi4ELi2ELi2ELb1ELb0EN7cutlass10bfloat16_tE19Flash_kernel_traitsILi128ELi64ELi64ELi8ES3_EELb1ELb1ELb0ELb0ELb0ELb1ELb0EEEvNS_16Flash_bwd_paramsE --------------------------
	.section	.text._ZN5flash44flash_bwd_dq_dk_dv_loop_seqk_parallel_kernelI23Flash_bwd_kernel_traitsILi128ELi64ELi64ELi8ELi4ELi2ELi2ELb1ELb0EN7cutlass10bfloat16_tE19Flash_kernel_traitsILi128ELi64ELi64ELi8ES3_EELb1ELb1ELb0ELb0ELb0ELb1ELb0EEEvNS_16Flash_bwd_paramsE,"ax",@progbits
	.align	128
        .global         _ZN5flash44flash_bwd_dq_dk_dv_loop_seqk_parallel_kernelI23Flash_bwd_kernel_traitsILi128ELi64ELi64ELi8ELi4ELi2ELi2ELb1ELb0EN7cutlass10bfloat16_tE19Flash_kernel_traitsILi128ELi64ELi64ELi8ES3_EELb1ELb1ELb0ELb0ELb0ELb1ELb0EEEvNS_16Flash_bwd_paramsE
        .type           _ZN5flash44flash_bwd_dq_dk_dv_loop_seqk_parallel_kernelI23Flash_bwd_kernel_traitsILi128ELi64ELi64ELi8ELi4ELi2ELi2ELb1ELb0EN7cutlass10bfloat16_tE19Flash_kernel_traitsILi128ELi64ELi64ELi8ES3_EELb1ELb1ELb0ELb0ELb0ELb1ELb0EEEvNS_16Flash_bwd_paramsE,@function
        .size           _ZN5flash44flash_bwd_dq_dk_dv_loop_seqk_parallel_kernelI23Flash_bwd_kernel_traitsILi128ELi64ELi64ELi8ELi4ELi2ELi2ELb1ELb0EN7cutlass10bfloat16_tE19Flash_kernel_traitsILi128ELi64ELi64ELi8ES3_EELb1ELb1ELb0ELb0ELb0ELb1ELb0EEEvNS_16Flash_bwd_paramsE,(.L_x_1079 - _ZN5flash44flash_bwd_dq_dk_dv_loop_seqk_parallel_kernelI23Flash_bwd_kernel_traitsILi128ELi64ELi64ELi8ELi4ELi2ELi2ELb1ELb0EN7cutlass10bfloat16_tE19Flash_kernel_traitsILi128ELi64ELi64ELi8ES3_EELb1ELb1ELb0ELb0ELb0ELb1ELb0EEEvNS_16Flash_bwd_paramsE)
        .other          _ZN5flash44flash_bwd_dq_dk_dv_loop_seqk_parallel_kernelI23Flash_bwd_kernel_traitsILi128ELi64ELi64ELi8ELi4ELi2ELi2ELb1ELb0EN7cutlass10bfloat16_tE19Flash_kernel_traitsILi128ELi64ELi64ELi8ES3_EELb1ELb1ELb0ELb0ELb0ELb1ELb0EEEvNS_16Flash_bwd_paramsE,@"STO_CUDA_ENTRY STV_DEFAULT"
_ZN5flash44flash_bwd_dq_dk_dv_loop_seqk_parallel_kernelI23Flash_bwd_kernel_traitsILi128ELi64ELi64ELi8ELi4ELi2ELi2ELb1ELb0EN7cutlass10bfloat16_tE19Flash_kernel_traitsILi128ELi64ELi64ELi8ES3_EELb1ELb1ELb0ELb0ELb0ELb1ELb0EEEvNS_16Flash_bwd_paramsE:
.text._ZN5flash44flash_bwd_dq_dk_dv_loop_seqk_parallel_kernelI23Flash_bwd_kernel_traitsILi128ELi64ELi64ELi8ELi4ELi2ELi2ELb1ELb0EN7cutlass10bfloat16_tE19Flash_kernel_traitsILi128ELi64ELi64ELi8ES3_EELb1ELb1ELb0ELb0ELb0ELb1ELb0EEEvNS_16Flash_bwd_paramsE:
        /* <DEDUP_REMOVED lines=14> */
[----:B------:R-:W-:-:S06]  /*00e0*/  IMAD.MOV.U32 R236, RZ, RZ, -0x10 ;  /* 0xfffffff0ffec7424 */ /* 0x000fcc00078e00ff */
[----:B------:R-:W3:Y:S08]  /*00f0*/  S2UR UR6, SR_CTAID.Z ;  /* 0x00000000000679c3 */ /* 0x000ef00000002700 */
[----:B------:R-:W4:Y:S01]  /*0100*/  S2UR UR7, SR_CTAID.Y ;  /* 0x00000000000779c3 */ /* 0x000f220000002600 */
[----:B--2---:R-:W-:Y:S01]  /*0110*/  ULEA UR4, UR4, UR5, 0x18 ;  /* 0x0000000504047291 */ /* 0x004fe2000f8ec03f */
[----:B-1----:R-:W-:Y:S01]  /*0120*/  SHF.R.S32.HI R2, RZ, 0x1f, R5 ;  /* 0x0000001fff027819 */ /* 0x002fe20000011405 */
[----:B---3--:R-:W-:-:S02]  /*0130*/  USHF.R.S32.HI UR5, URZ, 0x1f, UR6 ;  /* 0x0000001f3f057899 */ /* 0x008fc40008011406 */
[----:B------:R-:W-:Y:S01]  /*0140*/  USHF.R.S32.HI UR6, URZ, 0x1f, UR6 ;  /* 0x0000001f3f067899 */ /* 0x000fe20008011406 */
[CC--:B------:R-:W-:Y:S02]  /*0150*/  LEA.HI R0, R2.reuse, R5.reuse, RZ, 0x4 ;  /* 0x0000000502007211 */ /* 0x0c0fe400078f20ff */
[CC--:B------:R-:W-:Y:S01]  /*0160*/  LEA.HI R15, R2.reuse, R5.reuse, RZ, 0x3 ;  /* 0x00000005020f7211 */ /* 0x0c0fe200078f18ff */
[----:B------:R-:W-:Y:S01]  /*0170*/  IMAD.U32 R225, RZ, RZ, UR5 ;  /* 0x00000005ffe17e24 */ /* 0x000fe2000f8e00ff */
[-C--:B------:R-:W-:Y:S01]  /*0180*/  LEA.HI R3, R2, R5.reuse, RZ, 0x5 ;  /* 0x0000000502037211 */ /* 0x080fe200078f28ff */
[----:B----4-:R-:W-:Y:S01]  /*0190*/  USHF.R.S32.HI UR5, URZ, 0x1f, UR7 ;  /* 0x0000001f3f057899 */ /* 0x010fe20008011407 */
[----:B------:R-:W-:Y:S01]  /*01a0*/  LOP3.LUT R4, R0, 0xfffffff0, RZ, 0xc0, !PT ;  /* 0xfffffff000047812 */ /* 0x000fe200078ec0ff */
[----:B------:R-:W-:Y:S01]  /*01b0*/  IMAD.U32 R222, RZ, RZ, UR6 ;  /* 0x00000006ffde7e24 */ /* 0x000fe2000f8e00ff */
[CC--:B------:R-:W-:Y:S01]  /*01c0*/  LEA.HI R7, R2.reuse, R5.reuse, RZ, 0x2 ;  /* 0x0000000502077211 */ /* 0x0c0fe200078f10ff */
[----:B------:R-:W-:Y:S01]  /*01d0*/  UIADD3 UR6, UR4, 0xc000, URZ ;  /* 0x0000c00004067890 */ /* 0x000fe2000fffe03f */
[----:B------:R-:W-:Y:S01]  /*01e0*/  SHF.R.S32.HI R217, RZ, 0x3, R15 ;  /* 0x00000003ffd97819 */ /* 0x000fe2000001140f */
[----:B------:R-:W-:Y:S01]  /*01f0*/  IMAD.IADD R13, R5, 0x1, -R4 ;  /* 0x00000001050d7824 */ /* 0x000fe200078e0a04 */
[CC--:B------:R-:W-:Y:S01]  /*0200*/  LEA.HI R214, R2.reuse, R5.reuse, RZ, 0x7 ;  /* 0x0000000502d67211 */ /* 0x0c0fe200078f38ff */
[----:B------:R-:W-:Y:S01]  /*0210*/  IMAD.U32 R223, RZ, RZ, UR5 ;  /* 0x00000005ffdf7e24 */ /* 0x000fe2000f8e00ff */
[----:B------:R-:W-:Y:S01]  /*0220*/  LEA.HI R8, R2, R5, RZ, 0x6 ;  /* 0x0000000502087211 */ /* 0x000fe200078f30ff */
[----:B------:R-:W-:Y:S01]  /*0230*/  IMAD.SHL.U32 R9, R217, 0x40, RZ ;  /* 0x00000040d9097824 */ /* 0x000fe200078e00ff */
[----:B------:R-:W-:Y:S01]  /*0240*/  LOP3.LUT R10, R3, 0xffffffe0, RZ, 0xc0, !PT ;  /* 0xffffffe0030a7812 */ /* 0x000fe200078ec0ff */
[----:B------:R-:W-:Y:S01]  /*0250*/  USHF.L.U32 UR8, UR7, 0x7, URZ ;  /* 0x0000000707087899 */ /* 0x000fe2000800063f */
[----:B------:R-:W-:Y:S01]  /*0260*/  LOP3.LUT R6, R15, 0xfffffff8, RZ, 0xc0, !PT ;  /* 0xfffffff80f067812 */ /* 0x000fe200078ec0ff */
[----:B------:R-:W-:Y:S01]  /*0270*/  UIADD3 UR5, UR4, 0x10000, URZ ;  /* 0x0001000004057890 */ /* 0x000fe2000fffe03f */
        /* <DEDUP_REMOVED lines=8> */
[--C-:B------:R-:W-:Y:S01]  /*0300*/  SHF.R.S32.HI R2, RZ, 0x2, R7.reuse ;  /* 0x00000002ff027819 */ /* 0x100fe20000011407 */
[----:B------:R-:W-:Y:S01]  /*0310*/  IMAD.U32 R224, RZ, RZ, UR8 ;  /* 0x00000008ffe07e24 */ /* 0x000fe2000f8e00ff */
[----:B------:R-:W-:-:S02]  /*0320*/  SHF.R.S32.HI R7, RZ, 0x1f, R7 ;  /* 0x0000001fff077819 */ /* 0x000fc40000011407 */
        /* <DEDUP_REMOVED lines=20> */
[----:B------:R-:W-:Y:S02]  /*0470*/  SHF.R.S32.HI R2, RZ, 0x1f, R11 ;  /* 0x0000001fff027819 */ /* 0x000fe4000001140b */
[----:B------:R-:W-:Y:S01]  /*0480*/  LOP3.LUT R210, R6, 0x10, R9, 0xf8, !PT ;  /* 0x0000001006d27812 */ /* 0x000fe200078ef809 */
[----:B------:R-:W-:Y:S01]  /*0490*/  IMAD.IADD R215, R4, 0x1, -R215 ;  /* 0x0000000104d77824 */ /* 0x000fe200078e0ad7 */
[----:B------:R-:W-:Y:S01]  /*04a0*/  LEA.HI R2, R2, R11, RZ, 0x2 ;  /* 0x0000000b02027211 */ /* 0x000fe200078f10ff */
[----:B------:R-:W-:Y:S01]  /*04b0*/  IMAD.SHL.U32 R11, R0, 0x200, RZ ;  /* 0x00000200000b7824 */ /* 0x000fe200078e00ff */
[----:B------:R-:W-:Y:S02]  /*04c0*/  SHF.R.S32.HI R4, RZ, 0x1f, R13 ;  /* 0x0000001fff047819 */ /* 0x000fe4000001140d */
[----:B------:R-:W-:Y:S02]  /*04d0*/  LOP3.LUT R12, R6, 0x8, R15, 0xf8, !PT ;  /* 0x00000008060c7812 */ /* 0x000fe400078ef80f */
[----:B------:R-:W-:-:S02]  /*04e0*/  SHF.R.U32.HI R9, RZ, 0x3, R6 ;  /* 0x00000003ff097819 */ /* 0x000fc40000011606 */
[----:B------:R-:W-:Y:S02]  /*04f0*/  LOP3.LUT R210, R210, 0x8, R15, 0xf8, !PT ;  /* 0x00000008d2d27812 */ /* 0x000fe400078ef80f */
[----:B------:R-:W-:Y:S02]  /*0500*/  LOP3.LUT R10, R7, 0x1, RZ, 0xc0, !PT ;  /* 0x00000001070a7812 */ /* 0x000fe400078ec0ff */
[----:B------:R-:W-:Y:S02]  /*0510*/  LEA.HI R4, R4, R13, RZ, 0x3 ;  /* 0x0000000d04047211 */ /* 0x000fe400078f18ff */
[----:B------:R-:W-:Y:S02]  /*0520*/  LOP3.LUT R201, R12, R9, RZ, 0x3c, !PT ;  /* 0x000000090cc97212 */ /* 0x000fe400078e3cff */
[----:B------:R-:W-:Y:S02]  /*0530*/  LOP3.LUT R210, R11, R210, R9, 0xf6, !PT ;  /* 0x000000d20bd27212 */ /* 0x000fe400078ef609 */
[----:B------:R-:W-:-:S02]  /*0540*/  SHF.R.S32.HI R214, RZ, 0x7, R214 ;  /* 0x00000007ffd67819 */ /* 0x000fc400000114d6 */
[----:B------:R-:W-:Y:S01]  /*0550*/  ISETP.NE.U32.AND P0, PT, R10, 0x1, PT ;  /* 0x000000010a00780c */ /* 0x000fe20003f05070 */
[----:B------:R-:W-:Y:S01]  /*0560*/  IMAD.SHL.U32 R10, R7, 0x40, RZ ;  /* 0x00000040070a7824 */ /* 0x000fe200078e00ff */
[----:B------:R-:W-:Y:S01]  /*0570*/  SHF.R.S32.HI R9, RZ, 0x6, R8 ;  /* 0x00000006ff097819 */ /* 0x000fe20000011408 */
[----:B------:R-:W-:Y:S01]  /*0580*/  IMAD R12, R214, 0x800, R11 ;  /* 0x00000800d60c7824 */ /* 0x000fe200078e020b */
[----:B------:R-:W-:Y:S01]  /*0590*/  LOP3.LUT R6, R4, 0xfffffff8, RZ, 0xc0, !PT ;  /* 0xfffffff804067812 */ /* 0x000fe200078ec0ff */
[----:B------:R-:W-:Y:S01]  /*05a0*/  IMAD.SHL.U32 R8, R5, 0x2, RZ ;  /* 0x0000000205087824 */ /* 0x000fe200078e00ff */
[----:B------:R-:W-:Y:S01]  /*05b0*/  R2P PR, R7, 0x6 ;  /* 0x0000000607007804 */ /* 0x000fe20000000000 */
[C---:B------:R-:W-:Y:S01]  /*05c0*/  IMAD R216, R9.reuse, 0x200, R216 ;  /* 0x0000020009d87824 */ /* 0x040fe200078e02d8 */
[----:B------:R-:W-:Y:S01]  /*05d0*/  LOP3.LUT R10, R10, 0x1c0, RZ, 0xc0, !PT ;  /* 0x000001c00a0a7812 */ /* 0x000fe200078ec0ff */
[----:B------:R-:W-:Y:S01]  /*05e0*/  IMAD.SHL.U32 R7, R9, 0x8, RZ ;  /* 0x0000000809077824 */ /* 0x000fe200078e00ff */
[----:B------:R-:W-:Y:S01]  /*05f0*/  SEL R236, R236, 0x10, !P0 ;  /* 0x00000010ecec7807 */ /* 0x000fe20004000000 */
[----:B------:R-:W-:Y:S01]  /*0600*/  IMAD.SHL.U32 R9, R214, 0x20, RZ ;  /* 0x00000020d6097824 */ /* 0x000fe200078e00ff */
[----:B------:R-:W-:Y:S01]  /*0610*/  SHF.R.U32.HI R5, RZ, 0x3, R10 ;  /* 0x00000003ff057819 */ /* 0x000fe2000001160a */
[----:B------:R-:W-:Y:S01]  /*0620*/  IMAD.IADD R6, R13, 0x1, -R6 ;  /* 0x000000010d067824 */ /* 0x000fe200078e0a06 */
[----:B------:R-:W-:Y:S01]  /*0630*/  LOP3.LUT R7, R7, 0x18, RZ, 0xc0, !PT ;  /* 0x0000001807077812 */ /* 0x000fe200078ec0ff */
[----:B------:R-:W-:Y:S01]  /*0640*/  IMAD.IADD R201, R12, 0x1, R201 ;  /* 0x000000010cc97824 */ /* 0x000fe200078e02c9 */
[----:B------:R-:W-:Y:S01]  /*0650*/  LOP3.LUT R14, R10, 0x20, R9, 0xf8, !PT ;  /* 0x000000200a0e7812 */ /* 0x000fe200078ef809 */
[----:B------:R-:W-:Y:S01]  /*0660*/  IMAD.SHL.U32 R12, R0, 0x20, RZ ;  /* 0x00000020000c7824 */ /* 0x000fe200078e00ff */
[----:B------:R-:W-:Y:S01]  /*0670*/  LOP3.LUT R228, R5, R10, R7, 0x1e, !PT ;  /* 0x0000000a05e47212 */ /* 0x000fe200078e1e07 */
[----:B------:R-:W-:Y:S01]  /*0680*/  IMAD.SHL.U32 R9, R6, 0x40, RZ ;  /* 0x0000004006097824 */ /* 0x000fe200078e00ff */
[----:B------:R-:W-:Y:S01]  /*0690*/  LOP3.LUT R6, R14, R5, RZ, 0x3c, !PT ;  /* 0x000000050e067212 */ /* 0x000fe200078e3cff */
[----:B------:R-:W-:Y:S01]  /*06a0*/  IMAD R227, R215, 0x400, R8 ;  /* 0x00000400d7e37824 */ /* 0x000fe200078e0208 */
[----:B------:R-:W-:Y:S01]  /*06b0*/  LOP3.LUT R211, R7, 0x20, R12, 0xf8, !PT ;  /* 0x0000002007d37812 */ /* 0x000fe200078ef80c */
[----:B------:R-:W-:Y:S01]  /*06c0*/  IMAD.SHL.U32 R7, R0, 0x8, RZ ;  /* 0x0000000800077824 */ /* 0x000fe200078e00ff */
[----:B------:R-:W-:Y:S01]  /*06d0*/  LOP3.LUT R10, R9, 0x1c0, RZ, 0xc0, !PT ;  /* 0x000001c0090a7812 */ /* 0x000fe200078ec0ff */
[----:B------:R-:W-:Y:S01]  /*06e0*/  IMAD.SHL.U32 R0, R4, 0x40, RZ ;  /* 0x0000004004007824 */ /* 0x000fe200078e00ff */
[----:B------:R-:W-:Y:S01]  /*06f0*/  LEA R201, R201, UR4, 0x1 ;  /* 0x00000004c9c97c11 */ /* 0x000fe2000f8e08ff */
[----:B------:R-:W-:Y:S01]  /*0700*/  IMAD.IADD R227, R227, 0x1, R6 ;  /* 0x00000001e3e37824 */ /* 0x000fe200078e0206 */
[----:B------:R-:W-:Y:S01]  /*0710*/  SHF.R.U32.HI R209, RZ, 0x3, R10 ;  /* 0x00000003ffd17819 */ /* 0x000fe2000001160a */
[----:B------:R-:W-:Y:S01]  /*0720*/  IMAD R5, R3, 0x400, R8 ;  /* 0x0000040003057824 */ /* 0x000fe200078e0208 */
[----:B------:R-:W-:-:S02]  /*0730*/  LOP3.LUT R4, R10, 0x8, R7, 0xf8, !PT ;  /* 0x000000080a047812 */ /* 0x000fc400078ef807 */
[----:B------:R-:W-:Y:S01]  /*0740*/  LOP3.LUT R0, R0, 0xfffffe00, RZ, 0xc0, !PT ;  /* 0xfffffe0000007812 */ /* 0x000fe200078ec0ff */
[----:B------:R-:W-:Y:S01]  /*0750*/  IMAD.IADD R228, R5, 0x1, R228 ;  /* 0x0000000105e47824 */ /* 0x000fe200078e02e4 */
[----:B------:R-:W-:Y:S02]  /*0760*/  LOP3.LUT R211, R209, R211, R10, 0x1e, !PT ;  /* 0x000000d3d1d37212 */ /* 0x000fe400078e1e0a */
[----:B------:R-:W-:Y:S01]  /*0770*/  LOP3.LUT R209, R4, R209, RZ, 0x3c, !PT ;  /* 0x000000d104d17212 */ /* 0x000fe200078e3cff */
[--C-:B------:R-:W-:Y:S01]  /*0780*/  IMAD R212, R215, 0x400, R0.reuse ;  /* 0x00000400d7d47824 */ /* 0x100fe200078e0200 */
[----:B------:R-:W-:Y:S01]  /*0790*/  LOP3.LUT R211, R211, R0, RZ, 0xfc, !PT ;  /* 0x00000000d3d37212 */ /* 0x000fe200078efcff */
[----:B------:R-:W-:Y:S01]  /*07a0*/  IMAD R4, R3, 0x400, R0 ;  /* 0x0000040003047824 */ /* 0x000fe200078e0200 */
[----:B------:R-:W-:Y:S01]  /*07b0*/  LEA R227, R227, UR4, 0x1 ;  /* 0x00000004e3e37c11 */ /* 0x000fe2000f8e08ff */
[----:B------:R-:W-:Y:S01]  /*07c0*/  IMAD.MOV.U32 R3, RZ, RZ, 0x20 ;  /* 0x00000020ff037424 */ /* 0x000fe200078e00ff */
[----:B------:R-:W-:Y:S01]  /*07d0*/  LEA R228, R228, UR6, 0x1 ;  /* 0x00000006e4e47c11 */ /* 0x000fe2000f8e08ff */
[----:B------:R-:W-:Y:S01]  /*07e0*/  IMAD.MOV.U32 R0, RZ, RZ, 0x40 ;  /* 0x00000040ff007424 */ /* 0x000fe200078e00ff */
[----:B------:R-:W-:Y:S01]  /*07f0*/  LEA R210, R210, UR4, 0x1 ;  /* 0x00000004d2d27c11 */ /* 0x000fe2000f8e08ff */
[----:B------:R-:W-:Y:S01]  /*0800*/  IMAD.IADD R212, R212, 0x1, R209 ;  /* 0x00000001d4d47824 */ /* 0x000fe200078e02d1 */
[----:B------:R-:W-:Y:S01]  /*0810*/  LEA R226, R216, UR4, 0x1 ;  /* 0x00000004d8e27c11 */ /* 0x000fe2000f8e08ff */
[----:B------:R-:W-:Y:S01]  /*0820*/  IMAD.IADD R209, R209, 0x1, R4 ;  /* 0x00000001d1d17824 */ /* 0x000fe200078e0204 */
[----:B------:R-:W-:Y:S01]  /*0830*/  SHF.R.S32.HI R4, RZ, 0x2, R2 ;  /* 0x00000002ff047819 */ /* 0x000fe20000011402 */
[----:B------:R-:W-:Y:S01]  /*0840*/  VIADD R229, R227, 0x20 ;  /* 0x00000020e3e57836 */ /* 0x000fe20000000000 */
[----:B------:R-:W-:Y:S01]  /*0850*/  SEL R2, R3, 0xffffffe0, !P4 ;  /* 0xffffffe003027807 */ /* 0x000fe20006000000 */
[----:B------:R-:W-:Y:S01]  /*0860*/  @P1 VIADD R229, R227, 0xffffffe0 ;  /* 0xffffffe0e3e51836 */ /* 0x000fe20000000000 */
[----:B------:R-:W-:Y:S01]  /*0870*/  SEL R0, R0, 0xffffffc0, !P3 ;  /* 0xffffffc000007807 */ /* 0x000fe20005800000 */
[----:B------:R-:W-:Y:S01]  /*0880*/  VIADD R230, R228, 0x40 ;  /* 0x00000040e4e67836 */ /* 0x000fe20000000000 */
[----:B------:R-:W-:Y:S01]  /*0890*/  LEA R209, R209, UR5, 0x1 ;  /* 0x00000005d1d17c11 */ /* 0x000fe2000f8e08ff */
[--C-:B------:R-:W-:Y:S01]  /*08a0*/  IMAD.IADD R200, R2, 0x1, R201.reuse ;  /* 0x0000000102c87824 */ /* 0x100fe200078e02c9 */
[C---:B------:R-:W-:Y:S01]  /*08b0*/  IADD3 R2, R0.reuse, R201, R2 ;  /* 0x000000c900027210 */ /* 0x040fe20007ffe002 */
[----:B------:R-:W-:Y:S01]  /*08c0*/  IMAD.IADD R3, R0, 0x1, R201 ;  /* 0x0000000100037824 */ /* 0x000fe200078e02c9 */
[----:B------:R-:W-:Y:S01]  /*08d0*/  ULDC.64 UR6, c[0x0][0x208] ;  /* 0x0000820000067ab9 */ /* 0x000fe20000000a00 */
[----:B------:R-:W-:-:S02]  /*08e0*/  IMAD.IADD R231, R227, 0x1, R236 ;  /* 0x00000001e3e77824 */ /* 0x000fc400078e02ec */
[----:B------:R-:W-:Y:S02]  /*08f0*/  IMAD R219, R215, 0x10, R4 ;  /* 0x00000010d7db7824 */ /* 0x000fe400078e0204 */
[----:B------:R-:W-:Y:S02]  /*0900*/  IMAD.IADD R0, R0, 0x1, R210 ;  /* 0x0000000100007824 */ /* 0x000fe400078e02d2 */
[----:B------:R-:W-:Y:S02]  /*0910*/  @P2 VIADD R230, R228, 0xffffffc0 ;  /* 0xffffffc0e4e62836 */ /* 0x000fe40000000000 */
[----:B------:R-:W-:-:S07]  /*0920*/  IMAD.IADD R236, R236, 0x1, R229 ;  /* 0x00000001ecec7824 */ /* 0x000fce00078e02e5 */
.L_x_486:
[----:B-1----:R-:W1:Y:S01]  /*0930*/  S2UR UR5, SR_CTAID.Y ;  /* 0x00000000000579c3 */ /* 0x002e620000002600 */
[----:B------:R-:W-:Y:S01]  /*0940*/  ULDC.64 UR8, c[0x0][0x308] ;  /* 0x0000c20000087ab9 */ /* 0x000fe20000000a00 */
[----:B------:R-:W-:Y:S01]  /*0950*/  ULDC.64 UR10, c[0x0][0x300] ;  /* 0x0000c000000a7ab9 */ /* 0x000fe20000000a00 */
[----:B------:R-:W-:Y:S02]  /*0960*/  UISETP.NE.U32.AND UP3, UPT, UR8, URZ, UPT ;  /* 0x0000003f0800728c */ /* 0x000fe4000bf65070 */
[----:B------:R-:W-:Y:S02]  /*0970*/  UISETP.NE.U32.AND UP4, UPT, UR10, URZ, UPT ;  /* 0x0000003f0a00728c */ /* 0x000fe4000bf85070 */
[----:B------:R-:W-:Y:S02]  /*0980*/  UISETP.NE.AND.EX UP3, UPT, UR9, URZ, UPT, UP3 ;  /* 0x0000003f0900728c */ /* 0x000fe4000bf65330 */
[----:B------:R-:W-:Y:S01]  /*0990*/  UISETP.NE.AND.EX UP4, UPT, UR11, URZ, UPT, UP4 ;  /* 0x0000003f0b00728c */ /* 0x000fe2000bf85340 */
[----:B------:R-:W-:Y:S01]  /*09a0*/  ULDC.64 UR12, c[0x0][0x2f0] ;  /* 0x0000bc00000c7ab9 */ /* 0x000fe20000000a00 */
[----:B------:R-:W-:-:S02]  /*09b0*/  ULDC.U8 UR17, c[0x0][0x3c2] ;  /* 0x0000f08000117ab9 */ /* 0x000fc40000000000 */
[----:B------:R-:W-:Y:S02]  /*09c0*/  PLOP3.LUT P0, PT, PT, PT, UP3, 0x80, 0x0 ;  /* 0x000000000000781c */ /* 0x000fe40003f0f038 */
[----:B------:R-:W-:Y:S01]  /*09d0*/  PLOP3.LUT P1, PT, PT, PT, UP4, 0x80, 0x0 ;  /* 0x000000000000781c */ /* 0x000fe20003f2f048 */
[----:B-1----:R-:W-:Y:S02]  /*09e0*/  USHF.R.S32.HI UR53, URZ, 0x1f, UR5 ;  /* 0x0000001f3f357899 */ /* 0x002fe40008011405 */
[----:B------:R-:W-:Y:S02]  /*09f0*/  USHF.L.U32 UR16, UR5, 0x2, URZ ;  /* 0x0000000205107899 */ /* 0x000fe4000800063f */
[----:B------:R-:W-:Y:S02]  /*0a00*/  USHF.L.U64.HI UR5, UR5, 0x2, UR53 ;  /* 0x0000000205057899 */ /* 0x000fe40008010235 */
[----:B------:R-:W-:Y:S02]  /*0a10*/  @UP3 UIADD3 UR8, UP0, UR16, UR8, URZ ;  /* 0x0000000810083290 */ /* 0x000fe4000ff1e03f */
[----:B------:R-:W-:-:S02]  /*0a20*/  UIADD3 UR15, UP2, UR16, UR12, URZ ;  /* 0x0000000c100f7290 */ /* 0x000fc4000ff5e03f */
[----:B------:R-:W-:Y:S02]  /*0a30*/  @UP3 UIADD3.X UR9, UR5, UR9, URZ, UP0, !UPT ;  /* 0x0000000905093290 */ /* 0x000fe400087fe43f */
[----:B------:R-:W-:Y:S01]  /*0a40*/  UISETP.NE.U32.AND UP0, UPT, UR12, URZ, UPT ;  /* 0x0000003f0c00728c */ /* 0x000fe2000bf05070 */
[----:B--234-:R-:W-:Y:S01]  /*0a50*/  IMAD.U32 R4, RZ, RZ, UR8 ;  /* 0x00000008ff047e24 */ /* 0x01cfe2000f8e00ff */
[----:B------:R-:W-:Y:S02]  /*0a60*/  @UP4 UIADD3 UR10, UP1, UR16, UR10, URZ ;  /* 0x0000000a100a4290 */ /* 0x000fe4000ff3e03f */
[----:B------:R-:W-:Y:S01]  /*0a70*/  UIADD3.X UR14, UR5, UR13, URZ, UP2, !UPT ;  /* 0x0000000d050e7290 */ /* 0x000fe200097fe43f */
[----:B------:R-:W-:Y:S01]  /*0a80*/  IMAD.U32 R5, RZ, RZ, UR9 ;  /* 0x00000009ff057e24 */ /* 0x000fe2000f8e00ff */
[----:B------:R-:W-:Y:S02]  /*0a90*/  UISETP.NE.AND.EX UP2, UPT, UR13, URZ, UPT, UP0 ;  /* 0x0000003f0d00728c */ /* 0x000fe4000bf45300 */
[----:B------:R-:W-:Y:S01]  /*0aa0*/  @UP4 UIADD3.X UR11, UR5, UR11, URZ, UP1, !UPT ;  /* 0x0000000b050b4290 */ /* 0x000fe20008ffe43f */
[----:B------:R-:W-:Y:S01]  /*0ab0*/  IMAD.U32 R14, RZ, RZ, UR10 ;  /* 0x0000000aff0e7e24 */ /* 0x000fe2000f8e00ff */
[----:B------:R-:W-:Y:S01]  /*0ac0*/  ULDC.64 UR12, c[0x0][0x2f8] ;  /* 0x0000be00000c7ab9 */ /* 0x000fe20000000a00 */
[----:B------:R-:W-:Y:S01]  /*0ad0*/  UISETP.NE.AND UP1, UPT, UR17, URZ, UPT ;  /* 0x0000003f1100728c */ /* 0x000fe2000bf25270 */
[----:B------:R-:W2:Y:S01]  /*0ae0*/  @P0 LDG.E R5, desc[UR6][R4.64] ;  /* 0x0000000604050981 */ /* 0x000ea2000c1e1900 */
[----:B------:R-:W-:Y:S01]  /*0af0*/  UISETP.EQ.U32.AND UP4, UPT, UR12, URZ, UPT ;  /* 0x0000003f0c00728c */ /* 0x000fe2000bf82070 */
[----:B------:R-:W-:Y:S01]  /*0b00*/  IMAD.U32 R15, RZ, RZ, UR11 ;  /* 0x0000000bff0f7e24 */ /* 0x000fe2000f8e00ff */
[----:B------:R-:W-:-:S02]  /*0b10*/  PLOP3.LUT P3, PT, PT, PT, UP2, 0x80, 0x0 ;  /* 0x000000000000781c */ /* 0x000fc40003f6f028 */
[----:B------:R-:W-:Y:S02]  /*0b20*/  UISETP.EQ.OR.EX UP4, UPT, UR13, URZ, !UP1, UP4 ;  /* 0x0000003f0d00728c */ /* 0x000fe4000cf82740 */
[----:B------:R-:W-:Y:S01]  /*0b30*/  UIADD3 UR8, UP0, UR16, UR12, URZ ;  /* 0x0000000c10087290 */ /* 0x000fe2000ff1e03f */
[----:B------:R-:W3:Y:S03]  /*0b40*/  @P1 LDG.E R7, desc[UR6][R14.64] ;  /* 0x000000060e071981 */ /* 0x000ee6000c1e1900 */
[----:B------:R-:W-:Y:S01]  /*0b50*/  PLOP3.LUT P2, PT, PT, PT, UP4, 0x80, 0x0 ;  /* 0x000000000000781c */ /* 0x000fe20003f4f048 */
[----:B------:R-:W-:Y:S01]  /*0b60*/  UIADD3.X UR5, UR5, UR13, URZ, UP0, !UPT ;  /* 0x0000000d05057290 */ /* 0x000fe200087fe43f */
[----:B------:R-:W-:Y:S01]  /*0b70*/  IMAD.U32 R8, RZ, RZ, UR8 ;  /* 0x00000008ff087e24 */ /* 0x000fe2000f8e00ff */
[----:B------:R-:W-:-:S04]  /*0b80*/  @!UP3 ULDC.64 UR8, c[0x0][0x318] ;  /* 0x0000c6000008bab9 */ /* 0x000fc80000000a00 */
[----:B------:R-:W-:Y:S02]  /*0b90*/  IMAD.U32 R9, RZ, RZ, UR5 ;  /* 0x00000005ff097e24 */ /* 0x000fe4000f8e00ff */
[----:B------:R-:W-:Y:S02]  /*0ba0*/  IMAD.U32 R12, RZ, RZ, UR15 ;  /* 0x0000000fff0c7e24 */ /* 0x000fe4000f8e00ff */
[----:B------:R-:W-:Y:S01]  /*0bb0*/  IMAD.U32 R13, RZ, RZ, UR14 ;  /* 0x0000000eff0d7e24 */ /* 0x000fe2000f8e00ff */
[----:B------:R-:W-:Y:S01]  /*0bc0*/  @!UP3 UISETP.NE.U32.AND UP0, UPT, UR8, URZ, UPT ;  /* 0x0000003f0800b28c */ /* 0x000fe2000bf05070 */
[----:B------:R-:W4:Y:S01]  /*0bd0*/  @!P2 LDG.E R4, desc[UR6][R8.64] ;  /* 0x000000060804a981 */ /* 0x000f22000c1e1900 */
[----:B------:R-:W-:Y:S01]  /*0be0*/  UMOV UR61, URZ ;  /* 0x0000003f003d7c82 */ /* 0x000fe20008000000 */
[----:B------:R-:W-:Y:S02]  /*0bf0*/  @!UP3 ULDC UR5, c[0x0][0x2cc] ;  /* 0x0000b3000005bab9 */ /* 0x000fe40000000800 */
[----:B-----5:R-:W5:Y:S04]  /*0c00*/  @P3 LDG.E R10, desc[UR6][R12.64] ;  /* 0x000000060c0a3981 */ /* 0x020f68000c1e1900 */
[----:B------:R-:W5:Y:S01]  /*0c10*/  @P3 LDG.E R6, desc[UR6][R12.64+0x4] ;  /* 0x000004060c063981 */ /* 0x000f62000c1e1900 */
[----:B------:R-:W-:-:S03]  /*0c20*/  @!UP3 UISETP.NE.AND.EX UP0, UPT, UR9, URZ, UPT, UP0 ;  /* 0x0000003f0900b28c */ /* 0x000fc6000bf05300 */
[----:B------:R-:W-:Y:S01]  /*0c30*/  UMOV UR9, 0xffffffff ;  /* 0xffffffff00097882 */ /* 0x000fe20000000000 */
[----:B------:R-:W-:Y:S01]  /*0c40*/  USHF.L.U32 UR8, UR60, 0x6, URZ ;  /* 0x000000063c087899 */ /* 0x000fe2000800063f */
[----:B------:R-:W-:-:S05]  /*0c50*/  UMOV UR11, 0xffffffff ;  /* 0xffffffff000b7882 */ /* 0x000fca0000000000 */
[----:B------:R-:W-:Y:S01]  /*0c60*/  IMAD.U32 R241, RZ, RZ, UR8 ;  /* 0x00000008fff17e24 */ /* 0x000fe2000f8e00ff */
[----:B------:R-:W-:-:S03]  /*0c70*/  @!UP3 USEL UR8, UR5, URZ, UP0 ;  /* 0x0000003f0508b287 */ /* 0x000fc60008000000 */
[----:B------:R-:W-:Y:S01]  /*0c80*/  ULDC UR5, c[0x0][0x2c8] ;  /* 0x0000b20000057ab9 */ /* 0x000fe20000000800 */
[----:B--2---:R-:W-:Y:S02]  /*0c90*/  @P0 R2UR UR10, R5 ;  /* 0x00000000050a02ca */ /* 0x004fe400000e0000 */
[----:B------:R-:W-:-:S04]  /*0ca0*/  ISETP.NE.U32.AND P0, PT, RZ, UR12, PT ;  /* 0x0000000cff007c0c */ /* 0x000fc8000bf05070 */
[----:B------:R-:W-:Y:S02]  /*0cb0*/  ISETP.NE.AND.EX P0, PT, RZ, UR13, PT, P0 ;  /* 0x0000000dff007c0c */ /* 0x000fe4000bf05300 */
[----:B---3--:R-:W-:Y:S02]  /*0cc0*/  @P1 R2UR UR61, R7 ;  /* 0x00000000073d12ca */ /* 0x008fe400000e0000 */
[----:B----4-:R-:W-:-:S11]  /*0cd0*/  @!P2 R2UR UR9, R4 ;  /* 0x000000000409a2ca */ /* 0x010fd600000e0000 */
[----:B------:R-:W-:Y:S01]  /*0ce0*/  @UP3 UIADD3 UR10, UR10, -UR61, URZ ;  /* 0x8000003d0a0a3290 */ /* 0x000fe2000fffe03f */
[----:B-----5:R-:W-:Y:S02]  /*0cf0*/  @P3 R2UR UR11, R10 ;  /* 0x000000000a0b32ca */ /* 0x020fe400000e0000 */
[----:B------:R-:W-:Y:S01]  /*0d00*/  @P3 R2UR UR59, R6 ;  /* 0x00000000063b32ca */ /* 0x000fe200000e0000 */
[----:B------:R-:W-:Y:S01]  /*0d10*/  IMAD.U32 R242, RZ, RZ, UR9 ;  /* 0x00000009fff27e24 */ /* 0x000fe2000f8e00ff */
[----:B------:R-:W-:-:S13]  /*0d20*/  @!P0 BRA `(.L_x_458) ;  /* 0x00000000001c8947 */ /* 0x000fda0003800000 */
[----:B------:R-:W-:Y:S02]  /*0d30*/  PLOP3.LUT P0, PT, PT, PT, UP1, 0x80, 0x0 ;  /* 0x000000000000781c */ /* 0x000fe40003f0f018 */
[----:B------:R-:W-:-:S11]  /*0d40*/  R2UR UR9, R242 ;  /* 0x00000000f20972ca */ /* 0x000fd600000e0000 */
[----:B------:R-:W2:Y:S04]  /*0d50*/  @P0 LDG.E R4, desc[UR6][R8.64+0x4] ;  /* 0x0000040608040981 */ /* 0x000ea8000c1e1900 */
[----:B------:R-:W3:Y:S01]  /*0d60*/  @!P0 LDG.E R5, desc[UR6][R8.64] ;  /* 0x0000000608058981 */ /* 0x000ee2000c1e1900 */
[----:B--2---:R-:W-:-:S13]  /*0d70*/  @P0 R2UR UR5, R4 ;  /* 0x00000000040502ca */ /* 0x004fda00000e0000 */
[----:B------:R-:W-:-:S07]  /*0d80*/  @UP1 UIADD3 UR5, UR5, -UR9, URZ ;  /* 0x8000000905051290 */ /* 0x000fce000fffe03f */
[----:B---3--:R-:W-:-:S15]  /*0d90*/  @!P0 R2UR UR5, R5 ;  /* 0x00000000050582ca */ /* 0x008fde00000e0000 */
.L_x_458:
[----:B------:R-:W-:Y:S01]  /*0da0*/  R2UR UR9, R241 ;  /* 0x00000000f10972ca */ /* 0x000fe200000e0000 */
[----:B------:R-:W-:Y:S02]  /*0db0*/  @!UP3 UIADD3 UR10, UR8, UR5, -UR61 ;  /* 0x00000005080ab290 */ /* 0x000fe4000fffe83d */
[----:B------:R-:W-:-:S07]  /*0dc0*/  @UP2 UIADD3 UR59, UR59, -UR11, URZ ;  /* 0x8000000b3b3b2290 */ /* 0x000fce000fffe03f */
[----:B------:R-:W-:-:S03]  /*0dd0*/  @!UP2 ULDC UR59, c[0x0][0x2c4] ;  /* 0x0000b100003baab9 */ /* 0x000fc60000000800 */
[----:B------:R-:W-:-:S06]  /*0de0*/  UISETP.GT.AND UP0, UPT, UR10, UR9, UPT ;  /* 0x000000090a00728c */ /* 0x000fcc000bf04270 */
[----:B------:R-:W-:-:S13]  /*0df0*/  PLOP3.LUT P0, PT, PT, PT, UP0, 0x80, 0x0 ;  /* 0x000000000000781c */ /* 0x000fda0003f0f008 */
[----:B------:R-:W-:Y:S05]  /*0e00*/  @!P0 BRA `(.L_x_459) ;  /* 0x0000006800b48947 */ /* 0x000fea0003800000 */
[----:B------:R-:W1:Y:S01]  /*0e10*/  LDC R4, c[0x0][0x278] ;  /* 0x00009e00ff047b82 */ /* 0x000e620000000800 */
[----:B------:R-:W-:Y:S01]  /*0e20*/  R2UR UR14, R241 ;  /* 0x00000000f10e72ca */ /* 0x000fe200000e0000 */
[----:B------:R-:W-:Y:S01]  /*0e30*/  UISETP.NE.AND UP0, UPT, UR11, -0x1, UPT ;  /* 0xffffffff0b00788c */ /* 0x000fe2000bf05270 */
[----:B------:R-:W-:Y:S01]  /*0e40*/  R2UR UR24, R242 ;  /* 0x00000000f21872ca */ /* 0x000fe200000e0000 */
[----:B------:R-:W-:Y:S01]  /*0e50*/  ULDC.64 UR8, c[0x0][0x228] ;  /* 0x00008a0000087ab9 */ /* 0x000fe20000000a00 */
[----:B------:R-:W-:Y:S01]  /*0e60*/  ULDC.64 UR12, c[0x0][0x488] ;  /* 0x00012200000c7ab9 */ /* 0x000fe20000000a00 */
[----:B------:R-:W-:Y:S01]  /*0e70*/  ULDC UR54, c[0x0][0x2d4] ;  /* 0x0000b50000367ab9 */ /* 0x000fe20000000800 */
[----:B------:R-:W-:Y:S01]  /*0e80*/  ULDC.64 UR36, c[0x0][0x240] ;  /* 0x0000900000247ab9 */ /* 0x000fe20000000a00 */
[----:B------:R-:W2:Y:S01]  /*0e90*/  S2UR UR40, SR_CTAID.Y ;  /* 0x00000000002879c3 */ /* 0x000ea20000002600 */
[----:B------:R-:W-:Y:S01]  /*0ea0*/  ULDC UR56, c[0x0][0x2dc] ;  /* 0x0000b70000387ab9 */ /* 0x000fe20000000800 */
[----:B------:R-:W-:Y:S01]  /*0eb0*/  ULDC UR55, c[0x0][0x270] ;  /* 0x00009c0000377ab9 */ /* 0x000fe20000000800 */
[----:B------:R-:W-:Y:S01]  /*0ec0*/  UIMAD UR23, UR11, UR37, URZ ;  /* 0x000000250b1772a4 */ /* 0x000fe2000f8e023f */
[----:B------:R-:W-:-:S02]  /*0ed0*/  ULDC.U8 UR20, c[0x0][0x3d8] ;  /* 0x0000f60000147ab9 */ /* 0x000fc40000000000 */
[----:B------:R-:W-:Y:S02]  /*0ee0*/  USHF.R.S32.HI UR35, URZ, 0x1f, UR14 ;  /* 0x0000001f3f237899 */ /* 0x000fe4000801140e */
[----:B------:R-:W3:Y:S01]  /*0ef0*/  S2UR UR5, SR_CTAID.X ;  /* 0x00000000000579c3 */ /* 0x000ee20000002500 */
[----:B------:R-:W-:Y:S02]  /*0f00*/  UISETP.NE.AND UP3, UPT, UR20, URZ, UPT ;  /* 0x0000003f1400728c */ /* 0x000fe4000bf65270 */
[----:B------:R-:W-:Y:S01]  /*0f10*/  UISETP.NE.AND UP1, UPT, UR24, -0x1, UPT ;  /* 0xffffffff1800788c */ /* 0x000fe2000bf25270 */
[----:B------:R-:W-:Y:S01]  /*0f20*/  ULDC UR42, c[0x0][0x2c4] ;  /* 0x0000b100002a7ab9 */ /* 0x000fe20000000800 */
[----:B------:R-:W-:Y:S01]  /*0f30*/  ULDC.U8 UR21, c[0x0][0x480] ;  /* 0x0001200000157ab9 */ /* 0x000fe20000000000 */
[----:B-1----:R-:W-:Y:S02]  /*0f40*/  IABS R7, R4 ;  /* 0x0000000400077213 */ /* 0x002fe40000000000 */
[----:B------:R-:W1:Y:S01]  /*0f50*/  S2UR UR41, SR_CTAID.Z ;  /* 0x00000000002979c3 */ /* 0x000e620000002700 */
[----:B------:R-:W-:Y:S01]  /*0f60*/  UISETP.NE.AND UP4, UPT, UR21, URZ, UPT ;  /* 0x0000003f1500728c */ /* 0x000fe2000bf85270 */
[----:B------:R-:W-:Y:S01]  /*0f70*/  ISETP.NE.AND P3, PT, R4, RZ, PT ;  /* 0x000000ff0400720c */ /* 0x000fe20003f65270 */
[----:B------:R-:W4:Y:S03]  /*0f80*/  I2F.RP R8, R7 ;  /* 0x0000000700087306 */ /* 0x000f260000209400 */
[----:B------:R-:W-:-:S02]  /*0f90*/  @UP1 UIADD3 UR22, UR61, UR24, URZ ;  /* 0x000000183d161290 */ /* 0x000fc4000fffe03f */
[----:B--2---:R-:W-:Y:S01]  /*0fa0*/  UIMAD.WIDE.U32 UR16, UR40, UR8, URZ ;  /* 0x00000008281072a5 */ /* 0x004fe2000f8e003f */
[----:B------:R-:W2:Y:S01]  /*0fb0*/  S2UR UR14, SR_CTAID.Y ;  /* 0x00000000000e79c3 */ /* 0x000ea20000002600 */
[----:B------:R-:W-:Y:S02]  /*0fc0*/  UIMAD UR8, UR53, UR8, URZ ;  /* 0x00000008350872a4 */ /* 0x000fe4000f8e023f */
[----:B------:R-:W-:Y:S02]  /*0fd0*/  USHF.L.U64.HI UR18, UR40, 0x7, UR53 ;  /* 0x0000000728127899 */ /* 0x000fe40008010235 */
[----:B------:R-:W-:Y:S02]  /*0fe0*/  UIMAD UR28, UR40, UR9, UR8 ;  /* 0x00000009281c72a4 */ /* 0x000fe4000f8e0208 */
[----:B---3--:R-:W-:Y:S01]  /*0ff0*/  UIMAD.WIDE.U32 UR26, UR5, UR12, URZ ;  /* 0x0000000c051a72a5 */ /* 0x008fe2000f8e003f */
[----:B------:R-:W-:Y:S01]  /*1000*/  @!UP0 ULDC.64 UR8, c[0x0][0x418] ;  /* 0x0001060000088ab9 */ /* 0x000fe20000000a00 */
[----:B----4-:R-:W3:Y:S02]  /*1010*/  MUFU.RCP R8, R8 ;  /* 0x0000000800087308 */ /* 0x010ee40000001000 */
[----:B------:R-:W-:-:S02]  /*1020*/  UIMAD UR39, UR5, UR13, UR27 ;  /* 0x0000000d052772a4 */ /* 0x000fc4000f8e021b */
[----:B------:R-:W-:Y:S02]  /*1030*/  @!UP0 UIMAD UR5, UR53, UR8, URZ ;  /* 0x00000008350582a4 */ /* 0x000fe4000f8e023f */
[----:B------:R-:W-:Y:S01]  /*1040*/  USHF.R.S32.HI UR27, URZ, 0x1f, UR54 ;  /* 0x0000001f3f1b7899 */ /* 0x000fe20008011436 */
[----:B-1----:R-:W-:Y:S01]  /*1050*/  IABS R5, UR41 ;  /* 0x0000002900057c13 */ /* 0x002fe20008000000 */
[----:B------:R-:W-:Y:S02]  /*1060*/  @!UP0 UIMAD UR38, UR40, UR9, UR5 ;  /* 0x00000009282682a4 */ /* 0x000fe4000f8e0205 */
[----:B------:R-:W-:Y:S01]  /*1070*/  UIADD3 UR5, UR59, 0x3f, URZ ;  /* 0x0000003f3b057890 */ /* 0x000fe2000fffe03f */
[----:B------:R-:W-:Y:S01]  /*1080*/  @UP0 ULDC.64 UR12, c[0x0][0x420] ;  /* 0x00010800000c0ab9 */ /* 0x000fe20000000a00 */
[----:B------:R-:W-:Y:S02]  /*1090*/  @!UP0 UIMAD.WIDE.U32 UR30, UR40, UR8, URZ ;  /* 0x00000008281e82a5 */ /* 0x000fe4000f8e003f */
[----:B------:R-:W-:-:S02]  /*10a0*/  USHF.R.S32.HI UR19, URZ, 0x1f, UR5 ;  /* 0x0000001f3f137899 */ /* 0x000fc40008011405 */
[----:B--2---:R-:W-:Y:S01]  /*10b0*/  USHF.L.U32 UR14, UR14, 0x7, URZ ;  /* 0x000000070e0e7899 */ /* 0x004fe2000800063f */
[----:B---3--:R-:W-:Y:S01]  /*10c0*/  VIADD R8, R8, 0xffffffe ;  /* 0x0ffffffe08087836 */ /* 0x008fe20000000000 */
[----:B------:R-:W-:Y:S02]  /*10d0*/  @UP0 UIMAD.WIDE.U32 UR32, UR11, UR12, URZ ;  /* 0x0000000c0b2002a5 */ /* 0x000fe4000f8e003f */
[----:B------:R-:W-:Y:S01]  /*10e0*/  ULEA.HI UR25, UR19, UR5, URZ, 0x6 ;  /* 0x0000000513197291 */ /* 0x000fe2000f8f303f */
[----:B------:R-:W1:Y:S01]  /*10f0*/  F2I.FTZ.U32.TRUNC.NTZ R9, R8 ;  /* 0x0000000800097305 */ /* 0x000e62000021f000 */
[----:B------:R-:W-:Y:S02]  /*1100*/  UIMAD UR5, UR27, UR40, URZ ;  /* 0x000000281b0572a4 */ /* 0x000fe4000f8e023f */
[----:B------:R-:W-:Y:S02]  /*1110*/  USEL UR29, UR14, URZ, UP2 ;  /* 0x0000003f0e1d7287 */ /* 0x000fe40009000000 */
[----:B------:R-:W-:-:S02]  /*1120*/  @UP0 UIMAD UR45, UR11, UR13, UR33 ;  /* 0x0000000d0b2d02a4 */ /* 0x000fc4000f8e0221 */
[----:B------:R-:W-:Y:S02]  /*1130*/  UIMAD.WIDE.U32 UR14, UR11, UR36, URZ ;  /* 0x000000240b0e72a5 */ /* 0x000fe4000f8e003f */
[----:B------:R-:W-:Y:S02]  /*1140*/  UIMAD.WIDE UR8, UR56, UR55, URZ ;  /* 0x00000037380872a5 */ /* 0x000fe4000f8e023f */
[----:B------:R-:W-:Y:S02]  /*1150*/  UIMAD.WIDE.U32 UR12, UR40, UR54, URZ ;  /* 0x00000036280c72a5 */ /* 0x000fe4000f8e003f */
[----:B------:R-:W-:Y:S01]  /*1160*/  UIMAD UR5, UR53, UR54, UR5 ;  /* 0x00000036350572a4 */ /* 0x000fe2000f8e0205 */
[----:B-1----:R-:W-:Y:S01]  /*1170*/  IMAD.MOV R6, RZ, RZ, -R9 ;  /* 0x000000ffff067224 */ /* 0x002fe200078e0a09 */
[----:B------:R-:W-:Y:S01]  /*1180*/  UIADD3 UR43, UR17, UR28, URZ ;  /* 0x0000001c112b7290 */ /* 0x000fe2000fffe03f */
[----:B------:R-:W-:Y:S01]  /*1190*/  IMAD.MOV.U32 R8, RZ, RZ, RZ ;  /* 0x000000ffff087224 */ /* 0x000fe200078e00ff */
[----:B------:R-:W-:Y:S01]  /*11a0*/  USEL UR51, UR16, UR14, !UP0 ;  /* 0x0000000e10337287 */ /* 0x000fe2000c000000 */
[----:B------:R-:W-:Y:S01]  /*11b0*/  IMAD R6, R6, R7, RZ ;  /* 0x0000000706067224 */ /* 0x000fe200078e02ff */
[----:B------:R-:W-:-:S02]  /*11c0*/  @UP0 UIADD3 UR43, UR15, UR23, URZ ;  /* 0x000000170f2b0290 */ /* 0x000fc4000fffe03f */
[----:B------:R-:W-:Y:S01]  /*11d0*/  UIMAD.WIDE.U32 UR16, UR8, UR12, URZ ;  /* 0x0000000c081072a5 */ /* 0x000fe2000f8e003f */
[----:B------:R-:W-:Y:S01]  /*11e0*/  IMAD.HI.U32 R6, R9, R6, R8 ;  /* 0x0000000609067227 */ /* 0x000fe200078e0008 */
[----:B------:R-:W-:Y:S02]  /*11f0*/  UIMAD UR15, UR9, UR12, URZ ;  /* 0x0000000c090f72a4 */ /* 0x000fe4000f8e023f */
[----:B------:R-:W-:Y:S02]  /*1200*/  UIADD3 UR5, UR13, UR5, URZ ;  /* 0x000000050d057290 */ /* 0x000fe4000fffe03f */
[----:B------:R-:W-:Y:S01]  /*1210*/  UIMAD.WIDE.U32 UR12, UR8, UR11, URZ ;  /* 0x0000000b080c72a5 */ /* 0x000fe2000f8e003f */
[----:B------:R-:W-:Y:S01]  /*1220*/  IMAD.HI.U32 R22, R6, R5, RZ ;  /* 0x0000000506167227 */ /* 0x000fe200078e00ff */
[----:B------:R-:W-:Y:S02]  /*1230*/  ULOP3.LUT UR14, UR25, 0xffffffc0, URZ, 0xc0, !UPT ;  /* 0xffffffc0190e7892 */ /* 0x000fe4000f8ec03f */
[----:B------:R-:W-:Y:S01]  /*1240*/  UIMAD UR5, UR8, UR5, UR15 ;  /* 0x00000005080572a4 */ /* 0x000fe2000f8e020f */
[----:B------:R-:W-:Y:S01]  /*1250*/  IMAD.MOV R6, RZ, RZ, -R22 ;  /* 0x000000ffff067224 */ /* 0x000fe200078e0a16 */
[----:B------:R-:W-:-:S02]  /*1260*/  USEL UR52, UR16, UR12, !UP0 ;  /* 0x0000000c10347287 */ /* 0x000fc4000c000000 */
[----:B------:R-:W-:Y:S01]  /*1270*/  UIADD3 UR16, UR14, -0x40, URZ ;  /* 0xffffffc00e107890 */ /* 0x000fe2000fffe03f */
[C---:B------:R-:W-:Y:S01]  /*1280*/  IMAD R6, R7.reuse, R6, R5 ;  /* 0x0000000607067224 */ /* 0x040fe200078e0205 */
[----:B------:R-:W-:Y:S01]  /*1290*/  USEL UR34, UR18, URZ, UP2 ;  /* 0x0000003f12227287 */ /* 0x000fe20009000000 */
[----:B------:R-:W-:Y:S01]  /*12a0*/  LOP3.LUT R5, R4, UR41, RZ, 0x3c, !PT ;  /* 0x0000002904057c12 */ /* 0x000fe2000f8e3cff */
[----:B------:R-:W-:Y:S02]  /*12b0*/  UIADD3 UR44, UR17, UR5, URZ ;  /* 0x00000005112c7290 */ /* 0x000fe4000fffe03f */
[----:B------:R-:W-:Y:S01]  /*12c0*/  ISETP.GT.U32.AND P1, PT, R7, R6, PT ;  /* 0x000000060700720c */ /* 0x000fe20003f24070 */
[----:B------:R-:W-:Y:S01]  /*12d0*/  UIADD3 UR5, UP2, UR16, UR29, URZ ;  /* 0x0000001d10057290 */ /* 0x000fe2000ff5e03f */
[----:B------:R-:W-:Y:S01]  /*12e0*/  ISETP.GE.AND P2, PT, R5, RZ, PT ;  /* 0x000000ff0500720c */ /* 0x000fe20003f46270 */
[----:B------:R-:W-:Y:S02]  /*12f0*/  USHF.R.S32.HI UR27, URZ, 0x1f, UR16 ;  /* 0x0000001f3f1b7899 */ /* 0x000fe40008011410 */
[----:B------:R-:W-:-:S02]  /*1300*/  UIMAD UR15, UR9, UR11, URZ ;  /* 0x0000000b090f72a4 */ /* 0x000fc4000f8e023f */
[----:B------:R-:W-:Y:S02]  /*1310*/  UIMAD UR9, UR9, UR5, URZ ;  /* 0x00000005090972a4 */ /* 0x000fe4000f8e023f */
[----:B------:R-:W-:Y:S02]  /*1320*/  UIMAD.WIDE.U32 UR28, UR8, UR5, URZ ;  /* 0x00000005081c72a5 */ /* 0x000fe4000f8e003f */
[----:B------:R-:W-:Y:S02]  /*1330*/  UIADD3.X UR12, UR27, UR34, URZ, UP2, !UPT ;  /* 0x000000221b0c7290 */ /* 0x000fe400097fe43f */
[----:B------:R-:W-:Y:S01]  /*1340*/  @!P1 IMAD.IADD R6, R6, 0x1, -R7 ;  /* 0x0000000106069824 */ /* 0x000fe200078e0a07 */
[----:B------:R-:W-:Y:S01]  /*1350*/  @UP3 UIMAD UR5, UR40, UR42, URZ ;  /* 0x0000002a280532a4 */ /* 0x000fe2000f8e023f */
[----:B------:R-:W-:Y:S01]  /*1360*/  @!P1 VIADD R22, R22, 0x1 ;  /* 0x0000000116169836 */ /* 0x000fe20000000000 */
[----:B------:R-:W-:Y:S01]  /*1370*/  PLOP3.LUT P1, PT, PT, PT, UP1, 0x80, 0x0 ;  /* 0x000000000000781c */ /* 0x000fe20003f2f018 */
[----:B------:R-:W-:Y:S01]  /*1380*/  @UP1 UIADD3 UR24, UR61, UR24, URZ ;  /* 0x000000183d181290 */ /* 0x000fe2000fffe03f */
[----:B------:R-:W-:Y:S01]  /*1390*/  ISETP.GE.U32.AND P0, PT, R6, R7, PT ;  /* 0x000000070600720c */ /* 0x000fe20003f06070 */
[----:B------:R-:W-:-:S02]  /*13a0*/  UIMAD UR17, UR8, UR12, UR9 ;  /* 0x0000000c081172a4 */ /* 0x000fc4000f8e0209 */
[----:B------:R-:W-:Y:S01]  /*13b0*/  @UP3 USEL UR8, UR5, UR11, !UP0 ;  /* 0x0000000b05083287 */ /* 0x000fe2000c000000 */
[----:B------:R-:W-:Y:S01]  /*13c0*/  @UP1 ULDC.64 UR20, c[0x0][0x248] ;  /* 0x0000920000141ab9 */ /* 0x000fe20000000a00 */
[----:B------:R-:W-:Y:S01]  /*13d0*/  @UP1 ULDC.64 UR18, c[0x0][0x250] ;  /* 0x0000940000121ab9 */ /* 0x000fe20000000a00 */
[----:B------:R-:W-:Y:S01]  /*13e0*/  @UP0 UIADD3 UR44, UR13, UR15, URZ ;  /* 0x0000000f0d2c0290 */ /* 0x000fe2000fffe03f */
[----:B------:R-:W-:Y:S01]  /*13f0*/  @UP3 ULDC UR5, c[0x0][0x2e4] ;  /* 0x0000b90000053ab9 */ /* 0x000fe20000000800 */
[----:B------:R-:W-:Y:S02]  /*1400*/  @UP1 UIMAD.WIDE.U32 UR14, UR22, UR20, URZ ;  /* 0x00000014160e12a5 */ /* 0x000fe4000f8e003f */
[----:B------:R-:W-:-:S03]  /*1410*/  @UP1 UIMAD.WIDE.U32 UR12, UR24, UR18, URZ ;  /* 0x00000012180c12a5 */ /* 0x000fc6000f8e003f */
[----:B------:R-:W-:Y:S01]  /*1420*/  @P0 VIADD R22, R22, 0x1 ;  /* 0x0000000116160836 */ /* 0x000fe20000000000 */
[----:B------:R-:W-:Y:S01]  /*1430*/  @UP3 UIMAD UR23, UR41, UR5, UR8 ;  /* 0x00000005291732a4 */ /* 0x000fe2000f8e0208 */
[----:B------:R-:W-:Y:S01]  /*1440*/  PLOP3.LUT P0, PT, PT, PT, UP3, 0x80, 0x0 ;  /* 0x000000000000781c */ /* 0x000fe20003f0f038 */
[----:B------:R-:W-:Y:S01]  /*1450*/  @!UP3 UIMAD UR5, UR40, UR55, UR41 ;  /* 0x000000372805b2a4 */ /* 0x000fe2000f8e0229 */
[----:B------:R-:W-:Y:S01]  /*1460*/  @!P2 IMAD.MOV R22, RZ, RZ, -R22 ;  /* 0x000000ffff16a224 */ /* 0x000fe200078e0a16 */
[----:B------:R-:W-:Y:S01]  /*1470*/  UIMAD UR46, UR41, UR56, URZ ;  /* 0x00000038292e72a4 */ /* 0x000fe2000f8e023f */
[----:B------:R-:W-:Y:S01]  /*1480*/  @!P3 LOP3.LUT R22, RZ, R4, RZ, 0x33, !PT ;  /* 0x00000004ff16b212 */ /* 0x000fe200078e33ff */
[----:B------:R-:W-:Y:S02]  /*1490*/  @UP1 UIMAD UR22, UR22, UR21, URZ ;  /* 0x00000015161612a4 */ /* 0x000fe4000f8e023f */
[----:B------:R-:W-:Y:S02]  /*14a0*/  @UP1 UIMAD UR9, UR24, UR19, URZ ;  /* 0x00000013180912a4 */ /* 0x000fe4000f8e023f */
[----:B------:R-:W-:-:S02]  /*14b0*/  USEL UR48, UR39, URZ, UP4 ;  /* 0x0000003f27307287 */ /* 0x000fc4000a000000 */
[----:B------:R-:W-:Y:S02]  /*14c0*/  @!UP3 UIMAD UR23, UR5, UR42, URZ ;  /* 0x0000002a0517b2a4 */ /* 0x000fe4000f8e023f */
[----:B------:R-:W-:Y:S02]  /*14d0*/  @!UP0 UIADD3 UR45, UR31, UR38, URZ ;  /* 0x000000261f2d8290 */ /* 0x000fe4000fffe03f */
[----:B------:R-:W-:Y:S02]  /*14e0*/  USHF.R.S32.HI UR50, URZ, 0x1f, UR46 ;  /* 0x0000001f3f327899 */ /* 0x000fe4000801142e */
[----:B------:R-:W-:Y:S02]  /*14f0*/  USEL UR49, UR26, URZ, UP4 ;  /* 0x0000003f1a317287 */ /* 0x000fe4000a000000 */
[----:B------:R-:W-:Y:S02]  /*1500*/  USHF.R.S32.HI UR40, URZ, 0x6, UR25 ;  /* 0x000000063f287899 */ /* 0x000fe40008011419 */
[----:B------:R-:W-:-:S02]  /*1510*/  @UP1 UIADD3 UR41, UR13, UR9, URZ ;  /* 0x000000090d291290 */ /* 0x000fc4000fffe03f */
[----:B------:R-:W-:Y:S02]  /*1520*/  UIADD3 UR47, UR29, UR17, URZ ;  /* 0x000000111d2f7290 */ /* 0x000fe4000fffe03f */
[----:B------:R-:W-:Y:S01]  /*1530*/  @UP1 UIADD3 UR42, UR15, UR22, URZ ;  /* 0x000000160f2a1290 */ /* 0x000fe2000fffe03f */
[----:B------:R-:W-:Y:S01]  /*1540*/  @UP1 UMOV UR39, UR14 ;  /* 0x0000000e00271c82 */ /* 0x000fe20008000000 */
[----:B------:R-:W-:Y:S01]  /*1550*/  @UP1 UMOV UR34, UR12 ;  /* 0x0000000c00221c82 */ /* 0x000fe20008000000 */
[----:B------:R-:W-:Y:S09]  /*1560*/  @P1 BRA `(.L_x_460) ;  /* 0x0000000000341947 */ /* 0x000ff20003800000 */
[----:B------:R-:W1:Y:S01]  /*1570*/  S2UR UR14, SR_CTAID.Y ;  /* 0x00000000000e79c3 */ /* 0x000e620000002600 */
        /* <DEDUP_REMOVED lines=8> */
[----:B-1----:R-:W-:Y:S02]  /*1600*/  UIMAD.WIDE.U32 UR8, UR14, UR12, UR8 ;  /* 0x0000000c0e0872a5 */ /* 0x002fe4000f8e0008 */
[----:B------:R-:W-:-:S04]  /*1610*/  UIMAD UR5, UR14, UR13, UR5 ;  /* 0x0000000d0e0572a4 */ /* 0x000fc8000f8e0205 */
[----:B------:R-:W-:Y:S01]  /*1620*/  UIADD3 UR42, UR9, UR5, URZ ;  /* 0x00000005092a7290 */ /* 0x000fe2000fffe03f */
[----:B------:R-:W-:-:S11]  /*1630*/  UMOV UR39, UR8 ;  /* 0x0000000800277c82 */ /* 0x000fd60008000000 */
.L_x_460:
[----:B------:R-:W-:Y:S05]  /*1640*/  @P1 BRA `(.L_x_461) ;  /* 0x0000000000341947 */ /* 0x000fea0003800000 */
        /* <DEDUP_REMOVED lines=13> */
.L_x_461:
[----:B------:R-:W-:Y:S01]  /*1720*/  @UP0 UMOV UR8, UR32 ;  /* 0x0000002000080c82 */ /* 0x000fe20008000000 */
[----:B------:R-:W-:Y:S01]  /*1730*/  @!UP0 UMOV UR8, UR30 ;  /* 0x0000001e00088c82 */ /* 0x000fe20008000000 */
[----:B------:R-:W-:Y:S01]  /*1740*/  SHF.R.S32.HI R9, RZ, 0x1f, R22 ;  /* 0x0000001fff097819 */ /* 0x000fe20000011416 */
[----:B------:R-:W-:Y:S06]  /*1750*/  @!P0 BRA `(.L_x_462) ;  /* 0x0000000000248947 */ /* 0x000fec0003800000 */
[----:B------:R-:W1:Y:S01]  /*1760*/  S2UR UR13, SR_CTAID.Y ;  /* 0x00000000000d79c3 */ /* 0x000e620000002600 */
[----:B------:R-:W-:Y:S01]  /*1770*/  ULDC UR5, c[0x0][0x2c0] ;  /* 0x0000b00000057ab9 */ /* 0x000fe20000000800 */
[----:B------:R-:W-:Y:S02]  /*1780*/  ULDC UR9, c[0x0][0x2e4] ;  /* 0x0000b90000097ab9 */ /* 0x000fe40000000800 */
[----:B------:R-:W-:-:S04]  /*1790*/  ULEA UR9, UR5, UR9, 0x7 ;  /* 0x0000000905097291 */ /* 0x000fc8000f8e383f */
[----:B------:R-:W2:Y:S01]  /*17a0*/  S2UR UR12, SR_CTAID.Z ;  /* 0x00000000000c79c3 */ /* 0x000ea20000002700 */
[----:B-1----:R-:W-:-:S04]  /*17b0*/  @!UP0 UIMAD UR11, UR13, UR54, URZ ;  /* 0x000000360d0b82a4 */ /* 0x002fc8000f8e023f */
[----:B------:R-:W-:-:S04]  /*17c0*/  ULEA UR5, UR13, UR11, 0x7 ;  /* 0x0000000b0d057291 */ /* 0x000fc8000f8e383f */
[----:B--2---:R-:W-:Y:S01]  /*17d0*/  UIMAD UR5, UR9, UR12, UR5 ;  /* 0x0000000c090572a4 */ /* 0x004fe2000f8e0205 */
[----:B------:R-:W-:Y:S11]  /*17e0*/  BRA `(.L_x_463) ;  /* 0x0000000000107947 */ /* 0x000ff60003800000 */
.L_x_462:
[----:B------:R-:W-:Y:S08]  /*17f0*/  S2UR UR9, SR_CTAID.Z ;  /* 0x00000000000979c3 */ /* 0x000ff00000002700 */
[----:B------:R-:W1:Y:S02]  /*1800*/  S2UR UR5, SR_CTAID.Y ;  /* 0x00000000000579c3 */ /* 0x000e640000002600 */
[----:B-1----:R-:W-:-:S04]  /*1810*/  UIMAD UR5, UR5, UR55, UR9 ;  /* 0x00000037050572a4 */ /* 0x002fc8000f8e0209 */
[----:B------:R-:W-:-:S12]  /*1820*/  UIMAD UR5, UR5, UR54, URZ ;  /* 0x00000036050572a4 */ /* 0x000fd8000f8e023f */
.L_x_463:
[----:B------:R-:W1:Y:S01]  /*1830*/  S2UR UR9, SR_CTAID.Z ;  /* 0x00000000000979c3 */ /* 0x000e620000002700 */
[----:B------:R-:W2:Y:S01]  /*1840*/  S2R R11, SR_TID.X ;  /* 0x00000000000b7919 */ /* 0x000ea20000002100 */
[----:B------:R-:W-:Y:S01]  /*1850*/  SHF.R.S32.HI R13, RZ, 0x1f, R217 ;  /* 0x0000001fff0d7819 */ /* 0x000fe200000114d9 */
[----:B------:R-:W-:Y:S01]  /*1860*/  ULDC.64 UR12, c[0x0][0x258] ;  /* 0x00009600000c7ab9 */ /* 0x000fe20000000a00 */
[----:B------:R-:W-:Y:S01]  /*1870*/  IADD3 R7, P0, R217, UR16, RZ ;  /* 0x00000010d9077c10 */ /* 0x000fe2000ff1e0ff */
[----:B------:R-:W-:Y:S01]  /*1880*/  ULDC UR17, c[0x0][0x398] ;  /* 0x0000e60000117ab9 */ /* 0x000fe20000000800 */
[--C-:B------:R-:W-:Y:S01]  /*1890*/  SHF.R.S32.HI R221, RZ, 0x1f, R220.reuse ;  /* 0x0000001fffdd7819 */ /* 0x100fe200000114dc */
[----:B------:R-:W-:Y:S01]  /*18a0*/  UIMAD UR38, UR56, UR55, URZ ;  /* 0x00000037382672a4 */ /* 0x000fe2000f8e023f */
[----:B------:R-:W3:Y:S01]  /*18b0*/  LDC.64 R4, c[0x0][0x420] ;  /* 0x00010800ff047b82 */ /* 0x000ee20000000a00 */
[----:B------:R-:W-:Y:S01]  /*18c0*/  IADD3.X R6, R13, UR27, RZ, P0, !PT ;  /* 0x0000001b0d067c10 */ /* 0x000fe200087fe4ff */
[----:B------:R-:W-:Y:S01]  /*18d0*/  ULDC.64 UR24, c[0x0][0x210] ;  /* 0x0000840000187ab9 */ /* 0x000fe20000000a00 */
[----:B------:R-:W-:Y:S01]  /*18e0*/  R2UR UR11, R241 ;  /* 0x00000000f10b72ca */ /* 0x000fe200000e0000 */
[----:B------:R-:W-:Y:S01]  /*18f0*/  IMAD.WIDE.U32 R14, R7, UR36, R220 ;  /* 0x00000024070e7c25 */ /* 0x000fe2000f8e00dc */
[----:B------:R-:W-:Y:S01]  /*1900*/  IADD3 R16, P0, R220, UR8, RZ ;  /* 0x00000008dc107c10 */ /* 0x000fe2000ff1e0ff */
[----:B------:R-:W-:Y:S01]  /*1910*/  UIADD3 UR26, UR16, UR5, URZ ;  /* 0x00000005101a7290 */ /* 0x000fe2000fffe03f */
[----:B------:R-:W-:Y:S01]  /*1920*/  BSSY B1, `(.L_x_459) ;  /* 0x00005fb000017945 */ /* 0x000fe20003800000 */
[----:B------:R-:W4:Y:S01]  /*1930*/  S2UR UR54, SR_CTAID.Z ;  /* 0x00000000003679c3 */ /* 0x000f220000002700 */
[----:B------:R-:W-:Y:S01]  /*1940*/  IMAD R6, R6, UR36, RZ ;  /* 0x0000002406067c24 */ /* 0x000fe2000f8e02ff */
[----:B------:R-:W-:Y:S01]  /*1950*/  IADD3 R18, P2, R14, UR51, RZ ;  /* 0x000000330e127c10 */ /* 0x000fe2000ff5e0ff */
[----:B------:R-:W-:Y:S01]  /*1960*/  ULDC.64 UR30, c[0x0][0x478] ;  /* 0x00011e00001e7ab9 */ /* 0x000fe20000000a00 */
[----:B------:R-:W-:Y:S01]  /*1970*/  IADD3.X R17, R221, UR45, RZ, P0, !PT ;  /* 0x0000002ddd117c10 */ /* 0x000fe200087fe4ff */
[----:B------:R-:W-:Y:S01]  /*1980*/  IMAD R6, R7, UR37, R6 ;  /* 0x0000002507067c24 */ /* 0x000fe2000f8e0206 */
[----:B------:R-:W-:-:S02]  /*1990*/  UIADD3 UR29, UR16, UR23, URZ ;  /* 0x00000017101d7290 */ /* 0x000fc4000fffe03f */
[----:B-1----:R-:W-:Y:S02]  /*19a0*/  USHF.R.S32.HI UR22, URZ, 0x1f, UR9 ;  /* 0x0000001f3f167899 */ /* 0x002fe40008011409 */
[----:B------:R-:W-:Y:S01]  /*19b0*/  IADD3.X R19, R15, UR43, R6, P2, !PT ;  /* 0x0000002b0f137c10 */ /* 0x000fe200097fe406 */
[----:B------:R-:W-:Y:S01]  /*19c0*/  ULDC.64 UR8, c[0x0][0x428] ;  /* 0x00010a0000087ab9 */ /* 0x000fe20000000a00 */
[----:B------:R-:W-:Y:S01]  /*19d0*/  UIADD3 UR14, -UR10, UR59, UR11 ;  /* 0x0000003b0a0e7290 */ /* 0x000fe2000fffe10b */
[----:B------:R-:W-:Y:S01]  /*19e0*/  IMAD.U32 R14, RZ, RZ, UR8 ;  /* 0x00000008ff0e7e24 */ /* 0x000fe2000f8e00ff */
[----:B------:R-:W-:Y:S01]  /*19f0*/  UIMAD UR11, UR22, UR8, URZ ;  /* 0x00000008160b72a4 */ /* 0x000fe2000f8e023f */
[C---:B---3--:R-:W-:Y:S01]  /*1a00*/  IMAD R6, R4.reuse, UR27, RZ ;  /* 0x0000001b04067c24 */ /* 0x048fe2000f8e02ff */
[----:B------:R-:W-:Y:S01]  /*1a10*/  UIMAD UR8, UR22, UR12, URZ ;  /* 0x0000000c160872a4 */ /* 0x000fe2000f8e023f */
[----:B------:R-:W-:Y:S01]  /*1a20*/  IMAD.WIDE.U32 R20, R4, UR16, R16 ;  /* 0x0000001004147c25 */ /* 0x000fe2000f8e0010 */
[----:B--2---:R-:W-:Y:S01]  /*1a30*/  SHF.R.S32.HI R10, RZ, 0x1f, R11 ;  /* 0x0000001fff0a7819 */ /* 0x004fe2000001140b */
[----:B------:R-:W-:Y:S01]  /*1a40*/  ULDC.64 UR22, c[0x0][0x3e0] ;  /* 0x0000f80000167ab9 */ /* 0x000fe20000000a00 */
[----:B------:R-:W-:Y:S01]  /*1a50*/  ULDC.64 UR32, c[0x0][0x2b0] ;  /* 0x0000ac0000207ab9 */ /* 0x000fe20000000a00 */
[----:B------:R-:W-:Y:S01]  /*1a60*/  IMAD R6, R5, UR16, R6 ;  /* 0x0000001005067c24 */ /* 0x000fe2000f8e0206 */
[----:B------:R-:W-:Y:S01]  /*1a70*/  UIADD3 UR5, UR40, -0x1, URZ ;  /* 0xffffffff28057890 */ /* 0x000fe2000fffe03f */
[----:B------:R-:W-:Y:S01]  /*1a80*/  IMAD.U32 R16, RZ, RZ, UR12 ;  /* 0x0000000cff107e24 */ /* 0x000fe2000f8e00ff */
[----:B----4-:R-:W-:Y:S01]  /*1a90*/  UIMAD UR13, UR54, UR13, UR8 ;  /* 0x0000000d360d72a4 */ /* 0x010fe2000f8e0208 */
[----:B------:R-:W-:Y:S01]  /*1aa0*/  IMAD.IADD R7, R21, 0x1, R6 ;  /* 0x0000000115077824 */ /* 0x000fe200078e0206 */
[----:B------:R-:W-:Y:S01]  /*1ab0*/  UIADD3 UR8, UR14, -UR17, URZ ;  /* 0x800000110e087290 */ /* 0x000fe2000fffe03f */
[----:B------:R-:W-:Y:S01]  /*1ac0*/  IMAD.MOV.U32 R6, RZ, RZ, R20 ;  /* 0x000000ffff067224 */ /* 0x000fe200078e0014 */
[----:B------:R-:W-:Y:S01]  /*1ad0*/  UIMAD UR15, UR54, UR9, UR11 ;  /* 0x00000009360f72a4 */ /* 0x000fe2000f8e020b */
[----:B------:R-:W-:Y:S01]  /*1ae0*/  IMAD.WIDE.U32 R16, R16, UR54, R18 ;  /* 0x0000003610107c25 */ /* 0x000fe2000f8e0012 */
[----:B------:R-:W-:-:S02]  /*1af0*/  USHF.R.S32.HI UR27, URZ, 0x1f, UR8 ;  /* 0x0000001f3f1b7899 */ /* 0x000fc40008011408 */
[----:B------:R-:W-:Y:S01]  /*1b00*/  USHF.L.U32 UR9, UR38, 0x6, URZ ;  /* 0x0000000626097899 */ /* 0x000fe2000800063f */
[----:B------:R-:W-:Y:S01]  /*1b10*/  IMAD.WIDE.U32 R14, R14, UR54, R6 ;  /* 0x000000360e0e7c25 */ /* 0x000fe2000f8e0006 */
[----:B------:R-:W-:Y:S01]  /*1b20*/  LEA.HI R7, R10, R11, RZ, 0x5 ;  /* 0x0000000b0a077211 */ /* 0x000fe200078f28ff */
[----:B------:R-:W-:Y:S01]  /*1b30*/  ULEA.HI UR27, UR27, UR8, URZ, 0x6 ;  /* 0x000000081b1b7291 */ /* 0x000fe2000f8f303f */
[----:B------:R-:W-:Y:S01]  /*1b40*/  LEA R248, P2, R16, UR24, 0x1 ;  /* 0x0000001810f87c11 */ /* 0x000fe2000f8408ff */
[----:B------:R-:W-:Y:S01]  /*1b50*/  UIADD3 UR11, UP2, UP0, UR28, UR9, UR46 ;  /* 0x000000091c0b7290 */ /* 0x000fe2000f85e02e */
[----:B------:R-:W-:Y:S01]  /*1b60*/  LOP3.LUT R250, R7, 0xffffffe0, RZ, 0xc0, !PT ;  /* 0xffffffe007fa7812 */ /* 0x000fe200078ec0ff */
[----:B------:R-:W-:Y:S01]  /*1b70*/  USHF.R.S32.HI UR9, URZ, 0x1f, UR9 ;  /* 0x0000001f3f097899 */ /* 0x000fe20008011409 */
[----:B------:R-:W-:Y:S01]  /*1b80*/  SHF.R.S32.HI R7, RZ, 0x5, R7 ;  /* 0x00000005ff077819 */ /* 0x000fe20000011407 */
[----:B------:R-:W-:Y:S01]  /*1b90*/  USHF.R.S32.HI UR27, URZ, 0x6, UR27 ;  /* 0x000000063f1b7899 */ /* 0x000fe2000801141b */
[----:B------:R-:W-:Y:S01]  /*1ba0*/  VIADD R15, R15, UR15 ;  /* 0x0000000f0f0f7c36 */ /* 0x000fe20008000000 */
[----:B------:R-:W-:Y:S01]  /*1bb0*/  UIADD3.X UR9, UR47, UR9, UR50, UP2, UP0 ;  /* 0x000000092f097290 */ /* 0x000fe200097e0432 */
[----:B------:R-:W-:Y:S01]  /*1bc0*/  IMAD.IADD R250, R11, 0x1, -R250 ;  /* 0x000000010bfa7824 */ /* 0x000fe200078e0afa */
[----:B------:R-:W-:Y:S01]  /*1bd0*/  UISETP.LT.AND UP0, UPT, URZ, UR27, UPT ;  /* 0x0000001b3f00728c */ /* 0x000fe2000bf01270 */
[-C--:B------:R-:W-:Y:S01]  /*1be0*/  IMAD R6, R13, R4.reuse, RZ ;  /* 0x000000040d067224 */ /* 0x080fe200078e02ff */
[----:B------:R-:W-:Y:S01]  /*1bf0*/  UIADD3 UR8, UP3, UP2, UR49, UR11, UR52 ;  /* 0x0000000b31087290 */ /* 0x000fe2000fa7e034 */
[----:B------:R-:W-:Y:S01]  /*1c00*/  IMAD R12, R7, UR38, R250 ;  /* 0x00000026070c7c24 */ /* 0x000fe2000f8e02fa */
[----:B------:R-:W-:Y:S01]  /*1c10*/  USEL UR27, URZ, UR27, !UP0 ;  /* 0x0000001b3f1b7287 */ /* 0x000fe2000c000000 */
[----:B------:R-:W-:Y:S01]  /*1c20*/  VIADD R7, R17, UR13 ;  /* 0x0000000d11077c36 */ /* 0x000fe20008000000 */
[----:B------:R-:W-:Y:S01]  /*1c30*/  UIADD3.X UR9, UR48, UR9, UR44, UP3, UP2 ;  /* 0x0000000930097290 */ /* 0x000fe20009fe442c */
[C---:B------:R-:W-:Y:S01]  /*1c40*/  IMAD R6, R217.reuse, R5, R6 ;  /* 0x00000005d9067224 */ /* 0x040fe200078e0206 */
[----:B------:R-:W-:Y:S01]  /*1c50*/  UISETP.GT.AND UP0, UPT, UR40, UR27, UPT ;  /* 0x0000001b2800728c */ /* 0x000fe2000bf04270 */
[----:B------:R-:W-:Y:S01]  /*1c60*/  IADD3 R8, P0, R12, UR8, RZ ;  /* 0x000000080c087c10 */ /* 0x000fe2000ff1e0ff */
[----:B------:R-:W-:Y:S01]  /*1c70*/  IMAD.WIDE.U32 R14, R217, R4, R14 ;  /* 0x00000004d90e7225 */ /* 0x000fe200078e000e */
[----:B------:R-:W-:Y:S01]  /*1c80*/  LEA.HI.X R249, R16, UR25, R7, 0x1, P2 ;  /* 0x0000001910f97c11 */ /* 0x000fe200090f0c07 */
[----:B------:R-:W-:Y:S01]  /*1c90*/  UIMAD.WIDE UR14, UR26, 0x4, UR30 ;  /* 0x000000041a0e78a5 */ /* 0x000fe2000f8e021e */
[----:B------:R-:W-:Y:S01]  /*1ca0*/  LEA.HI.X.SX32 R7, R12, UR9, 0x1, P0 ;  /* 0x000000090c077c11 */ /* 0x000fe200080f0eff */
[----:B------:R-:W-:Y:S01]  /*1cb0*/  ULDC.64 UR16, c[0x0][0x400] ;  /* 0x0001000000107ab9 */ /* 0x000fe20000000a00 */
[----:B------:R-:W-:Y:S01]  /*1cc0*/  PLOP3.LUT P0, PT, PT, PT, UP0, 0x80, 0x0 ;  /* 0x000000000000781c */ /* 0x000fe20003f0f008 */
[----:B------:R-:W-:Y:S01]  /*1cd0*/  IMAD.IADD R6, R15, 0x1, R6 ;  /* 0x000000010f067824 */ /* 0x000fe200078e0206 */
[----:B------:R-:W-:Y:S01]  /*1ce0*/  LEA R244, P2, R8, UR16, 0x2 ;  /* 0x0000001008f47c11 */ /* 0x000fe2000f8410ff */
[----:B------:R-:W-:Y:S01]  /*1cf0*/  UIMAD.WIDE UR8, UR29, 0x4, UR32 ;  /* 0x000000041d0878a5 */ /* 0x000fe2000f8e0220 */
[----:B------:R-:W-:Y:S01]  /*1d00*/  LEA R246, P3, R14, UR22, 0x1 ;  /* 0x000000160ef67c11 */ /* 0x000fe2000f8608ff */
[----:B------:R-:W-:Y:S01]  /*1d10*/  UMOV UR13, UR14 ;  /* 0x0000000e000d7c82 */ /* 0x000fe20008000000 */
[----:B------:R-:W-:Y:S01]  /*1d20*/  LEA.HI.X R245, R8, UR17, R7, 0x2, P2 ;  /* 0x0000001108f57c11 */ /* 0x000fe200090f1407 */
[----:B------:R-:W-:Y:S01]  /*1d30*/  UMOV UR12, UR15 ;  /* 0x0000000f000c7c82 */ /* 0x000fe20008000000 */
[----:B------:R-:W-:-:S05]  /*1d40*/  LEA.HI.X R247, R14, UR23, R6, 0x1, P3 ;  /* 0x000000170ef77c11 */ /* 0x000fca00098f0c06 */
[----:B------:R-:W-:Y:S05]  /*1d50*/  @P0 BRA `(.L_x_464) ;  /* 0x0000000800280947 */ /* 0x000fea0003800000 */
[----:B------:R-:W-:Y:S01]  /*1d60*/  R2UR UR5, R242 ;  /* 0x00000000f20572ca */ /* 0x000fe200000e0000 */
[----:B------:R-:W-:-:S12]  /*1d70*/  @UP1 ULDC.64 UR8, c[0x0][0x450] ;  /* 0x0001140000081ab9 */ /* 0x000fd80000000a00 */
[----:B------:R-:W-:-:S04]  /*1d80*/  @UP1 UIADD3 UR5, UR61, UR5, URZ ;  /* 0x000000053d051290 */ /* 0x000fc8000fffe03f */
[----:B------:R-:W-:Y:S02]  /*1d90*/  @UP1 UIMAD.WIDE.U32 UR12, UR5, UR8, URZ ;  /* 0x00000008050c12a5 */ /* 0x000fe4000f8e003f */
[----:B------:R-:W-:-:S04]  /*1da0*/  @UP1 UIMAD UR5, UR5, UR9, URZ ;  /* 0x00000009050512a4 */ /* 0x000fc8000f8e023f */
[----:B------:R-:W-:Y:S01]  /*1db0*/  @UP1 UIADD3 UR18, UR13, UR5, URZ ;  /* 0x000000050d121290 */ /* 0x000fe2000fffe03f */
[----:B------:R-:W-:Y:S01]  /*1dc0*/  @UP1 UMOV UR11, UR12 ;  /* 0x0000000c000b1c82 */ /* 0x000fe20008000000 */
[----:B------:R-:W-:Y:S10]  /*1dd0*/  @P1 BRA `(.L_x_465) ;  /* 0x0000000000341947 */ /* 0x000ff40003800000 */
        /* <DEDUP_REMOVED lines=13> */
.L_x_465:
        /* <DEDUP_REMOVED lines=21> */
.L_x_466:
[----:B------:R-:W-:Y:S01]  /*2000*/  R2UR UR14, R241 ;  /* 0x00000000f10e72ca */ /* 0x000fe200000e0000 */
[----:B------:R-:W-:Y:S01]  /*2010*/  UIMAD UR5, UR35, UR8, URZ ;  /* 0x00000008230572a4 */ /* 0x000fe2000f8e023f */
[----:B------:R-:W-:Y:S01]  /*2020*/  IMAD.U32 R7, RZ, RZ, UR8 ;  /* 0x00000008ff077e24 */ /* 0x000fe2000f8e00ff */
[----:B------:R-:W-:Y:S01]  /*2030*/  UIMAD UR10, UR60, -0x40, UR10 ;  /* 0xffffffc03c0a78a4 */ /* 0x000fe2000f8e020a */
[C---:B------:R-:W-:Y:S01]  /*2040*/  IADD3 R4, R217.reuse, 0x20, RZ ;  /* 0x00000020d9047810 */ /* 0x040fe20007ffe0ff */
[----:B------:R-:W-:Y:S04]  /*2050*/  BSSY B0, `(.L_x_467) ;  /* 0x000001d000007945 */ /* 0x000fe80003800000 */
[----:B------:R-:W-:-:S04]  /*2060*/  ISETP.GE.AND P1, PT, R217, UR10, PT ;  /* 0x0000000ad9007c0c */ /* 0x000fc8000bf26270 */
[----:B------:R-:W-:Y:S01]  /*2070*/  UIMAD UR5, UR14, UR9, UR5 ;  /* 0x000000090e0572a4 */ /* 0x000fe2000f8e0205 */
[----:B------:R-:W-:Y:S01]  /*2080*/  IMAD.WIDE.U32 R6, R7, UR14, R220 ;  /* 0x0000000e07067c25 */ /* 0x000fe2000f8e00dc */
[----:B------:R-:W1:Y:S04]  /*2090*/  S2UR UR14, SR_CTAID.Z ;  /* 0x00000000000e79c3 */ /* 0x000e680000002700 */
[----:B------:R-:W-:Y:S01]  /*20a0*/  IMAD.U32 R5, RZ, RZ, UR5 ;  /* 0x00000005ff057e24 */ /* 0x000fe2000f8e00ff */
[----:B------:R-:W-:-:S04]  /*20b0*/  IADD3 R8, P0, R6, UR11, RZ ;  /* 0x0000000b06087c10 */ /* 0x000fc8000ff1e0ff */
[----:B------:R-:W-:Y:S02]  /*20c0*/  IADD3.X R9, R7, UR18, R5, P0, !PT ;  /* 0x0000001207097c10 */ /* 0x000fe400087fe405 */
[----:B------:R-:W-:Y:S01]  /*20d0*/  ISETP.GE.AND P0, PT, R4, UR10, PT ;  /* 0x0000000a04007c0c */ /* 0x000fe2000bf06270 */
[----:B-1----:R-:W-:-:S03]  /*20e0*/  USHF.R.S32.HI UR19, URZ, 0x1f, UR14 ;  /* 0x0000001f3f137899 */ /* 0x002fc6000801140e */
[----:B------:R-:W-:Y:S02]  /*20f0*/  ULDC.64 UR14, c[0x0][0x468] ;  /* 0x00011a00000e7ab9 */ /* 0x000fe40000000a00 */
[----:B------:R-:W-:Y:S01]  /*2100*/  UIMAD UR5, UR19, UR14, URZ ;  /* 0x0000000e130572a4 */ /* 0x000fe2000f8e023f */
[----:B------:R-:W-:-:S05]  /*2110*/  IMAD.U32 R6, RZ, RZ, UR14 ;  /* 0x0000000eff067e24 */ /* 0x000fca000f8e00ff */
[----:B------:R-:W1:Y:S02]  /*2120*/  S2UR UR19, SR_CTAID.Z ;  /* 0x00000000001379c3 */ /* 0x000e640000002700 */
[----:B-1----:R-:W-:Y:S01]  /*2130*/  UIMAD UR15, UR19, UR15, UR5 ;  /* 0x0000000f130f72a4 */ /* 0x002fe2000f8e0205 */
        /* <DEDUP_REMOVED lines=14> */
.L_x_468:
[----:B------:R-:W-:Y:S05]  /*2220*/  BSYNC B0 ;  /* 0x0000000000007941 */ /* 0x000fea0003800000 */
.L_x_467:
        /* <DEDUP_REMOVED lines=15> */
.L_x_470:
[----:B------:R-:W-:Y:S05]  /*2320*/  BSYNC B0 ;  /* 0x0000000000007941 */ /* 0x000fea0003800000 */
.L_x_469:
[----:B------:R-:W3:Y:S01]  /*2330*/  S2UR UR8, SR_CTAID.Z ;  /* 0x00000000000879c3 */ /* 0x000ee20000002700 */
[----:B------:R-:W-:Y:S01]  /*2340*/  R2UR UR9, R241 ;  /* 0x00000000f10972ca */ /* 0x000fe200000e0000 */
[----:B------:R-:W-:Y:S01]  /*2350*/  IMAD.U32 R5, RZ, RZ, UR12 ;  /* 0x0000000cff057e24 */ /* 0x000fe2000f8e00ff */
[----:B------:R-:W-:Y:S01]  /*2360*/  UIMAD UR5, UR35, UR12, URZ ;  /* 0x0000000c230572a4 */ /* 0x000fe2000f8e023f */
[----:B------:R-:W-:Y:S04]  /*2370*/  BSSY B0, `(.L_x_471) ;  /* 0x000001a000007945 */ /* 0x000fe80003800000 */
[----:B------:R-:W4:Y:S06]  /*2380*/  S2UR UR10, SR_CTAID.Z ;  /* 0x00000000000a79c3 */ /* 0x000f2c0000002700 */
[----:B------:R-:W-:Y:S01]  /*2390*/  IMAD.WIDE.U32 R4, R5, UR9, R220 ;  /* 0x0000000905047c25 */ /* 0x000fe2000f8e00dc */
[----:B------:R-:W-:-:S02]  /*23a0*/  UIMAD UR5, UR9, UR13, UR5 ;  /* 0x0000000d090572a4 */ /* 0x000fc4000f8e0205 */
[----:B------:R-:W-:-:S04]  /*23b0*/  IADD3 R8, P2, R4, UR16, RZ ;  /* 0x0000001004087c10 */ /* 0x000fc8000ff5e0ff */
[----:B------:R-:W-:Y:S01]  /*23c0*/  IMAD.U32 R4, RZ, RZ, UR5 ;  /* 0x00000005ff047e24 */ /* 0x000fe2000f8e00ff */
[----:B---3--:R-:W-:-:S04]  /*23d0*/  USHF.R.S32.HI UR11, URZ, 0x1f, UR8 ;  /* 0x0000001f3f0b7899 */ /* 0x008fc80008011408 */
[----:B------:R-:W-:Y:S01]  /*23e0*/  IADD3.X R9, R5, UR17, R4, P2, !PT ;  /* 0x0000001105097c10 */ /* 0x000fe200097fe404 */
[----:B------:R-:W-:Y:S02]  /*23f0*/  ULDC.64 UR8, c[0x0][0x470] ;  /* 0x00011c0000087ab9 */ /* 0x000fe40000000a00 */
[----:B------:R-:W-:Y:S01]  /*2400*/  UIMAD UR5, UR11, UR8, URZ ;  /* 0x000000080b0572a4 */ /* 0x000fe2000f8e023f */
[----:B--2---:R-:W-:-:S03]  /*2410*/  MOV R6, UR8 ;  /* 0x0000000800067c02 */ /* 0x004fc60008000f00 */
[----:B----4-:R-:W-:Y:S02]  /*2420*/  UIMAD UR9, UR10, UR9, UR5 ;  /* 0x000000090a0972a4 */ /* 0x010fe4000f8e0205 */
        /* <DEDUP_REMOVED lines=10> */
[----:B-1----:R-:W-:-:S04]  /*24d0*/  LEA R10, P1, R8, UR8, 0x1 ;  /* 0x00000008080a7c11 */ /* 0x002fc8000f8208ff */
[----:B------:R-:W-:-:S05]  /*24e0*/  LEA.HI.X R11, R8, UR9, R4, 0x1, P1 ;  /* 0x00000009080b7c11 */ /* 0x000fca00088f0c04 */
[----:B------:R2:W-:Y:S04]  /*24f0*/  STG.E.128 desc[UR6][R10.64], RZ ;  /* 0x000000ff0a007986 */ /* 0x0005e8000c101d06 */
[----:B------:R2:W-:Y:S02]  /*2500*/  STG.E.128 desc[UR6][R10.64+0x80], RZ ;  /* 0x000080ff0a007986 */ /* 0x0005e4000c101d06 */
.L_x_472:
[----:B------:R-:W-:Y:S05]  /*2510*/  BSYNC B0 ;  /* 0x0000000000007941 */ /* 0x000fea0003800000 */
.L_x_471:
        /* <DEDUP_REMOVED lines=14> */
.L_x_464:
[----:B------:R-:W-:Y:S01]  /*2600*/  R2UR UR22, R241 ;  /* 0x00000000f11672ca */ /* 0x000fe200000e0000 */
[----:B------:R-:W-:Y:S01]  /*2610*/  UIMAD UR15, UR35, UR18, URZ ;  /* 0x00000012230f72a4 */ /* 0x000fe2000f8e023f */
[----:B------:R-:W-:Y:S01]  /*2620*/  IMAD.U32 R7, RZ, RZ, UR18 ;  /* 0x00000012ff077e24 */ /* 0x000fe2000f8e00ff */
[----:B------:R-:W-:Y:S01]  /*2630*/  UIMAD UR14, UR60, -0x40, UR10 ;  /* 0xffffffc03c0e78a4 */ /* 0x000fe2000f8e020a */
[----:B------:R-:W-:Y:S01]  /*2640*/  VIADD R8, R217, 0x20 ;  /* 0x00000020d9087836 */ /* 0x000fe20000000000 */
[----:B------:R-:W-:Y:S01]  /*2650*/  UIMAD UR11, UR5, -0x40, UR59 ;  /* 0xffffffc0050b78a4 */ /* 0x000fe2000f8e023b */
[----:B------:R-:W-:Y:S02]  /*2660*/  IMAD.MOV.U32 R238, RZ, RZ, 0x7f800000 ;  /* 0x7f800000ffee7424 */ /* 0x000fe400078e00ff */
[----:B------:R-:W-:Y:S01]  /*2670*/  IMAD.MOV.U32 R239, RZ, RZ, 0x7f800000 ;  /* 0x7f800000ffef7424 */ /* 0x000fe200078e00ff */
[C---:B------:R-:W-:Y:S01]  /*2680*/  ISETP.GE.AND P3, PT, R8.reuse, UR14, PT ;  /* 0x0000000e08007c0c */ /* 0x040fe2000bf66270 */
[----:B------:R-:W-:Y:S01]  /*2690*/  S2UR UR23, SR_CTAID.Y ;  /* 0x00000000001779c3 */ /* 0x000fe20000002600 */
[----:B------:R-:W-:-:S02]  /*26a0*/  ISETP.GE.AND P1, PT, R8, UR11, PT ;  /* 0x0000000b08007c0c */ /* 0x000fc4000bf26270 */
[----:B------:R-:W-:Y:S01]  /*26b0*/  UIMAD UR16, UR22, UR19, UR15 ;  /* 0x00000013161072a4 */ /* 0x000fe2000f8e020f */
[--C-:B------:R-:W-:Y:S01]  /*26c0*/  IMAD.WIDE.U32 R14, R7, UR22, R220.reuse ;  /* 0x00000016070e7c25 */ /* 0x100fe2000f8e00dc */
[----:B------:R-:W-:Y:S01]  /*26d0*/  UIMAD UR15, UR35, UR20, URZ ;  /* 0x00000014230f72a4 */ /* 0x000fe2000f8e023f */
[----:B------:R-:W-:Y:S02]  /*26e0*/  ISETP.GE.AND P4, PT, R217, UR14, PT ;  /* 0x0000000ed9007c0c */ /* 0x000fe4000bf86270 */
[----:B------:R-:W-:Y:S01]  /*26f0*/  IMAD.U32 R7, RZ, RZ, UR20 ;  /* 0x00000014ff077e24 */ /* 0x000fe2000f8e00ff */
[----:B------:R-:W-:Y:S01]  /*2700*/  UIMAD UR15, UR22, UR21, UR15 ;  /* 0x00000015160f72a4 */ /* 0x000fe2000f8e020f */
[----:B------:R-:W-:Y:S01]  /*2710*/  IMAD.U32 R6, RZ, RZ, UR16 ;  /* 0x00000010ff067e24 */ /* 0x000fe2000f8e00ff */
[----:B------:R-:W-:Y:S01]  /*2720*/  IADD3 R14, P0, R14, UR34, RZ ;  /* 0x000000220e0e7c10 */ /* 0x000fe2000ff1e0ff */
[----:B------:R-:W-:Y:S01]  /*2730*/  IMAD.WIDE.U32 R16, R7, UR22, R220 ;  /* 0x0000001607107c25 */ /* 0x000fe2000f8e00dc */
[----:B------:R-:W-:Y:S01]  /*2740*/  ULDC.64 UR16, c[0x0][0x268] ;  /* 0x00009a0000107ab9 */ /* 0x000fe20000000a00 */
[----:B------:R-:W1:Y:S01]  /*2750*/  S2UR UR24, SR_CTAID.Z ;  /* 0x00000000001879c3 */ /* 0x000e620000002700 */
[----:B------:R-:W-:Y:S01]  /*2760*/  IADD3.X R15, R15, UR41, R6, P0, !PT ;  /* 0x000000290f0f7c10 */ /* 0x000fe200087fe406 */
[----:B------:R-:W-:Y:S01]  /*2770*/  IMAD.U32 R6, RZ, RZ, UR15 ;  /* 0x0000000fff067e24 */ /* 0x000fe2000f8e00ff */
[----:B------:R-:W-:Y:S01]  /*2780*/  IADD3 R16, P0, R16, UR39, RZ ;  /* 0x0000002710107c10 */ /* 0x000fe2000ff1e0ff */
[----:B------:R-:W-:Y:S01]  /*2790*/  IMAD R7, R9, UR16, RZ ;  /* 0x0000001009077c24 */ /* 0x000fe2000f8e02ff */
[----:B------:R-:W-:-:S02]  /*27a0*/  ULDC.64 UR14, c[0x0][0x260] ;  /* 0x00009800000e7ab9 */ /* 0x000fc40000000a00 */
[----:B------:R-:W-:Y:S01]  /*27b0*/  IADD3.X R17, R17, UR42, R6, P0, !PT ;  /* 0x0000002a11117c10 */ /* 0x000fe200087fe406 */
[C---:B------:R-:W-:Y:S01]  /*27c0*/  IMAD R26, R22.reuse, UR17, R7 ;  /* 0x00000011161a7c24 */ /* 0x040fe2000f8e0207 */
[----:B------:R-:W-:Y:S01]  /*27d0*/  @!P3 IADD3 R20, P0, R217, 0x20, RZ ;  /* 0x00000020d914b810 */ /* 0x000fe20007f1e0ff */
[----:B------:R-:W-:Y:S01]  /*27e0*/  IMAD R9, R9, UR14, RZ ;  /* 0x0000000e09097c24 */ /* 0x000fe2000f8e02ff */
[----:B------:R-:W2:Y:S01]  /*27f0*/  LDC R235, c[0x0][0x270] ;  /* 0x00009c00ffeb7b82 */ /* 0x000ea20000000800 */
[----:B------:R-:W-:Y:S01]  /*2800*/  IMAD.WIDE.U32 R6, R22, UR16, R14 ;  /* 0x0000001016067c25 */ /* 0x000fe2000f8e000e */
[----:B------:R-:W-:-:S03]  /*2810*/  UIMAD.WIDE.U32 UR16, UR36, 0x40, URZ ;  /* 0x00000040241078a5 */ /* 0x000fc6000f8e003f */
[----:B------:R-:W-:-:S04]  /*2820*/  IMAD.WIDE.U32 R14, R4, 0x40, RZ ;  /* 0x00000040040e7825 */ /* 0x000fc800078e00ff */
[----:B------:R-:W-:Y:S01]  /*2830*/  IMAD R24, R22, UR15, R9 ;  /* 0x0000000f16187c24 */ /* 0x000fe2000f8e0209 */
[----:B------:R-:W-:Y:S01]  /*2840*/  @!P1 IADD3 R18, P2, R246, R14, RZ ;  /* 0x0000000ef6129210 */ /* 0x000fe20007f5e0ff */
[----:B------:R-:W-:Y:S01]  /*2850*/  IMAD.SHL.U32 R9, R5, 0x40, RZ ;  /* 0x0000004005097824 */ /* 0x000fe200078e00ff */
[----:B------:R-:W-:Y:S01]  /*2860*/  USHF.L.U32 UR15, UR37, 0x6, URZ ;  /* 0x00000006250f7899 */ /* 0x000fe2000800063f */
[----:B------:R-:W-:Y:S01]  /*2870*/  IMAD.IADD R27, R7, 0x1, R26 ;  /* 0x00000001071b7824 */ /* 0x000fe200078e021a */
[----:B------:R-:W3:Y:S01]  /*2880*/  @!P4 LDC.64 R4, c[0x0][0x220] ;  /* 0x00008800ff04cb82 */ /* 0x000ee20000000a00 */
[----:B------:R-:W-:Y:S01]  /*2890*/  @!P3 IMAD.X R7, RZ, RZ, R13, P0 ;  /* 0x000000ffff07b224 */ /* 0x000fe200000e060d */
[----:B------:R-:W-:Y:S01]  /*28a0*/  @!P1 IADD3.X R19, R247, R15, R9, P2, !PT ;  /* 0x0000000ff7139210 */ /* 0x000fe200017fe409 */
[----:B------:R-:W-:Y:S01]  /*28b0*/  @!P4 IMAD.MOV.U32 R26, RZ, RZ, R6 ;  /* 0x000000ffff1ac224 */ /* 0x000fe200078e0006 */
[----:B------:R-:W-:Y:S01]  /*28c0*/  @!P3 IADD3 R15, P0, R217, 0x20, RZ ;  /* 0x00000020d90fb810 */ /* 0x000fe20007f1e0ff */
[----:B------:R-:W-:-:S02]  /*28d0*/  @!P3 IMAD R7, R7, UR18, RZ ;  /* 0x000000120707bc24 */ /* 0x000fc4000f8e02ff */
[----:B------:R-:W-:Y:S02]  /*28e0*/  @!P3 IMAD.MOV.U32 R8, RZ, RZ, R6 ;  /* 0x000000ffff08b224 */ /* 0x000fe400078e0006 */
[----:B------:R-:W-:Y:S01]  /*28f0*/  @!P3 IMAD.X R14, RZ, RZ, R13, P0 ;  /* 0x000000ffff0eb224 */ /* 0x000fe200000e060d */
[----:B------:R-:W-:Y:S01]  /*2900*/  PLOP3.LUT P0, PT, PT, PT, UP4, 0x80, 0x0 ;  /* 0x000000000000781c */ /* 0x000fe20003f0f048 */
[----:B------:R-:W-:Y:S02]  /*2910*/  @!P3 IMAD.MOV.U32 R9, RZ, RZ, R27 ;  /* 0x000000ffff09b224 */ /* 0x000fe400078e001b */
[C---:B------:R-:W-:Y:S02]  /*2920*/  @!P3 IMAD R12, R20.reuse, UR19, R7 ;  /* 0x00000013140cbc24 */ /* 0x040fe4000f8e0207 */
[----:B------:R-:W4:Y:S01]  /*2930*/  @!P3 LDC.64 R6, c[0x0][0x220] ;  /* 0x00008800ff06bb82 */ /* 0x000f220000000a00 */
[----:B------:R-:W-:-:S04]  /*2940*/  @!P3 IMAD.WIDE.U32 R20, R20, UR18, R8 ;  /* 0x000000121414bc25 */ /* 0x000fc8000f8e0008 */
[----:B------:R-:W-:Y:S01]  /*2950*/  IMAD.WIDE.U32 R22, R22, UR14, R16 ;  /* 0x0000000e16167c25 */ /* 0x000fe2000f8e0010 */
[----:B------:R-:W-:Y:S02]  /*2960*/  ULEA.HI UR14, UR5, UR5, URZ, 0x1 ;  /* 0x00000005050e7291 */ /* 0x000fe4000f8f083f */
[----:B------:R-:W1:Y:S01]  /*2970*/  @!P4 LDC.64 R8, c[0x0][0x218] ;  /* 0x00008600ff08cb82 */ /* 0x000e620000000a00 */
[----:B------:R-:W-:-:S07]  /*2980*/  @!P4 IMAD R16, R13, UR18, RZ ;  /* 0x000000120d10cc24 */ /* 0x000fce000f8e02ff */
[----:B------:R-:W-:Y:S01]  /*2990*/  @P0 BAR.SYNC.DEFER_BLOCKING 0x0 ;  /* 0x0000000000000b1d */ /* 0x000fe20000010000 */
[----:B------:R-:W-:Y:S01]  /*29a0*/  @!P4 IMAD.WIDE.U32 R26, R217, UR18, R26 ;  /* 0x00000012d91acc25 */ /* 0x000fe2000f8e001a */
[----:B------:R-:W-:-:S03]  /*29b0*/  ULOP3.LUT UR14, UR14, 0xfffffffe, URZ, 0xc0, !UPT ;  /* 0xfffffffe0e0e7892 */ /* 0x000fc6000f8ec03f */
[----:B------:R-:W-:Y:S01]  /*29c0*/  @!P4 IMAD R16, R217, UR19, R16 ;  /* 0x00000013d910cc24 */ /* 0x000fe2000f8e0210 */
[C---:B---3--:R-:W-:Y:S01]  /*29d0*/  @!P4 LEA R28, P2, R26.reuse, R4, 0x1 ;  /* 0x000000041a1cc211 */ /* 0x048fe200078408ff */
[----:B------:R-:W-:Y:S01]  /*29e0*/  IMAD.IADD R25, R23, 0x1, R24 ;  /* 0x0000000117197824 */ /* 0x000fe200078e0218 */
[----:B------:R-:W-:Y:S01]  /*29f0*/  UIADD3 UR14, UR5, -UR14, URZ ;  /* 0x8000000e050e7290 */ /* 0x000fe2000fffe03f */
[----:B------:R-:W-:Y:S02]  /*2a00*/  @!P4 IMAD.IADD R16, R27, 0x1, R16 ;  /* 0x000000011b10c824 */ /* 0x000fe400078e0210 */
[----:B------:R-:W-:Y:S01]  /*2a10*/  @!P4 IMAD R4, R13, UR20, RZ ;  /* 0x000000140d04cc24 */ /* 0x000fe2000f8e02ff */
[----:B------:R-:W-:Y:S01]  /*2a20*/  UISETP.NE.AND UP0, UPT, UR14, 0x1, UPT ;  /* 0x000000010e00788c */ /* 0x000fe2000bf05270 */
[----:B------:R-:W-:Y:S01]  /*2a30*/  @!P4 IMAD.MOV.U32 R24, RZ, RZ, R22 ;  /* 0x000000ffff18c224 */ /* 0x000fe200078e0016 */
[----:B------:R-:W-:Y:S01]  /*2a40*/  @!P4 LEA.HI.X R29, R26, R5, R16, 0x1, P2 ;  /* 0x000000051a1dc211 */ /* 0x000fe200010f0c10 */
[----:B------:R-:W-:Y:S01]  /*2a50*/  @!P3 IMAD.MOV.U32 R23, RZ, RZ, R25 ;  /* 0x000000ffff17b224 */ /* 0x000fe200078e0019 */
[----:B----4-:R-:W-:Y:S01]  /*2a60*/  @!P3 LEA R16, P2, R20, R6, 0x1 ;  /* 0x000000061410b211 */ /* 0x010fe200078408ff */
[----:B------:R-:W-:-:S02]  /*2a70*/  @!P3 IMAD.IADD R12, R21, 0x1, R12 ;  /* 0x00000001150cb824 */ /* 0x000fc400078e020c */
[C---:B------:R-:W-:Y:S02]  /*2a80*/  @!P4 IMAD R13, R217.reuse, UR21, R4 ;  /* 0x00000015d90dcc24 */ /* 0x040fe4000f8e0204 */
[----:B------:R-:W-:Y:S01]  /*2a90*/  @!P4 IMAD.WIDE.U32 R24, R217, UR20, R24 ;  /* 0x00000014d918cc25 */ /* 0x000fe2000f8e0018 */
[----:B------:R-:W3:Y:S01]  /*2aa0*/  @!P3 LDC.64 R4, c[0x0][0x218] ;  /* 0x00008600ff04bb82 */ /* 0x000ee20000000a00 */
[----:B------:R-:W-:Y:S01]  /*2ab0*/  @!P3 LEA.HI.X R17, R20, R7, R12, 0x1, P2 ;  /* 0x000000071411b211 */ /* 0x000fe200010f0c0c */
[----:B------:R4:W-:Y:S01]  /*2ac0*/  @P4 STS.128 [R226+0x10000], RZ ;  /* 0x010000ffe2004388 */ /* 0x0009e20000000c00 */
[----:B------:R-:W-:Y:S01]  /*2ad0*/  @!P4 IMAD.IADD R6, R25, 0x1, R13 ;  /* 0x000000011906c824 */ /* 0x000fe200078e020d */
[----:B-1----:R-:W-:Y:S01]  /*2ae0*/  @!P4 LEA R26, P0, R24, R8, 0x1 ;  /* 0x00000008181ac211 */ /* 0x002fe200078008ff */
[----:B------:R-:W-:Y:S01]  /*2af0*/  @!P3 IMAD R14, R14, UR20, RZ ;  /* 0x000000140e0ebc24 */ /* 0x000fe2000f8e02ff */
[----:B------:R-:W-:Y:S01]  /*2b00*/  ISETP.GE.AND P2, PT, R217, UR11, PT ;  /* 0x0000000bd9007c0c */ /* 0x000fe2000bf46270 */
[----:B------:R4:W-:Y:S01]  /*2b10*/  @P4 STS.128 [R226+0x12000], RZ ;  /* 0x012000ffe2004388 */ /* 0x0009e20000000c00 */
[----:B------:R-:W-:Y:S01]  /*2b20*/  @!P4 LEA.HI.X R27, R24, R9, R6, 0x1, P0 ;  /* 0x00000009181bc211 */ /* 0x000fe200000f0c06 */
[----:B------:R-:W-:Y:S01]  /*2b30*/  VIADD R9, R216, 0x2000 ;  /* 0x00002000d8097836 */ /* 0x000fe20000000000 */
[----:B------:R-:W-:Y:S01]  /*2b40*/  PLOP3.LUT P0, PT, PT, PT, UP0, 0x80, 0x0 ;  /* 0x000000000000781c */ /* 0x000fe20003f0f008 */
[----:B------:R-:W-:Y:S01]  /*2b50*/  @!PT LDS RZ, [RZ] ;  /* 0x00000000fffff984 */ /* 0x000fe20000000800 */
[----:B------:R-:W-:Y:S01]  /*2b60*/  @!PT LDS RZ, [RZ] ;  /* 0x00000000fffff984 */ /* 0x000fe20000000800 */
[----:B------:R-:W-:Y:S01]  /*2b70*/  @!PT LDS RZ, [RZ] ;  /* 0x00000000fffff984 */ /* 0x000fe20000000800 */
[----:B------:R-:W-:Y:S01]  /*2b80*/  @!P4 LDGSTS.E.BYPASS.LTC128B.128 [R226+0x10000], desc[UR6][R28.64] ;  /* 0x100000001ce2cfae */ /* 0x000fe2000b901d46 */
[----:B------:R-:W-:Y:S01]  /*2b90*/  IMAD.U32 R7, RZ, RZ, UR15 ;  /* 0x0000000fff077e24 */ /* 0x000fe2000f8e00ff */
[----:B------:R-:W-:Y:S01]  /*2ba0*/  @!P1 IADD3 R6, P6, R248, UR16, RZ ;  /* 0x00000010f8069c10 */ /* 0x000fe2000ffde0ff */
[----:B------:R-:W-:Y:S01]  /*2bb0*/  @!P3 IMAD R14, R15, UR21, R14 ;  /* 0x000000150f0ebc24 */ /* 0x000fe2000f8e020e */
[----:B------:R1:W-:Y:S01]  /*2bc0*/  @!P4 LDGSTS.E.BYPASS.LTC128B.128 [R226+0x12000], desc[UR6][R28.64+0x80] ;  /* 0x120000801ce2cfae */ /* 0x0003e2000b901d46 */
[----:B------:R-:W-:Y:S01]  /*2bd0*/  SEL R9, R9, R216, !P0 ;  /* 0x000000d809097207 */ /* 0x000fe20004000000 */
[----:B------:R-:W-:Y:S01]  /*2be0*/  @!P3 IMAD.WIDE.U32 R22, R15, UR20, R22 ;  /* 0x000000140f16bc25 */ /* 0x000fe2000f8e0016 */
[----:B------:R-:W-:Y:S01]  /*2bf0*/  @!P1 IADD3.X R7, R249, UR17, R7, P6, !PT ;  /* 0x00000011f9079c10 */ /* 0x000fe2000b7fe407 */
[----:B------:R4:W-:Y:S01]  /*2c00*/  @P3 STS.128 [R226+0x11000], RZ ;  /* 0x011000ffe2003388 */ /* 0x0009e20000000c00 */
[----:B------:R-:W-:Y:S01]  /*2c10*/  LEA R240, R9, UR4, 0x1 ;  /* 0x0000000409f07c11 */ /* 0x000fe2000f8e08ff */
[----:B------:R-:W-:Y:S01]  /*2c20*/  @!P3 IMAD.IADD R14, R23, 0x1, R14 ;  /* 0x00000001170eb824 */ /* 0x000fe200078e020e */
[----:B------:R-:W-:Y:S01]  /*2c30*/  LEA.HI R8, R10, R11, RZ, 0x3 ;  /* 0x0000000b0a087211 */ /* 0x000fe200078f18ff */
[----:B------:R4:W-:Y:S01]  /*2c40*/  @P3 STS.128 [R226+0x13000], RZ ;  /* 0x013000ffe2003388 */ /* 0x0009e20000000c00 */
[----:B---3--:R-:W-:Y:S01]  /*2c50*/  @!P3 LEA R4, P5, R22, R4, 0x1 ;  /* 0x000000041604b211 */ /* 0x008fe200078a08ff */
[----:B------:R-:W-:-:S02]  /*2c60*/  USHF.L.U32 UR18, UR38, 0x4, URZ ;  /* 0x0000000426127899 */ /* 0x000fc4000800063f */
[----:B------:R-:W-:Y:S01]  /*2c70*/  @!PT LDS RZ, [RZ] ;  /* 0x00000000fffff984 */ /* 0x000fe20000000800 */
[----:B------:R-:W-:Y:S01]  /*2c80*/  @!PT LDS RZ, [RZ] ;  /* 0x00000000fffff984 */ /* 0x000fe20000000800 */
[----:B------:R-:W-:Y:S01]  /*2c90*/  @!PT LDS RZ, [RZ] ;  /* 0x00000000fffff984 */ /* 0x000fe20000000800 */
[----:B------:R-:W-:Y:S01]  /*2ca0*/  @!P3 LDGSTS.E.BYPASS.LTC128B.128 [R226+0x11000], desc[UR6][R16.64] ;  /* 0x1100000010e2bfae */ /* 0x000fe2000b901d46 */
[----:B------:R-:W-:Y:S02]  /*2cb0*/  @!P3 LEA.HI.X R5, R22, R5, R14, 0x1, P5 ;  /* 0x000000051605b211 */ /* 0x000fe400028f0c0e */
[----:B------:R-:W-:Y:S01]  /*2cc0*/  SHF.R.S32.HI R237, RZ, 0x1f, R250 ;  /* 0x0000001fffed7819 */ /* 0x000fe200000114fa */
[----:B------:R-:W-:Y:S01]  /*2cd0*/  @!P3 LDGSTS.E.BYPASS.LTC128B.128 [R226+0x13000], desc[UR6][R16.64+0x80] ;  /* 0x1300008010e2bfae */ /* 0x000fe2000b901d46 */
[----:B------:R-:W3:Y:S01]  /*2ce0*/  LDC.64 R14, c[0x0][0x3b8] ;  /* 0x0000ee00ff0e7b82 */ /* 0x000ee20000000a00 */
[----:B------:R-:W-:Y:S02]  /*2cf0*/  USHF.L.U32 UR14, UR38, 0x3, URZ ;  /* 0x00000003260e7899 */ /* 0x000fe4000800063f */
[----:B------:R-:W0:Y:S01]  /*2d00*/  LDGDEPBAR ;  /* 0x00000000000079af */ /* 0x000e220000000000 */
[----:B------:R-:W-:Y:S02]  /*2d10*/  IMAD.MOV.U32 R206, RZ, RZ, 0x20 ;  /* 0x00000020ffce7424 */ /* 0x000fe400078e00ff */
[----:B------:R-:W-:Y:S01]  /*2d20*/  IMAD.MOV.U32 R205, RZ, RZ, 0x40 ;  /* 0x00000040ffcd7424 */ /* 0x000fe200078e00ff */
[----:B------:R4:W-:Y:S01]  /*2d30*/  @P2 STS.128 [R226+0x8000], RZ ;  /* 0x008000ffe2002388 */ /* 0x0009e20000000c00 */
[----:B------:R-:W-:-:S02]  /*2d40*/  UIADD3 UR46, UR59, 0x40, UR22 ;  /* 0x000000403b2e7890 */ /* 0x000fc4000fffe016 */
[----:B------:R-:W-:Y:S01]  /*2d50*/  UIADD3 UR45, UR22, 0x40, URZ ;  /* 0x00000040162d7890 */ /* 0x000fe2000fffe03f */
[----:B------:R4:W-:Y:S01]  /*2d60*/  @P2 STS.128 [R226+0xa000], RZ ;  /* 0x00a000ffe2002388 */ /* 0x0009e20000000c00 */
[----:B------:R-:W-:Y:S01]  /*2d70*/  IMAD.SHL.U32 R234, R214, 0x20, RZ ;  /* 0x00000020d6ea7824 */ /* 0x000fe200078e00ff */
[----:B------:R-:W-:Y:S01]  /*2d80*/  CS2R R94, SRZ ;  /* 0x00000000005e7805 */ /* 0x000fe2000001ff00 */
[----:B------:R-:W-:Y:S01]  /*2d90*/  IMAD.MOV.U32 R233, RZ, RZ, 0x8 ;  /* 0x00000008ffe97424 */ /* 0x000fe200078e00ff */
[----:B------:R-:W-:Y:S01]  /*2da0*/  @!PT LDS RZ, [RZ] ;  /* 0x00000000fffff984 */ /* 0x000fe20000000800 */
[----:B------:R-:W-:Y:S01]  /*2db0*/  @!PT LDS RZ, [RZ] ;  /* 0x00000000fffff984 */ /* 0x000fe20000000800 */
[----:B------:R-:W-:Y:S01]  /*2dc0*/  @!PT LDS RZ, [RZ] ;  /* 0x00000000fffff984 */ /* 0x000fe20000000800 */
[----:B------:R-:W-:Y:S01]  /*2dd0*/  @!P2 LDGSTS.E.BYPASS.LTC128B.128 [R226+0x8000], desc[UR6][R246.64] ;  /* 0x08000000f6e2afae */ /* 0x000fe2000b901d46 */
[----:B------:R-:W-:Y:S01]  /*2de0*/  IMAD.MOV.U32 R232, RZ, RZ, 0x4 ;  /* 0x00000004ffe87424 */ /* 0x000fe200078e00ff */
[----:B------:R-:W-:Y:S02]  /*2df0*/  CS2R R92, SRZ ;  /* 0x00000000005c7805 */ /* 0x000fe4000001ff00 */
[----:B------:R-:W-:Y:S01]  /*2e00*/  CS2R R98, SRZ ;  /* 0x0000000000627805 */ /* 0x000fe2000001ff00 */
[----:B------:R-:W-:Y:S01]  /*2e10*/  @!P2 LDGSTS.E.BYPASS.LTC128B.128 [R226+0xa000], desc[UR6][R246.64+0x80] ;  /* 0x0a000080f6e2afae */ /* 0x000fe2000b901d46 */
[----:B------:R-:W-:-:S02]  /*2e20*/  CS2R R96, SRZ ;  /* 0x0000000000607805 */ /* 0x000fc4000001ff00 */
[----:B------:R-:W-:Y:S02]  /*2e30*/  CS2R R90, SRZ ;  /* 0x00000000005a7805 */ /* 0x000fe4000001ff00 */
[----:B------:R-:W-:Y:S01]  /*2e40*/  CS2R R88, SRZ ;  /* 0x0000000000587805 */ /* 0x000fe2000001ff00 */
[----:B------:R4:W-:Y:S01]  /*2e50*/  @P1 STS.128 [R226+0x9000], RZ ;  /* 0x009000ffe2001388 */ /* 0x0009e20000000c00 */
        /* <DEDUP_REMOVED lines=14> */
[----:B------:R-:W-:Y:S01]  /*2f40*/  @!P1 LDGSTS.E.BYPASS.LTC128B.128 [R226+0xb000], desc[UR6][R18.64+0x80] ;  /* 0x0b00008012e29fae */ /* 0x000fe2000b901d46 */
[----:B------:R-:W-:-:S02]  /*2f50*/  CS2R R68, SRZ ;  /* 0x0000000000447805 */ /* 0x000fc4000001ff00 */
[----:B------:R-:W-:Y:S02]  /*2f60*/  CS2R R46, SRZ ;  /* 0x00000000002e7805 */ /* 0x000fe4000001ff00 */
[----:B------:R-:W-:Y:S01]  /*2f70*/  CS2R R44, SRZ ;  /* 0x00000000002c7805 */ /* 0x000fe2000001ff00 */
[----:B------:R4:W-:Y:S01]  /*2f80*/  @P2 STS [R240], RZ ;  /* 0x000000fff0002388 */ /* 0x0009e20000000800 */
[----:B------:R-:W-:Y:S02]  /*2f90*/  CS2R R50, SRZ ;  /* 0x0000000000327805 */ /* 0x000fe4000001ff00 */
[----:B------:R-:W-:Y:S02]  /*2fa0*/  CS2R R48, SRZ ;  /* 0x0000000000307805 */ /* 0x000fe4000001ff00 */
[----:B------:R-:W-:Y:S01]  /*2fb0*/  CS2R R42, SRZ ;  /* 0x00000000002a7805 */ /* 0x000fe2000001ff00 */
[----:B------:R4:W-:Y:S01]  /*2fc0*/  @P2 STS [R240+0x4], RZ ;  /* 0x000004fff0002388 */ /* 0x0009e20000000800 */
[----:B------:R-:W-:-:S02]  /*2fd0*/  CS2R R40, SRZ ;  /* 0x0000000000287805 */ /* 0x000fc4000001ff00 */
[----:B------:R-:W-:Y:S02]  /*2fe0*/  CS2R R38, SRZ ;  /* 0x0000000000267805 */ /* 0x000fe4000001ff00 */
[----:B------:R-:W-:Y:S01]  /*2ff0*/  CS2R R36, SRZ ;  /* 0x0000000000247805 */ /* 0x000fe2000001ff00 */
[----:B------:R4:W-:Y:S01]  /*3000*/  @P2 STS [R240+0x8], RZ ;  /* 0x000008fff0002388 */ /* 0x0009e20000000800 */
[----:B------:R-:W-:Y:S02]  /*3010*/  CS2R R30, SRZ ;  /* 0x00000000001e7805 */ /* 0x000fe4000001ff00 */
[----:B-1----:R-:W-:Y:S02]  /*3020*/  CS2R R28, SRZ ;  /* 0x00000000001c7805 */ /* 0x002fe4000001ff00 */
[----:B------:R-:W-:Y:S01]  /*3030*/  CS2R R34, SRZ ;  /* 0x0000000000227805 */ /* 0x000fe2000001ff00 */
[----:B------:R4:W-:Y:S01]  /*3040*/  @P2 STS [R240+0xc], RZ ;  /* 0x00000cfff0002388 */ /* 0x0009e20000000800 */
[----:B------:R-:W-:-:S02]  /*3050*/  CS2R R32, SRZ ;  /* 0x0000000000207805 */ /* 0x000fc4000001ff00 */
[----:B------:R-:W-:Y:S02]  /*3060*/  CS2R R24, SRZ ;  /* 0x0000000000187805 */ /* 0x000fe4000001ff00 */
[----:B------:R-:W-:Y:S01]  /*3070*/  CS2R R20, SRZ ;  /* 0x0000000000147805 */ /* 0x000fe2000001ff00 */
[----:B------:R4:W-:Y:S01]  /*3080*/  @P2 STS [R240+0x2000], RZ ;  /* 0x002000fff0002388 */ /* 0x0009e20000000800 */
[----:B------:R-:W-:Y:S02]  /*3090*/  UIMAD UR42, UR38, 0x18, URZ ;  /* 0x00000018262a78a4 */ /* 0x000fe4000f8e023f */
[----:B------:R-:W-:Y:S01]  /*30a0*/  USHF.L.U32 UR41, UR38, 0x5, URZ ;  /* 0x0000000526297899 */ /* 0x000fe2000800063f */
[----:B------:R4:W-:Y:S01]  /*30b0*/  @P2 STS [R240+0x2004], RZ ;  /* 0x002004fff0002388 */ /* 0x0009e20000000800 */
[----:B------:R-:W-:Y:S02]  /*30c0*/  UIMAD UR40, UR38, 0x28, URZ ;  /* 0x00000028262878a4 */ /* 0x000fe4000f8e023f */
[----:B------:R-:W-:Y:S01]  /*30d0*/  UIMAD UR39, UR38, 0x30, URZ ;  /* 0x00000030262778a4 */ /* 0x000fe2000f8e023f */
[----:B------:R4:W-:Y:S01]  /*30e0*/  @P2 STS [R240+0x2008], RZ ;  /* 0x002008fff0002388 */ /* 0x0009e20000000800 */
[----:B------:R-:W-:Y:S01]  /*30f0*/  ULDC.U8 UR17, c[0x0][0x388] ;  /* 0x0000e20000117ab9 */ /* 0x000fe20000000000 */
[----:B------:R-:W-:-:S02]  /*3100*/  ULDC UR16, c[0x0][0x2ec] ;  /* 0x0000bb0000107ab9 */ /* 0x000fc40000000800 */
[----:B------:R4:W-:Y:S04]  /*3110*/  @P2 STS [R240+0x200c], RZ ;  /* 0x00200cfff0002388 */ /* 0x0009e80000000800 */
[----:B------:R-:W-:Y:S01]  /*3120*/  @!PT LDS RZ, [RZ] ;  /* 0x00000000fffff984 */ /* 0x000fe20000000800 */
[----:B------:R-:W-:Y:S01]  /*3130*/  @!PT LDS RZ, [RZ] ;  /* 0x00000000fffff984 */ /* 0x000fe20000000800 */
[----:B------:R-:W-:Y:S01]  /*3140*/  @!PT LDS RZ, [RZ] ;  /* 0x00000000fffff984 */ /* 0x000fe20000000800 */
[----:B------:R-:W-:Y:S04]  /*3150*/  @!P2 LDGSTS.E.BYPASS.LTC128B.128 [R240], desc[UR6][R248.64] ;  /* 0x00000000f8f0afae */ /* 0x000fe8000b901d46 */
[----:B------:R-:W-:Y:S01]  /*3160*/  @!P2 LDGSTS.E.BYPASS.LTC128B.128 [R240+0x2000], desc[UR6][R248.64+0x80] ;  /* 0x02000080f8f0afae */ /* 0x000fe2000b901d46 */
[----:B------:R-:W-:-:S03]  /*3170*/  ISETP.GE.AND P2, PT, R219, UR11, PT ;  /* 0x0000000bdb007c0c */ /* 0x000fc6000bf46270 */
[----:B------:R4:W-:Y:S04]  /*3180*/  @P1 STS [R240+0x1000], RZ ;  /* 0x001000fff0001388 */ /* 0x0009e80000000800 */
[----:B------:R4:W-:Y:S04]  /*3190*/  @P1 STS [R240+0x1004], RZ ;  /* 0x001004fff0001388 */ /* 0x0009e80000000800 */
[----:B------:R4:W-:Y:S04]  /*31a0*/  @P1 STS [R240+0x1008], RZ ;  /* 0x001008fff0001388 */ /* 0x0009e80000000800 */
[----:B------:R4:W-:Y:S04]  /*31b0*/  @P1 STS [R240+0x100c], RZ ;  /* 0x00100cfff0001388 */ /* 0x0009e80000000800 */
        /* <DEDUP_REMOVED lines=8> */
[----:B------:R1:W-:Y:S04]  /*3240*/  @!P1 LDGSTS.E.BYPASS.LTC128B.128 [R240+0x3000], desc[UR6][R6.64+0x80] ;  /* 0x0300008006f09fae */ /* 0x0003e8000b901d46 */
[----:B------:R4:W-:Y:S04]  /*3250*/  @P4 STS.128 [R226+0xc000], RZ ;  /* 0x00c000ffe2004388 */ /* 0x0009e80000000c00 */
[----:B------:R4:W-:Y:S04]  /*3260*/  @P4 STS.128 [R226+0xe000], RZ ;  /* 0x00e000ffe2004388 */ /* 0x0009e80000000c00 */
[----:B------:R-:W-:Y:S01]  /*3270*/  @!PT LDS RZ, [RZ] ;  /* 0x00000000fffff984 */ /* 0x000fe20000000800 */
[----:B------:R-:W-:Y:S01]  /*3280*/  @!PT LDS RZ, [RZ] ;  /* 0x00000000fffff984 */ /* 0x000fe20000000800 */
[----:B------:R-:W-:Y:S01]  /*3290*/  @!PT LDS RZ, [RZ] ;  /* 0x00000000fffff984 */ /* 0x000fe20000000800 */
[----:B------:R-:W-:Y:S04]  /*32a0*/  @!P4 LDGSTS.E.BYPASS.LTC128B.128 [R226+0xc000], desc[UR6][R26.64] ;  /* 0x0c0000001ae2cfae */ /* 0x000fe8000b901d46 */
[----:B------:R2:W-:Y:S04]  /*32b0*/  @!P4 LDGSTS.E.BYPASS.LTC128B.128 [R226+0xe000], desc[UR6][R26.64+0x80] ;  /* 0x0e0000801ae2cfae */ /* 0x0005e8000b901d46 */
[----:B------:R4:W-:Y:S04]  /*32c0*/  @P3 STS.128 [R226+0xd000], RZ ;  /* 0x00d000ffe2003388 */ /* 0x0009e80000000c00 */
[----:B------:R4:W-:Y:S01]  /*32d0*/  @P3 STS.128 [R226+0xf000], RZ ;  /* 0x00f000ffe2003388 */ /* 0x0009e20000000c00 */
[----:B-1----:R-:W-:-:S03]  /*32e0*/  VIADD R6, R219, 0x8 ;  /* 0x00000008db067836 */ /* 0x002fc60000000000 */
[----:B------:R-:W-:Y:S01]  /*32f0*/  @!PT LDS RZ, [RZ] ;  /* 0x00000000fffff984 */ /* 0x000fe20000000800 */
[----:B------:R-:W-:Y:S01]  /*3300*/  @!PT LDS RZ, [RZ] ;  /* 0x00000000fffff984 */ /* 0x000fe20000000800 */
[----:B------:R-:W-:Y:S01]  /*3310*/  @!PT LDS RZ, [RZ] ;  /* 0x00000000fffff984 */ /* 0x000fe20000000800 */
[----:B------:R-:W-:Y:S04]  /*3320*/  @!P3 LDGSTS.E.BYPASS.LTC128B.128 [R226+0xd000], desc[UR6][R4.64] ;  /* 0x0d00000004e2bfae */ /* 0x000fe8000b901d46 */
[----:B------:R1:W-:Y:S01]  /*3330*/  @!P3 LDGSTS.E.BYPASS.LTC128B.128 [R226+0xf000], desc[UR6][R4.64+0x80] ;  /* 0x0f00008004e2bfae */ /* 0x0003e2000b901d46 */
[----:B------:R-:W-:Y:S01]  /*3340*/  ISETP.GE.AND P1, PT, R6, UR11, PT ;  /* 0x0000000b06007c0c */ /* 0x000fe2000bf26270 */
[----:B------:R-:W-:Y:S02]  /*3350*/  IMAD.MOV.U32 R6, RZ, RZ, 0x4 ;  /* 0x00000004ff067424 */ /* 0x000fe400078e00ff */
[----:B------:R-:W0:Y:S02]  /*3360*/  LDGDEPBAR ;  /* 0x00000000000079af */ /* 0x000e240000000000 */
[----:B------:R-:W-:-:S05]  /*3370*/  IMAD.WIDE R16, R219, R6, UR8 ;  /* 0x00000008db107e25 */ /* 0x000fca000f8e0206 */
[----:B------:R4:W5:Y:S04]  /*3380*/  @!P2 LDG.E R238, desc[UR6][R16.64] ;  /* 0x0000000610eea981 */ /* 0x000968000c1e1900 */
[----:B------:R4:W5:Y:S01]  /*3390*/  @!P1 LDG.E R239, desc[UR6][R16.64+0x20] ;  /* 0x0000200610ef9981 */ /* 0x000962000c1e1900 */
[----:B------:R-:W-:-:S04]  /*33a0*/  DEPBAR.LE SB0, 0x1 ;  /* 0x000080400000791a */ /* 0x000fc80000000000 */
[----:B------:R-:W-:Y:S06]  /*33b0*/  BAR.SYNC.DEFER_BLOCKING 0x0 ;  /* 0x0000000000007b1d */ /* 0x000fec0000010000 */
[----:B---3--:R-:W3:Y:S04]  /*33c0*/  LDG.E.64 R4, desc[UR6][R14.64] ;  /* 0x000000060e047981 */ /* 0x008ee8000c1e1b00 */
[----:B------:R-:W4:Y:S01]  /*33d0*/  LDG.E.64 R12, desc[UR6][R14.64+0x8] ;  /* 0x000008060e0c7981 */ /* 0x000f22000c1e1b00 */
[----:B------:R-:W-:-:S02]  /*33e0*/  LOP3.LUT R8, R8, 0xfffffff8, RZ, 0xc0, !PT ;  /* 0xfffffff808087812 */ /* 0x000fc400078ec0ff */
[----:B------:R-:W-:Y:S01]  /*33f0*/  LEA.HI R6, R10, R11, RZ, 0x4 ;  /* 0x0000000b0a067211 */ /* 0x000fe200078f20ff */
[----:B------:R1:W1:Y:S02]  /*3400*/  LDSM.16.M88.4 R112, [R201+0x10000] ;  /* 0x01000000c970783b */ /* 0x0002640000000200 */
[----:B------:R-:W-:Y:S02]  /*3410*/  IMAD.IADD R8, R11, 0x1, -R8 ;  /* 0x000000010b087824 */ /* 0x000fe400078e0a08 */
[----:B------:R1:W1:Y:S03]  /*3420*/  LDSM.16.M88.4 R116, [R201+0x10800] ;  /* 0x01080000c974783b */ /* 0x0002660000000200 */
[----:B------:R-:W-:Y:S01]  /*3430*/  LOP3.LUT P3, RZ, R8, 0x2, RZ, 0xc0, !PT ;  /* 0x0000000208ff7812 */ /* 0x000fe2000786c0ff */
[----:B------:R1:W1:Y:S01]  /*3440*/  LDSM.16.M88.4 R120, [R200+0x10000] ;  /* 0x01000000c878783b */ /* 0x0002620000000200 */
[----:B------:R-:W-:-:S03]  /*3450*/  LOP3.LUT R6, R6, 0xfffffff0, RZ, 0xc0, !PT ;  /* 0xfffffff006067812 */ /* 0x000fc600078ec0ff */
[----:B------:R1:W1:Y:S02]  /*3460*/  LDSM.16.M88.4 R124, [R200+0x10800] ;  /* 0x01080000c87c783b */ /* 0x0002640000000200 */
[----:B------:R-:W-:Y:S02]  /*3470*/  IMAD.IADD R6, R11, 0x1, -R6 ;  /* 0x000000010b067824 */ /* 0x000fe400078e0a06 */
[----:B------:R1:W1:Y:S04]  /*3480*/  LDSM.16.M88.4 R128, [R3+0x10000] ;  /* 0x010000000380783b */ /* 0x0002680000000200 */
[----:B------:R1:W1:Y:S04]  /*3490*/  LDSM.16.M88.4 R132, [R3+0x10800] ;  /* 0x010800000384783b */ /* 0x0002680000000200 */
[----:B------:R1:W1:Y:S04]  /*34a0*/  LDSM.16.M88.4 R144, [R201+0x12000] ;  /* 0x01200000c990783b */ /* 0x0002680000000200 */
[----:B------:R1:W1:Y:S04]  /*34b0*/  LDSM.16.M88.4 R148, [R201+0x12800] ;  /* 0x01280000c994783b */ /* 0x0002680000000200 */
[----:B------:R1:W1:Y:S04]  /*34c0*/  LDSM.16.M88.4 R152, [R200+0x12000] ;  /* 0x01200000c898783b */ /* 0x0002680000000200 */
[----:B------:R1:W1:Y:S04]  /*34d0*/  LDSM.16.M88.4 R156, [R200+0x12800] ;  /* 0x01280000c89c783b */ /* 0x0002680000000200 */
[----:B------:R1:W1:Y:S04]  /*34e0*/  LDSM.16.M88.4 R160, [R3+0x12000] ;  /* 0x0120000003a0783b */ /* 0x0002680000000200 */
[----:B------:R1:W1:Y:S01]  /*34f0*/  LDSM.16.M88.4 R164, [R3+0x12800] ;  /* 0x0128000003a4783b */ /* 0x0002620000000200 */
[----:B------:R-:W-:Y:S01]  /*3500*/  SHF.R.S32.HI R7, RZ, 0x1f, R6 ;  /* 0x0000001fff077819 */ /* 0x000fe20000011406 */
[----:B------:R-:W-:-:S03]  /*3510*/  UIMAD UR11, UR23, UR55, UR24 ;  /* 0x00000037170b72a4 */ /* 0x000fc6000f8e0218 */
[----:B------:R-:W-:Y:S01]  /*3520*/  LEA.HI R7, R7, R6, RZ, 0x3 ;  /* 0x0000000607077211 */ /* 0x000fe200078f18ff */
[----:B------:R-:W-:-:S03]  /*3530*/  USHF.L.U32 UR11, UR11, 0x5, URZ ;  /* 0x000000050b0b7899 */ /* 0x000fc6000800063f */
[----:B------:R-:W-:Y:S01]  /*3540*/  LOP3.LUT R7, R7, 0xfffffff8, RZ, 0xc0, !PT ;  /* 0xfffffff807077812 */ /* 0x000fe200078ec0ff */
[----:B------:R-:W-:Y:S02]  /*3550*/  UIADD3 UR34, UR18, 0x40, URZ ;  /* 0x0000004012227890 */ /* 0x000fe4000fffe03f */
[----:B------:R-:W-:Y:S02]  /*3560*/  UIADD3 UR32, UR18, 0x60, URZ ;  /* 0x0000006012207890 */ /* 0x000fe4000fffe03f */
[----:B------:R-:W-:Y:S01]  /*3570*/  IMAD.IADD R7, R6, 0x1, -R7 ;  /* 0x0000000106077824 */ /* 0x000fe200078e0a07 */
[----:B------:R-:W-:Y:S02]  /*3580*/  UIADD3 UR26, UR18, 0x20, URZ ;  /* 0x00000020121a7890 */ /* 0x000fe4000fffe03f */
[----:B------:R-:W-:Y:S02]  /*3590*/  UIADD3 UR33, UR14, UR34, URZ ;  /* 0x000000220e217290 */ /* 0x000fe4000fffe03f */
[----:B------:R-:W-:-:S02]  /*35a0*/  UIADD3 UR31, UR14, UR32, URZ ;  /* 0x000000200e1f7290 */ /* 0x000fc4000fffe03f */
[----:B------:R-:W-:Y:S01]  /*35b0*/  UIADD3 UR25, UR14, UR26, URZ ;  /* 0x0000001a0e197290 */ /* 0x000fe2000fffe03f */
[----:B------:R-:W-:Y:S01]  /*35c0*/  VIADD R6, R211, 0x2000 ;  /* 0x00002000d3067836 */ /* 0x000fe20000000000 */
[----:B------:R-:W-:Y:S02]  /*35d0*/  UIADD3 UR30, UR14, UR31, URZ ;  /* 0x0000001f0e1e7290 */ /* 0x000fe4000fffe03f */
[----:B------:R-:W-:Y:S02]  /*35e0*/  UIADD3 UR24, UR14, UR25, URZ ;  /* 0x000000190e187290 */ /* 0x000fe4000fffe03f */
[----:B------:R-:W-:Y:S02]  /*35f0*/  UIADD3 UR21, UR14, UR33, URZ ;  /* 0x000000210e157290 */ /* 0x000fe4000fffe03f */
[----:B------:R-:W-:Y:S01]  /*3600*/  USHF.R.S32.HI UR15, URZ, 0x1f, UR11 ;  /* 0x0000001f3f0f7899 */ /* 0x000fe2000801140b */
[----:B------:R-:W-:Y:S01]  /*3610*/  SEL R6, R6, R211, !P0 ;  /* 0x000000d306067207 */ /* 0x000fe20004000000 */
[----:B------:R-:W-:-:S02]  /*3620*/  UIADD3 UR29, UR14, UR30, URZ ;  /* 0x0000001e0e1d7290 */ /* 0x000fc4000fffe03f */
[----:B------:R-:W-:Y:S02]  /*3630*/  UIADD3 UR23, UR14, UR24, URZ ;  /* 0x000000180e177290 */ /* 0x000fe4000fffe03f */
[----:B------:R-:W-:Y:S01]  /*3640*/  UIADD3 UR20, UR14, UR21, URZ ;  /* 0x000000150e147290 */ /* 0x000fe2000fffe03f */
[----:B--2---:R-:W-:Y:S01]  /*3650*/  CS2R R26, SRZ ;  /* 0x00000000001a7805 */ /* 0x004fe2000001ff00 */
[----:B------:R-:W-:Y:S01]  /*3660*/  UIADD3 UR28, UR14, UR29, URZ ;  /* 0x0000001d0e1c7290 */ /* 0x000fe2000fffe03f */
[----:B------:R-:W-:Y:S01]  /*3670*/  CS2R R22, SRZ ;  /* 0x0000000000167805 */ /* 0x000fe2000001ff00 */
[----:B------:R-:W-:Y:S01]  /*3680*/  UIADD3 UR22, UR14, UR23, URZ ;  /* 0x000000170e167290 */ /* 0x000fe2000fffe03f */
[----:B------:R-:W-:Y:S01]  /*3690*/  LEA R207, R6, UR4, 0x1 ;  /* 0x0000000406cf7c11 */ /* 0x000fe2000f8e08ff */
[----:B------:R-:W-:Y:S02]  /*36a0*/  UIADD3 UR19, UR14, UR20, URZ ;  /* 0x000000140e137290 */ /* 0x000fe4000fffe03f */
[----:B------:R-:W-:-:S02]  /*36b0*/  UIMAD UR38, UR38, 0x38, URZ ;  /* 0x00000038262678a4 */ /* 0x000fc4000f8e023f */
[----:B------:R-:W-:Y:S02]  /*36c0*/  UIADD3 UR46, UR46, -UR10, URZ ;  /* 0x8000000a2e2e7290 */ /* 0x000fe4000fffe03f */
[----:B------:R-:W-:Y:S02]  /*36d0*/  UIADD3 UR37, UR14, UR28, URZ ;  /* 0x0000001c0e257290 */ /* 0x000fe4000fffe03f */
[----:B------:R-:W-:Y:S02]  /*36e0*/  UIADD3 UR36, UR14, UR22, URZ ;  /* 0x000000160e247290 */ /* 0x000fe4000fffe03f */
[----:B------:R-:W-:Y:S01]  /*36f0*/  UIADD3 UR35, UR14, UR19, URZ ;  /* 0x000000130e237290 */ /* 0x000fe2000fffe03f */
[----:B---3--:R-:W-:Y:S01]  /*3700*/  R2UR UR43, R4 ;  /* 0x00000000042b72ca */ /* 0x008fe200000e0000 */
[----:B-1----:R-:W-:-:S05]  /*3710*/  IMAD.MOV.U32 R4, RZ, RZ, 0x20 ;  /* 0x00000020ff047424 */ /* 0x002fca00078e00ff */
[----:B------:R-:W-:-:S05]  /*3720*/  SEL R4, R4, 0xffffffe0, !P3 ;  /* 0xffffffe004047807 */ /* 0x000fca0005800000 */
[----:B------:R-:W-:-:S05]  /*3730*/  IMAD.IADD R4, R4, 0x1, R3 ;  /* 0x0000000104047824 */ /* 0x000fca00078e0203 */
[----:B------:R1:W2:Y:S04]  /*3740*/  LDSM.16.M88.4 R136, [R4+0x10000] ;  /* 0x010000000488783b */ /* 0x0002a80000000200 */
[----:B------:R1:W3:Y:S04]  /*3750*/  LDSM.16.M88.4 R140, [R4+0x10800] ;  /* 0x01080000048c783b */ /* 0x0002e80000000200 */
[----:B------:R1:W1:Y:S04]  /*3760*/  LDSM.16.M88.4 R168, [R4+0x12000] ;  /* 0x0120000004a8783b */ /* 0x0002680000000200 */
[----:B------:R1:W1:Y:S01]  /*3770*/  LDSM.16.M88.4 R172, [R4+0x12800] ;  /* 0x0128000004ac783b */ /* 0x0002620000000200 */
[----:B----4-:R-:W-:-:S04]  /*3780*/  IADD3 R250, P5, P4, R12, UR11, R250 ;  /* 0x0000000b0cfa7c10 */ /* 0x010fc8000fcbe0fa */
[----:B------:R-:W-:Y:S02]  /*3790*/  R2P PR, R7, 0x6 ;  /* 0x0000000607007804 */ /* 0x000fe40000000000 */
[----:B------:R-:W-:Y:S01]  /*37a0*/  R2UR UR44, R5 ;  /* 0x00000000052c72ca */ /* 0x000fe200000e0000 */
[----:B------:R-:W-:Y:S02]  /*37b0*/  VIADD R5, R212, 0x2000 ;  /* 0x00002000d4057836 */ /* 0x000fe40000000000 */
[----:B------:R-:W-:Y:S02]  /*37c0*/  SEL R206, R206, 0xffffffe0, !P1 ;  /* 0xffffffe0cece7807 */ /* 0x000fe40004800000 */
[----:B------:R-:W-:Y:S02]  /*37d0*/  SEL R205, R205, 0xffffffc0, !P2 ;  /* 0xffffffc0cdcd7807 */ /* 0x000fe40005000000 */
[----:B------:R-:W-:Y:S01]  /*37e0*/  SEL R5, R5, R212, !P0 ;  /* 0x000000d405057207 */ /* 0x000fe20004000000 */
[----:B------:R-:W-:Y:S01]  /*37f0*/  IMAD.IADD R204, R209, 0x1, R206 ;  /* 0x00000001d1cc7824 */ /* 0x000fe200078e02ce */
[----:B------:R-:W-:Y:S01]  /*3800*/  IADD3.X R237, R13, UR15, R237, P5, P4 ;  /* 0x0000000f0ded7c10 */ /* 0x000fe2000afe84ed */
[----:B------:R-:W-:Y:S01]  /*3810*/  IMAD.IADD R202, R209, 0x1, R205 ;  /* 0x00000001d1ca7824 */ /* 0x000fe200078e02cd */
[----:B------:R-:W-:Y:S01]  /*3820*/  LEA R208, R5, UR4, 0x1 ;  /* 0x0000000405d07c11 */ /* 0x000fe2000f8e08ff */
[----:B------:R-:W-:-:S02]  /*3830*/  IMAD.IADD R203, R205, 0x1, R204 ;  /* 0x00000001cdcb7824 */ /* 0x000fc400078e02cc */
[----:B------:R-:W-:Y:S01]  /*3840*/  IMAD.WIDE.U32 R250, R250, -0x2daee0ad, RZ ;  /* 0xd2511f53fafa7825 */ /* 0x000fe200078e00ff */
[----:B------:R-:W-:Y:S02]  /*3850*/  UIADD3 UR58, UR43, -0x61c88647, URZ ;  /* 0x9e3779b92b3a7890 */ /* 0x000fe4000fffe03f */
[----:B------:R-:W-:Y:S02]  /*3860*/  UIADD3 UR57, UR44, -0x4498517b, URZ ;  /* 0xbb67ae852c397890 */ /* 0x000fe4000fffe03f */
[----:B------:R-:W-:Y:S02]  /*3870*/  UIADD3 UR56, UR43, 0x3c6ef372, URZ ;  /* 0x3c6ef3722b387890 */ /* 0x000fe4000fffe03f */
[----:B------:R-:W-:Y:S02]  /*3880*/  UIADD3 UR55, UR44, 0x76cf5d0a, URZ ;  /* 0x76cf5d0a2c377890 */ /* 0x000fe4000fffe03f */
[----:B------:R-:W-:Y:S02]  /*3890*/  UIADD3 UR54, UR43, -0x255992d5, URZ ;  /* 0xdaa66d2b2b367890 */ /* 0x000fe4000fffe03f */
[----:B------:R-:W-:-:S02]  /*38a0*/  UIADD3 UR53, UR44, 0x32370b8f, URZ ;  /* 0x32370b8f2c357890 */ /* 0x000fc4000fffe03f */
[----:B------:R-:W-:Y:S02]  /*38b0*/  UIADD3 UR52, UR43, 0x78dde6e4, URZ ;  /* 0x78dde6e42b347890 */ /* 0x000fe4000fffe03f */
[----:B------:R-:W-:Y:S02]  /*38c0*/  UIADD3 UR51, UR44, -0x126145ec, URZ ;  /* 0xed9eba142c337890 */ /* 0x000fe4000fffe03f */
[----:B------:R-:W-:Y:S02]  /*38d0*/  UIADD3 UR50, UR43, 0x1715609d, URZ ;  /* 0x1715609d2b327890 */ /* 0x000fe4000fffe03f */
[----:B------:R-:W-:Y:S02]  /*38e0*/  UIADD3 UR49, UR44, -0x56f99767, URZ ;  /* 0xa90668992c317890 */ /* 0x000fe4000fffe03f */
[----:B------:R-:W-:Y:S02]  /*38f0*/  UIADD3 UR48, UR43, -0x4ab325aa, URZ ;  /* 0xb54cda562b307890 */ /* 0x000fe4000fffe03f */
[----:B-123--:R-:W-:-:S12]  /*3900*/  UIADD3 UR47, UR44, 0x646e171e, URZ ;  /* 0x646e171e2c2f7890 */ /* 0x00efd8000fffe03f */
.L_x_476:
[----:B------:R-:W0:Y:S01]  /*3910*/  LDGDEPBAR ;  /* 0x00000000000079af */ /* 0x000e220000000000 */
[C---:B------:R-:W-:Y:S01]  /*3920*/  IMAD.IADD R178, R208.reuse, 0x1, R206 ;  /* 0x00000001d0b27824 */ /* 0x040fe200078e02ce */
[----:B------:R-:W-:Y:S01]  /*3930*/  USHF.L.U32 UR11, UR5, 0x6, URZ ;  /* 0x00000006050b7899 */ /* 0x000fe2000800063f */
[--C-:B------:R-:W-:Y:S01]  /*3940*/  IMAD.IADD R177, R208, 0x1, R205.reuse ;  /* 0x00000001d0b17824 */ /* 0x100fe200078e02cd */
[----:B-----5:R-:W-:Y:S01]  /*3950*/  FSETP.NEU.FTZ.AND P5, PT, R238, -INF , PT ;  /* 0xff800000ee00780b */ /* 0x020fe20003fbd000 */
[----:B------:R-:W-:Y:S01]  /*3960*/  IMAD.IADD R176, R178, 0x1, R205 ;  /* 0x00000001b2b07824 */ /* 0x000fe200078e02cd */
[----:B------:R-:W-:Y:S01]  /*3970*/  UISETP.GE.AND UP0, UPT, UR11, UR46, UPT ;  /* 0x0000002e0b00728c */ /* 0x000fe2000bf06270 */
[----:B------:R-:W-:Y:S01]  /*3980*/  IMAD.U32 R182, RZ, RZ, UR5 ;  /* 0x00000005ffb67e24 */ /* 0x000fe2000f8e00ff */
[----:B------:R-:W-:Y:S01]  /*3990*/  UISETP.GT.AND UP2, UPT, UR5, UR27, UPT ;  /* 0x0000001b0500728c */ /* 0x000fe2000bf44270 */
[----:B------:R-:W-:Y:S01]  /*39a0*/  IMAD.U32 R181, RZ, RZ, UR60 ;  /* 0x0000003cffb57e24 */ /* 0x000fe2000f8e00ff */
[----:B------:R-:W-:Y:S01]  /*39b0*/  UISETP.LT.AND UP0, UPT, UR45, UR10, UP0 ;  /* 0x0000000a2d00728c */ /* 0x000fe20008701270 */
[----:B------:R-:W-:Y:S02]  /*39c0*/  IMAD R182, R182, 0x4, R215 ;  /* 0x00000004b6b67824 */ /* 0x000fe400078e02d7 */
[----:B------:R-:W-:Y:S02]  /*39d0*/  IMAD R181, R181, 0x2, R214 ;  /* 0x00000002b5b57824 */ /* 0x000fe400078e02d6 */
[----:B------:R-:W-:Y:S01]  /*39e0*/  IMAD.U32 R184, RZ, RZ, UR13 ;  /* 0x0000000dffb87e24 */ /* 0x000fe2000f8e00ff */
[----:B------:R-:W-:Y:S01]  /*39f0*/  PLOP3.LUT P4, PT, PT, PT, UP0, 0x80, 0x0 ;  /* 0x000000000000781c */ /* 0x000fe20003f8f008 */
[----:B------:R-:W-:Y:S01]  /*3a00*/  IMAD.WIDE.U32 R194, R182, -0x326172a9, RZ ;  /* 0xcd9e8d57b6c27825 */ /* 0x000fe200078e00ff */
[----:B------:R-:W-:Y:S02]  /*3a10*/  LOP3.LUT R182, R251, UR44, R181, 0x96, !PT ;  /* 0x0000002cfbb67c12 */ /* 0x000fe4000f8e96b5 */
[----:B------:R-:W-:Y:S01]  /*3a20*/  LEA R188, P0, R219, R184, 0x2 ;  /* 0x000000b8dbbc7211 */ /* 0x000fe200078010ff */
[----:B------:R-:W-:Y:S01]  /*3a30*/  IMAD.U32 R184, RZ, RZ, UR59 ;  /* 0x0000003bffb87e24 */ /* 0x000fe2000f8e00ff */
[----:B------:R-:W-:Y:S01]  /*3a40*/  LOP3.LUT R190, R195, UR43, R237, 0x96, !PT ;  /* 0x0000002bc3be7c12 */ /* 0x000fe2000f8e96ed */
[----:B------:R-:W-:Y:S01]  /*3a50*/  IMAD.U32 R185, RZ, RZ, UR12 ;  /* 0x0000000cffb97e24 */ /* 0x000fe2000f8e00ff */
[----:B------:R-:W-:Y:S04]  /*3a60*/  DEPBAR.LE SB0, 0x0 ;  /* 0x000080000000791a */ /* 0x000fe80000000000 */
[----:B------:R-:W-:Y:S01]  /*3a70*/  BAR.SYNC.DEFER_BLOCKING 0x0 ;  /* 0x0000000000007b1d */ /* 0x000fe20000010000 */
[----:B------:R-:W-:Y:S01]  /*3a80*/  IMAD.WIDE.U32 R182, R182, -0x326172a9, RZ ;  /* 0xcd9e8d57b6b67825 */ /* 0x000fe200078e00ff */
[----:B------:R-:W-:Y:S02]  /*3a90*/  @!P4 IADD3 R186, -R184, 0x1, R219 ;  /* 0x00000001b8bac810 */ /* 0x000fe40007ffe1db */
[----:B------:R-:W-:Y:S01]  /*3aa0*/  LEA.HI.X.SX32 R189, R219, R185, 0x2, P0 ;  /* 0x000000b9dbbd7211 */ /* 0x000fe200000f16ff */
[----:B------:R-:W-:Y:S01]  /*3ab0*/  IMAD.U32 R179, RZ, RZ, UR11 ;  /* 0x0000000bffb37e24 */ /* 0x000fe2000f8e00ff */
[----:B------:R-:W-:Y:S01]  /*3ac0*/  LOP3.LUT R194, R183, UR58, R194, 0x96, !PT ;  /* 0x0000003ab7c27c12 */ /* 0x000fe2000f8e96c2 */
[----:B------:R-:W-:Y:S01]  /*3ad0*/  IMAD.WIDE.U32 R190, R190, -0x2daee0ad, RZ ;  /* 0xd2511f53bebe7825 */ /* 0x000fe200078e00ff */
[----:B------:R-:W-:Y:S02]  /*3ae0*/  FSETP.NEU.FTZ.AND P0, PT, R239, -INF , PT ;  /* 0xff800000ef00780b */ /* 0x000fe40003f1d000 */
[----:B------:R-:W-:Y:S01]  /*3af0*/  @!P4 IADD3 R186, R179, UR10, R186 ;  /* 0x0000000ab3bacc10 */ /* 0x000fe2000fffe0ba */
[----:B------:R-:W-:Y:S01]  /*3b00*/  IMAD.WIDE.U32 R194, R194, -0x2daee0ad, RZ ;  /* 0xd2511f53c2c27825 */ /* 0x000fe200078e00ff */
[----:B------:R-:W-:Y:S02]  /*3b10*/  LOP3.LUT R196, R191, UR57, R250, 0x96, !PT ;  /* 0x00000039bfc47c12 */ /* 0x000fe4000f8e96fa */
[----:B------:R-:W-:Y:S01]  /*3b20*/  @!P4 VIMNMX R185, R186, UR10, PT ;  /* 0x0000000abab9cc48 */ /* 0x000fe2000bfe0100 */
[----:B------:R-:W-:Y:S01]  /*3b30*/  IMAD.U32 R184, RZ, RZ, UR60 ;  /* 0x0000003cffb87e24 */ /* 0x000fe2000f8e00ff */
[----:B------:R-:W-:Y:S01]  /*3b40*/  LOP3.LUT R190, R195, UR55, R190, 0x96, !PT ;  /* 0x00000037c3be7c12 */ /* 0x000fe2000f8e96be */
[----:B------:R-:W-:Y:S01]  /*3b50*/  IMAD.WIDE.U32 R196, R196, -0x326172a9, RZ ;  /* 0xcd9e8d57c4c47825 */ /* 0x000fe200078e00ff */
[----:B------:R-:W-:Y:S03]  /*3b60*/  @!P4 VIADDMNMX R187, R186, R233, UR10, PT ;  /* 0x0000000ababbce46 */ /* 0x000fe6000b8001e9 */
[----:B------:R-:W-:Y:S01]  /*3b70*/  IMAD.WIDE.U32 R190, R190, -0x326172a9, RZ ;  /* 0xcd9e8d57bebe7825 */ /* 0x000fe200078e00ff */
[----:B------:R-:W-:Y:S01]  /*3b80*/  LOP3.LUT R192, R197, UR56, R182, 0x96, !PT ;  /* 0x00000038c5c07c12 */ /* 0x000fe2000f8e96b6 */
[----:B------:R-:W-:Y:S03]  /*3b90*/  LDSM.16.M88.4 R52, [R208] ;  /* 0x00000000d034783b */ /* 0x000fe60000000200 */
[----:B------:R-:W-:Y:S01]  /*3ba0*/  LOP3.LUT R186, R191, UR54, R196, 0x96, !PT ;  /* 0x00000036bfba7c12 */ /* 0x000fe2000f8e96c4 */
[----:B------:R-:W-:Y:S04]  /*3bb0*/  IMAD.WIDE.U32 R192, R192, -0x2daee0ad, RZ ;  /* 0xd2511f53c0c07825 */ /* 0x000fe800078e00ff */
[----:B------:R-:W-:Y:S01]  /*3bc0*/  FMUL.FTZ R196, R239, 1.4426950216293334961 ;  /* 0x3fb8aa3befc47820 */ /* 0x000fe20000410000 */
[----:B------:R-:W-:Y:S01]  /*3bd0*/  IMAD.WIDE.U32 R198, R186, -0x2daee0ad, RZ ;  /* 0xd2511f53bac67825 */ /* 0x000fe200078e00ff */
[----:B------:R-:W1:Y:S02]  /*3be0*/  LDSM.16.M88.4 R56, [R201+0xc000] ;  /* 0x00c00000c938783b */ /* 0x000e640000000200 */
[----:B------:R-:W-:Y:S01]  /*3bf0*/  LOP3.LUT R183, R193, UR53, R194, 0x96, !PT ;  /* 0x00000035c1b77c12 */ /* 0x000fe2000f8e96c2 */
[----:B------:R-:W-:Y:S01]  /*3c00*/  FMUL.FTZ R194, R238, 1.4426950216293334961 ;  /* 0x3fb8aa3beec27820 */ /* 0x000fe20000410000 */
[----:B------:R-:W-:Y:S02]  /*3c10*/  FSEL R196, R196, RZ, P0 ;  /* 0x000000ffc4c47208 */ /* 0x000fe40000000000 */
[----:B------:R-:W-:Y:S02]  /*3c20*/  LOP3.LUT R191, R199, UR51, R192, 0x96, !PT ;  /* 0x00000033c7bf7c12 */ /* 0x000fe4000f8e96c0 */
[----:B------:R-:W2:Y:S01]  /*3c30*/  LDSM.16.M88.4 R60, [R201+0xc800] ;  /* 0x00c80000c93c783b */ /* 0x000ea20000000200 */
[----:B------:R-:W-:Y:S07]  /*3c40*/  FSEL R194, R194, RZ, P5 ;  /* 0x000000ffc2c27208 */ /* 0x000fee0002800000 */
[----:B------:R-:W-:Y:S08]  /*3c50*/  LDSM.16.M88.4 R64, [R178] ;  /* 0x00000000b240783b */ /* 0x000ff00000000200 */
[----:B------:R-:W3:Y:S08]  /*3c60*/  LDSM.16.M88.4 R100, [R200+0xc000] ;  /* 0x00c00000c864783b */ /* 0x000ef00000000200 */
[----:B------:R-:W4:Y:S01]  /*3c70*/  LDSM.16.M88.4 R104, [R200+0xc800] ;  /* 0x00c80000c868783b */ /* 0x000f220000000200 */
[C---:B-1----:R-:W-:Y:S07]  /*3c80*/  HMMA.16816.F32.BF16 R4, R52.reuse, R56, RZ ;  /* 0x000000383404723c */ /* 0x042fee00000418ff */
[----:B------:R-:W4:Y:S04]  /*3c90*/  LDG.E R179, desc[UR6][R188.64+0x20] ;  /* 0x00002006bcb37981 */ /* 0x000f28000c1e1900 */
[----:B------:R-:W-:Y:S01]  /*3ca0*/  LDSM.16.M88.4 R108, [R3+0xc000] ;  /* 0x00c00000036c783b */ /* 0x000fe20000000200 */
[C---:B------:R-:W-:Y:S06]  /*3cb0*/  HMMA.16816.F32.BF16 R8, R52.reuse, R58, RZ ;  /* 0x0000003a3408723c */ /* 0x040fec00000418ff */
[C---:B--2---:R-:W-:Y:S01]  /*3cc0*/  HMMA.16816.F32.BF16 R12, R52.reuse, R60, RZ ;  /* 0x0000003c340c723c */ /* 0x044fe200000418ff */
[----:B------:R-:W1:Y:S05]  /*3cd0*/  LDSM.16.M88.4 R56, [R177] ;  /* 0x00000000b138783b */ /* 0x000e6a0000000200 */
[----:B------:R-:W-:Y:S03]  /*3ce0*/  HMMA.16816.F32.BF16 R16, R52, R62, RZ ;  /* 0x0000003e3410723c */ /* 0x000fe600000418ff */
[----:B------:R-:W2:Y:S03]  /*3cf0*/  LDSM.16.M88.4 R52, [R3+0xc800] ;  /* 0x00c800000334783b */ /* 0x000ea60000000200 */
[C---:B---3--:R-:W-:Y:S05]  /*3d00*/  HMMA.16816.F32.BF16 R4, R64.reuse, R100, R4 ;  /* 0x000000644004723c */ /* 0x048fea0000041804 */
[----:B------:R-:W-:Y:S01]  /*3d10*/  LDSM.16.M88.4 R60, [R176] ;  /* 0x00000000b03c783b */ /* 0x000fe20000000200 */
[C---:B------:R-:W-:Y:S06]  /*3d20*/  HMMA.16816.F32.BF16 R8, R64.reuse, R102, R8 ;  /* 0x000000664008723c */ /* 0x040fec0000041808 */
[C---:B----4-:R-:W-:Y:S01]  /*3d30*/  HMMA.16816.F32.BF16 R12, R64.reuse, R104, R12 ;  /* 0x00000068400c723c */ /* 0x050fe2000004180c */
[----:B------:R-:W3:Y:S05]  /*3d40*/  LDSM.16.M88.4 R100, [R2+0xc000] ;  /* 0x00c000000264783b */ /* 0x000eea0000000200 */
[----:B------:R-:W-:Y:S03]  /*3d50*/  HMMA.16816.F32.BF16 R16, R64, R106, R16 ;  /* 0x0000006a4010723c */ /* 0x000fe60000041810 */
[----:B------:R-:W4:Y:S03]  /*3d60*/  LDSM.16.M88.4 R64, [R2+0xc800] ;  /* 0x00c800000240783b */ /* 0x000f260000000200 */
[C---:B-1----:R-:W-:Y:S05]  /*3d70*/  HMMA.16816.F32.BF16 R4, R56.reuse, R108, R4 ;  /* 0x0000006c3804723c */ /* 0x042fea0000041804 */
[----:B------:R-:W-:Y:S01]  /*3d80*/  LDSM.16.M88.4 R104, [R208+0x2000] ;  /* 0x00200000d068783b */ /* 0x000fe20000000200 */
[C---:B------:R-:W-:Y:S07]  /*3d90*/  HMMA.16816.F32.BF16 R8, R56.reuse, R110, R8 ;  /* 0x0000006e3808723c */ /* 0x040fee0000041808 */
[----:B------:R-:W1:Y:S01]  /*3da0*/  LDSM.16.M88.4 R108, [R201+0xe000] ;  /* 0x00e00000c96c783b */ /* 0x000e620000000200 */
[C---:B--2---:R-:W-:Y:S01]  /*3db0*/  HMMA.16816.F32.BF16 R12, R56.reuse, R52, R12 ;  /* 0x00000034380c723c */ /* 0x044fe2000004180c */
[----:B------:R-:W2:Y:S05]  /*3dc0*/  @!P4 S2R R180, SR_TID.X ;  /* 0x0000000000b4c919 */ /* 0x000eaa0000002100 */
[----:B------:R-:W-:Y:S01]  /*3dd0*/  HMMA.16816.F32.BF16 R16, R56, R54, R16 ;  /* 0x000000363810723c */ /* 0x000fe20000041810 */
[----:B------:R-:W2:Y:S05]  /*3de0*/  LDSM.16.M88.4 R52, [R201+0xe800] ;  /* 0x00e80000c934783b */ /* 0x000eaa0000000200 */
[C---:B---3--:R-:W-:Y:S03]  /*3df0*/  HMMA.16816.F32.BF16 R4, R60.reuse, R100, R4 ;  /* 0x000000643c04723c */ /* 0x048fe60000041804 */
[----:B------:R-:W-:Y:S03]  /*3e00*/  LDSM.16.M88.4 R56, [R178+0x2000] ;  /* 0x00200000b238783b */ /* 0x000fe60000000200 */
[C---:B------:R-:W-:Y:S06]  /*3e10*/  HMMA.16816.F32.BF16 R8, R60.reuse, R102, R8 ;  /* 0x000000663c08723c */ /* 0x040fec0000041808 */
[C---:B----4-:R-:W-:Y:S01]  /*3e20*/  HMMA.16816.F32.BF16 R12, R60.reuse, R64, R12 ;  /* 0x000000403c0c723c */ /* 0x050fe2000004180c */
[----:B------:R-:W3:Y:S05]  /*3e30*/  LDSM.16.M88.4 R100, [R200+0xe000] ;  /* 0x00e00000c864783b */ /* 0x000eea0000000200 */
[----:B------:R-:W-:Y:S03]  /*3e40*/  HMMA.16816.F32.BF16 R16, R60, R66, R16 ;  /* 0x000000423c10723c */ /* 0x000fe60000041810 */
[----:B------:R-:W4:Y:S03]  /*3e50*/  LDSM.16.M88.4 R60, [R200+0xe800] ;  /* 0x00e80000c83c783b */ /* 0x000f260000000200 */
[C---:B-1----:R-:W-:Y:S05]  /*3e60*/  HMMA.16816.F32.BF16 R4, R104.reuse, R108, R4 ;  /* 0x0000006c6804723c */ /* 0x042fea0000041804 */
[----:B------:R-:W-:Y:S01]  /*3e70*/  LDSM.16.M88.4 R64, [R177+0x2000] ;  /* 0x00200000b140783b */ /* 0x000fe20000000200 */
[----:B--2---:R-:W-:Y:S01]  /*3e80*/  @!P4 IMAD.SHL.U32 R181, R180, 0x2, RZ ;  /* 0x00000002b4b5c824 */ /* 0x004fe200078e00ff */
[C---:B------:R-:W-:Y:S04]  /*3e90*/  HMMA.16816.F32.BF16 R8, R104.reuse, R110, R8 ;  /* 0x0000006e6808723c */ /* 0x040fe80000041808 */
[----:B------:R-:W-:Y:S02]  /*3ea0*/  @!P4 LOP3.LUT R181, R234, 0x6, R181, 0xf8, !PT ;  /* 0x00000006eab5c812 */ /* 0x000fe400078ef8b5 */
[C---:B------:R-:W-:Y:S01]  /*3eb0*/  HMMA.16816.F32.BF16 R12, R104.reuse, R52, R12 ;  /* 0x00000034680c723c */ /* 0x040fe2000004180c */
[----:B------:R-:W1:Y:S04]  /*3ec0*/  LDSM.16.M88.4 R108, [R3+0xe000] ;  /* 0x00e00000036c783b */ /* 0x000e680000000200 */
[----:B------:R-:W-:Y:S01]  /*3ed0*/  @!P4 IMAD R184, R184, 0x40, R181 ;  /* 0x00000040b8b8c824 */ /* 0x000fe200078e02b5 */
[----:B------:R-:W-:Y:S03]  /*3ee0*/  HMMA.16816.F32.BF16 R16, R104, R54, R16 ;  /* 0x000000366810723c */ /* 0x000fe60000041810 */
[----:B------:R-:W2:Y:S01]  /*3ef0*/  LDSM.16.M88.4 R52, [R3+0xe800] ;  /* 0x00e800000334783b */ /* 0x000ea20000000200 */
[CC--:B------:R-:W-:Y:S01]  /*3f00*/  @!P4 ISETP.GE.AND P2, PT, R184.reuse, R185.reuse, PT ;  /* 0x000000b9b800c20c */ /* 0x0c0fe20003f46270 */
[C---:B------:R-:W-:Y:S02]  /*3f10*/  @!P4 VIADD R182, R184.reuse, 0x1 ;  /* 0x00000001b8b6c836 */ /* 0x040fe40000000000 */
[----:B------:R-:W-:Y:S01]  /*3f20*/  @!P4 VIADD R192, R184, 0x19 ;  /* 0x00000019b8c0c836 */ /* 0x000fe20000000000 */
[C---:B---3--:R-:W-:Y:S03]  /*3f30*/  HMMA.16816.F32.BF16 R4, R56.reuse, R100, R4 ;  /* 0x000000643804723c */ /* 0x048fe60000041804 */
[----:B------:R3:W2:Y:S04]  /*3f40*/  LDG.E R180, desc[UR6][R188.64] ;  /* 0x00000006bcb47981 */ /* 0x0006a8000c1e1900 */
[----:B------:R-:W-:Y:S01]  /*3f50*/  LDSM.16.M88.4 R104, [R2+0xe000] ;  /* 0x00e000000268783b */ /* 0x000fe20000000200 */
[C---:B------:R-:W-:Y:S03]  /*3f60*/  HMMA.16816.F32.BF16 R8, R56.reuse, R102, R8 ;  /* 0x000000663808723c */ /* 0x040fe60000041808 */
[C---:B------:R-:W-:Y:S02]  /*3f70*/  @!P4 ISETP.GE.AND P1, PT, R182.reuse, R185, PT ;  /* 0x000000b9b600c20c */ /* 0x040fe40003f26270 */
[----:B------:R-:W-:Y:S01]  /*3f80*/  @!P4 ISETP.GE.AND P3, PT, R182, R187, PT ;  /* 0x000000bbb600c20c */ /* 0x000fe20003f66270 */
[C---:B----4-:R-:W-:Y:S01]  /*3f90*/  HMMA.16816.F32.BF16 R12, R56.reuse, R60, R12 ;  /* 0x0000003c380c723c */ /* 0x050fe2000004180c */
[----:B------:R4:W4:Y:S04]  /*3fa0*/  LDSM.16.M88.4 R100, [R176+0x2000] ;  /* 0x00200000b064783b */ /* 0x0009280000000200 */
[----:B------:R-:W-:Y:S01]  /*3fb0*/  @!P4 VIADD R182, R184, 0x8 ;  /* 0x00000008b8b6c836 */ /* 0x000fe20000000000 */
[----:B------:R-:W-:Y:S04]  /*3fc0*/  HMMA.16816.F32.BF16 R16, R56, R62, R16 ;  /* 0x0000003e3810723c */ /* 0x000fe80000041810 */
[C---:B------:R-:W-:Y:S02]  /*3fd0*/  @!P4 ISETP.GE.AND P6, PT, R182.reuse, R185, PT ;  /* 0x000000b9b600c20c */ /* 0x040fe40003fc6270 */
[----:B------:R-:W-:Y:S01]  /*3fe0*/  @!P4 ISETP.GE.AND P5, PT, R182, R187, PT ;  /* 0x000000bbb600c20c */ /* 0x000fe20003fa6270 */
[C---:B-1----:R-:W-:Y:S05]  /*3ff0*/  HMMA.16816.F32.BF16 R4, R64.reuse, R108, R4 ;  /* 0x0000006c4004723c */ /* 0x042fea0000041804 */
[----:B------:R-:W-:Y:S01]  /*4000*/  @!P4 VIADD R182, R184, 0x9 ;  /* 0x00000009b8b6c836 */ /* 0x000fe20000000000 */
[C---:B------:R-:W-:Y:S04]  /*4010*/  HMMA.16816.F32.BF16 R8, R64.reuse, R110, R8 ;  /* 0x0000006e4008723c */ /* 0x040fe80000041808 */
[----:B------:R-:W-:Y:S01]  /*4020*/  @!P4 ISETP.GE.AND P0, PT, R182, R185, PT ;  /* 0x000000b9b600c20c */ /* 0x000fe20003f06270 */
[----:B---3--:R-:W-:Y:S01]  /*4030*/  @!P4 VIADD R188, R184, 0x10 ;  /* 0x00000010b8bcc836 */ /* 0x008fe20000000000 */
[C---:B--2---:R-:W-:Y:S05]  /*4040*/  HMMA.16816.F32.BF16 R12, R64.reuse, R52, R12 ;  /* 0x00000034400c723c */ /* 0x044fea000004180c */
[----:B----4-:R-:W-:Y:S01]  /*4050*/  IMAD.WIDE.U32 R176, R183, -0x326172a9, RZ ;  /* 0xcd9e8d57b7b07825 */ /* 0x010fe200078e00ff */
[----:B------:R-:W-:Y:S01]  /*4060*/  HMMA.16816.F32.BF16 R16, R64, R54, R16 ;  /* 0x000000364010723c */ /* 0x000fe20000041810 */
[----:B------:R-:W1:Y:S04]  /*4070*/  LDSM.16.M88.4 R52, [R2+0xe800] ;  /* 0x00e800000234783b */ /* 0x000e680000000200 */
[----:B------:R-:W-:Y:S01]  /*4080*/  LOP3.LUT R186, R177, UR52, R190, 0x96, !PT ;  /* 0x00000034b1ba7c12 */ /* 0x000fe2000f8e96be */
[----:B------:R-:W-:Y:S01]  /*4090*/  IMAD.WIDE.U32 R190, R191, -0x326172a9, RZ ;  /* 0xcd9e8d57bfbe7825 */ /* 0x000fe200078e00ff */
[----:B------:R-:W-:Y:S01]  /*40a0*/  LEA R67, R212, UR4, 0x1 ;  /* 0x00000004d4437c11 */ /* 0x000fe2000f8e08ff */
[C---:B------:R-:W-:Y:S05]  /*40b0*/  HMMA.16816.F32.BF16 R4, R100.reuse, R104, R4 ;  /* 0x000000686404723c */ /* 0x040fea0000041804 */
[--C-:B------:R-:W-:Y:S01]  /*40c0*/  IMAD.IADD R66, R206, 0x1, R67.reuse ;  /* 0x00000001ce427824 */ /* 0x100fe200078e0243 */
[C---:B------:R-:W-:Y:S05]  /*40d0*/  HMMA.16816.F32.BF16 R8, R100.reuse, R106, R8 ;  /* 0x0000006a6408723c */ /* 0x040fea0000041808 */
[----:B------:R-:W-:Y:S01]  /*40e0*/  LOP3.LUT R191, R191, UR50, R176, 0x96, !PT ;  /* 0x00000032bfbf7c12 */ /* 0x000fe2000f8e96b0 */
[C---:B------:R-:W-:Y:S02]  /*40f0*/  IMAD.IADD R65, R205.reuse, 0x1, R67 ;  /* 0x00000001cd417824 */ /* 0x040fe400078e0243 */
[----:B------:R-:W-:Y:S03]  /*4100*/  IMAD.IADD R64, R205, 0x1, R66 ;  /* 0x00000001cd407824 */ /* 0x000fe600078e0242 */
[----:B------:R-:W-:Y:S04]  /*4110*/  IMAD.WIDE.U32 R106, R186, -0x2daee0ad, RZ ;  /* 0xd2511f53ba6a7825 */ /* 0x000fe800078e00ff */
[----:B------:R-:W-:Y:S03]  /*4120*/  IMAD.WIDE.U32 R176, R191, -0x2daee0ad, RZ ;  /* 0xd2511f53bfb07825 */ /* 0x000fe600078e00ff */
[----:B------:R-:W-:Y:S02]  /*4130*/  @!P4 FSEL R4, R4, -INF , !P2 ;  /* 0xff8000000404c808 */ /* 0x000fe40005000000 */
[----:B------:R-:W-:Y:S02]  /*4140*/  @!P4 FSEL R7, R7, -INF , !P3 ;  /* 0xff8000000707c808 */ /* 0x000fe40005800000 */
[----:B------:R-:W-:Y:S01]  /*4150*/  @!P4 FSEL R5, R5, -INF , !P1 ;  /* 0xff8000000505c808 */ /* 0x000fe20004800000 */
[----:B------:R-:W-:Y:S01]  /*4160*/  FFMA.FTZ R181, R4, UR16, -R194 ;  /* 0x0000001004b57c23 */ /* 0x000fe200080108c2 */
[----:B------:R-:W-:Y:S01]  /*4170*/  @!P4 FSEL R8, R8, -INF , !P6 ;  /* 0xff8000000808c808 */ /* 0x000fe20007000000 */
[C---:B-1----:R-:W-:Y:S03]  /*4180*/  HMMA.16816.F32.BF16 R12, R100.reuse, R52, R12 ;  /* 0x00000034640c723c */ /* 0x042fe6000004180c */
[-C--:B------:R-:W-:Y:S01]  /*4190*/  @!P4 ISETP.GE.AND P2, PT, R184, R187.reuse, PT ;  /* 0x000000bbb800c20c */ /* 0x080fe20003f46270 */
[----:B------:R-:W-:Y:S01]  /*41a0*/  FFMA.FTZ R189, R7, UR16, -R196 ;  /* 0x0000001007bd7c23 */ /* 0x000fe200080108c4 */
[-C--:B------:R-:W-:Y:S01]  /*41b0*/  @!P4 ISETP.GE.AND P3, PT, R188, R187.reuse, PT ;  /* 0x000000bbbc00c20c */ /* 0x080fe20003f66270 */
[----:B------:R-:W-:Y:S01]  /*41c0*/  HMMA.16816.F32.BF16 R16, R100, R54, R16 ;  /* 0x000000366410723c */ /* 0x000fe20000041810 */
[----:B------:R-:W1:Y:S02]  /*41d0*/  MUFU.EX2 R181, R181 ;  /* 0x000000b500b57308 */ /* 0x000e640000000800 */
[----:B------:R-:W-:Y:S02]  /*41e0*/  @!P4 ISETP.GE.AND P1, PT, R182, R187, PT ;  /* 0x000000bbb600c20c */ /* 0x000fe40003f26270 */
[----:B------:R-:W-:Y:S01]  /*41f0*/  @!P4 FSEL R6, R6, -INF , !P2 ;  /* 0xff8000000606c808 */ /* 0x000fe20005000000 */
[----:B------:R-:W-:Y:S01]  /*4200*/  FFMA.FTZ R182, R5, UR16, -R194 ;  /* 0x0000001005b67c23 */ /* 0x000fe200080108c2 */
[-C--:B------:R-:W-:Y:S01]  /*4210*/  @!P4 ISETP.GE.AND P2, PT, R188, R185.reuse, PT ;  /* 0x000000b9bc00c20c */ /* 0x080fe20003f46270 */
[----:B------:R-:W-:Y:S03]  /*4220*/  @!P4 VIADD R188, R184, 0x11 ;  /* 0x00000011b8bcc836 */ /* 0x000fe60000000000 */
[----:B------:R-:W-:Y:S01]  /*4230*/  @!P4 FSEL R9, R9, -INF , !P0 ;  /* 0xff8000000909c808 */ /* 0x000fe20004000000 */
[----:B------:R-:W2:Y:S01]  /*4240*/  MUFU.EX2 R182, R182 ;  /* 0x000000b600b67308 */ /* 0x000ea20000000800 */
[----:B------:R-:W-:Y:S01]  /*4250*/  @!P4 ISETP.GE.AND P6, PT, R188, R185, PT ;  /* 0x000000b9bc00c20c */ /* 0x000fe20003fc6270 */
[----:B------:R-:W-:Y:S01]  /*4260*/  FFMA.FTZ R193, R6, UR16, -R196 ;  /* 0x0000001006c17c23 */ /* 0x000fe200080108c4 */
[----:B------:R-:W-:Y:S01]  /*4270*/  @!P4 ISETP.GE.AND P0, PT, R188, R187, PT ;  /* 0x000000bbbc00c20c */ /* 0x000fe20003f06270 */
[----:B------:R-:W-:Y:S01]  /*4280*/  @!P4 VIADD R188, R184, 0x18 ;  /* 0x00000018b8bcc836 */ /* 0x000fe20000000000 */
[----:B------:R-:W-:Y:S01]  /*4290*/  @!P4 FSEL R10, R10, -INF , !P5 ;  /* 0xff8000000a0ac808 */ /* 0x000fe20006800000 */
[----:B------:R-:W-:Y:S01]  /*42a0*/  FFMA.FTZ R186, R9, UR16, -R194 ;  /* 0x0000001009ba7c23 */ /* 0x000fe200080108c2 */
[----:B------:R-:W-:Y:S03]  /*42b0*/  @!P4 FSEL R12, R12, -INF , !P2 ;  /* 0xff8000000c0cc808 */ /* 0x000fe60005000000 */
[----:B------:R3:W-:Y:S01]  /*42c0*/  MUFU.EX2 R184, R189 ;  /* 0x000000bd00b87308 */ /* 0x0007e20000000800 */
[C---:B------:R-:W-:Y:S02]  /*42d0*/  @!P4 ISETP.GE.AND P5, PT, R188.reuse, R185, PT ;  /* 0x000000b9bc00c20c */ /* 0x040fe40003fa6270 */
[----:B------:R-:W-:Y:S02]  /*42e0*/  @!P4 ISETP.GE.AND P2, PT, R188, R187, PT ;  /* 0x000000bbbc00c20c */ /* 0x000fe40003f46270 */
[----:B------:R-:W-:Y:S02]  /*42f0*/  LOP3.LUT R188, R107, UR49, R198, 0x96, !PT ;  /* 0x000000316bbc7c12 */ /* 0x000fe4000f8e96c6 */
[----:B------:R-:W-:Y:S03]  /*4300*/  LOP3.LUT R195, R177, UR47, R106, 0x96, !PT ;  /* 0x0000002fb1c37c12 */ /* 0x000fe6000f8e966a */
[----:B------:R-:W4:Y:S01]  /*4310*/  MUFU.EX2 R183, R193 ;  /* 0x000000c100b77308 */ /* 0x000f220000000800 */
[----:B------:R-:W-:Y:S01]  /*4320*/  @!P4 FSEL R11, R11, -INF , !P1 ;  /* 0xff8000000b0bc808 */ /* 0x000fe20004800000 */
[----:B------:R-:W-:Y:S01]  /*4330*/  IMAD.WIDE.U32 R106, R188, -0x326172a9, RZ ;  /* 0xcd9e8d57bc6a7825 */ /* 0x000fe200078e00ff */
[----:B------:R-:W-:Y:S02]  /*4340*/  @!P4 FSEL R16, R16, -INF , !P5 ;  /* 0xff8000001010c808 */ /* 0x000fe40006800000 */
[----:B------:R-:W-:Y:S01]  /*4350*/  @!P4 ISETP.GE.AND P1, PT, R192, R185, PT ;  /* 0x000000b9c000c20c */ /* 0x000fe20003f26270 */
[----:B------:R-:W-:Y:S01]  /*4360*/  FFMA.FTZ R188, R11, UR16, -R196 ;  /* 0x000000100bbc7c23 */ /* 0x000fe200080108c4 */
[----:B------:R-:W-:Y:S03]  /*4370*/  LOP3.LUT R213, R107, UR48, R190, 0x96, !PT ;  /* 0x000000306bd57c12 */ /* 0x000fe6000f8e96be */
[----:B------:R-:W4:Y:S01]  /*4380*/  MUFU.EX2 R186, R186 ;  /* 0x000000ba00ba7308 */ /* 0x000f220000000800 */
[----:B------:R-:W-:Y:S01]  /*4390*/  @!P4 FSEL R17, R17, -INF , !P1 ;  /* 0xff8000001111c808 */ /* 0x000fe20004800000 */
[----:B------:R-:W-:Y:S01]  /*43a0*/  FFMA.FTZ R185, R8, UR16, -R194 ;  /* 0x0000001008b97c23 */ /* 0x000fe200080108c2 */
[C---:B------:R-:W-:Y:S02]  /*43b0*/  LOP3.LUT R190, R213.reuse, 0xffff, RZ, 0xc0, !PT ;  /* 0x0000ffffd5be7812 */ /* 0x040fe400078ec0ff */
[----:B------:R-:W-:Y:S02]  /*43c0*/  LOP3.LUT R252, R213, 0xff, RZ, 0xc0, !PT ;  /* 0x000000ffd5fc7812 */ /* 0x000fe400078ec0ff */
[----:B------:R-:W-:Y:S03]  /*43d0*/  SHF.R.U32.HI R190, RZ, 0x8, R190 ;  /* 0x00000008ffbe7819 */ /* 0x000fe600000116be */
[----:B------:R-:W-:Y:S01]  /*43e0*/  MUFU.EX2 R188, R188 ;  /* 0x000000bc00bc7308 */ /* 0x000fe20000000800 */
[----:B------:R-:W-:Y:S02]  /*43f0*/  ISETP.LE.U32.AND P5, PT, R252, UR17, PT ;  /* 0x00000011fc007c0c */ /* 0x000fe4000bfa3070 */
[----:B------:R-:W-:Y:S02]  /*4400*/  LOP3.LUT R252, R190, 0xffff, RZ, 0xc0, !PT ;  /* 0x0000ffffbefc7812 */ /* 0x000fe400078ec0ff */
[----:B------:R-:W-:Y:S02]  /*4410*/  SHF.R.U32.HI R191, RZ, 0x18, R176 ;  /* 0x00000018ffbf7819 */ /* 0x000fe400000116b0 */
[----:B------:R-:W-:Y:S03]  /*4420*/  ISETP.LE.U32.AND P1, PT, R252, UR17, PT ;  /* 0x00000011fc007c0c */ /* 0x000fe6000bf23070 */
[----:B------:R-:W4:Y:S01]  /*4430*/  MUFU.EX2 R185, R185 ;  /* 0x000000b900b97308 */ /* 0x000f220000000800 */
[----:B------:R-:W-:Y:S02]  /*4440*/  LOP3.LUT R243, R106, 0xffff, RZ, 0xc0, !PT ;  /* 0x0000ffff6af37812 */ /* 0x000fe400078ec0ff */
[----:B------:R-:W-:Y:S02]  /*4450*/  @!P4 FSEL R15, R15, -INF , !P0 ;  /* 0xff8000000f0fc808 */ /* 0x000fe40004000000 */
[----:B------:R-:W-:Y:S01]  /*4460*/  ISETP.LE.U32.AND P0, PT, R191, UR17, PT ;  /* 0x00000011bf007c0c */ /* 0x000fe2000bf03070 */
[----:B-1----:R-:W-:Y:S01]  /*4470*/  @!P5 FADD.FTZ R181, -R181, -RZ ;  /* 0x800000ffb5b5d221 */ /* 0x002fe20000010100 */
[----:B------:R-:W-:Y:S02]  /*4480*/  SHF.R.U32.HI R191, RZ, 0x10, R213 ;  /* 0x00000010ffbf7819 */ /* 0x000fe400000116d5 */
[----:B------:R-:W-:Y:S02]  /*4490*/  SHF.R.U32.HI R243, RZ, 0x8, R243 ;  /* 0x00000008fff37819 */ /* 0x000fe400000116f3 */
[----:B------:R-:W-:Y:S01]  /*44a0*/  LOP3.LUT R191, R191, 0xff, RZ, 0xc0, !PT ;  /* 0x000000ffbfbf7812 */ /* 0x000fe200078ec0ff */
[----:B--2---:R-:W-:Y:S01]  /*44b0*/  @!P1 FADD.FTZ R182, -R182, -RZ ;  /* 0x800000ffb6b69221 */ /* 0x004fe20000010100 */
[----:B------:R-:W-:Y:S02]  /*44c0*/  LOP3.LUT R243, R243, 0xffff, RZ, 0xc0, !PT ;  /* 0x0000fffff3f37812 */ /* 0x000fe400078ec0ff */
[----:B------:R-:W-:Y:S02]  /*44d0*/  @!P4 FSEL R14, R14, -INF , !P3 ;  /* 0xff8000000e0ec808 */ /* 0x000fe40005800000 */
[----:B------:R-:W-:Y:S02]  /*44e0*/  @!P4 FSEL R18, R18, -INF , !P2 ;  /* 0xff8000001212c808 */ /* 0x000fe40005000000 */
[----:B---3--:R-:W-:Y:S01]  /*44f0*/  LOP3.LUT R189, R176, 0xff, RZ, 0xc0, !PT ;  /* 0x000000ffb0bd7812 */ /* 0x008fe200078ec0ff */
[--C-:B------:R-:W-:Y:S01]  /*4500*/  FFMA.FTZ R252, R14, UR16, -R196.reuse ;  /* 0x000000100efc7c23 */ /* 0x100fe200080108c4 */
[----:B------:R-:W-:Y:S02]  /*4510*/  ISETP.LE.U32.AND P2, PT, R191, UR17, PT ;  /* 0x00000011bf007c0c */ /* 0x000fe4000bf43070 */
[----:B------:R-:W-:Y:S01]  /*4520*/  @!P4 FSEL R13, R13, -INF , !P6 ;  /* 0xff8000000d0dc808 */ /* 0x000fe20007000000 */
[----:B------:R-:W-:Y:S01]  /*4530*/  MUFU.EX2 R191, R252 ;  /* 0x000000fc00bf7308 */ /* 0x000fe20000000800 */
[----:B------:R-:W-:Y:S02]  /*4540*/  ISETP.LE.U32.AND P1, PT, R243, UR17, PT ;  /* 0x00000011f3007c0c */ /* 0x000fe4000bf23070 */
[----:B------:R-:W-:Y:S01]  /*4550*/  @!P4 ISETP.GE.AND P6, PT, R192, R187, PT ;  /* 0x000000bbc000c20c */ /* 0x000fe20003fc6270 */
[----:B------:R-:W-:Y:S01]  /*4560*/  FFMA.FTZ R187, R10, UR16, -R196 ;  /* 0x000000100abb7c23 */ /* 0x000fe200080108c4 */
[----:B------:R-:W-:Y:S02]  /*4570*/  LOP3.LUT R199, R106, 0xff, RZ, 0xc0, !PT ;  /* 0x000000ff6ac77812 */ /* 0x000fe400078ec0ff */
[----:B------:R-:W-:Y:S01]  /*4580*/  ISETP.LE.U32.AND P3, PT, R189, UR17, PT ;  /* 0x00000011bd007c0c */ /* 0x000fe2000bf63070 */
[----:B------:R-:W-:Y:S01]  /*4590*/  FFMA.FTZ R189, R12, UR16, -R194 ;  /* 0x000000100cbd7c23 */ /* 0x000fe200080108c2 */
[----:B------:R-:W-:Y:S01]  /*45a0*/  SHF.R.U32.HI R213, RZ, 0x18, R213 ;  /* 0x00000018ffd57819 */ /* 0x000fe200000116d5 */
[----:B----4-:R-:W-:Y:S01]  /*45b0*/  @!P2 FADD.FTZ R183, -R183, -RZ ;  /* 0x800000ffb7b7a221 */ /* 0x010fe20000010100 */
[----:B------:R-:W-:Y:S01]  /*45c0*/  @!P4 FSEL R19, R19, -INF , !P6 ;  /* 0xff8000001313c808 */ /* 0x000fe20007000000 */
[----:B------:R-:W-:Y:S01]  /*45d0*/  MUFU.EX2 R187, R187 ;  /* 0x000000bb00bb7308 */ /* 0x000fe20000000800 */
[----:B------:R-:W-:Y:S01]  /*45e0*/  SHF.R.U32.HI R192, RZ, 0x18, R106 ;  /* 0x00000018ffc07819 */ /* 0x000fe2000001166a */
[----:B------:R-:W-:Y:S01]  /*45f0*/  @!P1 FADD.FTZ R186, -R186, -RZ ;  /* 0x800000ffbaba9221 */ /* 0x000fe20000010100 */
[----:B------:R-:W-:Y:S02]  /*4600*/  SHF.R.U32.HI R197, RZ, 0x10, R176 ;  /* 0x00000010ffc57819 */ /* 0x000fe400000116b0 */
[----:B------:R-:W-:Y:S01]  /*4610*/  ISETP.LE.U32.AND P4, PT, R199, UR17, PT ;  /* 0x00000011c7007c0c */ /* 0x000fe2000bf83070 */
[----:B------:R-:W-:Y:S01]  /*4620*/  FFMA.FTZ R199, R15, UR16, -R196 ;  /* 0x000000100fc77c23 */ /* 0x000fe200080108c4 */
[----:B------:R-:W-:Y:S03]  /*4630*/  ISETP.LE.U32.AND P6, PT, R213, UR17, PT ;  /* 0x00000011d5007c0c */ /* 0x000fe6000bfc3070 */
[----:B------:R-:W1:Y:S01]  /*4640*/  MUFU.EX2 R189, R189 ;  /* 0x000000bd00bd7308 */ /* 0x000e620000000800 */
[----:B------:R-:W-:Y:S02]  /*4650*/  LOP3.LUT R213, R195, 0xff, RZ, 0xc0, !PT ;  /* 0x000000ffc3d57812 */ /* 0x000fe400078ec0ff */
[----:B------:R-:W-:Y:S02]  /*4660*/  ISETP.LE.U32.AND P5, PT, R192, UR17, PT ;  /* 0x00000011c0007c0c */ /* 0x000fe4000bfa3070 */
[----:B------:R-:W-:Y:S02]  /*4670*/  LOP3.LUT R197, R197, 0xff, RZ, 0xc0, !PT ;  /* 0x000000ffc5c57812 */ /* 0x000fe400078ec0ff */
[----:B------:R-:W-:Y:S03]  /*4680*/  ISETP.LE.U32.AND P2, PT, R213, UR17, PT ;  /* 0x00000011d5007c0c */ /* 0x000fe6000bf43070 */
[----:B------:R2:W-:Y:S01]  /*4690*/  MUFU.EX2 R192, R199 ;  /* 0x000000c700c07308 */ /* 0x0005e20000000800 */
[----:B------:R-:W-:Y:S01]  /*46a0*/  ISETP.LE.U32.AND P1, PT, R197, UR17, PT ;  /* 0x00000011c5007c0c */ /* 0x000fe2000bf23070 */
[----:B------:R-:W-:Y:S01]  /*46b0*/  @!P4 FADD.FTZ R185, -R185, -RZ ;  /* 0x800000ffb9b9c221 */ /* 0x000fe20000010100 */
[----:B------:R-:W-:Y:S01]  /*46c0*/  LOP3.LUT R198, R176, 0xffff, RZ, 0xc0, !PT ;  /* 0x0000ffffb0c67812 */ /* 0x000fe200078ec0ff */
[----:B------:R-:W-:Y:S01]  /*46d0*/  @!P6 FADD.FTZ R184, -R184, -RZ ;  /* 0x800000ffb8b8e221 */ /* 0x000fe20000010100 */
[--C-:B------:R-:W-:Y:S01]  /*46e0*/  SHF.R.U32.HI R197, RZ, 0x10, R195.reuse ;  /* 0x00000010ffc57819 */ /* 0x100fe200000116c3 */
[----:B------:R-:W-:Y:S01]  /*46f0*/  FFMA.FTZ R176, R13, UR16, -R194 ;  /* 0x000000100db07c23 */ /* 0x000fe200080108c2 */
[----:B------:R-:W-:Y:S01]  /*4700*/  SHF.R.U32.HI R193, RZ, 0x10, R106 ;  /* 0x00000010ffc17819 */ /* 0x000fe2000001166a */
[----:B------:R-:W-:Y:S01]  /*4710*/  @!P5 FADD.FTZ R188, -R188, -RZ ;  /* 0x800000ffbcbcd221 */ /* 0x000fe20000010100 */
[----:B------:R-:W-:Y:S01]  /*4720*/  LOP3.LUT R197, R197, 0xff, RZ, 0xc0, !PT ;  /* 0x000000ffc5c57812 */ /* 0x000fe200078ec0ff */
[----:B------:R-:W-:Y:S01]  /*4730*/  MUFU.EX2 R190, R176 ;  /* 0x000000b000be7308 */ /* 0x000fe20000000800 */
[----:B------:R-:W-:Y:S01]  /*4740*/  SHF.R.U32.HI R198, RZ, 0x8, R198 ;  /* 0x00000008ffc67819 */ /* 0x000fe200000116c6 */
[----:B-1----:R-:W-:Y:S01]  /*4750*/  @!P2 FADD.FTZ R189, -R189, -RZ ;  /* 0x800000ffbdbda221 */ /* 0x002fe20000010100 */
[----:B------:R-:W-:Y:S01]  /*4760*/  LOP3.LUT R243, R193, 0xff, RZ, 0xc0, !PT ;  /* 0x000000ffc1f37812 */ /* 0x000fe200078ec0ff */
[--C-:B------:R-:W-:Y:S01]  /*4770*/  FFMA.FTZ R193, R16, UR16, -R194.reuse ;  /* 0x0000001010c17c23 */ /* 0x100fe200080108c2 */
[----:B------:R-:W-:Y:S01]  /*4780*/  LOP3.LUT R198, R198, 0xffff, RZ, 0xc0, !PT ;  /* 0x0000ffffc6c67812 */ /* 0x000fe200078ec0ff */
[----:B------:R-:W-:Y:S01]  /*4790*/  FFMA.FTZ R194, R17, UR16, -R194 ;  /* 0x0000001011c27c23 */ /* 0x000fe200080108c2 */
[----:B------:R-:W-:Y:S02]  /*47a0*/  ISETP.LE.U32.AND P5, PT, R197, UR17, PT ;  /* 0x00000011c5007c0c */ /* 0x000fe4000bfa3070 */
[----:B------:R-:W-:Y:S01]  /*47b0*/  F2FP.RELU.BF16.F32.PACK_AB R197, R182, R181 ;  /* 0x000000b5b6c5723e */ /* 0x000fe200000018ff */
[----:B------:R-:W1:Y:S01]  /*47c0*/  MUFU.EX2 R193, R193 ;  /* 0x000000c100c17308 */ /* 0x000e620000000800 */
[----:B------:R-:W-:Y:S02]  /*47d0*/  F2FP.RELU.BF16.F32.PACK_AB R252, R184, R183 ;  /* 0x000000b7b8fc723e */ /* 0x000fe400000018ff */
[----:B------:R-:W-:Y:S01]  /*47e0*/  ISETP.LE.U32.AND P6, PT, R243, UR17, PT ;  /* 0x00000011f3007c0c */ /* 0x000fe2000bfc3070 */
[----:B------:R-:W-:Y:S01]  /*47f0*/  STS [R227+0x12000], R197 ;  /* 0x012000c5e3007388 */ /* 0x000fe20000000800 */
[----:B------:R-:W-:Y:S02]  /*4800*/  ISETP.LE.U32.AND P2, PT, R198, UR17, PT ;  /* 0x00000011c6007c0c */ /* 0x000fe4000bf43070 */
[----:B------:R-:W-:Y:S01]  /*4810*/  F2FP.RELU.BF16.F32.PACK_AB R198, R186, R185 ;  /* 0x000000b9bac6723e */ /* 0x000fe200000018ff */
[----:B------:R-:W-:Y:S01]  /*4820*/  STS [R227+0x12400], R252 ;  /* 0x012400fce3007388 */ /* 0x000fe20000000800 */
[----:B------:R-:W-:Y:S01]  /*4830*/  SHF.R.U32.HI R213, RZ, 0x18, R195 ;  /* 0x00000018ffd57819 */ /* 0x000fe200000116c3 */
[----:B------:R-:W3:Y:S01]  /*4840*/  MUFU.EX2 R194, R194 ;  /* 0x000000c200c27308 */ /* 0x000ee20000000800 */
[----:B--2---:R-:W-:Y:S01]  /*4850*/  LOP3.LUT R199, R195, 0xffff, RZ, 0xc0, !PT ;  /* 0x0000ffffc3c77812 */ /* 0x004fe200078ec0ff */
[----:B------:R2:W-:Y:S01]  /*4860*/  STS [R231+0x12000], R198 ;  /* 0x012000c6e7007388 */ /* 0x0005e20000000800 */
[----:B------:R-:W-:Y:S01]  /*4870*/  ISETP.LE.U32.AND P4, PT, R213, UR17, PT ;  /* 0x00000011d5007c0c */ /* 0x000fe2000bf83070 */
[--C-:B------:R-:W-:Y:S01]  /*4880*/  FFMA.FTZ R213, R18, UR16, -R196.reuse ;  /* 0x0000001012d57c23 */ /* 0x100fe200080108c4 */
[----:B------:R-:W-:Y:S01]  /*4890*/  SHF.R.U32.HI R199, RZ, 0x8, R199 ;  /* 0x00000008ffc77819 */ /* 0x000fe200000116c7 */
[----:B------:R-:W-:Y:S01]  /*48a0*/  FFMA.FTZ R196, R19, UR16, -R196 ;  /* 0x0000001013c47c23 */ /* 0x000fe200080108c4 */
[----:B------:R-:W-:Y:S03]  /*48b0*/  @!P6 FADD.FTZ R187, -R187, -RZ ;  /* 0x800000ffbbbbe221 */ /* 0x000fe60000010100 */
[----:B------:R4:W4:Y:S01]  /*48c0*/  MUFU.EX2 R195, R213 ;  /* 0x000000d500c37308 */ /* 0x0009220000000800 */
[----:B------:R-:W-:Y:S01]  /*48d0*/  LOP3.LUT R199, R199, 0xffff, RZ, 0xc0, !PT ;  /* 0x0000ffffc7c77812 */ /* 0x000fe200078ec0ff */
[----:B------:R-:W-:Y:S01]  /*48e0*/  @!P5 FADD.FTZ R191, -R191, -RZ ;  /* 0x800000ffbfbfd221 */ /* 0x000fe20000010100 */
[----:B-1----:R-:W-:Y:S01]  /*48f0*/  @!P3 FADD.FTZ R193, -R193, -RZ ;  /* 0x800000ffc1c1b221 */ /* 0x002fe20000010100 */
[----:B------:R-:W-:Y:S02]  /*4900*/  FSETP.GE.FTZ.AND P3, PT, R183, RZ, PT ;  /* 0x000000ffb700720b */ /* 0x000fe40003f76000 */
[----:B------:R-:W-:Y:S04]  /*4910*/  ISETP.LE.U32.AND P6, PT, R199, UR17, PT ;  /* 0x00000011c7007c0c */ /* 0x000fe8000bfc3070 */
[----:B------:R-:W1:Y:S01]  /*4920*/  MUFU.EX2 R196, R196 ;  /* 0x000000c400c47308 */ /* 0x000e620000000800 */
[----:B------:R-:W-:Y:S01]  /*4930*/  @!P4 FADD.FTZ R192, -R192, -RZ ;  /* 0x800000ffc0c0c221 */ /* 0x000fe20000010100 */
[----:B---3--:R-:W-:Y:S01]  /*4940*/  @!P2 FADD.FTZ R194, -R194, -RZ ;  /* 0x800000ffc2c2a221 */ /* 0x008fe20000010100 */
[----:B------:R-:W-:Y:S04]  /*4950*/  FSETP.GE.FTZ.AND P2, PT, R181, RZ, PT ;  /* 0x000000ffb500720b */ /* 0x000fe80003f56000 */
[----:B------:R-:W-:Y:S02]  /*4960*/  F2FP.RELU.BF16.F32.PACK_AB R199, R194, R193 ;  /* 0x000000c1c2c7723e */ /* 0x000fe400000018ff */
[----:B----4-:R-:W-:Y:S01]  /*4970*/  F2FP.RELU.BF16.F32.PACK_AB R213, R188, R187 ;  /* 0x000000bbbcd5723e */ /* 0x010fe200000018ff */
[----:B------:R-:W-:Y:S01]  /*4980*/  @!P1 FADD.FTZ R195, -R195, -RZ ;  /* 0x800000ffc3c39221 */ /* 0x000fe20000010100 */
[----:B------:R-:W-:Y:S01]  /*4990*/  @!P6 FADD.FTZ R190, -R190, -RZ ;  /* 0x800000ffbebee221 */ /* 0x000fe20000010100 */
[----:B--2---:R-:W-:Y:S02]  /*49a0*/  F2FP.RELU.BF16.F32.PACK_AB R198, R192, R191 ;  /* 0x000000bfc0c6723e */ /* 0x004fe400000018ff */
[----:B------:R-:W-:Y:S01]  /*49b0*/  STS [R231+0x12400], R213 ;  /* 0x012400d5e7007388 */ /* 0x000fe20000000800 */
[----:B------:R-:W-:Y:S01]  /*49c0*/  FSETP.GE.FTZ.AND P1, PT, R182, RZ, PT ;  /* 0x000000ffb600720b */ /* 0x000fe20003f36000 */
[----:B-1----:R-:W-:Y:S01]  /*49d0*/  @!P0 FADD.FTZ R196, -R196, -RZ ;  /* 0x800000ffc4c48221 */ /* 0x002fe20000010100 */
[----:B------:R-:W-:Y:S01]  /*49e0*/  F2FP.RELU.BF16.F32.PACK_AB R252, R190, R189 ;  /* 0x000000bdbefc723e */ /* 0x000fe200000018ff */
[----:B------:R-:W-:Y:S01]  /*49f0*/  STS [R229+0x12400], R198 ;  /* 0x012400c6e5007388 */ /* 0x000fe20000000800 */
[----:B------:R-:W-:Y:S02]  /*4a00*/  FSETP.GE.FTZ.AND P0, PT, R185, RZ, PT ;  /* 0x000000ffb900720b */ /* 0x000fe40003f16000 */
[----:B------:R-:W-:Y:S01]  /*4a10*/  F2FP.RELU.BF16.F32.PACK_AB R197, R196, R195 ;  /* 0x000000c3c4c5723e */ /* 0x000fe200000018ff */
[----:B------:R-:W-:Y:S04]  /*4a20*/  STS [R229+0x12000], R252 ;  /* 0x012000fce5007388 */ /* 0x000fe80000000800 */
[----:B------:R-:W-:Y:S04]  /*4a30*/  STS [R236+0x12000], R199 ;  /* 0x012000c7ec007388 */ /* 0x000fe80000000800 */
        /* <DEDUP_REMOVED lines=42> */
[C---:B------:R-:W-:Y:S04]  /*4ce0*/  FADD.FTZ R199, -R180.reuse, R5 ;  /* 0x00000005b4c77221 */ /* 0x040fe80000010100 */
[-C--:B------:R-:W-:Y:S01]  /*4cf0*/  FSEL R198, R197, R180.reuse, P2 ;  /* 0x000000b4c5c67208 */ /* 0x080fe20001000000 */
[C---:B------:R-:W-:Y:S01]  /*4d00*/  FADD.FTZ R213, -R180.reuse, R8 ;  /* 0x00000008b4d57221 */ /* 0x040fe20000010100 */
[----:B------:R-:W-:Y:S02]  /*4d10*/  FSEL R199, R199, R180, P1 ;  /* 0x000000b4c7c77208 */ /* 0x000fe40000800000 */
[----:B------:R-:W-:Y:S01]  /*4d20*/  FSETP.GE.FTZ.AND P2, PT, R189, RZ, PT ;  /* 0x000000ffbd00720b */ /* 0x000fe20003f56000 */
[----:B------:R-:W-:Y:S01]  /*4d30*/  FMUL.FTZ R198, R181, R198 ;  /* 0x000000c6b5c67220 */ /* 0x000fe20000410000 */
[----:B------:R-:W-:Y:S01]  /*4d40*/  FSEL R252, R213, R180, P0 ;  /* 0x000000b4d5fc7208 */ /* 0x000fe20000000000 */
[----:B------:R-:W-:Y:S01]  /*4d50*/  FADD.FTZ R181, -R180, R9 ;  /* 0x00000009b4b57221 */ /* 0x000fe20000010100 */
[----:B------:R-:W-:Y:S01]  /*4d60*/  FSETP.GE.FTZ.AND P0, PT, R186, RZ, PT ;  /* 0x000000ffba00720b */ /* 0x000fe20003f16000 */
[----:B------:R-:W-:Y:S01]  /*4d70*/  FADD.FTZ R197, -R180, R13 ;  /* 0x0000000db4c57221 */ /* 0x000fe20000010100 */
[----:B------:R-:W-:Y:S01]  /*4d80*/  FSETP.GE.FTZ.AND P1, PT, R190, RZ, PT ;  /* 0x000000ffbe00720b */ /* 0x000fe20003f36000 */
[----:B------:R-:W-:Y:S01]  /*4d90*/  FMUL.FTZ R252, R185, R252 ;  /* 0x000000fcb9fc7220 */ /* 0x000fe20000410000 */
[-C--:B------:R-:W-:Y:S01]  /*4da0*/  FSEL R181, R181, R180.reuse, P0 ;  /* 0x000000b4b5b57208 */ /* 0x080fe20000000000 */
[----:B------:R-:W-:Y:S01]  /*4db0*/  FADD.FTZ R185, -R180, R12 ;  /* 0x0000000cb4b97221 */ /* 0x000fe20000010100 */
[----:B------:R-:W-:Y:S01]  /*4dc0*/  FSETP.GE.FTZ.AND P0, PT, R194, RZ, PT ;  /* 0x000000ffc200720b */ /* 0x000fe20003f16000 */
[----:B------:R-:W-:Y:S01]  /*4dd0*/  FMUL.FTZ R199, R182, R199 ;  /* 0x000000c7b6c77220 */ /* 0x000fe20000410000 */
[-C--:B------:R-:W-:Y:S01]  /*4de0*/  FSEL R197, R197, R180.reuse, P1 ;  /* 0x000000b4c5c57208 */ /* 0x080fe20000800000 */
[----:B------:R-:W-:Y:S01]  /*4df0*/  FMUL.FTZ R181, R186, R181 ;  /* 0x000000b5bab57220 */ /* 0x000fe20000410000 */
[----:B------:R-:W-:Y:S01]  /*4e00*/  FSEL R182, R185, R180, P2 ;  /* 0x000000b4b9b67208 */ /* 0x000fe20001000000 */
[----:B------:R-:W-:Y:S01]  /*4e10*/  FADD.FTZ R185, -R180, R16 ;  /* 0x00000010b4b97221 */ /* 0x000fe20000010100 */
[----:B------:R-:W-:Y:S01]  /*4e20*/  FSETP.GE.FTZ.AND P1, PT, R193, RZ, PT ;  /* 0x000000ffc100720b */ /* 0x000fe20003f36000 */
[----:B------:R-:W-:Y:S01]  /*4e30*/  FMUL.FTZ R197, R190, R197 ;  /* 0x000000c5bec57220 */ /* 0x000fe20000410000 */
[----:B------:R-:W-:Y:S01]  /*4e40*/  F2FP.BF16.F32.PACK_AB R252, R181, R252 ;  /* 0x000000fcb5fc723e */ /* 0x000fe200000010ff */
[----:B------:R-:W-:Y:S01]  /*4e50*/  FMUL.FTZ R182, R189, R182 ;  /* 0x000000b6bdb67220 */ /* 0x000fe20000410000 */
[----:B------:R-:W-:Y:S01]  /*4e60*/  FSEL R186, R185, R180, P1 ;  /* 0x000000b4b9ba7208 */ /* 0x000fe20000800000 */
[----:B------:R-:W-:Y:S01]  /*4e70*/  FADD.FTZ R190, -R179, R7 ;  /* 0x00000007b3be7221 */ /* 0x000fe20000010100 */
[----:B------:R-:W-:Y:S01]  /*4e80*/  F2FP.BF16.F32.PACK_AB R198, R199, R198 ;  /* 0x000000c6c7c6723e */ /* 0x000fe200000010ff */
[----:B------:R-:W-:Y:S01]  /*4e90*/  @P0 FADD.FTZ R180, -R180, R17 ;  /* 0x00000011b4b40221 */ /* 0x000fe20000010100 */
[----:B------:R-:W-:Y:S01]  /*4ea0*/  PLOP3.LUT P0, PT, PT, PT, UP2, 0x80, 0x0 ;  /* 0x000000000000781c */ /* 0x000fe20003f0f028 */
[----:B------:R-:W-:Y:S01]  /*4eb0*/  FMUL.FTZ R186, R193, R186 ;  /* 0x000000bac1ba7220 */ /* 0x000fe20000410000 */
[----:B------:R-:W-:Y:S01]  /*4ec0*/  FSETP.GE.FTZ.AND P2, PT, R184, RZ, PT ;  /* 0x000000ffb800720b */ /* 0x000fe20003f56000 */
[----:B------:R-:W-:Y:S01]  /*4ed0*/  FMUL.FTZ R181, R194, R180 ;  /* 0x000000b4c2b57220 */ /* 0x000fe20000410000 */
[----:B------:R-:W-:Y:S01]  /*4ee0*/  F2FP.BF16.F32.PACK_AB R182, R197, R182 ;  /* 0x000000b6c5b6723e */ /* 0x000fe200000010ff */
[----:B------:R-:W-:Y:S08]  /*4ef0*/  FADD.FTZ R180, -R179, R6 ;  /* 0x00000006b3b47221 */ /* 0x000ff00000010100 */
[----:B------:R-:W-:Y:S05]  /*4f00*/  @!P0 BRA `(.L_x_474) ;  /* 0x0000000000548947 */ /* 0x000fea0003800000 */
        /* <DEDUP_REMOVED lines=21> */
.L_x_474:
[----:B------:R-:W-:Y:S01]  /*5060*/  FADD.FTZ R10, -R179, R10 ;  /* 0x0000000ab30a7221 */ /* 0x000fe20000010100 */
[----:B------:R-:W-:Y:S01]  /*5070*/  FSETP.GE.FTZ.AND P1, PT, R187, RZ, PT ;  /* 0x000000ffbb00720b */ /* 0x000fe20003f36000 */
[C---:B------:R-:W-:Y:S01]  /*5080*/  FADD.FTZ R4, -R179.reuse, R11 ;  /* 0x0000000bb3047221 */ /* 0x040fe20000010100 */
[-C--:B------:R-:W-:Y:S01]  /*5090*/  FSEL R5, R190, R179.reuse, P2 ;  /* 0x000000b3be057208 */ /* 0x080fe20001000000 */
[C---:B------:R-:W-:Y:S01]  /*50a0*/  FADD.FTZ R6, -R179.reuse, R15 ;  /* 0x0000000fb3067221 */ /* 0x040fe20000010100 */
[-C--:B------:R-:W-:Y:S01]  /*50b0*/  FSEL R10, R10, R179.reuse, P1 ;  /* 0x000000b30a0a7208 */ /* 0x080fe20000800000 */
[C---:B------:R-:W-:Y:S01]  /*50c0*/  FADD.FTZ R14, -R179.reuse, R14 ;  /* 0x0000000eb30e7221 */ /* 0x040fe20000010100 */
        /* <DEDUP_REMOVED lines=12> */
[-C--:B------:R-:W-:Y:S01]  /*5190*/  FSEL R9, R6, R179.reuse, P3 ;  /* 0x000000b306097208 */ /* 0x080fe20001800000 */
[----:B------:R-:W-:Y:S01]  /*51a0*/  ULDC UR11, c[0x0][0x2dc] ;  /* 0x0000b700000b7ab9 */ /* 0x000fe20000000800 */
        /* <DEDUP_REMOVED lines=23> */
[----:B------:R-:W2:Y:S04]  /*5320*/  LDSM.16.MT88.4 R8, [R213+0x8000] ;  /* 0x00800000d508783b */ /* 0x000ea80000004200 */
[----:B-1----:R-:W1:Y:S04]  /*5330*/  LDSM.16.MT88.4 R12, [R0+0x12000] ;  /* 0x01200000000c783b */ /* 0x002e680000004200 */
[----:B------:R-:W3:Y:S04]  /*5340*/  LDSM.16.MT88.4 R16, [R213+0xa000] ;  /* 0x00a00000d510783b */ /* 0x000ee80000004200 */
[----:B------:R-:W-:Y:S04]  /*5350*/  LDSM.16.MT88.4 R52, [R210+0x12800] ;  /* 0x01280000d234783b */ /* 0x000fe80000004200 */
[----:B------:R-:W4:Y:S04]  /*5360*/  LDSM.16.MT88.4 R56, [R213+0x8800] ;  /* 0x00880000d538783b */ /* 0x000f280000004200 */
[----:B------:R-:W5:Y:S04]  /*5370*/  LDSM.16.MT88.4 R60, [R0+0x12800] ;  /* 0x01280000003c783b */ /* 0x000f680000004200 */
[----:B------:R-:W5:Y:S01]  /*5380*/  LDSM.16.MT88.4 R64, [R213+0xa800] ;  /* 0x00a80000d540783b */ /* 0x000f620000004200 */
[-C--:B--2---:R-:W-:Y:S06]  /*5390*/  HMMA.16816.F32.BF16 R20, R4, R8.reuse, R20 ;  /* 0x000000080414723c */ /* 0x084fec0000041814 */
[C---:B-1----:R-:W-:Y:S06]  /*53a0*/  HMMA.16816.F32.BF16 R24, R12.reuse, R8, R24 ;  /* 0x000000080c18723c */ /* 0x042fec0000041818 */
        /* <DEDUP_REMOVED lines=61> */
.L_x_475:
[----:B------:R-:W-:Y:S01]  /*5780*/  LDSM.16.M88.4 R64, [R209] ;  /* 0x00000000d140783b */ /* 0x000fe20000000200 */
[----:B------:R-:W-:Y:S02]  /*5790*/  @UP2 UIADD3 UR15, UP0, UR8, -0x100, URZ ;  /* 0xffffff00080f2890 */ /* 0x000fe4000ff1e03f */
[----:B------:R-:W-:Y:S01]  /*57a0*/  UISETP.GT.AND UP1, UPT, UR5, UR27, UPT ;  /* 0x0000001b0500728c */ /* 0x000fe2000bf24270 */
[----:B------:R-:W2:Y:S01]  /*57b0*/  LDSM.16.MT88.4 R16, [R213+0xc000] ;  /* 0x00c00000d510783b */ /* 0x000ea20000004200 */
[----:B------:R-:W-:Y:S03]  /*57c0*/  @UP2 UIADD3.X UR11, UR9, -0x1, URZ, UP0, !UPT ;  /* 0xffffffff090b2890 */ /* 0x000fe600087fe43f */
[----:B------:R-:W1:Y:S01]  /*57d0*/  LDSM.16.M88.4 R60, [R209+0x1000] ;  /* 0x00100000d13c783b */ /* 0x000e620000000200 */
[----:B------:R-:W-:Y:S03]  /*57e0*/  @UP2 UMOV UR8, UR15 ;  /* 0x0000000f00082c82 */ /* 0x000fe60008000000 */
[----:B------:R-:W3:Y:S01]  /*57f0*/  LDSM.16.MT88.4 R100, [R213+0xe000] ;  /* 0x00e00000d564783b */ /* 0x000ee20000004200 */
[----:B------:R-:W-:Y:S01]  /*5800*/  @UP2 UMOV UR9, UR11 ;  /* 0x0000000b00092c82 */ /* 0x000fe20008000000 */
[----:B------:R-:W-:Y:S02]  /*5810*/  ULOP3.LUT UR11, UR5, 0x1, URZ, 0xc0, !UPT ;  /* 0x00000001050b7892 */ /* 0x000fe4000f8ec03f */
[----:B------:R-:W-:Y:S01]  /*5820*/  LDSM.16.M88.4 R104, [R204] ;  /* 0x00000000cc68783b */ /* 0x000fe20000000200 */
[----:B------:R-:W-:Y:S02]  /*5830*/  UIADD3 UR5, UR5, -0x1, URZ ;  /* 0xffffffff05057890 */ /* 0x000fe4000fffe03f */
[----:B------:R-:W-:Y:S01]  /*5840*/  UISETP.NE.U32.AND UP0, UPT, UR11, 0x1, UPT ;  /* 0x000000010b00788c */ /* 0x000fe2000bf05070 */
        /* <DEDUP_REMOVED lines=24> */
[----:B------:R-:W3:Y:S04]  /*59d0*/  LDSM.16.M88.4 R176, [R203+0x1000] ;  /* 0x00100000cbb0783b */ /* 0x000ee80000000200 */
[----:B------:R-:W-:Y:S01]  /*59e0*/  @P0 IMAD.WIDE R180, R219, R232, UR8 ;  /* 0x00000008dbb40e25 */ /* 0x000fe2000f8e02e8 */
[----:B------:R-:W-:Y:S01]  /*59f0*/  HMMA.16816.F32.BF16 R64, R104, R182, R64 ;  /* 0x000000b66840723c */ /* 0x000fe20000041840 */
[----:B------:R-:W4:Y:S04]  /*5a00*/  LDSM.16.MT88.4 R104, [R213+0xf800] ;  /* 0x00f80000d568783b */ /* 0x000f280000004200 */
[----:B------:R1:W5:Y:S01]  /*5a10*/  @P0 LDG.E R238, desc[UR6][R180.64] ;  /* 0x00000006b4ee0981 */ /* 0x000362000c1e1900 */
[-C--:B------:R-:W-:Y:S03]  /*5a20*/  HMMA.16816.F32.BF16 R4, R184, R188.reuse, R4 ;  /* 0x000000bcb804723c */ /* 0x080fe60000041804 */
[----:B------:R2:W5:Y:S03]  /*5a30*/  @P0 LDG.E R239, desc[UR6][R180.64+0x20] ;  /* 0x00002006b4ef0981 */ /* 0x000566000c1e1900 */
[C---:B------:R-:W-:Y:S06]  /*5a40*/  HMMA.16816.F32.BF16 R8, R192.reuse, R188, R8 ;  /* 0x000000bcc008723c */ /* 0x040fec0000041808 */
[-C--:B------:R-:W-:Y:S06]  /*5a50*/  HMMA.16816.F32.BF16 R12, R192, R190.reuse, R12 ;  /* 0x000000bec00c723c */ /* 0x080fec000004180c */
[C---:B------:R-:W-:Y:S06]  /*5a60*/  HMMA.16816.F32.BF16 R16, R184.reuse, R190, R16 ;  /* 0x000000beb810723c */ /* 0x040fec0000041810 */
[-C--:B-1----:R-:W-:Y:S06]  /*5a70*/  HMMA.16816.F32.BF16 R52, R184, R100.reuse, R52 ;  /* 0x00000064b834723c */ /* 0x082fec0000041834 */
[C---:B------:R-:W-:Y:S06]  /*5a80*/  HMMA.16816.F32.BF16 R56, R192.reuse, R100, R56 ;  /* 0x00000064c038723c */ /* 0x040fec0000041838 */
[-C--:B------:R-:W-:Y:S01]  /*5a90*/  HMMA.16816.F32.BF16 R60, R192, R102.reuse, R60 ;  /* 0x00000066c03c723c */ /* 0x080fe2000004183c */
[----:B------:R-:W-:Y:S05]  /*5aa0*/  IMAD.U32 R101, RZ, RZ, UR14 ;  /* 0x0000000eff657e24 */ /* 0x000fea000f8e00ff */
[----:B------:R-:W-:Y:S06]  /*5ab0*/  HMMA.16816.F32.BF16 R64, R184, R102, R64 ;  /* 0x00000066b840723c */ /* 0x000fec0000041840 */
[-C--:B--2---:R-:W-:Y:S05]  /*5ac0*/  HMMA.16816.F32.BF16 R4, R108, R196.reuse, R4 ;  /* 0x000000c46c04723c */ /* 0x084fea0000041804 */
[-C--:B------:R-:W-:Y:S01]  /*5ad0*/  LEA R102, P1, R101, R244.reuse, 0x2 ;  /* 0x000000f465667211 */ /* 0x080fe200078210ff */
[C---:B---3--:R-:W-:Y:S01]  /*5ae0*/  HMMA.16816.F32.BF16 R8, R176.reuse, R196, R8 ;  /* 0x000000c4b008723c */ /* 0x048fe20000041808 */
[----:B------:R-:W-:Y:S05]  /*5af0*/  IMAD.U32 R101, RZ, RZ, UR40 ;  /* 0x00000028ff657e24 */ /* 0x000fea000f8e00ff */
[-C--:B------:R-:W-:Y:S06]  /*5b00*/  HMMA.16816.F32.BF16 R12, R176, R198.reuse, R12 ;  /* 0x000000c6b00c723c */ /* 0x080fec000004180c */
[C---:B------:R-:W-:Y:S05]  /*5b10*/  HMMA.16816.F32.BF16 R16, R108.reuse, R198, R16 ;  /* 0x000000c66c10723c */ /* 0x040fea0000041810 */
[----:B------:R-:W-:Y:S01]  /*5b20*/  REDG.E.ADD.F32.FTZ.RN.STRONG.GPU desc[UR6][R244.64], R4 ;  /* 0x00000004f40079a6 */ /* 0x000fe2000c10f386 */
[-C--:B----4-:R-:W-:Y:S06]  /*5b30*/  HMMA.16816.F32.BF16 R52, R108, R104.reuse, R52 ;  /* 0x000000686c34723c */ /* 0x090fec0000041834 */
[C---:B------:R-:W-:Y:S06]  /*5b40*/  HMMA.16816.F32.BF16 R56, R176.reuse, R104, R56 ;  /* 0x00000068b038723c */ /* 0x040fec0000041838 */
[-C--:B------:R-:W-:Y:S01]  /*5b50*/  HMMA.16816.F32.BF16 R60, R176, R106.reuse, R60 ;  /* 0x0000006ab03c723c */ /* 0x080fe2000004183c */
[----:B------:R-:W-:Y:S05]  /*5b60*/  IMAD.U32 R105, RZ, RZ, UR14 ;  /* 0x0000000eff697e24 */ /* 0x000fea000f8e00ff */
[----:B------:R-:W-:Y:S01]  /*5b70*/  HMMA.16816.F32.BF16 R64, R108, R106, R64 ;  /* 0x0000006a6c40723c */ /* 0x000fe20000041840 */
[----:B------:R-:W-:Y:S04]  /*5b80*/  IMAD.U32 R177, RZ, RZ, UR18 ;  /* 0x00000012ffb17e24 */ /* 0x000fe8000f8e00ff */
[-C--:B------:R-:W-:Y:S01]  /*5b90*/  LEA.HI.X.SX32 R103, R105, R245.reuse, 0x2, P1 ;  /* 0x000000f569677211 */ /* 0x080fe200008f16ff */
[----:B------:R-:W-:Y:S02]  /*5ba0*/  IMAD.U32 R105, RZ, RZ, UR18 ;  /* 0x00000012ff697e24 */ /* 0x000fe4000f8e00ff */
[----:B------:R-:W-:Y:S02]  /*5bb0*/  IMAD.U32 R107, RZ, RZ, UR41 ;  /* 0x00000029ff6b7e24 */ /* 0x000fe4000f8e00ff */
[----:B------:R1:W-:Y:S01]  /*5bc0*/  REDG.E.ADD.F32.FTZ.RN.STRONG.GPU desc[UR6][R102.64], R5 ;  /* 0x00000005660079a6 */ /* 0x0003e2000c10f386 */
[-C--:B------:R-:W-:Y:S01]  /*5bd0*/  LEA R106, P0, R105, R244.reuse, 0x2 ;  /* 0x000000f4696a7211 */ /* 0x080fe200078010ff */
[----:B------:R-:W-:Y:S01]  /*5be0*/  IMAD.U32 R111, RZ, RZ, UR42 ;  /* 0x0000002aff6f7e24 */ /* 0x000fe2000f8e00ff */
[-C--:B------:R-:W-:Y:S01]  /*5bf0*/  LEA R104, P1, R107, R244.reuse, 0x2 ;  /* 0x000000f46b687211 */ /* 0x080fe200078210ff */
[----:B------:R-:W-:Y:S01]  /*5c00*/  IMAD.U32 R109, RZ, RZ, UR42 ;  /* 0x0000002aff6d7e24 */ /* 0x000fe2000f8e00ff */
        /* <DEDUP_REMOVED lines=8> */
[-C--:B------:R-:W-:Y:S01]  /*5c90*/  LEA.HI.X.SX32 R105, R105, R245.reuse, 0x2, P1 ;  /* 0x000000f569697211 */ /* 0x080fe200008f16ff */
[----:B------:R-:W-:Y:S02]  /*5ca0*/  IMAD.U32 R179, RZ, RZ, UR38 ;  /* 0x00000026ffb37e24 */ /* 0x000fe4000f8e00ff */
[----:B------:R3:W-:Y:S04]  /*5cb0*/  REDG.E.ADD.F32.FTZ.RN.STRONG.GPU desc[UR6][R100.64], R7 ;  /* 0x00000007640079a6 */ /* 0x0007e8000c10f386 */
[----:B------:R4:W-:Y:S01]  /*5cc0*/  REDG.E.ADD.F32.FTZ.RN.STRONG.GPU desc[UR6][R104.64], R8 ;  /* 0x00000008680079a6 */ /* 0x0009e2000c10f386 */
[----:B-1----:R-:W-:Y:S05]  /*5cd0*/  IMAD.U32 R5, RZ, RZ, UR40 ;  /* 0x00000028ff057e24 */ /* 0x002fea000f8e00ff */
[-C--:B------:R-:W-:Y:S01]  /*5ce0*/  LEA.HI.X.SX32 R109, R5, R245.reuse, 0x2, P0 ;  /* 0x000000f5056d7211 */ /* 0x080fe200000f16ff */
[----:B------:R-:W-:Y:S01]  /*5cf0*/  IMAD.U32 R5, RZ, RZ, UR39 ;  /* 0x00000027ff057e24 */ /* 0x000fe2000f8e00ff */
[-C--:B--2---:R-:W-:Y:S03]  /*5d00*/  LEA R106, P0, R111, R244.reuse, 0x2 ;  /* 0x000000f46f6a7211 */ /* 0x084fe600078010ff */
[----:B------:R1:W-:Y:S01]  /*5d10*/  REDG.E.ADD.F32.FTZ.RN.STRONG.GPU desc[UR6][R108.64], R9 ;  /* 0x000000096c0079a6 */ /* 0x0003e2000c10f386 */
[-C--:B------:R-:W-:Y:S01]  /*5d20*/  LEA R110, P1, R5, R244.reuse, 0x2 ;  /* 0x000000f4056e7211 */ /* 0x080fe200078210ff */
[----:B------:R-:W-:Y:S01]  /*5d30*/  IMAD.U32 R5, RZ, RZ, UR26 ;  /* 0x0000001aff057e24 */ /* 0x000fe2000f8e00ff */
[-C--:B------:R-:W-:Y:S02]  /*5d40*/  LEA.HI.X.SX32 R107, R179, R245.reuse, 0x2, P0 ;  /* 0x000000f5b36b7211 */ /* 0x080fe400000f16ff */
[-C--:B------:R-:W-:Y:S01]  /*5d50*/  LEA.HI.X.SX32 R111, R177, R245.reuse, 0x2, P1 ;  /* 0x000000f5b16f7211 */ /* 0x080fe200008f16ff */
[----:B---3--:R-:W-:Y:S01]  /*5d60*/  IMAD.U32 R7, RZ, RZ, UR25 ;  /* 0x00000019ff077e24 */ /* 0x008fe2000f8e00ff */
[-C--:B------:R-:W-:Y:S01]  /*5d70*/  LEA R6, P1, R5, R244.reuse, 0x2 ;  /* 0x000000f405067211 */ /* 0x080fe200078210ff */
[----:B------:R-:W-:Y:S02]  /*5d80*/  IMAD.U32 R101, RZ, RZ, UR26 ;  /* 0x0000001aff657e24 */ /* 0x000fe4000f8e00ff */
[----:B------:R-:W-:Y:S01]  /*5d90*/  REDG.E.ADD.F32.FTZ.RN.STRONG.GPU desc[UR6][R110.64], R10 ;  /* 0x0000000a6e0079a6 */ /* 0x000fe2000c10f386 */
[-C--:B------:R-:W-:Y:S01]  /*5da0*/  LEA R176, P0, R7, R244.reuse, 0x2 ;  /* 0x000000f407b07211 */ /* 0x080fe200078010ff */
[----:B------:R-:W-:Y:S01]  /*5db0*/  IMAD.U32 R5, RZ, RZ, UR25 ;  /* 0x00000019ff057e24 */ /* 0x000fe2000f8e00ff */
[-C--:B------:R-:W-:Y:S01]  /*5dc0*/  LEA.HI.X.SX32 R7, R101, R245.reuse, 0x2, P1 ;  /* 0x000000f565077211 */ /* 0x080fe200008f16ff */
[----:B------:R2:W-:Y:S01]  /*5dd0*/  REDG.E.ADD.F32.FTZ.RN.STRONG.GPU desc[UR6][R106.64], R11 ;  /* 0x0000000b6a0079a6 */ /* 0x0005e2000c10f386 */
[----:B------:R-:W-:Y:S02]  /*5de0*/  IMAD.U32 R101, RZ, RZ, UR22 ;  /* 0x00000016ff657e24 */ /* 0x000fe4000f8e00ff */
[-C--:B------:R-:W-:Y:S01]  /*5df0*/  LEA.HI.X.SX32 R177, R5, R245.reuse, 0x2, P0 ;  /* 0x000000f505b17211 */ /* 0x080fe200000f16ff */
[----:B------:R-:W-:Y:S01]  /*5e00*/  REDG.E.ADD.F32.FTZ.RN.STRONG.GPU desc[UR6][R244.64+0x80], R16 ;  /* 0x00008010f40079a6 */ /* 0x000fe2000c10f386 */
[----:B----4-:R-:W-:Y:S01]  /*5e10*/  IMAD.U32 R105, RZ, RZ, UR23 ;  /* 0x00000017ff697e24 */ /* 0x010fe2000f8e00ff */
[-C--:B------:R-:W-:Y:S01]  /*5e20*/  LEA R8, P1, R101, R244.reuse, 0x2 ;  /* 0x000000f465087211 */ /* 0x080fe200078210ff */
[----:B------:R-:W-:Y:S01]  /*5e30*/  IMAD.U32 R5, RZ, RZ, UR36 ;  /* 0x00000024ff057e24 */ /* 0x000fe2000f8e00ff */
[----:B------:R3:W-:Y:S02]  /*5e40*/  REDG.E.ADD.F32.FTZ.RN.STRONG.GPU desc[UR6][R102.64+0x80], R17 ;  /* 0x00008011660079a6 */ /* 0x0007e4000c10f386 */
[-C--:B------:R-:W-:Y:S01]  /*5e50*/  LEA R4, P2, R105, R244.reuse, 0x2 ;  /* 0x000000f469047211 */ /* 0x080fe200078410ff */
[----:B------:R-:W-:Y:S01]  /*5e60*/  IMAD.U32 R105, RZ, RZ, UR34 ;  /* 0x00000022ff697e24 */ /* 0x000fe2000f8e00ff */
[----:B------:R4:W-:Y:S01]  /*5e70*/  REDG.E.ADD.F32.FTZ.RN.STRONG.GPU desc[UR6][R6.64], R18 ;  /* 0x00000012060079a6 */ /* 0x0009e2000c10f386 */
[----:B-1----:R-:W-:Y:S02]  /*5e80*/  IMAD.U32 R9, RZ, RZ, UR24 ;  /* 0x00000018ff097e24 */ /* 0x002fe4000f8e00ff */
[----:B------:R-:W-:Y:S01]  /*5e90*/  IMAD.U32 R109, RZ, RZ, UR24 ;  /* 0x00000018ff6d7e24 */ /* 0x000fe2000f8e00ff */
[----:B------:R1:W-:Y:S02]  /*5ea0*/  REDG.E.ADD.F32.FTZ.RN.STRONG.GPU desc[UR6][R176.64], R19 ;  /* 0x00000013b00079a6 */ /* 0x0003e4000c10f386 */
[-C--:B------:R-:W-:Y:S01]  /*5eb0*/  LEA R100, P0, R9, R244.reuse, 0x2 ;  /* 0x000000f409647211 */ /* 0x080fe200078010ff */
[----:B------:R-:W-:Y:S03]  /*5ec0*/  IMAD.U32 R9, RZ, RZ, UR22 ;  /* 0x00000016ff097e24 */ /* 0x000fe6000f8e00ff */
[-C--:B------:R-:W-:Y:S02]  /*5ed0*/  LEA.HI.X.SX32 R101, R109, R245.reuse, 0x2, P0 ;  /* 0x000000f56d657211 */ /* 0x080fe400000f16ff */
[-C--:B------:R-:W-:Y:S01]  /*5ee0*/  LEA.HI.X.SX32 R9, R9, R245.reuse, 0x2, P1 ;  /* 0x000000f509097211 */ /* 0x080fe200008f16ff */
[----:B--2---:R-:W-:Y:S01]  /*5ef0*/  IMAD.U32 R11, RZ, RZ, UR23 ;  /* 0x00000017ff0b7e24 */ /* 0x004fe2000f8e00ff */
[-C--:B------:R-:W-:Y:S01]  /*5f00*/  LEA R106, P0, R5, R244.reuse, 0x2 ;  /* 0x000000f4056a7211 */ /* 0x080fe200078010ff */
[----:B------:R2:W-:Y:S03]  /*5f10*/  REDG.E.ADD.F32.FTZ.RN.STRONG.GPU desc[UR6][R100.64], R12 ;  /* 0x0000000c640079a6 */ /* 0x0005e6000c10f386 */
[-C--:B------:R-:W-:Y:S01]  /*5f20*/  LEA.HI.X.SX32 R5, R11, R245.reuse, 0x2, P2 ;  /* 0x000000f50b057211 */ /* 0x080fe200010f16ff */
[----:B------:R-:W-:Y:S02]  /*5f30*/  IMAD.U32 R11, RZ, RZ, UR21 ;  /* 0x00000015ff0b7e24 */ /* 0x000fe4000f8e00ff */
[----:B---3--:R-:W-:Y:S02]  /*5f40*/  IMAD.U32 R17, RZ, RZ, UR33 ;  /* 0x00000021ff117e24 */ /* 0x008fe4000f8e00ff */
[----:B------:R3:W-:Y:S01]  /*5f50*/  REDG.E.ADD.F32.FTZ.RN.STRONG.GPU desc[UR6][R4.64], R13 ;  /* 0x0000000d040079a6 */ /* 0x0007e2000c10f386 */
[----:B----4-:R-:W-:Y:S03]  /*5f60*/  IMAD.U32 R7, RZ, RZ, UR36 ;  /* 0x00000024ff077e24 */ /* 0x010fe6000f8e00ff */
[----:B------:R4:W-:Y:S01]  /*5f70*/  REDG.E.ADD.F32.FTZ.RN.STRONG.GPU desc[UR6][R8.64], R14 ;  /* 0x0000000e080079a6 */ /* 0x0009e2000c10f386 */
[----:B-1----:R-:W-:Y:S01]  /*5f80*/  IMAD.U32 R19, RZ, RZ, UR33 ;  /* 0x00000021ff137e24 */ /* 0x002fe2000f8e00ff */
[-C--:B------:R-:W-:Y:S02]  /*5f90*/  LEA.HI.X.SX32 R107, R7, R245.reuse, 0x2, P0 ;  /* 0x000000f5076b7211 */ /* 0x080fe400000f16ff */
[----:B------:R-:W-:Y:S02]  /*5fa0*/  MOV R7, UR34 ;  /* 0x0000002200077c02 */ /* 0x000fe40008000f00 */
[-C--:B------:R-:W-:Y:S01]  /*5fb0*/  LEA R16, P1, R19, R244.reuse, 0x2 ;  /* 0x000000f413107211 */ /* 0x080fe200078210ff */
[----:B------:R1:W-:Y:S01]  /*5fc0*/  REDG.E.ADD.F32.FTZ.RN.STRONG.GPU desc[UR6][R106.64], R15 ;  /* 0x0000000f6a0079a6 */ /* 0x0003e2000c10f386 */
[-C--:B------:R-:W-:Y:S01]  /*5fd0*/  LEA R18, P2, R7, R244.reuse, 0x2 ;  /* 0x000000f407127211 */ /* 0x080fe200078410ff */
[----:B------:R-:W-:Y:S01]  /*5fe0*/  IMAD.U32 R7, RZ, RZ, UR21 ;  /* 0x00000015ff077e24 */ /* 0x000fe2000f8e00ff */
[-C--:B------:R-:W-:Y:S01]  /*5ff0*/  LEA.HI.X.SX32 R17, R17, R245.reuse, 0x2, P1 ;  /* 0x000000f511117211 */ /* 0x080fe200008f16ff */
[----:B------:R-:W-:Y:S01]  /*6000*/  REDG.E.ADD.F32.FTZ.RN.STRONG.GPU desc[UR6][R244.64+0x100], R52 ;  /* 0x00010034f40079a6 */ /* 0x000fe2000c10f386 */
[-C--:B------:R-:W-:Y:S02]  /*6010*/  LEA.HI.X.SX32 R19, R105, R245.reuse, 0x2, P2 ;  /* 0x000000f569137211 */ /* 0x080fe400010f16ff */
[-C--:B--2---:R-:W-:Y:S01]  /*6020*/  LEA R100, P0, R11, R244.reuse, 0x2 ;  /* 0x000000f40b647211 */ /* 0x084fe200078010ff */
[----:B------:R2:W-:Y:S01]  /*6030*/  REDG.E.ADD.F32.FTZ.RN.STRONG.GPU desc[UR6][R102.64+0x100], R53 ;  /* 0x00010035660079a6 */ /* 0x0005e2000c10f386 */
[----:B------:R-:W-:Y:S02]  /*6040*/  IMAD.U32 R11, RZ, RZ, UR19 ;  /* 0x00000013ff0b7e24 */ /* 0x000fe4000f8e00ff */
[-C--:B------:R-:W-:Y:S01]  /*6050*/  LEA.HI.X.SX32 R101, R7, R245.reuse, 0x2, P0 ;  /* 0x000000f507657211 */ /* 0x080fe200000f16ff */
[----:B------:R2:W-:Y:S01]  /*6060*/  REDG.E.ADD.F32.FTZ.RN.STRONG.GPU desc[UR6][R18.64], R54 ;  /* 0x00000036120079a6 */ /* 0x0005e2000c10f386 */
[----:B------:R-:W-:Y:S02]  /*6070*/  IMAD.U32 R7, RZ, RZ, UR20 ;  /* 0x00000014ff077e24 */ /* 0x000fe4000f8e00ff */
[----:B---3--:R-:W-:Y:S01]  /*6080*/  IMAD.U32 R13, RZ, RZ, UR19 ;  /* 0x00000013ff0d7e24 */ /* 0x008fe2000f8e00ff */
[----:B------:R3:W-:Y:S01]  /*6090*/  REDG.E.ADD.F32.FTZ.RN.STRONG.GPU desc[UR6][R16.64], R55 ;  /* 0x00000037100079a6 */ /* 0x0007e2000c10f386 */
[----:B------:R-:W-:Y:S01]  /*60a0*/  IMAD.U32 R5, RZ, RZ, UR32 ;  /* 0x00000020ff057e24 */ /* 0x000fe2000f8e00ff */
[-C--:B------:R-:W-:Y:S01]  /*60b0*/  LEA R12, P2, R7, R244.reuse, 0x2 ;  /* 0x000000f4070c7211 */ /* 0x080fe200078410ff */
[----:B----4-:R-:W-:Y:S01]  /*60c0*/  IMAD.U32 R9, RZ, RZ, UR35 ;  /* 0x00000023ff097e24 */ /* 0x010fe2000f8e00ff */
[-C--:B------:R-:W-:Y:S01]  /*60d0*/  LEA R10, P1, R13, R244.reuse, 0x2 ;  /* 0x000000f40d0a7211 */ /* 0x080fe200078210ff */
[----:B------:R4:W-:Y:S01]  /*60e0*/  REDG.E.ADD.F32.FTZ.RN.STRONG.GPU desc[UR6][R100.64], R56 ;  /* 0x00000038640079a6 */ /* 0x0009e2000c10f386 */
[----:B------:R-:W-:Y:S02]  /*60f0*/  IMAD.U32 R7, RZ, RZ, UR35 ;  /* 0x00000023ff077e24 */ /* 0x000fe4000f8e00ff */
[-C--:B------:R-:W-:Y:S02]  /*6100*/  LEA.HI.X.SX32 R11, R11, R245.reuse, 0x2, P1 ;  /* 0x000000f50b0b7211 */ /* 0x080fe400008f16ff */
[-C--:B------:R-:W-:Y:S01]  /*6110*/  LEA R4, P0, R9, R244.reuse, 0x2 ;  /* 0x000000f409047211 */ /* 0x080fe200078010ff */
[----:B-1----:R-:W-:Y:S02]  /*6120*/  IMAD.U32 R15, RZ, RZ, UR20 ;  /* 0x00000014ff0f7e24 */ /* 0x002fe4000f8e00ff */
[----:B------:R-:W-:Y:S03]  /*6130*/  IMAD.U32 R9, RZ, RZ, UR32 ;  /* 0x00000020ff097e24 */ /* 0x000fe6000f8e00ff */
[-C--:B------:R-:W-:Y:S01]  /*6140*/  LEA.HI.X.SX32 R13, R15, R245.reuse, 0x2, P2 ;  /* 0x000000f50f0d7211 */ /* 0x080fe200010f16ff */
[----:B------:R-:W-:Y:S02]  /*6150*/  IMAD.U32 R15, RZ, RZ, UR29 ;  /* 0x0000001dff0f7e24 */ /* 0x000fe4000f8e00ff */
[----:B--2---:R-:W-:Y:S02]  /*6160*/  IMAD.U32 R53, RZ, RZ, UR31 ;  /* 0x0000001fff357e24 */ /* 0x004fe4000f8e00ff */
[----:B------:R1:W-:Y:S01]  /*6170*/  REDG.E.ADD.F32.FTZ.RN.STRONG.GPU desc[UR6][R12.64], R57 ;  /* 0x000000390c0079a6 */ /* 0x0003e2000c10f386 */
[-C--:B------:R-:W-:Y:S01]  /*6180*/  LEA R104, P2, R15, R244.reuse, 0x2 ;  /* 0x000000f40f687211 */ /* 0x080fe200078410ff */
[----:B------:R-:W-:Y:S01]  /*6190*/  IMAD.U32 R19, RZ, RZ, UR30 ;  /* 0x0000001eff137e24 */ /* 0x000fe2000f8e00ff */
[-C--:B------:R-:W-:Y:S01]  /*61a0*/  LEA R54, P1, R5, R244.reuse, 0x2 ;  /* 0x000000f405367211 */ /* 0x080fe200078210ff */
[----:B------:R2:W-:Y:S01]  /*61b0*/  REDG.E.ADD.F32.FTZ.RN.STRONG.GPU desc[UR6][R10.64], R58 ;  /* 0x0000003a0a0079a6 */ /* 0x0005e2000c10f386 */
[-C--:B------:R-:W-:Y:S01]  /*61c0*/  LEA.HI.X.SX32 R5, R7, R245.reuse, 0x2, P0 ;  /* 0x000000f507057211 */ /* 0x080fe200000f16ff */
[----:B---3--:R-:W-:Y:S01]  /*61d0*/  IMAD.U32 R17, RZ, RZ, UR30 ;  /* 0x0000001eff117e24 */ /* 0x008fe2000f8e00ff */
[-C--:B------:R-:W-:Y:S01]  /*61e0*/  LEA.HI.X.SX32 R55, R9, R245.reuse, 0x2, P1 ;  /* 0x000000f509377211 */ /* 0x080fe200008f16ff */
[----:B------:R-:W-:Y:S01]  /*61f0*/  IMAD.U32 R7, RZ, RZ, UR37 ;  /* 0x00000025ff077e24 */ /* 0x000fe2000f8e00ff */
[----:B------:R-:W-:Y:S01]  /*6200*/  MOV R9, UR31 ;  /* 0x0000001f00097c02 */ /* 0x000fe20008000f00 */
[----:B------:R3:W-:Y:S01]  /*6210*/  REDG.E.ADD.F32.FTZ.RN.STRONG.GPU desc[UR6][R4.64], R59 ;  /* 0x0000003b040079a6 */ /* 0x0007e2000c10f386 */
[-C--:B----4-:R-:W-:Y:S02]  /*6220*/  LEA R100, P3, R19, R244.reuse, 0x2 ;  /* 0x000000f413647211 */ /* 0x090fe400078610ff */
[-C--:B------:R-:W-:Y:S01]  /*6230*/  LEA R18, P0, R9, R244.reuse, 0x2 ;  /* 0x000000f409127211 */ /* 0x080fe200078010ff */
[----:B------:R-:W-:Y:S01]  /*6240*/  REDG.E.ADD.F32.FTZ.RN.STRONG.GPU desc[UR6][R244.64+0x180], R64 ;  /* 0x00018040f40079a6 */ /* 0x000fe2000c10f386 */
[-C--:B------:R-:W-:Y:S01]  /*6250*/  LEA.HI.X.SX32 R101, R17, R245.reuse, 0x2, P3 ;  /* 0x000000f511657211 */ /* 0x080fe200018f16ff */
[----:B------:R-:W-:Y:S01]  /*6260*/  IMAD.U32 R9, RZ, RZ, UR28 ;  /* 0x0000001cff097e24 */ /* 0x000fe2000f8e00ff */
[-C--:B------:R-:W-:Y:S01]  /*6270*/  LEA.HI.X.SX32 R19, R53, R245.reuse, 0x2, P0 ;  /* 0x000000f535137211 */ /* 0x080fe200000f16ff */
[----:B------:R-:W-:Y:S01]  /*6280*/  REDG.E.ADD.F32.FTZ.RN.STRONG.GPU desc[UR6][R102.64+0x180], R65 ;  /* 0x00018041660079a6 */ /* 0x000fe2000c10f386 */
[-C--:B------:R-:W-:Y:S03]  /*6290*/  LEA R108, P0, R7, R244.reuse, 0x2 ;  /* 0x000000f4076c7211 */ /* 0x080fe600078010ff */
[----:B------:R-:W-:Y:S04]  /*62a0*/  REDG.E.ADD.F32.FTZ.RN.STRONG.GPU desc[UR6][R54.64], R66 ;  /* 0x00000042360079a6 */ /* 0x000fe8000c10f386 */
[----:B------:R-:W-:Y:S01]  /*62b0*/  REDG.E.ADD.F32.FTZ.RN.STRONG.GPU desc[UR6][R18.64], R67 ;  /* 0x00000043120079a6 */ /* 0x000fe2000c10f386 */
[----:B-1----:R-:W-:Y:S03]  /*62c0*/  IMAD.U32 R13, RZ, RZ, UR28 ;  /* 0x0000001cff0d7e24 */ /* 0x002fe6000f8e00ff */
[----:B------:R-:W-:Y:S01]  /*62d0*/  REDG.E.ADD.F32.FTZ.RN.STRONG.GPU desc[UR6][R100.64], R60 ;  /* 0x0000003c640079a6 */ /* 0x000fe2000c10f386 */
[----:B--2---:R-:W-:Y:S01]  /*62e0*/  IMAD.U32 R11, RZ, RZ, UR29 ;  /* 0x0000001dff0b7e24 */ /* 0x004fe2000f8e00ff */
[----:B------:R-:W-:Y:S02]  /*62f0*/  LEA R106, P1, R13, R244, 0x2 ;  /* 0x000000f40d6a7211 */ /* 0x000fe400078210ff */
[----:B------:R-:W-:Y:S02]  /*6300*/  LDSM.16.MT88.4 R12, [R0+0x10000] ;  /* 0x01000000000c783b */ /* 0x000fe40000004200 */
[-C--:B------:R-:W-:Y:S01]  /*6310*/  LEA.HI.X.SX32 R105, R11, R245.reuse, 0x2, P2 ;  /* 0x000000f50b697211 */ /* 0x080fe200010f16ff */
[----:B---3--:R-:W-:Y:S01]  /*6320*/  IMAD.U32 R5, RZ, RZ, UR37 ;  /* 0x00000025ff057e24 */ /* 0x008fe2000f8e00ff */
[-C--:B------:R-:W-:Y:S01]  /*6330*/  LEA.HI.X.SX32 R107, R9, R245.reuse, 0x2, P1 ;  /* 0x000000f5096b7211 */ /* 0x080fe200008f16ff */
[----:B------:R-:W-:Y:S01]  /*6340*/  LDSM.16.MT88.4 R16, [R207+0x2000] ;  /* 0x00200000cf10783b */ /* 0x000fe20000004200 */
[----:B------:R-:W-:Y:S01]  /*6350*/  PLOP3.LUT P1, PT, PT, PT, UP0, 0x80, 0x0 ;  /* 0x000000000000781c */ /* 0x000fe20003f2f008 */
[----:B------:R-:W-:Y:S01]  /*6360*/  @UP2 UIADD3 UR13, UP0, UR13, -0x100, URZ ;  /* 0xffffff000d0d2890 */ /* 0x000fe2000ff1e03f */
[----:B------:R-:W-:Y:S01]  /*6370*/  LEA.HI.X.SX32 R109, R5, R245, 0x2, P0 ;  /* 0x000000f5056d7211 */ /* 0x000fe200000f16ff */
[----:B------:R-:W-:Y:S01]  /*6380*/  REDG.E.ADD.F32.FTZ.RN.STRONG.GPU desc[UR6][R104.64], R61 ;  /* 0x0000003d680079a6 */ /* 0x000fe2000c10f386 */
[----:B------:R-:W-:Y:S01]  /*6390*/  PLOP3.LUT P0, PT, PT, PT, UP1, 0x80, 0x0 ;  /* 0x000000000000781c */ /* 0x000fe20003f0f018 */
[----:B------:R-:W-:Y:S02]  /*63a0*/  @UP2 UIADD3.X UR12, UR12, -0x1, URZ, UP0, !UPT ;  /* 0xffffffff0c0c2890 */ /* 0x000fe400087fe43f */
[----:B------:R-:W-:Y:S04]  /*63b0*/  REDG.E.ADD.F32.FTZ.RN.STRONG.GPU desc[UR6][R106.64], R62 ;  /* 0x0000003e6a0079a6 */ /* 0x000fe8000c10f386 */
[----:B------:R-:W-:Y:S04]  /*63c0*/  REDG.E.ADD.F32.FTZ.RN.STRONG.GPU desc[UR6][R108.64], R63 ;  /* 0x0000003f6c0079a6 */ /* 0x000fe8000c10f386 */
[----:B------:R-:W-:Y:S04]  /*63d0*/  LDSM.16.MT88.4 R4, [R210+0x10000] ;  /* 0x01000000d204783b */ /* 0x000fe80000004200 */
[----:B------:R-:W1:Y:S04]  /*63e0*/  LDSM.16.MT88.4 R8, [R207] ;  /* 0x00000000cf08783b */ /* 0x000e680000004200 */
[----:B------:R-:W-:Y:S04]  /*63f0*/  LDSM.16.MT88.4 R52, [R210+0x10800] ;  /* 0x01080000d234783b */ /* 0x000fe80000004200 */
[----:B------:R-:W2:Y:S04]  /*6400*/  LDSM.16.MT88.4 R56, [R207+0x800] ;  /* 0x00080000cf38783b */ /* 0x000ea80000004200 */
[----:B------:R-:W3:Y:S04]  /*6410*/  LDSM.16.MT88.4 R64, [R0+0x10800] ;  /* 0x010800000040783b */ /* 0x000ee80000004200 */
[----:B------:R-:W4:Y:S04]  /*6420*/  LDSM.16.MT88.4 R100, [R207+0x2800] ;  /* 0x00280000cf64783b */ /* 0x000f280000004200 */
[----:B------:R-:W-:Y:S01]  /*6430*/  LDSM.16.MT88.4 R60, [R0+0x11800] ;  /* 0x01180000003c783b */ /* 0x000fe20000004200 */
        /* <DEDUP_REMOVED lines=22> */
[----:B------:R-:W2:Y:S05]  /*65a0*/  LDSM.16.MT88.4 R52, [R210+0x11800] ;  /* 0x01180000d234783b */ /* 0x000eaa0000004200 */
[-C--:B-1----:R-:W-:Y:S06]  /*65b0*/  HMMA.16816.F32.BF16 R68, R4, R8.reuse, R68 ;  /* 0x000000080444723c */ /* 0x082fec0000041844 */
        /* <DEDUP_REMOVED lines=8> */
[C---:B------:R-:W-:Y:S01]  /*6640*/  VIADD R4, R207.reuse, 0xffffc000 ;  /* 0xffffc000cf047836 */ /* 0x040fe20000000000 */
[C---:B------:R-:W-:Y:S05]  /*6650*/  HMMA.16816.F32.BF16 R72, R60.reuse, R56, R72 ;  /* 0x000000383c48723c */ /* 0x040fea0000041848 */
        /* <DEDUP_REMOVED lines=12> */
[----:B------:R-:W-:-:S05]  /*6720*/  R2UR UR9, R242 ;  /* 0x00000000f20972ca */ /* 0x000fca00000e0000 */
[----:B------:R-:W-:Y:S01]  /*6730*/  ULDC UR5, c[0x0][0x390] ;  /* 0x0000e40000057ab9 */ /* 0x000fe20000000800 */
[----:B------:R-:W-:Y:S01]  /*6740*/  ULDC UR8, c[0x0][0x38c] ;  /* 0x0000e30000087ab9 */ /* 0x000fe20000000800 */
        /* <DEDUP_REMOVED lines=57> */
[----:B------:R-:W-:Y:S01]  /*6ae0*/  FMUL.FTZ R28, R28, UR8 ;  /* 0x000000081c1c7c20 */ /* 0x000fe20008410000 */
[----:B------:R-:W-:Y:S01]  /*6af0*/  FMUL.FTZ R29, R29, UR8 ;  /* 0x000000081d1d7c20 */ /* 0x000fe20008410000 */
[----:B------:R1:W-:Y:S01]  /*6b00*/  STS [R228+0x400], R71 ;  /* 0x00040047e4007388 */ /* 0x0003e20000000800 */
        /* <DEDUP_REMOVED lines=11> */
[----:B------:R1:W-:Y:S01]  /*6bc0*/  STS [R228+0x1000], R73 ;  /* 0x00100049e4007388 */ /* 0x0003e20000000800 */
        /* <DEDUP_REMOVED lines=17> */
[----:B------:R-:W-:Y:S01]  /*6ce0*/  UISETP.NE.AND UP0, UPT, UR9, -0x1, UPT ;  /* 0xffffffff0900788c */ /* 0x000fe2000bf05270 */
[----:B------:R-:W-:Y:S01]  /*6cf0*/  F2FP.BF16.F32.PACK_AB R25, R25, R24 ;  /* 0x000000181919723e */ /* 0x000fe200000010ff */
[----:B------:R1:W-:Y:S01]  /*6d00*/  STS [R228+0x2400], R87 ;  /* 0x00240057e4007388 */ /* 0x0003e20000000800 */
[----:B------:R-:W-:Y:S01]  /*6d10*/  F2FP.BF16.F32.PACK_AB R27, R27, R26 ;  /* 0x0000001a1b1b723e */ /* 0x000fe200000010ff */
[----:B------:R-:W-:Y:S01]  /*6d20*/  FMUL.FTZ R44, R44, UR8 ;  /* 0x000000082c2c7c20 */ /* 0x000fe20008410000 */
[----:B------:R-:W-:Y:S01]  /*6d30*/  F2FP.BF16.F32.PACK_AB R29, R29, R28 ;  /* 0x0000001c1d1d723e */ /* 0x000fe200000010ff */
[----:B------:R1:W-:Y:S01]  /*6d40*/  STS [R230+0x2000], R97 ;  /* 0x00200061e6007388 */ /* 0x0003e20000000800 */
[----:B------:R-:W-:Y:S01]  /*6d50*/  F2FP.BF16.F32.PACK_AB R31, R31, R30 ;  /* 0x0000001e1f1f723e */ /* 0x000fe200000010ff */
[----:B------:R-:W-:Y:S01]  /*6d60*/  FMUL.FTZ R45, R45, UR8 ;  /* 0x000000082d2d7c20 */ /* 0x000fe20008410000 */
[----:B------:R-:W-:Y:S01]  /*6d70*/  F2FP.BF16.F32.PACK_AB R37, R37, R36 ;  /* 0x000000242525723e */ /* 0x000fe200000010ff */
[----:B------:R1:W-:Y:S01]  /*6d80*/  STS [R230+0x2400], R99 ;  /* 0x00240063e6007388 */ /* 0x0003e20000000800 */
[----:B------:R-:W-:Y:S01]  /*6d90*/  F2FP.BF16.F32.PACK_AB R39, R39, R38 ;  /* 0x000000262727723e */ /* 0x000fe200000010ff */
[----:B------:R-:W-:Y:S01]  /*6da0*/  @UP0 UIADD3 UR5, UR61, UR9, URZ ;  /* 0x000000093d050290 */ /* 0x000fe2000fffe03f */
[----:B------:R-:W-:Y:S01]  /*6db0*/  F2FP.BF16.F32.PACK_AB R49, R49, R48 ;  /* 0x000000303131723e */ /* 0x000fe200000010ff */
[----:B------:R1:W-:Y:S01]  /*6dc0*/  STS [R228+0x3000], R89 ;  /* 0x00300059e4007388 */ /* 0x0003e20000000800 */
[----:B------:R-:W-:Y:S01]  /*6dd0*/  F2FP.BF16.F32.PACK_AB R51, R51, R50 ;  /* 0x000000323333723e */ /* 0x000fe200000010ff */
[----:B------:R-:W-:Y:S01]  /*6de0*/  @UP0 ULDC.64 UR14, c[0x0][0x450] ;  /* 0x00011400000e0ab9 */ /* 0x000fe20000000a00 */
[----:B------:R-:W-:Y:S01]  /*6df0*/  F2FP.BF16.F32.PACK_AB R41, R41, R40 ;  /* 0x000000282929723e */ /* 0x000fe200000010ff */
[----:B------:R1:W-:Y:S01]  /*6e00*/  STS [R228+0x3400], R91 ;  /* 0x0034005be4007388 */ /* 0x0003e20000000800 */
[----:B------:R-:W-:Y:S01]  /*6e10*/  F2FP.BF16.F32.PACK_AB R43, R43, R42 ;  /* 0x0000002a2b2b723e */ /* 0x000fe200000010ff */
[----:B------:R-:W-:Y:S01]  /*6e20*/  @UP0 UIMAD.WIDE.U32 UR12, UR5, UR14, URZ ;  /* 0x0000000e050c02a5 */ /* 0x000fe2000f8e003f */
[----:B------:R-:W-:Y:S01]  /*6e30*/  PLOP3.LUT P0, PT, PT, PT, UP0, 0x80, 0x0 ;  /* 0x000000000000781c */ /* 0x000fe20003f0f008 */
[----:B------:R1:W-:Y:S01]  /*6e40*/  STS [R230+0x3000], R93 ;  /* 0x0030005de6007388 */ /* 0x0003e20000000800 */
[----:B------:R-:W-:Y:S01]  /*6e50*/  @UP0 UIMAD UR5, UR5, UR15, URZ ;  /* 0x0000000f050502a4 */ /* 0x000fe2000f8e023f */
[----:B------:R-:W-:Y:S01]  /*6e60*/  FMUL.FTZ R46, R46, UR8 ;  /* 0x000000082e2e7c20 */ /* 0x000fe20008410000 */
[----:B------:R-:W-:Y:S01]  /*6e70*/  FMUL.FTZ R47, R47, UR8 ;  /* 0x000000082f2f7c20 */ /* 0x000fe20008410000 */
[----:B------:R1:W-:Y:S01]  /*6e80*/  STS [R230+0x3400], R95 ;  /* 0x0034005fe6007388 */ /* 0x0003e20000000800 */
[----:B------:R-:W-:Y:S01]  /*6e90*/  @UP0 UIADD3 UR19, UR13, UR5, URZ ;  /* 0x000000050d130290 */ /* 0x000fe2000fffe03f */
[----:B------:R-:W-:-:S02]  /*6ea0*/  @UP0 UMOV UR18, UR12 ;  /* 0x0000000c00120c82 */ /* 0x000fc40008000000 */
        /* <DEDUP_REMOVED lines=15> */
[----:B------:R-:W2:Y:S01]  /*6fa0*/  S2UR UR11, SR_CTAID.Y ;  /* 0x00000000000b79c3 */ /* 0x000ea20000002600 */
[----:B------:R-:W-:Y:S01]  /*6fb0*/  USHF.R.S32.HI UR5, URZ, 0x1f, UR61 ;  /* 0x0000001f3f057899 */ /* 0x000fe2000801143d */
[----:B------:R-:W-:Y:S01]  /*6fc0*/  ULDC.64 UR14, c[0x0][0x450] ;  /* 0x00011400000e7ab9 */ /* 0x000fe20000000a00 */
[----:B------:R-:W-:Y:S02]  /*6fd0*/  ULDC.64 UR12, c[0x0][0x438] ;  /* 0x00010e00000c7ab9 */ /* 0x000fe40000000a00 */
[----:B------:R-:W-:Y:S02]  /*6fe0*/  UIMAD UR5, UR5, UR14, URZ ;  /* 0x0000000e050572a4 */ /* 0x000fe4000f8e023f */
[----:B------:R-:W-:Y:S02]  /*6ff0*/  UIMAD.WIDE.U32 UR8, UR61, UR14, URZ ;  /* 0x0000000e3d0872a5 */ /* 0x000fe4000f8e003f */
[----:B------:R-:W-:-:S04]  /*7000*/  UIMAD UR5, UR61, UR15, UR5 ;  /* 0x0000000f3d0572a4 */ /* 0x000fc8000f8e0205 */
[----:B------:R-:W-:Y:S02]  /*7010*/  UIADD3 UR9, UR9, UR5, URZ ;  /* 0x0000000509097290 */ /* 0x000fe4000fffe03f */
[----:B--2---:R-:W-:Y:S01]  /*7020*/  USHF.R.S32.HI UR16, URZ, 0x1f, UR11 ;  /* 0x0000001f3f107899 */ /* 0x004fe2000801140b */
[----:B------:R-:W2:Y:S03]  /*7030*/  S2UR UR11, SR_CTAID.Y ;  /* 0x00000000000b79c3 */ /* 0x000ea60000002600 */
[----:B------:R-:W-:Y:S02]  /*7040*/  UIMAD UR5, UR16, UR12, URZ ;  /* 0x0000000c100572a4 */ /* 0x000fe4000f8e023f */
[----:B--2---:R-:W-:Y:S02]  /*7050*/  UIMAD.WIDE.U32 UR8, UR11, UR12, UR8 ;  /* 0x0000000c0b0872a5 */ /* 0x004fe4000f8e0008 */
[----:B------:R-:W-:-:S04]  /*7060*/  UIMAD UR5, UR11, UR13, UR5 ;  /* 0x0000000d0b0572a4 */ /* 0x000fc8000f8e0205 */
[----:B------:R-:W-:Y:S01]  /*7070*/  UIADD3 UR19, UR9, UR5, URZ ;  /* 0x0000000509137290 */ /* 0x000fe2000fffe03f */
[----:B------:R-:W-:-:S11]  /*7080*/  UMOV UR18, UR8 ;  /* 0x0000000800127c82 */ /* 0x000fd60008000000 */
.L_x_477:
[----:B------:R-:W-:Y:S01]  /*7090*/  R2UR UR5, R242 ;  /* 0x00000000f20572ca */ /* 0x000fe200000e0000 */
[----:B------:R-:W-:Y:S01]  /*70a0*/  @UP0 ULDC.64 UR8, c[0x0][0x458] ;  /* 0x0001160000080ab9 */ /* 0x000fe20000000a00 */
[----:B------:R-:W-:Y:S02]  /*70b0*/  F2FP.BF16.F32.PACK_AB R45, R45, R44 ;  /* 0x0000002c2d2d723e */ /* 0x000fe400000010ff */
[----:B------:R-:W-:-:S09]  /*70c0*/  F2FP.BF16.F32.PACK_AB R47, R47, R46 ;  /* 0x0000002e2f2f723e */ /* 0x000fd200000010ff */
[----:B------:R-:W-:-:S04]  /*70d0*/  @UP0 UIADD3 UR5, UR61, UR5, URZ ;  /* 0x000000053d050290 */ /* 0x000fc8000fffe03f */
[----:B------:R-:W-:Y:S02]  /*70e0*/  @UP0 UIMAD.WIDE.U32 UR12, UR5, UR8, URZ ;  /* 0x00000008050c02a5 */ /* 0x000fe4000f8e003f */
[----:B------:R-:W-:-:S04]  /*70f0*/  @UP0 UIMAD UR5, UR5, UR9, URZ ;  /* 0x00000009050502a4 */ /* 0x000fc8000f8e023f */
[----:B------:R-:W-:Y:S01]  /*7100*/  @UP0 UIADD3 UR13, UR13, UR5, URZ ;  /* 0x000000050d0d0290 */ /* 0x000fe2000fffe03f */
[----:B------:R-:W-:Y:S11]  /*7110*/  @P0 BRA `(.L_x_478) ;  /* 0x0000000000380947 */ /* 0x000ff60003800000 */
        /* <DEDUP_REMOVED lines=10> */
[----:B------:R-:W-:-:S04]  /*71c0*/  UIMAD UR5, UR20, UR16, URZ ;  /* 0x00000010140572a4 */ /* 0x000fc8000f8e023f */
[----:B--2---:R-:W-:Y:S02]  /*71d0*/  UIMAD UR5, UR11, UR17, UR5 ;  /* 0x000000110b0572a4 */ /* 0x004fe4000f8e0205 */
[----:B------:R-:W-:-:S04]  /*71e0*/  UIMAD.WIDE.U32 UR12, UR11, UR16, UR12 ;  /* 0x000000100b0c72a5 */ /* 0x000fc8000f8e000c */
[----:B------:R-:W-:-:S12]  /*71f0*/  UIADD3 UR13, UR13, UR5, URZ ;  /* 0x000000050d0d7290 */ /* 0x000fd8000fffe03f */
.L_x_478:
[----:B------:R-:W-:Y:S01]  /*7200*/  R2UR UR16, R241 ;  /* 0x00000000f11072ca */ /* 0x000fe200000e0000 */
[----:B------:R-:W-:Y:S01]  /*7210*/  IMAD.U32 R5, RZ, RZ, UR14 ;  /* 0x0000000eff057e24 */ /* 0x000fe2000f8e00ff */
[--C-:B-1----:R-:W-:Y:S01]  /*7220*/  SHF.R.S32.HI R33, RZ, 0x1f, R220.reuse ;  /* 0x0000001fff217819 */ /* 0x102fe200000114dc */
[----:B------:R-:W-:Y:S01]  /*7230*/  IMAD.MOV.U32 R32, RZ, RZ, R220 ;  /* 0x000000ffff207224 */ /* 0x000fe200078e00dc */
[----:B------:R1:W-:Y:S01]  /*7240*/  STS [R230+0x7000], R45 ;  /* 0x0070002de6007388 */ /* 0x0003e20000000800 */
[----:B------:R-:W-:Y:S01]  /*7250*/  UIMAD UR10, UR60, -0x40, UR10 ;  /* 0xffffffc03c0a78a4 */ /* 0x000fe2000f8e020a */
[----:B------:R-:W-:Y:S01]  /*7260*/  IADD3 R4, R217, 0x20, RZ ;  /* 0x00000020d9047810 */ /* 0x000fe20007ffe0ff */
[----:B------:R-:W-:Y:S01]  /*7270*/  BSSY B0, `(.L_x_479) ;  /* 0x0000028000007945 */ /* 0x000fe20003800000 */
[----:B------:R1:W-:Y:S01]  /*7280*/  STS [R230+0x7400], R47 ;  /* 0x0074002fe6007388 */ /* 0x0003e20000000800 */
[----:B------:R-:W-:Y:S01]  /*7290*/  SHF.R.S32.HI R28, RZ, 0x1f, R217 ;  /* 0x0000001fff1c7819 */ /* 0x000fe200000114d9 */
[----:B------:R-:W-:Y:S03]  /*72a0*/  BAR.SYNC.DEFER_BLOCKING 0x0 ;  /* 0x0000000000007b1d */ /* 0x000fe60000010000 */
[----:B------:R-:W-:Y:S01]  /*72b0*/  USHF.R.S32.HI UR5, URZ, 0x1f, UR16 ;  /* 0x0000001f3f057899 */ /* 0x000fe20008011410 */
[----:B------:R-:W-:Y:S01]  /*72c0*/  IMAD.WIDE.U32 R6, R5, UR16, R32 ;  /* 0x0000001005067c25 */ /* 0x000fe2000f8e0020 */
[----:B------:R-:W-:-:S02]  /*72d0*/  ISETP.GE.AND P2, PT, R217, UR10, PT ;  /* 0x0000000ad9007c0c */ /* 0x000fc4000bf46270 */
[----:B------:R-:W-:Y:S01]  /*72e0*/  UIMAD UR11, UR5, UR14, URZ ;  /* 0x0000000e050b72a4 */ /* 0x000fe2000f8e023f */
[----:B------:R-:W-:Y:S02]  /*72f0*/  ISETP.GE.AND P1, PT, R4, UR10, PT ;  /* 0x0000000a04007c0c */ /* 0x000fe4000bf26270 */
[----:B------:R-:W-:Y:S01]  /*7300*/  IADD3 R6, P0, R6, UR18, RZ ;  /* 0x0000001206067c10 */ /* 0x000fe2000ff1e0ff */
[----:B------:R-:W-:Y:S01]  /*7310*/  UIMAD UR11, UR16, UR15, UR11 ;  /* 0x0000000f100b72a4 */ /* 0x000fe2000f8e020b */
[----:B------:R-:W2:Y:S05]  /*7320*/  S2UR UR16, SR_CTAID.Z ;  /* 0x00000000001079c3 */ /* 0x000eaa0000002700 */
[----:B------:R-:W-:-:S05]  /*7330*/  IMAD.U32 R5, RZ, RZ, UR11 ;  /* 0x0000000bff057e24 */ /* 0x000fca000f8e00ff */
[----:B------:R-:W-:Y:S01]  /*7340*/  IADD3.X R7, R7, UR19, R5, P0, !PT ;  /* 0x0000001307077c10 */ /* 0x000fe200087fe405 */
[----:B------:R1:W3:Y:S04]  /*7350*/  LDS.128 R24, [R226+0xd000] ;  /* 0x00d00000e2187984 */ /* 0x0002e80000000c00 */
[----:B------:R1:W4:Y:S04]  /*7360*/  LDS.128 R20, [R226+0xf000] ;  /* 0x00f00000e2147984 */ /* 0x0003280000000c00 */
[----:B------:R1:W1:Y:S01]  /*7370*/  LDS.128 R16, [R226+0x11000] ;  /* 0x01100000e2107984 */ /* 0x0002620000000c00 */
[----:B--2---:R-:W-:-:S03]  /*7380*/  USHF.R.S32.HI UR20, URZ, 0x1f, UR16 ;  /* 0x0000001f3f147899 */ /* 0x004fc60008011410 */
[----:B------:R2:W1:Y:S01]  /*7390*/  LDS.128 R12, [R226+0x13000] ;  /* 0x01300000e20c7984 */ /* 0x0004620000000c00 */
[----:B------:R-:W-:Y:S02]  /*73a0*/  ULDC.64 UR16, c[0x0][0x468] ;  /* 0x00011a0000107ab9 */ /* 0x000fe40000000a00 */
[----:B------:R-:W-:Y:S01]  /*73b0*/  UIMAD UR11, UR20, UR16, URZ ;  /* 0x00000010140b72a4 */ /* 0x000fe2000f8e023f */
[----:B------:R-:W-:-:S04]  /*73c0*/  IMAD.U32 R34, RZ, RZ, UR16 ;  /* 0x00000010ff227e24 */ /* 0x000fc8000f8e00ff */
[----:B------:R-:W2:Y:S02]  /*73d0*/  S2UR UR20, SR_CTAID.Z ;  /* 0x00000000001479c3 */ /* 0x000ea40000002700 */
[----:B--2---:R-:W-:Y:S01]  /*73e0*/  UIMAD UR17, UR20, UR17, UR11 ;  /* 0x00000011141172a4 */ /* 0x004fe2000f8e020b */
[----:B------:R-:W-:-:S05]  /*73f0*/  IMAD.WIDE.U32 R34, R34, UR20, R6 ;  /* 0x0000001422227c25 */ /* 0x000fca000f8e0006 */
[----:B------:R-:W-:Y:S01]  /*7400*/  IADD3 R31, R35, UR17, RZ ;  /* 0x00000011231f7c10 */ /* 0x000fe2000fffe0ff */
[----:B---34-:R-:W-:Y:S06]  /*7410*/  @P2 BRA `(.L_x_480) ;  /* 0x0000000000342947 */ /* 0x018fec0003800000 */
[----:B------:R-:W2:Y:S01]  /*7420*/  LDS.128 R4, [R226+0xc000] ;  /* 0x00c00000e2047984 */ /* 0x000ea20000000c00 */
[----:B------:R-:W-:Y:S01]  /*7430*/  MOV R36, R34 ;  /* 0x0000002200247202 */ /* 0x000fe20000000f00 */
[----:B------:R-:W-:Y:S01]  /*7440*/  IMAD R30, R28, UR14, RZ ;  /* 0x0000000e1c1e7c24 */ /* 0x000fe2000f8e02ff */
[----:B------:R-:W-:Y:S01]  /*7450*/  MOV R37, R31 ;  /* 0x0000001f00257202 */ /* 0x000fe20000000f00 */
[----:B------:R-:W3:Y:S01]  /*7460*/  LDS.128 R8, [R226+0xe000] ;  /* 0x00e00000e2087984 */ /* 0x000ee20000000c00 */
[----:B------:R-:W-:Y:S01]  /*7470*/  ULDC.64 UR16, c[0x0][0x3f0] ;  /* 0x0000fc0000107ab9 */ /* 0x000fe20000000a00 */
[C---:B------:R-:W-:Y:S02]  /*7480*/  IMAD R29, R217.reuse, UR15, R30 ;  /* 0x0000000fd91d7c24 */ /* 0x040fe4000f8e021e */
[----:B------:R-:W-:-:S05]  /*7490*/  IMAD.WIDE.U32 R36, R217, UR14, R36 ;  /* 0x0000000ed9247c25 */ /* 0x000fca000f8e0024 */
[----:B------:R-:W-:Y:S02]  /*74a0*/  IADD3 R29, R29, R37, RZ ;  /* 0x000000251d1d7210 */ /* 0x000fe40007ffe0ff */
[----:B------:R-:W-:-:S04]  /*74b0*/  LEA R38, P0, R36, UR16, 0x1 ;  /* 0x0000001024267c11 */ /* 0x000fc8000f8008ff */
[----:B------:R-:W-:-:S05]  /*74c0*/  LEA.HI.X R39, R36, UR17, R29, 0x1, P0 ;  /* 0x0000001124277c11 */ /* 0x000fca00080f0c1d */
[----:B--2---:R2:W-:Y:S04]  /*74d0*/  STG.E.128 desc[UR6][R38.64], R4 ;  /* 0x0000000426007986 */ /* 0x0045e8000c101d06 */
[----:B---3--:R2:W-:Y:S02]  /*74e0*/  STG.E.128 desc[UR6][R38.64+0x80], R8 ;  /* 0x0000800826007986 */ /* 0x0085e4000c101d06 */
.L_x_480:
[----:B------:R-:W-:Y:S05]  /*74f0*/  BSYNC B0 ;  /* 0x0000000000007941 */ /* 0x000fea0003800000 */
.L_x_479:
[----:B------:R-:W-:Y:S04]  /*7500*/  BSSY B0, `(.L_x_481) ;  /* 0x000000e000007945 */ /* 0x000fe80003800000 */
[----:B------:R-:W-:Y:S05]  /*7510*/  @P1 BRA `(.L_x_482) ;  /* 0x0000000000301947 */ /* 0x000fea0003800000 */
[----:B--2---:R-:W-:Y:S01]  /*7520*/  IADD3 R5, P0, R217, 0x20, RZ ;  /* 0x00000020d9057810 */ /* 0x004fe20007f1e0ff */
[----:B------:R-:W-:Y:S01]  /*7530*/  ULDC.64 UR10, c[0x0][0x3f0] ;  /* 0x0000fc00000a7ab9 */ /* 0x000fe20000000a00 */
[----:B------:R-:W-:Y:S02]  /*7540*/  MOV R30, R34 ;  /* 0x00000022001e7202 */ /* 0x000fe40000000f00 */
[----:B------:R-:W-:-:S03]  /*7550*/  IADD3.X R4, RZ, R28, RZ, P0, !PT ;  /* 0x0000001cff047210 */ /* 0x000fc600007fe4ff */
[----:B------:R-:W-:-:S04]  /*7560*/  IMAD.WIDE.U32 R6, R5, UR14, R30 ;  /* 0x0000000e05067c25 */ /* 0x000fc8000f8e001e */
[----:B------:R-:W-:Y:S01]  /*7570*/  IMAD R4, R4, UR14, RZ ;  /* 0x0000000e04047c24 */ /* 0x000fe2000f8e02ff */
[----:B------:R-:W-:-:S03]  /*7580*/  LEA R8, P0, R6, UR10, 0x1 ;  /* 0x0000000a06087c11 */ /* 0x000fc6000f8008ff */
[----:B------:R-:W-:-:S05]  /*7590*/  IMAD R4, R5, UR15, R4 ;  /* 0x0000000f05047c24 */ /* 0x000fca000f8e0204 */
[----:B------:R-:W-:-:S04]  /*75a0*/  IADD3 R4, R4, R7, RZ ;  /* 0x0000000704047210 */ /* 0x000fc80007ffe0ff */
[----:B------:R-:W-:-:S05]  /*75b0*/  LEA.HI.X R9, R6, UR11, R4, 0x1, P0 ;  /* 0x0000000b06097c11 */ /* 0x000fca00080f0c04 */
[----:B------:R3:W-:Y:S04]  /*75c0*/  STG.E.128 desc[UR6][R8.64], R24 ;  /* 0x0000001808007986 */ /* 0x0007e8000c101d06 */
[----:B------:R3:W-:Y:S02]  /*75d0*/  STG.E.128 desc[UR6][R8.64+0x80], R20 ;  /* 0x0000801408007986 */ /* 0x0007e4000c101d06 */
.L_x_482:
[----:B------:R-:W-:Y:S05]  /*75e0*/  BSYNC B0 ;  /* 0x0000000000007941 */ /* 0x000fea0003800000 */
.L_x_481:
[----:B------:R-:W4:Y:S01]  /*75f0*/  S2UR UR10, SR_CTAID.Z ;  /* 0x00000000000a79c3 */ /* 0x000f220000002700 */
[----:B------:R-:W-:Y:S01]  /*7600*/  R2UR UR11, R241 ;  /* 0x00000000f10b72ca */ /* 0x000fe200000e0000 */
[----:B--23--:R2:W3:Y:S01]  /*7610*/  LDS.128 R8, [R226+0x10000] ;  /* 0x01000000e2087984 */ /* 0x00c4e20000000c00 */
[----:B------:R-:W-:Y:S01]  /*7620*/  IMAD.U32 R21, RZ, RZ, UR8 ;  /* 0x00000008ff157e24 */ /* 0x000fe2000f8e00ff */
[----:B------:R-:W-:Y:S01]  /*7630*/  UIMAD UR5, UR5, UR8, URZ ;  /* 0x00000008050572a4 */ /* 0x000fe2000f8e023f */
[----:B------:R-:W-:Y:S01]  /*7640*/  BSSY B0, `(.L_x_483) ;  /* 0x000001b000007945 */ /* 0x000fe20003800000 */
[----:B------:R2:W1:Y:S02]  /*7650*/  LDS.128 R4, [R226+0x12000] ;  /* 0x01200000e2047984 */ /* 0x0004640000000c00 */
[----:B------:R-:W2:Y:S06]  /*7660*/  S2UR UR14, SR_CTAID.Z ;  /* 0x00000000000e79c3 */ /* 0x000eac0000002700 */
[----:B------:R-:W-:Y:S01]  /*7670*/  IMAD.WIDE.U32 R20, R21, UR11, R32 ;  /* 0x0000000b15147c25 */ /* 0x000fe2000f8e0020 */
[----:B------:R-:W-:-:S02]  /*7680*/  UIMAD UR5, UR11, UR9, UR5 ;  /* 0x000000090b0572a4 */ /* 0x000fc4000f8e0205 */
[----:B------:R-:W-:-:S04]  /*7690*/  IADD3 R22, P0, R20, UR12, RZ ;  /* 0x0000000c14167c10 */ /* 0x000fc8000ff1e0ff */
[----:B------:R-:W-:Y:S01]  /*76a0*/  IMAD.U32 R20, RZ, RZ, UR5 ;  /* 0x00000005ff147e24 */ /* 0x000fe2000f8e00ff */
[----:B----4-:R-:W-:-:S04]  /*76b0*/  USHF.R.S32.HI UR15, URZ, 0x1f, UR10 ;  /* 0x0000001f3f0f7899 */ /* 0x010fc8000801140a */
[----:B------:R-:W-:Y:S01]  /*76c0*/  IADD3.X R23, R21, UR13, R20, P0, !PT ;  /* 0x0000000d15177c10 */ /* 0x000fe200087fe414 */
[----:B------:R-:W-:Y:S02]  /*76d0*/  ULDC.64 UR10, c[0x0][0x470] ;  /* 0x00011c00000a7ab9 */ /* 0x000fe40000000a00 */
[----:B------:R-:W-:Y:S01]  /*76e0*/  UIMAD UR5, UR15, UR10, URZ ;  /* 0x0000000a0f0572a4 */ /* 0x000fe2000f8e023f */
[----:B------:R-:W-:-:S03]  /*76f0*/  MOV R20, UR10 ;  /* 0x0000000a00147c02 */ /* 0x000fc60008000f00 */
[----:B--2---:R-:W-:Y:S02]  /*7700*/  UIMAD UR11, UR14, UR11, UR5 ;  /* 0x0000000b0e0b72a4 */ /* 0x004fe4000f8e0205 */
        /* <DEDUP_REMOVED lines=12> */
[----:B---3--:R2:W-:Y:S04]  /*77d0*/  STG.E.128 desc[UR6][R26.64], R8 ;  /* 0x000000081a007986 */ /* 0x0085e8000c101d06 */
[----:B-1----:R2:W-:Y:S02]  /*77e0*/  STG.E.128 desc[UR6][R26.64+0x80], R4 ;  /* 0x000080041a007986 */ /* 0x0025e4000c101d06 */
.L_x_484:
[----:B------:R-:W-:Y:S05]  /*77f0*/  BSYNC B0 ;  /* 0x0000000000007941 */ /* 0x000fea0003800000 */
.L_x_483:
[----:B------:R-:W-:Y:S05]  /*7800*/  @P1 BRA `(.L_x_473) ;  /* 0x0000000000301947 */ /* 0x000fea0003800000 */
[----:B-12---:R-:W-:Y:S01]  /*7810*/  IADD3 R4, P0, R217, 0x20, RZ ;  /* 0x00000020d9047810 */ /* 0x006fe20007f1e0ff */
        /* <DEDUP_REMOVED lines=9> */
[----:B------:R4:W-:Y:S04]  /*78b0*/  STG.E.128 desc[UR6][R4.64], R16 ;  /* 0x0000001004007986 */ /* 0x0009e8000c101d06 */
[----:B------:R4:W-:Y:S02]  /*78c0*/  STG.E.128 desc[UR6][R4.64+0x80], R12 ;  /* 0x0000800c04007986 */ /* 0x0009e4000c101d06 */
.L_x_473:
[----:B------:R-:W-:Y:S05]  /*78d0*/  BSYNC B1 ;  /* 0x0000000000017941 */ /* 0x000fea0003800000 */
.L_x_459:
[----:B------:R-:W-:Y:S01]  /*78e0*/  R2UR UR8, R218 ;  /* 0x00000000da0872ca */ /* 0x000fe200000e0000 */
[----:B------:R-:W-:Y:S02]  /*78f0*/  ULDC UR5, c[0x0][0xc] ;  /* 0x0000030000057ab9 */ /* 0x000fe40000000800 */
[----:B------:R-:W-:-:S10]  /*7900*/  UIADD3 UR60, UR5, UR60, URZ ;  /* 0x0000003c053c7290 */ /* 0x000fd4000fffe03f */
[----:B------:R-:W-:-:S06]  /*7910*/  UISETP.GE.AND UP0, UPT, UR60, UR8, UPT ;  /* 0x000000083c00728c */ /* 0x000fcc000bf06270 */
[----:B------:R-:W-:-:S13]  /*7920*/  PLOP3.LUT P0, PT, PT, PT, UP0, 0x80, 0x0 ;  /* 0x000000000000781c */ /* 0x000fda0003f0f008 */
[----:B------:R-:W-:Y:S05]  /*7930*/  @P0 BRA `(.L_x_485) ;  /* 0x0000000000040947 */ /* 0x000fea0003800000 */
[----:B------:R-:W-:Y:S05]  /*7940*/  BRA `(.L_x_486) ;  /* 0xffffff8c00f87947 */ /* 0x000fea000383ffff */
.L_x_485:
[----:B------:R-:W-:Y:S05]  /*7950*/  EXIT ;  /* 0x000000000000794d */ /* 0x000fea0003800000 */
.L_x_487:
        /* <DEDUP_REMOVED lines=10> */
.L_x_1079:


//--------------------- .text._ZN5flash44flash_bwd_dq_dk_dv_loop_seqk_parallel_kernelI23Flash_bwd_kernel_traitsILi128ELi64ELi64ELi8ELi4ELi2ELi2ELb1ELb0EN7cutlass10bfloat16_tE19Flash_kernel_traitsILi128ELi64ELi64ELi8ES3_EELb0ELb1ELb0ELb0ELb0ELb1ELb1EEEvNS_16Flash_bwd_paramsE --------------------------
	.section	.text._ZN5flash44flash_bwd_dq_dk_dv_loop_seqk_parallel_kernelI23Flash_bwd_kernel_traitsILi128ELi64ELi64ELi8ELi4ELi2ELi2ELb1ELb0EN7cutlass10bfloat16_tE19Flash_kernel_traitsILi128ELi64ELi64ELi8ES3_EELb0ELb1ELb0ELb0ELb0ELb1ELb1EEEvNS_16Flash_bwd_paramsE,"ax",@progbits
	.align	128
        .global         _ZN5flash44flash_bwd_dq_dk_dv_loop_seqk_parallel_kernelI23Flash_bwd_kernel_traitsILi128ELi64ELi64ELi8ELi4ELi2ELi2ELb1ELb0EN7cutlass10bfloat16_tE19Flash_kernel_traitsILi128ELi64ELi64ELi8ES3_EELb0ELb1ELb0ELb0ELb0ELb1ELb1EEEvNS_16Flash_bwd_paramsE
        .type           _ZN5flash44flash_bwd_dq_dk_dv_loop_seqk_parallel_kernelI23Flash_bwd_kernel_traitsILi128ELi64ELi64ELi8ELi4ELi2ELi2ELb1ELb0EN7cutlass10bfloat16_tE19Flash_kernel_traitsILi128ELi64ELi64ELi8ES3_EELb0ELb1ELb0ELb0ELb0ELb1ELb1EEEvNS_16Flash_bwd_paramsE,@function
        .size           _ZN5flash44flash_bwd_dq_dk_dv_loop_seqk_parallel_kernelI23Flash_bwd_kernel_traitsILi128ELi64ELi64ELi8ELi4ELi2ELi2ELb1ELb0EN7cutlass10bfloat16_tE19Flash_kernel_traitsILi128ELi64ELi64ELi8ES3_EELb0ELb1ELb0ELb0ELb0ELb1ELb1EEEvNS_16Flash_bwd_paramsE,(.L_x_1080 - _ZN5flash44flash_bwd_dq_dk_dv_loop_seqk_parallel_kernelI23Flash_bwd_kernel_traitsILi128ELi64ELi64ELi8ELi4ELi2ELi2ELb1ELb0EN7cutlass10bfloat16_tE19Flash_kernel_traitsILi128ELi64ELi64ELi8ES3_EELb0ELb1ELb0ELb0ELb0ELb1ELb1EEEvNS_16Flash_bwd_paramsE)
        .other          _ZN5flash44flash_bwd_dq_dk_dv_loop_seqk_parallel_kernelI23Flash_bwd_kernel_traitsILi128ELi64ELi64ELi8ELi4ELi2ELi2ELb1ELb0EN7cutlass10bfloat16_tE19Flash_kernel_traitsILi128ELi64ELi64ELi8ES3_EELb0ELb1ELb0ELb0ELb0ELb1ELb1EEEvNS_16Flash_bwd_paramsE,@"STO_CUDA_ENTRY STV_DEFAULT"
_ZN5flash44flash_bwd_dq_dk_dv_loop_seqk_parallel_kernelI23Flash_bwd_kernel_traitsILi128ELi64ELi64ELi8ELi4ELi2ELi2ELb1ELb0EN7cutlass10bfloat16_tE19Flash_kernel_traitsILi128ELi64ELi64ELi8ES3_EELb0ELb1ELb0ELb0ELb0ELb1ELb1EEEvNS_16Flash_bwd_paramsE:
.text._ZN5flash44flash_bwd_dq_dk_dv_loop_seqk_parallel_kernelI23Flash_bwd_kernel_traitsILi128ELi64ELi64ELi8ELi4ELi2ELi2ELb1ELb0EN7cutlass10bfloat16_tE19Flash_kernel_traitsILi128ELi64ELi64ELi8ES3_EELb0ELb1ELb0ELb0ELb0ELb1ELb1EEEvNS_16Flash_bwd_paramsE:
        /* <DEDUP_REMOVED lines=85> */
[----:B------:R-:W-:Y:S01]  /*0550*/  LOP3.LUT R9, R9, 0x7ffffffc, RZ, 0xc0, !PT ;  /* 0x7ffffffc09097812 */ /* 0x000fe200078ec0ff */
[----:B------:R-:W-:Y:S01]  /*0560*/  IMAD.IADD R215, R0, 0x1, R215 ;  /* 0x0000000100d77824 */ /* 0x000fe200078e02d7 */
[----:B------:R-:W-:Y:S01]  /*0570*/  R2P PR, R7, 0x6 ;  /* 0x0000000607007804 */ /* 0x000fe20000000000 */
[----:B------:R-:W-:Y:S01]  /*0580*/  IMAD R223, R10, 0x200, R223 ;  /* 0x000002000adf7824 */ /* 0x000fe200078e02df */
[----:B------:R-:W-:Y:S01]  /*0590*/  LOP3.LUT R210, R210, 0x8, R17, 0xf8, !PT ;  /* 0x00000008d2d27812 */ /* 0x000fe200078ef811 */
[----:B------:R-:W-:Y:S01]  /*05a0*/  IMAD.SHL.U32 R0, R10, 0x8, RZ ;  /* 0x000000080a007824 */ /* 0x000fe200078e00ff */
[----:B------:R-:W-:Y:S01]  /*05b0*/  LOP3.LUT R5, R5, 0x1c0, RZ, 0xc0, !PT ;  /* 0x000001c005057812 */ /* 0x000fe200078ec0ff */
[----:B------:R-:W-:Y:S01]  /*05c0*/  IMAD.SHL.U32 R10, R7, 0x40, RZ ;  /* 0x00000040070a7824 */ /* 0x000fe200078e00ff */
[----:B------:R-:W-:Y:S01]  /*05d0*/  LOP3.LUT R210, R13, R210, R11, 0xf6, !PT ;  /* 0x000000d20dd27212 */ /* 0x000fe200078ef60b */
[----:B------:R-:W-:Y:S01]  /*05e0*/  IMAD.SHL.U32 R7, R8, 0x20, RZ ;  /* 0x0000002008077824 */ /* 0x000fe200078e00ff */
[----:B------:R-:W-:Y:S01]  /*05f0*/  LOP3.LUT R0, R0, 0x18, RZ, 0xc0, !PT ;  /* 0x0000001800007812 */ /* 0x000fe200078ec0ff */
[----:B------:R-:W-:Y:S01]  /*0600*/  IMAD.IADD R9, R6, 0x1, -R9 ;  /* 0x0000000106097824 */ /* 0x000fe200078e0a09 */
[----:B------:R-:W-:Y:S01]  /*0610*/  LOP3.LUT R8, R10, 0x1c0, RZ, 0xc0, !PT ;  /* 0x000001c00a087812 */ /* 0x000fe200078ec0ff */
[----:B------:R-:W-:Y:S01]  /*0620*/  IMAD.SHL.U32 R11, R4, 0x20, RZ ;  /* 0x00000020040b7824 */ /* 0x000fe200078e00ff */
[----:B------:R-:W-:Y:S01]  /*0630*/  LOP3.LUT R222, R7, 0x6, R222, 0xf8, !PT ;  /* 0x0000000607de7812 */ /* 0x000fe200078ef8de */
[----:B------:R-:W-:Y:S01]  /*0640*/  IMAD.SHL.U32 R9, R9, 0x2, RZ ;  /* 0x0000000209097824 */ /* 0x000fe200078e00ff */
[----:B------:R-:W-:Y:S01]  /*0650*/  LOP3.LUT R6, R8, 0x20, R7, 0xf8, !PT ;  /* 0x0000002008067812 */ /* 0x000fe200078ef807 */
[----:B------:R-:W-:Y:S01]  /*0660*/  IMAD.SHL.U32 R4, R4, 0x8, RZ ;  /* 0x0000000804047824 */ /* 0x000fe200078e00ff */
[----:B------:R-:W-:Y:S01]  /*0670*/  SHF.R.U32.HI R7, RZ, 0x3, R8 ;  /* 0x00000003ff077819 */ /* 0x000fe20000011608 */
[----:B------:R-:W-:Y:S01]  /*0680*/  IMAD R229, R216, 0x400, R9 ;  /* 0x00000400d8e57824 */ /* 0x000fe200078e0209 */
[----:B------:R-:W-:Y:S01]  /*0690*/  LOP3.LUT R214, R0, 0x20, R11, 0xf8, !PT ;  /* 0x0000002000d67812 */ /* 0x000fe200078ef80b */
[----:B------:R-:W-:Y:S01]  /*06a0*/  IMAD R9, R2, 0x400, R9 ;  /* 0x0000040002097824 */ /* 0x000fe200078e0209 */
[----:B------:R-:W-:-:S02]  /*06b0*/  LOP3.LUT R6, R6, R7, RZ, 0x3c, !PT ;  /* 0x0000000706067212 */ /* 0x000fc400078e3cff */
[----:B------:R-:W-:Y:S02]  /*06c0*/  SHF.R.U32.HI R209, RZ, 0x3, R5 ;  /* 0x00000003ffd17819 */ /* 0x000fe40000011605 */
[----:B------:R-:W-:Y:S01]  /*06d0*/  LOP3.LUT R3, R3, 0xfffffe00, RZ, 0xc0, !PT ;  /* 0xfffffe0003037812 */ /* 0x000fe200078ec0ff */
[----:B------:R-:W-:Y:S01]  /*06e0*/  IMAD.IADD R229, R229, 0x1, R6 ;  /* 0x00000001e5e57824 */ /* 0x000fe200078e0206 */
[----:B------:R-:W-:Y:S02]  /*06f0*/  LOP3.LUT R230, R7, R8, R0, 0x1e, !PT ;  /* 0x0000000807e67212 */ /* 0x000fe400078e1e00 */
[----:B------:R-:W-:Y:S01]  /*0700*/  LOP3.LUT R4, R5, 0x8, R4, 0xf8, !PT ;  /* 0x0000000805047812 */ /* 0x000fe200078ef804 */
[----:B------:R-:W-:Y:S01]  /*0710*/  IMAD R216, R216, 0x400, R3 ;  /* 0x00000400d8d87824 */ /* 0x000fe200078e0203 */
[----:B------:R-:W-:Y:S01]  /*0720*/  LOP3.LUT R214, R209, R214, R5, 0x1e, !PT ;  /* 0x000000d6d1d67212 */ /* 0x000fe200078e1e05 */
[----:B------:R-:W-:Y:S01]  /*0730*/  IMAD.MOV.U32 R5, RZ, RZ, 0x20 ;  /* 0x00000020ff057424 */ /* 0x000fe200078e00ff */
[----:B------:R-:W-:Y:S01]  /*0740*/  LOP3.LUT R209, R4, R209, RZ, 0x3c, !PT ;  /* 0x000000d104d17212 */ /* 0x000fe200078e3cff */
[----:B------:R-:W-:Y:S01]  /*0750*/  IMAD R2, R2, 0x400, R3 ;  /* 0x0000040002027824 */ /* 0x000fe200078e0203 */
[----:B------:R-:W-:Y:S01]  /*0760*/  LOP3.LUT R214, R214, R3, RZ, 0xfc, !PT ;  /* 0x00000003d6d67212 */ /* 0x000fe200078efcff */
[----:B------:R-:W-:Y:S01]  /*0770*/  IMAD.IADD R230, R9, 0x1, R230 ;  /* 0x0000000109e67824 */ /* 0x000fe200078e02e6 */
[----:B------:R-:W-:Y:S01]  /*0780*/  SEL R5, R5, 0xffffffe0, !P4 ;  /* 0xffffffe005057807 */ /* 0x000fe20006000000 */
[----:B------:R-:W-:Y:S01]  /*0790*/  IMAD.MOV.U32 R3, RZ, RZ, 0x40 ;  /* 0x00000040ff037424 */ /* 0x000fe200078e00ff */
[----:B------:R-:W-:Y:S01]  /*07a0*/  LEA R212, R215, UR5, 0x1 ;  /* 0x00000005d7d47c11 */ /* 0x000fe2000f8e08ff */
[----:B------:R-:W-:Y:S01]  /*07b0*/  IMAD.IADD R216, R216, 0x1, R209 ;  /* 0x00000001d8d87824 */ /* 0x000fe200078e02d1 */
[----:B------:R-:W-:Y:S01]  /*07c0*/  LEA R229, R229, UR4, 0x1 ;  /* 0x00000004e5e57c11 */ /* 0x000fe2000f8e08ff */
[----:B------:R-:W-:Y:S01]  /*07d0*/  IMAD.IADD R209, R209, 0x1, R2 ;  /* 0x00000001d1d17824 */ /* 0x000fe200078e0202 */
[----:B------:R-:W-:Y:S01]  /*07e0*/  SEL R3, R3, 0xffffffc0, !P3 ;  /* 0xffffffc003037807 */ /* 0x000fe20005800000 */
[----:B------:R-:W-:Y:S01]  /*07f0*/  IMAD.IADD R213, R212, 0x1, R5 ;  /* 0x00000001d4d57824 */ /* 0x000fe200078e0205 */
[----:B------:R-:W-:Y:S01]  /*0800*/  SEL R236, R236, 0x10, !P0 ;  /* 0x00000010ecec7807 */ /* 0x000fe20004000000 */
[----:B------:R-:W-:Y:S01]  /*0810*/  VIADD R231, R229, 0x20 ;  /* 0x00000020e5e77836 */ /* 0x000fe20000000000 */
[----:B------:R-:W-:Y:S01]  /*0820*/  IADD3 R0, R5, -0x4000, R212 ;  /* 0xffffc00005007810 */ /* 0x000fe20007ffe0d4 */
[C---:B------:R-:W-:Y:S01]  /*0830*/  @P1 VIADD R231, R229.reuse, 0xffffffe0 ;  /* 0xffffffe0e5e71836 */ /* 0x040fe20000000000 */
[----:B------:R-:W-:Y:S01]  /*0840*/  LEA R230, R230, UR6, 0x1 ;  /* 0x00000006e6e67c11 */ /* 0x000fe2000f8e08ff */
[----:B------:R-:W-:Y:S01]  /*0850*/  IMAD.IADD R233, R229, 0x1, R236 ;  /* 0x00000001e5e97824 */ /* 0x000fe200078e02ec */
[----:B------:R-:W-:Y:S01]  /*0860*/  LEA R210, R210, UR4, 0x1 ;  /* 0x00000004d2d27c11 */ /* 0x000fe2000f8e08ff */
[----:B------:R-:W-:Y:S01]  /*0870*/  IMAD.IADD R211, R3, 0x1, R0 ;  /* 0x0000000103d37824 */ /* 0x000fe200078e0200 */
[----:B------:R-:W-:Y:S01]  /*0880*/  LEA R224, R223, UR4, 0x1 ;  /* 0x00000004dfe07c11 */ /* 0x000fe2000f8e08ff */
[----:B------:R-:W-:Y:S01]  /*0890*/  VIADD R232, R230, 0x40 ;  /* 0x00000040e6e87836 */ /* 0x000fe20000000000 */
[----:B------:R-:W-:Y:S01]  /*08a0*/  LEA R209, R209, UR5, 0x1 ;  /* 0x00000005d1d17c11 */ /* 0x000fe2000f8e08ff */
[----:B------:R-:W-:Y:S01]  /*08b0*/  IMAD.IADD R212, R212, 0x1, R3 ;  /* 0x00000001d4d47824 */ /* 0x000fe200078e0203 */
[----:B------:R-:W-:Y:S01]  /*08c0*/  ULDC.64 UR6, c[0x0][0x208] ;  /* 0x0000820000067ab9 */ /* 0x000fe20000000a00 */
[----:B------:R-:W-:-:S02]  /*08d0*/  IMAD.IADD R0, R3, 0x1, R210 ;  /* 0x0000000103007824 */ /* 0x000fc400078e02d2 */
[----:B------:R-:W-:Y:S02]  /*08e0*/  @P2 VIADD R232, R230, 0xffffffc0 ;  /* 0xffffffc0e6e82836 */ /* 0x000fe40000000000 */
[----:B------:R-:W-:-:S07]  /*08f0*/  IMAD.IADD R236, R236, 0x1, R231 ;  /* 0x00000001ecec7824 */ /* 0x000fce00078e02e7 */
.L_x_516:
        /* <DEDUP_REMOVED lines=67> */
.L_x_488:
        /* <DEDUP_REMOVED lines=16> */
[----:B------:R-:W-:Y:S01]  /*0e30*/  UIMAD UR28, UR50, UR9, UR8 ;  /* 0x00000009321c72a4 */ /* 0x000fe2000f8e0208 */
[----:B------:R-:W-:Y:S02]  /*0e40*/  ULDC.64 UR38, c[0x0][0x240] ;  /* 0x0000900000267ab9 */ /* 0x000fe40000000a00 */
[----:B------:R-:W-:Y:S01]  /*0e50*/  @!UP0 ULDC.64 UR8, c[0x0][0x418] ;  /* 0x0001060000088ab9 */ /* 0x000fe20000000a00 */
[----:B------:R-:W-:Y:S01]  /*0e60*/  ULDC UR22, c[0x0][0x2dc] ;  /* 0x0000b70000167ab9 */ /* 0x000fe20000000800 */
[----:B------:R-:W-:Y:S01]  /*0e70*/  ULDC UR40, c[0x0][0x270] ;  /* 0x00009c0000287ab9 */ /* 0x000fe20000000800 */
[----:B------:R-:W-:Y:S02]  /*0e80*/  USEL UR29, UR12, URZ, UP2 ;  /* 0x0000003f0c1d7287 */ /* 0x000fe40009000000 */
[----:B------:R-:W-:Y:S02]  /*0e90*/  @!UP0 UIMAD.WIDE.U32 UR30, UR50, UR8, URZ ;  /* 0x00000008321e82a5 */ /* 0x000fe4000f8e003f */
[----:B------:R-:W-:Y:S01]  /*0ea0*/  UIMAD.WIDE.U32 UR12, UR16, UR38, URZ ;  /* 0x00000026100c72a5 */ /* 0x000fe2000f8e003f */
[----:B-1----:R-:W-:Y:S01]  /*0eb0*/  IABS R5, R2 ;  /* 0x0000000200057213 */ /* 0x002fe20000000000 */
[----:B------:R-:W-:Y:S01]  /*0ec0*/  UIMAD UR24, UR16, UR39, URZ ;  /* 0x00000027101872a4 */ /* 0x000fe2000f8e023f */
[----:B------:R-:W-:Y:S01]  /*0ed0*/  ISETP.NE.AND P3, PT, R2, RZ, PT ;  /* 0x000000ff0200720c */ /* 0x000fe20003f65270 */
[----:B------:R-:W-:Y:S01]  /*0ee0*/  USEL UR58, UR14, UR12, !UP0 ;  /* 0x0000000c0e3a7287 */ /* 0x000fe2000c000000 */
[----:B------:R-:W1:Y:S01]  /*0ef0*/  I2F.RP R6, R5 ;  /* 0x0000000500067306 */ /* 0x000e620000209400 */
[----:B------:R-:W-:-:S02]  /*0f00*/  UIADD3 UR28, UR15, UR28, URZ ;  /* 0x0000001c0f1c7290 */ /* 0x000fc4000fffe03f */
[----:B------:R-:W-:Y:S02]  /*0f10*/  @UP0 UIADD3 UR28, UR13, UR24, URZ ;  /* 0x000000180d1c0290 */ /* 0x000fe4000fffe03f */
[----:B--2---:R-:W-:Y:S01]  /*0f20*/  UIMAD.WIDE.U32 UR26, UR5, UR10, URZ ;  /* 0x0000000a051a72a5 */ /* 0x004fe2000f8e003f */
[----:B------:R-:W-:Y:S01]  /*0f30*/  ULDC.U8 UR20, c[0x0][0x3d8] ;  /* 0x0000f60000147ab9 */ /* 0x000fe20000000000 */
[----:B------:R-:W-:Y:S02]  /*0f40*/  USHF.L.U64.HI UR17, UR50, 0x7, UR61 ;  /* 0x0000000732117899 */ /* 0x000fe4000801023d */
[----:B------:R-:W-:Y:S02]  /*0f50*/  UIMAD UR37, UR5, UR11, UR27 ;  /* 0x0000000b052572a4 */ /* 0x000fe4000f8e021b */
[----:B------:R-:W-:Y:S02]  /*0f60*/  @!UP0 UIMAD UR5, UR61, UR8, URZ ;  /* 0x000000083d0582a4 */ /* 0x000fe4000f8e023f */
[----:B------:R-:W-:Y:S01]  /*0f70*/  USHF.R.S32.HI UR27, URZ, 0x1f, UR33 ;  /* 0x0000001f3f1b7899 */ /* 0x000fe20008011421 */
[----:B-1----:R-:W1:Y:S01]  /*0f80*/  MUFU.RCP R6, R6 ;  /* 0x0000000600067308 */ /* 0x002e620000001000 */
[----:B------:R-:W-:-:S02]  /*0f90*/  @!UP0 UIMAD UR32, UR50, UR9, UR5 ;  /* 0x00000009322082a4 */ /* 0x000fc4000f8e0205 */
[----:B------:R-:W-:Y:S01]  /*0fa0*/  UIADD3 UR5, UR44, 0x3f, URZ ;  /* 0x0000003f2c057890 */ /* 0x000fe2000fffe03f */
[----:B------:R-:W-:Y:S01]  /*0fb0*/  @UP0 ULDC.64 UR10, c[0x0][0x420] ;  /* 0x00010800000a0ab9 */ /* 0x000fe20000000a00 */
[----:B------:R-:W-:Y:S02]  /*0fc0*/  UIMAD.WIDE UR8, UR22, UR40, URZ ;  /* 0x00000028160872a5 */ /* 0x000fe4000f8e023f */
[----:B------:R-:W-:Y:S02]  /*0fd0*/  USHF.R.S32.HI UR18, URZ, 0x1f, UR5 ;  /* 0x0000001f3f127899 */ /* 0x000fe40008011405 */
[----:B------:R-:W-:Y:S02]  /*0fe0*/  @UP0 UIMAD.WIDE.U32 UR34, UR16, UR10, URZ ;  /* 0x0000000a102202a5 */ /* 0x000fe4000f8e003f */
[----:B------:R-:W-:Y:S02]  /*0ff0*/  ULEA.HI UR18, UR18, UR5, URZ, 0x6 ;  /* 0x0000000512127291 */ /* 0x000fe4000f8f303f */
[----:B------:R-:W-:-:S02]  /*1000*/  UIMAD UR5, UR27, UR50, URZ ;  /* 0x000000321b0572a4 */ /* 0x000fc4000f8e023f */
[----:B------:R-:W-:Y:S01]  /*1010*/  @UP0 UIMAD UR52, UR16, UR11, UR35 ;  /* 0x0000000b103402a4 */ /* 0x000fe2000f8e0223 */
[----:B-1----:R-:W-:Y:S01]  /*1020*/  VIADD R6, R6, 0xffffffe ;  /* 0x0ffffffe06067836 */ /* 0x002fe20000000000 */
[----:B------:R-:W-:Y:S02]  /*1030*/  UIMAD.WIDE.U32 UR10, UR50, UR33, URZ ;  /* 0x00000021320a72a5 */ /* 0x000fe4000f8e003f */
[----:B------:R-:W-:Y:S01]  /*1040*/  UIMAD UR5, UR61, UR33, UR5 ;  /* 0x000000213d0572a4 */ /* 0x000fe2000f8e0205 */
[----:B------:R-:W1:Y:S01]  /*1050*/  F2I.FTZ.U32.TRUNC.NTZ R7, R6 ;  /* 0x0000000600077305 */ /* 0x000e62000021f000 */
[----:B------:R-:W-:Y:S02]  /*1060*/  UIMAD.WIDE.U32 UR14, UR8, UR10, URZ ;  /* 0x0000000a080e72a5 */ /* 0x000fe4000f8e003f */
[----:B------:R-:W-:Y:S02]  /*1070*/  UIMAD UR12, UR9, UR10, URZ ;  /* 0x0000000a090c72a4 */ /* 0x000fe4000f8e023f */
[----:B------:R-:W-:-:S02]  /*1080*/  UIADD3 UR5, UR11, UR5, URZ ;  /* 0x000000050b057290 */ /* 0x000fc4000fffe03f */
[----:B------:R-:W-:Y:S02]  /*1090*/  UIMAD.WIDE.U32 UR10, UR8, UR16, URZ ;  /* 0x00000010080a72a5 */ /* 0x000fe4000f8e003f */
[----:B------:R-:W-:Y:S02]  /*10a0*/  ULOP3.LUT UR13, UR18, 0xffffffc0, URZ, 0xc0, !UPT ;  /* 0xffffffc0120d7892 */ /* 0x000fe4000f8ec03f */
[----:B------:R-:W-:Y:S02]  /*10b0*/  UISETP.NE.AND UP3, UPT, UR20, URZ, UPT ;  /* 0x0000003f1400728c */ /* 0x000fe4000bf65270 */
[----:B------:R-:W-:Y:S01]  /*10c0*/  UIMAD UR5, UR8, UR5, UR12 ;  /* 0x00000005080572a4 */ /* 0x000fe2000f8e020c */
[----:B-1----:R-:W-:Y:S01]  /*10d0*/  IMAD.MOV R4, RZ, RZ, -R7 ;  /* 0x000000ffff047224 */ /* 0x002fe200078e0a07 */
[----:B------:R-:W-:Y:S01]  /*10e0*/  USEL UR59, UR14, UR10, !UP0 ;  /* 0x0000000a0e3b7287 */ /* 0x000fe2000c000000 */
[----:B------:R-:W-:Y:S01]  /*10f0*/  IMAD.MOV.U32 R6, RZ, RZ, RZ ;  /* 0x000000ffff067224 */ /* 0x000fe200078e00ff */
[----:B------:R-:W-:Y:S01]  /*1100*/  UIADD3 UR14, UR13, -0x40, URZ ;  /* 0xffffffc00d0e7890 */ /* 0x000fe2000fffe03f */
[----:B------:R-:W-:Y:S01]  /*1110*/  IMAD R4, R4, R5, RZ ;  /* 0x0000000504047224 */ /* 0x000fe200078e02ff */
[----:B------:R-:W-:-:S02]  /*1120*/  UISETP.NE.AND UP1, UPT, UR48, -0x1, UPT ;  /* 0xffffffff3000788c */ /* 0x000fc4000bf25270 */
[----:B------:R-:W-:Y:S01]  /*1130*/  USEL UR17, UR17, URZ, UP2 ;  /* 0x0000003f11117287 */ /* 0x000fe20009000000 */
[----:B------:R-:W-:Y:S01]  /*1140*/  IMAD.HI.U32 R4, R7, R4, R6 ;  /* 0x0000000407047227 */ /* 0x000fe200078e0006 */
[----:B------:R-:W-:Y:S02]  /*1150*/  UIADD3 UR51, UR15, UR5, URZ ;  /* 0x000000050f337290 */ /* 0x000fe4000fffe03f */
[----:B------:R-:W-:Y:S02]  /*1160*/  UIADD3 UR5, UP2, UR14, UR29, URZ ;  /* 0x0000001d0e057290 */ /* 0x000fe4000ff5e03f */
[----:B------:R-:W-:Y:S01]  /*1170*/  USHF.R.S32.HI UR27, URZ, 0x1f, UR14 ;  /* 0x0000001f3f1b7899 */ /* 0x000fe2000801140e */
[----:B------:R-:W-:Y:S01]  /*1180*/  IMAD.HI.U32 R20, R4, R3, RZ ;  /* 0x0000000304147227 */ /* 0x000fe200078e00ff */
[----:B------:R-:W-:Y:S01]  /*1190*/  ULDC UR41, c[0x0][0x2c4] ;  /* 0x0000b10000297ab9 */ /* 0x000fe20000000800 */
[----:B------:R-:W-:Y:S02]  /*11a0*/  UIMAD UR12, UR9, UR16, URZ ;  /* 0x00000010090c72a4 */ /* 0x000fe4000f8e023f */
[----:B------:R-:W-:Y:S01]  /*11b0*/  IMAD.MOV R4, RZ, RZ, -R20 ;  /* 0x000000ffff047224 */ /* 0x000fe200078e0a14 */
[----:B------:R-:W-:-:S02]  /*11c0*/  @!UP0 UIADD3 UR52, UR31, UR32, URZ ;  /* 0x000000201f348290 */ /* 0x000fc4000fffe03f */
[----:B------:R-:W-:Y:S01]  /*11d0*/  UIMAD UR9, UR9, UR5, URZ ;  /* 0x00000005090972a4 */ /* 0x000fe2000f8e023f */
[C---:B------:R-:W-:Y:S01]  /*11e0*/  IMAD R4, R5.reuse, R4, R3 ;  /* 0x0000000405047224 */ /* 0x040fe200078e0203 */
[----:B------:R-:W-:Y:S01]  /*11f0*/  UIMAD.WIDE.U32 UR32, UR8, UR5, URZ ;  /* 0x00000005082072a5 */ /* 0x000fe2000f8e003f */
[----:B------:R-:W-:Y:S01]  /*1200*/  LOP3.LUT R3, R2, UR60, RZ, 0x3c, !PT ;  /* 0x0000003c02037c12 */ /* 0x000fe2000f8e3cff */
[----:B------:R-:W-:Y:S02]  /*1210*/  UIADD3.X UR10, UR27, UR17, URZ, UP2, !UPT ;  /* 0x000000111b0a7290 */ /* 0x000fe400097fe43f */
[----:B------:R-:W-:Y:S01]  /*1220*/  ISETP.GT.U32.AND P1, PT, R5, R4, PT ;  /* 0x000000040500720c */ /* 0x000fe20003f24070 */
[----:B------:R-:W-:Y:S01]  /*1230*/  @UP3 UIMAD UR5, UR50, UR41, URZ ;  /* 0x00000029320532a4 */ /* 0x000fe2000f8e023f */
[----:B------:R-:W-:Y:S01]  /*1240*/  ISETP.GE.AND P2, PT, R3, RZ, PT ;  /* 0x000000ff0300720c */ /* 0x000fe20003f46270 */
[----:B------:R-:W-:Y:S01]  /*1250*/  ULDC.U8 UR21, c[0x0][0x480] ;  /* 0x0001200000157ab9 */ /* 0x000fe20000000000 */
[----:B------:R-:W-:-:S02]  /*1260*/  @UP1 UIADD3 UR19, UR45, UR48, URZ ;  /* 0x000000302d131290 */ /* 0x000fc4000fffe03f */
[----:B------:R-:W-:Y:S02]  /*1270*/  @UP1 UIADD3 UR25, UR45, UR48, URZ ;  /* 0x000000302d191290 */ /* 0x000fe4000fffe03f */
[----:B------:R-:W-:Y:S02]  /*1280*/  UIMAD UR15, UR8, UR10, UR9 ;  /* 0x0000000a080f72a4 */ /* 0x000fe4000f8e0209 */
[----:B------:R-:W-:Y:S02]  /*1290*/  UIMAD UR53, UR60, UR22, URZ ;  /* 0x000000163c3572a4 */ /* 0x000fe4000f8e023f */
[----:B------:R-:W-:Y:S01]  /*12a0*/  UISETP.NE.AND UP4, UPT, UR21, URZ, UPT ;  /* 0x0000003f1500728c */ /* 0x000fe2000bf85270 */
[-C--:B------:R-:W-:Y:S01]  /*12b0*/  @!P1 IADD3 R4, R4, -R5.reuse, RZ ;  /* 0x8000000504049210 */ /* 0x080fe20007ffe0ff */
[----:B------:R-:W-:Y:S01]  /*12c0*/  @!P1 VIADD R20, R20, 0x1 ;  /* 0x0000000114149836 */ /* 0x000fe20000000000 */
        /* <DEDUP_REMOVED lines=12> */
[----:B------:R-:W-:Y:S01]  /*1390*/  @UP1 UIMAD UR19, UR19, UR23, URZ ;  /* 0x00000017131312a4 */ /* 0x000fe2000f8e023f */
[----:B------:R-:W-:Y:S01]  /*13a0*/  PLOP3.LUT P0, PT, PT, PT, UP3, 0x80, 0x0 ;  /* 0x000000000000781c */ /* 0x000fe20003f0f038 */
[----:B------:R-:W-:Y:S02]  /*13b0*/  @UP1 UIMAD UR9, UR25, UR21, URZ ;  /* 0x00000015190912a4 */ /* 0x000fe4000f8e023f */
[----:B------:R-:W-:Y:S01]  /*13c0*/  USEL UR56, UR26, URZ, UP4 ;  /* 0x0000003f1a387287 */ /* 0x000fe2000a000000 */
[----:B------:R-:W-:Y:S01]  /*13d0*/  @!P2 IADD3 R20, -R20, RZ, RZ ;  /* 0x000000ff1414a210 */ /* 0x000fe20007ffe1ff */
[----:B------:R-:W-:Y:S01]  /*13e0*/  @!UP3 UIMAD UR17, UR5, UR41, URZ ;  /* 0x000000290511b2a4 */ /* 0x000fe2000f8e023f */
[----:B------:R-:W-:Y:S01]  /*13f0*/  @!P3 LOP3.LUT R20, RZ, R2, RZ, 0x33, !PT ;  /* 0x00000002ff14b212 */ /* 0x000fe200078e33ff */
[----:B------:R-:W-:-:S02]  /*1400*/  USHF.R.S32.HI UR36, URZ, 0x1f, UR47 ;  /* 0x0000001f3f247899 */ /* 0x000fc4000801142f */
[----:B------:R-:W-:Y:S02]  /*1410*/  USHF.R.S32.HI UR57, URZ, 0x1f, UR53 ;  /* 0x0000001f3f397899 */ /* 0x000fe40008011435 */
[----:B------:R-:W-:Y:S02]  /*1420*/  USHF.R.S32.HI UR40, URZ, 0x6, UR18 ;  /* 0x000000063f287899 */ /* 0x000fe40008011412 */
[----:B------:R-:W-:Y:S02]  /*1430*/  @UP1 UIADD3 UR49, UR11, UR9, URZ ;  /* 0x000000090b311290 */ /* 0x000fe4000fffe03f */
[----:B------:R-:W-:Y:S02]  /*1440*/  USEL UR55, UR37, URZ, UP4 ;  /* 0x0000003f25377287 */ /* 0x000fe4000a000000 */
        /* <DEDUP_REMOVED lines=17> */
.L_x_490:
        /* <DEDUP_REMOVED lines=13> */
.L_x_491:
[----:B------:R-:W-:Y:S01]  /*1630*/  @UP0 UMOV UR9, UR34 ;  /* 0x0000002200090c82 */ /* 0x000fe20008000000 */
[----:B------:R-:W-:Y:S01]  /*1640*/  @!UP0 UMOV UR9, UR30 ;  /* 0x0000001e00098c82 */ /* 0x000fe20008000000 */
[----:B------:R-:W-:Y:S01]  /*1650*/  SHF.R.S32.HI R4, RZ, 0x1f, R20 ;  /* 0x0000001fff047819 */ /* 0x000fe20000011414 */
[----:B------:R-:W-:Y:S06]  /*1660*/  @!P0 BRA `(.L_x_492) ;  /* 0x0000000000208947 */ /* 0x000fec0003800000 */
[----:B------:R-:W-:Y:S01]  /*1670*/  ULDC UR8, c[0x0][0x2d4] ;  /* 0x0000b50000087ab9 */ /* 0x000fe20000000800 */
[----:B------:R-:W-:Y:S01]  /*1680*/  ULDC UR5, c[0x0][0x2c0] ;  /* 0x0000b00000057ab9 */ /* 0x000fe20000000800 */
[----:B------:R-:W-:-:S03]  /*1690*/  @!UP0 UIMAD UR16, UR50, UR8, URZ ;  /* 0x00000008321082a4 */ /* 0x000fc6000f8e023f */
[----:B------:R-:W-:Y:S02]  /*16a0*/  ULDC UR8, c[0x0][0x2e4] ;  /* 0x0000b90000087ab9 */ /* 0x000fe40000000800 */
[----:B------:R-:W-:Y:S02]  /*16b0*/  ULEA UR8, UR5, UR8, 0x7 ;  /* 0x0000000805087291 */ /* 0x000fe4000f8e383f */
[----:B------:R-:W-:-:S04]  /*16c0*/  ULEA UR5, UR50, UR16, 0x7 ;  /* 0x0000001032057291 */ /* 0x000fc8000f8e383f */
[----:B------:R-:W-:Y:S01]  /*16d0*/  UIMAD UR5, UR8, UR60, UR5 ;  /* 0x0000003c080572a4 */ /* 0x000fe2000f8e0205 */
[----:B------:R-:W-:Y:S11]  /*16e0*/  BRA `(.L_x_493) ;  /* 0x0000000000107947 */ /* 0x000ff60003800000 */
.L_x_492:
[----:B------:R-:W-:Y:S01]  /*16f0*/  ULDC UR5, c[0x0][0x270] ;  /* 0x00009c0000057ab9 */ /* 0x000fe20000000800 */
[----:B------:R-:W-:Y:S01]  /*1700*/  ULDC UR8, c[0x0][0x2d4] ;  /* 0x0000b50000087ab9 */ /* 0x000fe20000000800 */
[----:B------:R-:W-:-:S04]  /*1710*/  UIMAD UR5, UR50, UR5, UR60 ;  /* 0x00000005320572a4 */ /* 0x000fc8000f8e023c */
[----:B------:R-:W-:-:S12]  /*1720*/  UIMAD UR5, UR5, UR8, URZ ;  /* 0x00000008050572a4 */ /* 0x000fd8000f8e023f */
.L_x_493:
[----:B------:R-:W1:Y:S01]  /*1730*/  S2R R7, SR_TID.X ;  /* 0x0000000000077919 */ /* 0x000e620000002100 */
[----:B------:R-:W-:Y:S01]  /*1740*/  SHF.R.S32.HI R9, RZ, 0x1f, R218 ;  /* 0x0000001fff097819 */ /* 0x000fe200000114da */
[----:B------:R-:W2:Y:S01]  /*1750*/  LDC.64 R2, c[0x0][0x420] ;  /* 0x00010800ff027b82 */ /* 0x000ea20000000a00 */
[----:B------:R-:W-:Y:S01]  /*1760*/  IADD3 R6, P0, R218, UR14, RZ ;  /* 0x0000000eda067c10 */ /* 0x000fe2000ff1e0ff */
[----:B------:R-:W-:Y:S01]  /*1770*/  ULDC UR8, c[0x0][0x2dc] ;  /* 0x0000b70000087ab9 */ /* 0x000fe20000000800 */
[--C-:B------:R-:W-:Y:S01]  /*1780*/  SHF.R.S32.HI R221, RZ, 0x1f, R220.reuse ;  /* 0x0000001fffdd7819 */ /* 0x100fe200000114dc */
[----:B------:R-:W-:Y:S01]  /*1790*/  ULDC UR10, c[0x0][0x270] ;  /* 0x00009c00000a7ab9 */ /* 0x000fe20000000800 */
[----:B------:R-:W-:Y:S01]  /*17a0*/  IADD3.X R5, R9, UR27, RZ, P0, !PT ;  /* 0x0000001b09057c10 */ /* 0x000fe200087fe4ff */
[----:B------:R-:W-:Y:S01]  /*17b0*/  UIMAD UR37, UR8, UR10, URZ ;  /* 0x0000000a082572a4 */ /* 0x000fe2000f8e023f */
[----:B------:R-:W-:Y:S01]  /*17c0*/  BSSY B1, `(.L_x_489) ;  /* 0x0000596000017945 */ /* 0x000fe20003800000 */
[----:B------:R-:W-:Y:S01]  /*17d0*/  IMAD.WIDE.U32 R10, R6, UR38, R220 ;  /* 0x00000026060a7c25 */ /* 0x000fe2000f8e00dc */
[----:B------:R-:W-:Y:S01]  /*17e0*/  UIADD3 UR13, UR14, UR5, URZ ;  /* 0x000000050e0d7290 */ /* 0x000fe2000fffe03f */
[----:B------:R-:W-:-:S02]  /*17f0*/  ULDC.64 UR10, c[0x0][0x258] ;  /* 0x00009600000a7ab9 */ /* 0x000fc40000000a00 */
[----:B------:R-:W-:Y:S01]  /*1800*/  IMAD R5, R5, UR38, RZ ;  /* 0x0000002605057c24 */ /* 0x000fe2000f8e02ff */
[----:B------:R-:W-:Y:S01]  /*1810*/  IADD3 R12, P0, R10, UR58, RZ ;  /* 0x0000003a0a0c7c10 */ /* 0x000fe2000ff1e0ff */
[----:B------:R-:W-:Y:S01]  /*1820*/  UIADD3 UR5, UR14, UR17, URZ ;  /* 0x000000110e057290 */ /* 0x000fe2000fffe03f */
[----:B------:R-:W-:Y:S01]  /*1830*/  IMAD.U32 R16, RZ, RZ, UR10 ;  /* 0x0000000aff107e24 */ /* 0x000fe2000f8e00ff */
[----:B------:R-:W-:Y:S01]  /*1840*/  UIADD3 UR12, -UR42, UR44, UR47 ;  /* 0x0000002c2a0c7290 */ /* 0x000fe2000fffe12f */
[----:B------:R-:W-:Y:S01]  /*1850*/  IMAD R5, R6, UR39, R5 ;  /* 0x0000002706057c24 */ /* 0x000fe2000f8e0205 */
[----:B------:R-:W-:Y:S01]  /*1860*/  ULDC.64 UR16, c[0x0][0x2b0] ;  /* 0x0000ac0000107ab9 */ /* 0x000fe20000000a00 */
[----:B------:R-:W-:Y:S01]  /*1870*/  ULDC UR15, c[0x0][0x398] ;  /* 0x0000e600000f7ab9 */ /* 0x000fe20000000800 */
[----:B------:R-:W-:Y:S02]  /*1880*/  USHF.R.S32.HI UR18, URZ, 0x1f, UR60 ;  /* 0x0000001f3f127899 */ /* 0x000fe4000801143c */
[----:B------:R-:W-:Y:S01]  /*1890*/  IADD3.X R13, R11, UR28, R5, P0, !PT ;  /* 0x0000001c0b0d7c10 */ /* 0x000fe200087fe405 */
[----:B------:R-:W-:Y:S01]  /*18a0*/  UIMAD.WIDE UR16, UR5, 0x4, UR16 ;  /* 0x00000004051078a5 */ /* 0x000fe2000f8e0210 */
[----:B------:R-:W-:Y:S01]  /*18b0*/  IADD3 R10, P0, R220, UR9, RZ ;  /* 0x00000009dc0a7c10 */ /* 0x000fe2000ff1e0ff */
[----:B--2---:R-:W-:Y:S01]  /*18c0*/  IMAD R6, R2, UR27, RZ ;  /* 0x0000001b02067c24 */ /* 0x004fe2000f8e02ff */
[----:B------:R-:W-:Y:S01]  /*18d0*/  ULDC.64 UR8, c[0x0][0x428] ;  /* 0x00010a0000087ab9 */ /* 0x000fe20000000a00 */
[----:B------:R-:W-:Y:S01]  /*18e0*/  UIADD3 UR5, UR12, -UR15, URZ ;  /* 0x8000000f0c057290 */ /* 0x000fe2000fffe03f */
[----:B------:R-:W-:Y:S01]  /*18f0*/  IADD3.X R11, R221, UR52, RZ, P0, !PT ;  /* 0x00000034dd0b7c10 */ /* 0x000fe200087fe4ff */
[----:B------:R-:W-:Y:S01]  /*1900*/  IMAD R5, R3, UR14, R6 ;  /* 0x0000000e03057c24 */ /* 0x000fe2000f8e0206 */
[----:B-1----:R-:W-:Y:S01]  /*1910*/  SHF.R.S32.HI R6, RZ, 0x1f, R7 ;  /* 0x0000001fff067819 */ /* 0x002fe20000011407 */
[----:B------:R-:W-:Y:S01]  /*1920*/  IMAD.WIDE.U32 R16, R16, UR60, R12 ;  /* 0x0000003c10107c25 */ /* 0x000fe2000f8e000c */
[----:B------:R-:W-:-:S02]  /*1930*/  UIMAD UR12, UR18, UR10, URZ ;  /* 0x0000000a120c72a4 */ /* 0x000fc4000f8e023f */
[----:B------:R-:W-:Y:S01]  /*1940*/  UIMAD UR10, UR18, UR8, URZ ;  /* 0x00000008120a72a4 */ /* 0x000fe2000f8e023f */
[----:B------:R-:W-:Y:S01]  /*1950*/  IMAD.WIDE.U32 R10, R2, UR14, R10 ;  /* 0x0000000e020a7c25 */ /* 0x000fe2000f8e000a */
[----:B------:R-:W-:Y:S02]  /*1960*/  USHF.R.S32.HI UR18, URZ, 0x1f, UR5 ;  /* 0x0000001f3f127899 */ /* 0x000fe40008011405 */
[----:B------:R-:W-:Y:S01]  /*1970*/  USHF.L.U32 UR19, UR37, 0x6, URZ ;  /* 0x0000000625137899 */ /* 0x000fe2000800063f */
[----:B------:R-:W-:Y:S01]  /*1980*/  IMAD.IADD R13, R11, 0x1, R5 ;  /* 0x000000010b0d7824 */ /* 0x000fe200078e0205 */
[----:B------:R-:W-:Y:S01]  /*1990*/  UIMAD UR12, UR60, UR11, UR12 ;  /* 0x0000000b3c0c72a4 */ /* 0x000fe2000f8e020c */
[----:B------:R-:W-:Y:S01]  /*19a0*/  IMAD.U32 R14, RZ, RZ, UR8 ;  /* 0x00000008ff0e7e24 */ /* 0x000fe2000f8e00ff */
[----:B------:R-:W-:Y:S01]  /*19b0*/  UIMAD UR11, UR60, UR9, UR10 ;  /* 0x000000093c0b72a4 */ /* 0x000fe2000f8e020a */
[----:B------:R-:W-:Y:S01]  /*19c0*/  IMAD.MOV.U32 R12, RZ, RZ, R10 ;  /* 0x000000ffff0c7224 */ /* 0x000fe200078e000a */
[----:B------:R-:W-:Y:S01]  /*19d0*/  LEA.HI R10, R6, R7, RZ, 0x5 ;  /* 0x00000007060a7211 */ /* 0x000fe200078f28ff */
[----:B------:R-:W-:Y:S01]  /*19e0*/  ULEA.HI UR18, UR18, UR5, URZ, 0x6 ;  /* 0x0000000512127291 */ /* 0x000fe2000f8f303f */
[----:B------:R-:W-:Y:S01]  /*19f0*/  VIADD R11, R17, UR12 ;  /* 0x0000000c110b7c36 */ /* 0x000fe20008000000 */
[----:B------:R-:W-:Y:S01]  /*1a00*/  USHF.R.S32.HI UR8, URZ, 0x1f, UR19 ;  /* 0x0000001f3f087899 */ /* 0x000fe20008011413 */
[----:B------:R-:W-:Y:S01]  /*1a10*/  IMAD.WIDE.U32 R14, R14, UR60, R12 ;  /* 0x0000003c0e0e7c25 */ /* 0x000fe2000f8e000c */
[----:B------:R-:W-:Y:S01]  /*1a20*/  LOP3.LUT R12, R10, 0xffffffe0, RZ, 0xc0, !PT ;  /* 0xffffffe00a0c7812 */ /* 0x000fe200078ec0ff */
[----:B------:R-:W-:Y:S01]  /*1a30*/  UIADD3 UR10, UP2, UP0, UR32, UR19, UR53 ;  /* 0x00000013200a7290 */ /* 0x000fe2000f85e035 */
[----:B------:R-:W-:Y:S01]  /*1a40*/  SHF.R.S32.HI R8, RZ, 0x5, R10 ;  /* 0x00000005ff087819 */ /* 0x000fe2000001140a */
[----:B------:R-:W-:Y:S01]  /*1a50*/  USHF.R.S32.HI UR18, URZ, 0x6, UR18 ;  /* 0x000000063f127899 */ /* 0x000fe20008011412 */
[----:B------:R-:W-:Y:S01]  /*1a60*/  VIADD R15, R15, UR11 ;  /* 0x0000000b0f0f7c36 */ /* 0x000fe20008000000 */
[----:B------:R-:W-:Y:S01]  /*1a70*/  ULDC.64 UR24, c[0x0][0x210] ;  /* 0x0000840000187ab9 */ /* 0x000fe20000000a00 */
[----:B------:R-:W-:Y:S01]  /*1a80*/  IMAD.IADD R5, R7, 0x1, -R12 ;  /* 0x0000000107057824 */ /* 0x000fe200078e0a0c */
[----:B------:R-:W-:Y:S01]  /*1a90*/  UIADD3.X UR9, UR54, UR8, UR57, UP2, UP0 ;  /* 0x0000000836097290 */ /* 0x000fe200097e0439 */
[----:B------:R-:W-:Y:S01]  /*1aa0*/  LEA R246, P0, R16, UR24, 0x1 ;  /* 0x0000001810f67c11 */ /* 0x000fe2000f8008ff */
[----:B------:R-:W-:Y:S01]  /*1ab0*/  UIADD3 UR8, UP3, UP2, UR56, UR10, UR59 ;  /* 0x0000000a38087290 */ /* 0x000fe2000fa7e03b */
[----:B------:R-:W-:Y:S01]  /*1ac0*/  IMAD R185, R8, UR37, R5 ;  /* 0x0000002508b97c24 */ /* 0x000fe2000f8e0205 */
[----:B------:R-:W-:Y:S01]  /*1ad0*/  UISETP.LT.AND UP0, UPT, URZ, UR18, UPT ;  /* 0x000000123f00728c */ /* 0x000fe2000bf01270 */
[----:B------:R-:W-:Y:S01]  /*1ae0*/  LEA.HI.X R247, R16, UR25, R11, 0x1, P0 ;  /* 0x0000001910f77c11 */ /* 0x000fe200080f0c0b */
[----:B------:R-:W-:Y:S01]  /*1af0*/  UIADD3.X UR5, UR55, UR9, UR51, UP3, UP2 ;  /* 0x0000000937057290 */ /* 0x000fe20009fe4433 */
[-C--:B------:R-:W-:Y:S01]  /*1b00*/  IMAD R11, R9, R2.reuse, RZ ;  /* 0x00000002090b7224 */ /* 0x080fe200078e02ff */
[----:B------:R-:W-:Y:S01]  /*1b10*/  USEL UR18, URZ, UR18, !UP0 ;  /* 0x000000123f127287 */ /* 0x000fe2000c000000 */
[C---:B------:R-:W-:Y:S01]  /*1b20*/  IADD3 R12, P0, R185.reuse, UR8, RZ ;  /* 0x00000008b90c7c10 */ /* 0x040fe2000ff1e0ff */
[----:B------:R-:W-:Y:S01]  /*1b30*/  ULDC.64 UR14, c[0x0][0x400] ;  /* 0x00010000000e7ab9 */ /* 0x000fe20000000a00 */
[----:B------:R-:W-:Y:S01]  /*1b40*/  ULDC.64 UR30, c[0x0][0x478] ;  /* 0x00011e00001e7ab9 */ /* 0x000fe20000000a00 */
[----:B------:R-:W-:Y:S01]  /*1b50*/  UISETP.GT.AND UP0, UPT, UR40, UR18, UPT ;  /* 0x000000122800728c */ /* 0x000fe2000bf04270 */
[----:B------:R-:W-:Y:S01]  /*1b60*/  LEA.HI.X.SX32 R185, R185, UR5, 0x1, P0 ;  /* 0x00000005b9b97c11 */ /* 0x000fe200080f0eff */
[----:B------:R-:W-:Y:S01]  /*1b70*/  IMAD R11, R218, R3, R11 ;  /* 0x00000003da0b7224 */ /* 0x000fe200078e020b */
[----:B------:R-:W-:Y:S01]  /*1b80*/  LEA R184, P0, R12, UR14, 0x2 ;  /* 0x0000000e0cb87c11 */ /* 0x000fe2000f8010ff */
[----:B------:R-:W-:Y:S01]  /*1b90*/  IMAD.WIDE.U32 R14, R218, R2, R14 ;  /* 0x00000002da0e7225 */ /* 0x000fe200078e000e */
[----:B------:R-:W-:-:S02]  /*1ba0*/  UIMAD.WIDE UR8, UR13, 0x4, UR30 ;  /* 0x000000040d0878a5 */ /* 0x000fc4000f8e021e */
[----:B------:R-:W-:Y:S01]  /*1bb0*/  LEA.HI.X R185, R12, UR15, R185, 0x2, P0 ;  /* 0x0000000f0cb97c11 */ /* 0x000fe200080f14b9 */
[----:B------:R-:W-:Y:S01]  /*1bc0*/  ULDC.64 UR28, c[0x0][0x3e0] ;  /* 0x0000f800001c7ab9 */ /* 0x000fe20000000a00 */
[----:B------:R-:W-:Y:S01]  /*1bd0*/  PLOP3.LUT P0, PT, PT, PT, UP0, 0x80, 0x0 ;  /* 0x000000000000781c */ /* 0x000fe20003f0f008 */
[----:B------:R-:W-:Y:S01]  /*1be0*/  IMAD.IADD R11, R15, 0x1, R11 ;  /* 0x000000010f0b7824 */ /* 0x000fe200078e020b */
[C---:B------:R-:W-:Y:S01]  /*1bf0*/  LEA R244, P2, R14.reuse, UR28, 0x1 ;  /* 0x0000001c0ef47c11 */ /* 0x040fe2000f8408ff */
[----:B------:R-:W-:Y:S01]  /*1c00*/  UIADD3 UR5, UR40, -0x1, URZ ;  /* 0xffffffff28057890 */ /* 0x000fe2000fffe03f */
[----:B------:R-:W-:Y:S02]  /*1c10*/  UMOV UR11, UR16 ;  /* 0x00000010000b7c82 */ /* 0x000fe40008000000 */
[----:B------:R-:W-:Y:S01]  /*1c20*/  LEA.HI.X R245, R14, UR29, R11, 0x1, P2 ;  /* 0x0000001d0ef57c11 */ /* 0x000fe200090f0c0b */
[----:B------:R-:W-:Y:S01]  /*1c30*/  UMOV UR10, UR17 ;  /* 0x00000011000a7c82 */ /* 0x000fe20008000000 */
[----:B------:R-:W-:Y:S01]  /*1c40*/  UMOV UR13, UR8 ;  /* 0x00000008000d7c82 */ /* 0x000fe20008000000 */
[----:B------:R-:W-:-:S04]  /*1c50*/  UMOV UR12, UR9 ;  /* 0x00000009000c7c82 */ /* 0x000fc80008000000 */
        /* <DEDUP_REMOVED lines=20> */
.L_x_495:
        /* <DEDUP_REMOVED lines=19> */
.L_x_496:
        /* <DEDUP_REMOVED lines=30> */
.L_x_498:
[----:B------:R-:W-:Y:S05]  /*20b0*/  BSYNC B0 ;  /* 0x0000000000007941 */ /* 0x000fea0003800000 */
.L_x_497:
        /* <DEDUP_REMOVED lines=14> */
.L_x_500:
[----:B------:R-:W-:Y:S05]  /*21a0*/  BSYNC B0 ;  /* 0x0000000000007941 */ /* 0x000fea0003800000 */
.L_x_499:
        /* <DEDUP_REMOVED lines=26> */
.L_x_502:
[----:B------:R-:W-:Y:S05]  /*2350*/  BSYNC B0 ;  /* 0x0000000000007941 */ /* 0x000fea0003800000 */
.L_x_501:
        /* <DEDUP_REMOVED lines=15> */
.L_x_494:
[----:B------:R-:W-:Y:S01]  /*2450*/  UIMAD UR8, UR5, -0x40, UR44 ;  /* 0xffffffc0050878a4 */ /* 0x000fe2000f8e022c */
[----:B------:R-:W-:Y:S01]  /*2460*/  VIADD R11, R218, 0x20 ;  /* 0x00000020da0b7836 */ /* 0x000fe20000000000 */
[----:B------:R-:W-:Y:S01]  /*2470*/  UIMAD UR9, UR46, -0x40, UR42 ;  /* 0xffffffc02e0978a4 */ /* 0x000fe2000f8e022a */
[----:B------:R-:W-:Y:S01]  /*2480*/  IMAD.U32 R17, RZ, RZ, UR20 ;  /* 0x00000014ff117e24 */ /* 0x000fe2000f8e00ff */
[----:B------:R-:W-:Y:S01]  /*2490*/  UIMAD UR14, UR36, UR20, URZ ;  /* 0x00000014240e72a4 */ /* 0x000fe2000f8e023f */
[----:B------:R-:W-:Y:S01]  /*24a0*/  SHF.R.S32.HI R12, RZ, 0x1f, R5 ;  /* 0x0000001fff0c7819 */ /* 0x000fe20000011405 */
[----:B------:R-:W-:Y:S01]  /*24b0*/  IMAD.WIDE.U32 R14, R2, 0x40, RZ ;  /* 0x00000040020e7825 */ /* 0x000fe200078e00ff */
[C---:B------:R-:W-:Y:S01]  /*24c0*/  ISETP.GE.AND P1, PT, R11.reuse, UR8, PT ;  /* 0x000000080b007c0c */ /* 0x040fe2000bf26270 */
[----:B------:R-:W-:Y:S01]  /*24d0*/  UIMAD UR15, UR47, UR21, UR14 ;  /* 0x000000152f0f72a4 */ /* 0x000fe2000f8e020e */
[----:B------:R-:W-:Y:S01]  /*24e0*/  ISETP.GE.AND P3, PT, R11, UR9, PT ;  /* 0x000000090b007c0c */ /* 0x000fe2000bf66270 */
[----:B------:R-:W-:Y:S01]  /*24f0*/  IMAD.SHL.U32 R11, R3, 0x40, RZ ;  /* 0x00000040030b7824 */ /* 0x000fe200078e00ff */
[----:B------:R-:W-:Y:S01]  /*2500*/  SHF.R.S32.HI R3, RZ, 0x1f, R10 ;  /* 0x0000001fff037819 */ /* 0x000fe2000001140a */
[--C-:B------:R-:W-:Y:S01]  /*2510*/  IMAD.WIDE.U32 R16, R17, UR47, R220.reuse ;  /* 0x0000002f11107c25 */ /* 0x100fe2000f8e00dc */
[----:B------:R-:W-:Y:S01]  /*2520*/  UIMAD UR14, UR36, UR22, URZ ;  /* 0x00000016240e72a4 */ /* 0x000fe2000f8e023f */
[----:B------:R-:W-:Y:S01]  /*2530*/  LEA.HI R5, R12, R5, RZ, 0x2 ;  /* 0x000000050c057211 */ /* 0x000fe200078f10ff */
[----:B------:R-:W-:Y:S01]  /*2540*/  ULDC.64 UR16, c[0x0][0x268] ;  /* 0x00009a0000107ab9 */ /* 0x000fe20000000a00 */
[----:B------:R-:W-:Y:S01]  /*2550*/  IMAD.U32 R13, RZ, RZ, UR22 ;  /* 0x00000016ff0d7e24 */ /* 0x000fe2000f8e00ff */
[----:B------:R-:W-:Y:S01]  /*2560*/  LEA.HI R3, R3, R8, RZ, 0x2 ;  /* 0x0000000803037211 */ /* 0x000fe200078f10ff */
[----:B------:R-:W-:Y:S01]  /*2570*/  IMAD.U32 R2, RZ, RZ, UR15 ;  /* 0x0000000fff027e24 */ /* 0x000fe2000f8e00ff */
[----:B------:R-:W-:Y:S01]  /*2580*/  UIMAD UR14, UR47, UR23, UR14 ;  /* 0x000000172f0e72a4 */ /* 0x000fe2000f8e020e */
[----:B------:R-:W-:Y:S01]  /*2590*/  IADD3 R24, P2, R16, UR26, RZ ;  /* 0x0000001a10187c10 */ /* 0x000fe2000ff5e0ff */
[----:B------:R-:W-:Y:S01]  /*25a0*/  IMAD.WIDE.U32 R12, R13, UR47, R220 ;  /* 0x0000002f0d0c7c25 */ /* 0x000fe2000f8e00dc */
[----:B------:R-:W-:-:S02]  /*25b0*/  @!P1 IADD3 R18, P0, R244, R14, RZ ;  /* 0x0000000ef4129210 */ /* 0x000fc40007f1e0ff */
[----:B------:R-:W-:Y:S01]  /*25c0*/  LOP3.LUT R3, R3, 0xfffffffc, RZ, 0xc0, !PT ;  /* 0xfffffffc03037812 */ /* 0x000fe200078ec0ff */
[----:B------:R-:W-:Y:S01]  /*25d0*/  IMAD.MOV.U32 R240, RZ, RZ, 0x7f800000 ;  /* 0x7f800000fff07424 */ /* 0x000fe200078e00ff */
[----:B------:R-:W-:Y:S01]  /*25e0*/  IADD3.X R25, R17, UR49, R2, P2, !PT ;  /* 0x0000003111197c10 */ /* 0x000fe200097fe402 */
[----:B------:R-:W-:Y:S01]  /*25f0*/  IMAD.U32 R2, RZ, RZ, UR14 ;  /* 0x0000000eff027e24 */ /* 0x000fe2000f8e00ff */
[----:B------:R-:W-:Y:S01]  /*2600*/  ISETP.GE.AND P4, PT, R218, UR9, PT ;  /* 0x00000009da007c0c */ /* 0x000fe2000bf86270 */
[----:B------:R-:W-:Y:S01]  /*2610*/  IMAD.IADD R8, R8, 0x1, -R3 ;  /* 0x0000000108087824 */ /* 0x000fe200078e0a03 */
[----:B------:R-:W-:Y:S01]  /*2620*/  @!P1 IADD3.X R19, R245, R15, R11, P0, !PT ;  /* 0x0000000ff5139210 */ /* 0x000fe200007fe40b */
[----:B------:R-:W-:Y:S01]  /*2630*/  IMAD R11, R4, UR16, RZ ;  /* 0x00000010040b7c24 */ /* 0x000fe2000f8e02ff */
[----:B------:R-:W-:Y:S01]  /*2640*/  SHF.R.S32.HI R5, RZ, 0x2, R5 ;  /* 0x00000002ff057819 */ /* 0x000fe20000011405 */
[----:B------:R-:W-:Y:S01]  /*2650*/  IMAD.WIDE.U32 R24, R20, UR16, R24 ;  /* 0x0000001014187c25 */ /* 0x000fe2000f8e0018 */
[----:B------:R-:W-:Y:S01]  /*2660*/  IADD3 R14, P0, R12, UR41, RZ ;  /* 0x000000290c0e7c10 */ /* 0x000fe2000ff1e0ff */
[----:B------:R-:W-:Y:S01]  /*2670*/  ULDC.64 UR14, c[0x0][0x260] ;  /* 0x00009800000e7ab9 */ /* 0x000fe20000000a00 */
[----:B------:R-:W-:Y:S01]  /*2680*/  ULEA.HI UR9, UR5, UR5, URZ, 0x1 ;  /* 0x0000000505097291 */ /* 0x000fe2000f8f083f */
[----:B------:R-:W-:Y:S01]  /*2690*/  IMAD R8, R8, 0x10, R5 ;  /* 0x0000001008087824 */ /* 0x000fe200078e0205 */
[----:B------:R-:W-:Y:S01]  /*26a0*/  IADD3.X R15, R13, UR43, R2, P0, !PT ;  /* 0x0000002b0d0f7c10 */ /* 0x000fe200087fe402 */
[----:B------:R-:W-:Y:S01]  /*26b0*/  IMAD R22, R20, UR17, R11 ;  /* 0x0000001114167c24 */ /* 0x000fe2000f8e020b */
[----:B------:R-:W-:Y:S01]  /*26c0*/  @!P3 IADD3 R11, P0, R218, 0x20, RZ ;  /* 0x00000020da0bb810 */ /* 0x000fe20007f1e0ff */
[----:B------:R-:W-:Y:S01]  /*26d0*/  VIADD R10, R8, 0x8 ;  /* 0x00000008080a7836 */ /* 0x000fe20000000000 */
[----:B------:R-:W-:Y:S01]  /*26e0*/  ULOP3.LUT UR9, UR9, 0xfffffffe, URZ, 0xc0, !UPT ;  /* 0xfffffffe09097892 */ /* 0x000fe2000f8ec03f */
[----:B------:R-:W-:Y:S01]  /*26f0*/  IMAD R3, R4, UR14, RZ ;  /* 0x0000000e04037c24 */ /* 0x000fe2000f8e02ff */
[----:B------:R-:W-:Y:S01]  /*2700*/  USHF.L.U32 UR16, UR39, 0x6, URZ ;  /* 0x0000000627107899 */ /* 0x000fe2000800063f */
[----:B------:R-:W-:Y:S01]  /*2710*/  IMAD.IADD R23, R25, 0x1, R22 ;  /* 0x0000000119177824 */ /* 0x000fe200078e0216 */
[----:B------:R-:W1:Y:S01]  /*2720*/  @!P4 LDC.64 R4, c[0x0][0x220] ;  /* 0x00008800ff04cb82 */ /* 0x000e620000000a00 */
[----:B------:R-:W-:Y:S01]  /*2730*/  @!P3 IMAD.X R16, RZ, RZ, R9, P0 ;  /* 0x000000ffff10b224 */ /* 0x000fe200000e0609 */
[----:B------:R-:W-:Y:S01]  /*2740*/  ISETP.GE.AND P6, PT, R10, UR8, PT ;  /* 0x000000080a007c0c */ /* 0x000fe2000bfc6270 */
[----:B------:R-:W-:Y:S01]  /*2750*/  @!P4 IMAD R13, R9, UR20, RZ ;  /* 0x00000014090dcc24 */ /* 0x000fe2000f8e02ff */
[----:B------:R-:W-:Y:S01]  /*2760*/  @!P3 IADD3 R10, P0, R218, 0x20, RZ ;  /* 0x00000020da0ab810 */ /* 0x000fe20007f1e0ff */
[----:B------:R-:W-:Y:S01]  /*2770*/  @!P3 IMAD.MOV.U32 R25, RZ, RZ, R23 ;  /* 0x000000ffff19b224 */ /* 0x000fe200078e0017 */
[----:B------:R-:W-:Y:S01]  /*2780*/  UIADD3 UR9, UR5, -UR9, URZ ;  /* 0x8000000905097290 */ /* 0x000fe2000fffe03f */
[----:B------:R-:W-:-:S02]  /*2790*/  @!P3 IMAD R16, R16, UR20, RZ ;  /* 0x000000141010bc24 */ /* 0x000fc4000f8e02ff */
[C---:B------:R-:W-:Y:S01]  /*27a0*/  IMAD R12, R20.reuse, UR15, R3 ;  /* 0x0000000f140c7c24 */ /* 0x040fe2000f8e0203 */
[----:B------:R-:W-:Y:S01]  /*27b0*/  UISETP.NE.AND UP0, UPT, UR9, 0x1, UPT ;  /* 0x000000010900788c */ /* 0x000fe2000bf05270 */
[----:B------:R-:W2:Y:S01]  /*27c0*/  @!P3 LDC.64 R2, c[0x0][0x220] ;  /* 0x00008800ff02bb82 */ /* 0x000ea20000000a00 */
[----:B------:R-:W-:Y:S01]  /*27d0*/  IMAD.WIDE.U32 R20, R20, UR14, R14 ;  /* 0x0000000e14147c25 */ /* 0x000fe2000f8e000e */
[----:B------:R-:W-:-:S03]  /*27e0*/  UIMAD.WIDE.U32 UR14, UR38, 0x40, URZ ;  /* 0x00000040260e78a5 */ /* 0x000fc6000f8e003f */
[----:B------:R-:W-:Y:S02]  /*27f0*/  @!P4 IMAD.MOV.U32 R22, RZ, RZ, R24 ;  /* 0x000000ffff16c224 */ /* 0x000fe400078e0018 */
[----:B------:R-:W-:Y:S02]  /*2800*/  @!P4 IMAD R14, R218, UR21, R13 ;  /* 0x00000015da0ecc24 */ /* 0x000fe4000f8e020d */
[C---:B------:R-:W-:Y:S02]  /*2810*/  @!P3 IMAD R13, R11.reuse, UR21, R16 ;  /* 0x000000150b0dbc24 */ /* 0x040fe4000f8e0210 */
[----:B------:R-:W-:-:S04]  /*2820*/  @!P3 IMAD.WIDE.U32 R24, R11, UR20, R24 ;  /* 0x000000140b18bc25 */ /* 0x000fc8000f8e0018 */
[----:B------:R-:W-:Y:S01]  /*2830*/  @!P3 IMAD.X R11, RZ, RZ, R9, P0 ;  /* 0x000000ffff0bb224 */ /* 0x000fe200000e0609 */
[----:B------:R-:W-:Y:S01]  /*2840*/  PLOP3.LUT P0, PT, PT, PT, UP4, 0x80, 0x0 ;  /* 0x000000000000781c */ /* 0x000fe20003f0f048 */
[----:B------:R-:W-:-:S04]  /*2850*/  @!P4 IMAD.WIDE.U32 R22, R218, UR20, R22 ;  /* 0x00000014da16cc25 */ /* 0x000fc8000f8e0016 */
[----:B------:R-:W-:Y:S01]  /*2860*/  @!P4 IMAD.IADD R14, R23, 0x1, R14 ;  /* 0x00000001170ec824 */ /* 0x000fe200078e020e */
[C---:B-1----:R-:W-:Y:S01]  /*2870*/  @!P4 LEA R16, P2, R22.reuse, R4, 0x1 ;  /* 0x000000041610c211 */ /* 0x042fe200078408ff */
[----:B------:R-:W-:Y:S02]  /*2880*/  @!P3 IMAD.IADD R13, R25, 0x1, R13 ;  /* 0x00000001190db824 */ /* 0x000fe400078e020d */
[----:B------:R-:W-:Y:S01]  /*2890*/  IMAD.IADD R21, R21, 0x1, R12 ;  /* 0x0000000115157824 */ /* 0x000fe200078e020c */
[----:B------:R-:W-:Y:S01]  /*28a0*/  @!P4 LEA.HI.X R17, R22, R5, R14, 0x1, P2 ;  /* 0x000000051611c211 */ /* 0x000fe200010f0c0e */
[----:B------:R-:W-:Y:S01]  /*28b0*/  @!P4 IMAD R9, R9, UR22, RZ ;  /* 0x000000160909cc24 */ /* 0x000fe2000f8e02ff */
[C---:B--2---:R-:W-:Y:S01]  /*28c0*/  @!P3 LEA R14, P2, R24.reuse, R2, 0x1 ;  /* 0x00000002180eb211 */ /* 0x044fe200078408ff */
[----:B------:R-:W-:Y:S01]  /*28d0*/  @P0 BAR.SYNC.DEFER_BLOCKING 0x0 ;  /* 0x0000000000000b1d */ /* 0x000fe20000010000 */
[----:B------:R-:W-:Y:S01]  /*28e0*/  VIADD R2, R223, 0x2000 ;  /* 0x00002000df027836 */ /* 0x000fe20000000000 */
[----:B------:R-:W-:Y:S01]  /*28f0*/  PLOP3.LUT P0, PT, PT, PT, UP0, 0x80, 0x0 ;  /* 0x000000000000781c */ /* 0x000fe20003f0f008 */
[----:B------:R-:W-:Y:S01]  /*2900*/  @!P3 IMAD.MOV.U32 R26, RZ, RZ, R20 ;  /* 0x000000ffff1ab224 */ /* 0x000fe200078e0014 */
[----:B------:R-:W-:Y:S01]  /*2910*/  @!P3 LEA.HI.X R15, R24, R3, R13, 0x1, P2 ;  /* 0x00000003180fb211 */ /* 0x000fe200010f0c0d */
[----:B------:R-:W-:Y:S01]  /*2920*/  IMAD.U32 R3, RZ, RZ, UR16 ;  /* 0x00000010ff037e24 */ /* 0x000fe2000f8e00ff */
[----:B------:R-:W-:-:S02]  /*2930*/  SEL R2, R2, R223, !P0 ;  /* 0x000000df02027207 */ /* 0x000fc40004000000 */
[----:B------:R-:W1:Y:S01]  /*2940*/  @!P4 LDC.64 R4, c[0x0][0x218] ;  /* 0x00008600ff04cb82 */ /* 0x000e620000000a00 */
        /* <DEDUP_REMOVED lines=8> */
[----:B------:R-:W2:Y:S03]  /*29d0*/  @!P3 LDC.64 R2, c[0x0][0x218] ;  /* 0x00008600ff02bb82 */ /* 0x000ea60000000a00 */
[----:B------:R-:W-:-:S02]  /*29e0*/  IMAD.SHL.U32 R239, R8, 0x4, RZ ;  /* 0x0000000408ef7824 */ /* 0x000fc400078e00ff */
[----:B------:R-:W-:Y:S01]  /*29f0*/  IMAD.MOV.U32 R241, RZ, RZ, 0x7f800000 ;  /* 0x7f800000fff17424 */ /* 0x000fe200078e00ff */
[----:B------:R-:W-:Y:S01]  /*2a00*/  @P4 STS.128 [R224+0x10000], RZ ;  /* 0x010000ffe0004388 */ /* 0x000fe20000000c00 */
[----:B------:R-:W-:-:S03]  /*2a10*/  @!P3 IMAD R11, R10, UR23, R11 ;  /* 0x000000170a0bbc24 */ /* 0x000fc6000f8e020b */
[----:B------:R-:W-:Y:S01]  /*2a20*/  @P4 STS.128 [R224+0x12000], RZ ;  /* 0x012000ffe0004388 */ /* 0x000fe20000000c00 */
[----:B------:R-:W-:Y:S01]  /*2a30*/  @!P3 IMAD.WIDE.U32 R26, R10, UR22, R26 ;  /* 0x000000160a1abc25 */ /* 0x000fe2000f8e001a */
[----:B------:R-:W-:Y:S01]  /*2a40*/  USHF.L.U32 UR17, UR37, 0x4, URZ ;  /* 0x0000000425117899 */ /* 0x000fe2000800063f */
[C---:B-1----:R-:W-:Y:S01]  /*2a50*/  @!P4 LEA R4, P5, R20.reuse, R4, 0x1 ;  /* 0x000000041404c211 */ /* 0x042fe200078a08ff */
[----:B------:R-:W-:Y:S01]  /*2a60*/  @!PT LDS RZ, [RZ] ;  /* 0x00000000fffff984 */ /* 0x000fe20000000800 */
[----:B------:R-:W-:Y:S01]  /*2a70*/  @!PT LDS RZ, [RZ] ;  /* 0x00000000fffff984 */ /* 0x000fe20000000800 */
[----:B------:R-:W-:Y:S01]  /*2a80*/  @!PT LDS RZ, [RZ] ;  /* 0x00000000fffff984 */ /* 0x000fe20000000800 */
[----:B------:R-:W-:Y:S01]  /*2a90*/  @!P4 LDGSTS.E.BYPASS.LTC128B.128 [R224+0x10000], desc[UR6][R16.64] ;  /* 0x1000000010e0cfae */ /* 0x000fe2000b901d46 */
[----:B------:R-:W-:Y:S01]  /*2aa0*/  @!P4 IMAD.IADD R10, R21, 0x1, R9 ;  /* 0x00000001150ac824 */ /* 0x000fe200078e0209 */
[----:B------:R-:W-:Y:S01]  /*2ab0*/  SHF.R.S32.HI R9, RZ, 0x1f, R8 ;  /* 0x0000001fff097819 */ /* 0x000fe20000011408 */
[----:B------:R-:W-:Y:S01]  /*2ac0*/  @!P3 IMAD.IADD R11, R27, 0x1, R11 ;  /* 0x000000011b0bb824 */ /* 0x000fe200078e020b */
[----:B------:R-:W-:Y:S01]  /*2ad0*/  @!P4 LDGSTS.E.BYPASS.LTC128B.128 [R224+0x12000], desc[UR6][R16.64+0x80] ;  /* 0x1200008010e0cfae */ /* 0x000fe2000b901d46 */
[----:B------:R-:W-:Y:S01]  /*2ae0*/  USHF.L.U32 UR14, UR37, 0x3, URZ ;  /* 0x00000003250e7899 */ /* 0x000fe2000800063f */
[----:B------:R-:W-:Y:S01]  /*2af0*/  @!P4 LEA.HI.X R5, R20, R5, R10, 0x1, P5 ;  /* 0x000000051405c211 */ /* 0x000fe200028f0c0a */
[----:B------:R-:W-:Y:S01]  /*2b00*/  IMAD.MOV.U32 R206, RZ, RZ, 0x20 ;  /* 0x00000020ffce7424 */ /* 0x000fe200078e00ff */
[----:B------:R-:W-:Y:S01]  /*2b10*/  @P3 STS.128 [R224+0x11000], RZ ;  /* 0x011000ffe0003388 */ /* 0x000fe20000000c00 */
[----:B------:R-:W-:Y:S01]  /*2b20*/  SHF.L.U64.HI R238, R8, 0x2, R9 ;  /* 0x0000000208ee7819 */ /* 0x000fe20000010209 */
[----:B------:R-:W-:-:S02]  /*2b30*/  IMAD.MOV.U32 R205, RZ, RZ, 0x40 ;  /* 0x00000040ffcd7424 */ /* 0x000fc400078e00ff */
[----:B------:R-:W-:Y:S01]  /*2b40*/  VIADD R207, R214, 0x2000 ;  /* 0x00002000d6cf7836 */ /* 0x000fe20000000000 */
[----:B------:R-:W-:Y:S01]  /*2b50*/  @P3 STS.128 [R224+0x13000], RZ ;  /* 0x013000ffe0003388 */ /* 0x000fe20000000c00 */
[----:B------:R-:W-:Y:S02]  /*2b60*/  IMAD.U32 R235, RZ, RZ, UR44 ;  /* 0x0000002cffeb7e24 */ /* 0x000fe4000f8e00ff */
[----:B------:R-:W-:Y:S01]  /*2b70*/  IMAD R237, RZ, RZ, -UR19 ;  /* 0x80000013ffed7e24 */ /* 0x000fe2000f8e02ff */
        /* <DEDUP_REMOVED lines=11> */
[----:B------:R-:W0:Y:S01]  /*2c30*/  LDGDEPBAR ;  /* 0x00000000000079af */ /* 0x000e220000000000 */
[----:B------:R-:W-:Y:S02]  /*2c40*/  CS2R R88, SRZ ;  /* 0x0000000000587805 */ /* 0x000fe4000001ff00 */
[----:B------:R-:W-:Y:S02]  /*2c50*/  CS2R R86, SRZ ;  /* 0x0000000000567805 */ /* 0x000fe4000001ff00 */
[----:B------:R-:W-:Y:S01]  /*2c60*/  CS2R R84, SRZ ;  /* 0x0000000000547805 */ /* 0x000fe2000001ff00 */
[----:B------:R-:W-:Y:S01]  /*2c70*/  @P2 STS.128 [R224+0x8000], RZ ;  /* 0x008000ffe0002388 */ /* 0x000fe20000000c00 */
[----:B------:R-:W-:-:S02]  /*2c80*/  CS2R R78, SRZ ;  /* 0x00000000004e7805 */ /* 0x000fc4000001ff00 */
[----:B------:R-:W-:Y:S02]  /*2c90*/  CS2R R76, SRZ ;  /* 0x00000000004c7805 */ /* 0x000fe4000001ff00 */
[----:B------:R-:W-:Y:S01]  /*2ca0*/  CS2R R82, SRZ ;  /* 0x0000000000527805 */ /* 0x000fe2000001ff00 */
[----:B------:R-:W-:Y:S01]  /*2cb0*/  @P2 STS.128 [R224+0xa000], RZ ;  /* 0x00a000ffe0002388 */ /* 0x000fe20000000c00 */
[----:B------:R-:W-:Y:S02]  /*2cc0*/  CS2R R80, SRZ ;  /* 0x0000000000507805 */ /* 0x000fe4000001ff00 */
[----:B------:R-:W-:Y:S02]  /*2cd0*/  CS2R R74, SRZ ;  /* 0x00000000004a7805 */ /* 0x000fe4000001ff00 */
[----:B------:R-:W-:Y:S01]  /*2ce0*/  CS2R R72, SRZ ;  /* 0x0000000000487805 */ /* 0x000fe2000001ff00 */
[----:B------:R-:W-:Y:S01]  /*2cf0*/  @!PT LDS RZ, [RZ] ;  /* 0x00000000fffff984 */ /* 0x000fe20000000800 */
[----:B------:R-:W-:Y:S01]  /*2d00*/  @!PT LDS RZ, [RZ] ;  /* 0x00000000fffff984 */ /* 0x000fe20000000800 */
[----:B------:R-:W-:Y:S01]  /*2d10*/  @!PT LDS RZ, [RZ] ;  /* 0x00000000fffff984 */ /* 0x000fe20000000800 */
[----:B------:R-:W-:Y:S01]  /*2d20*/  @!P2 LDGSTS.E.BYPASS.LTC128B.128 [R224+0x8000], desc[UR6][R244.64] ;  /* 0x08000000f4e0afae */ /* 0x000fe2000b901d46 */
[----:B------:R-:W-:-:S02]  /*2d30*/  CS2R R70, SRZ ;  /* 0x0000000000467805 */ /* 0x000fc4000001ff00 */
[----:B------:R-:W-:Y:S02]  /*2d40*/  CS2R R68, SRZ ;  /* 0x0000000000447805 */ /* 0x000fe4000001ff00 */
[----:B------:R-:W-:Y:S01]  /*2d50*/  CS2R R46, SRZ ;  /* 0x00000000002e7805 */ /* 0x000fe2000001ff00 */
[----:B------:R-:W-:Y:S01]  /*2d60*/  @!P2 LDGSTS.E.BYPASS.LTC128B.128 [R224+0xa000], desc[UR6][R244.64+0x80] ;  /* 0x0a000080f4e0afae */ /* 0x000fe2000b901d46 */
        /* <DEDUP_REMOVED lines=19> */
[----:B------:R-:W-:Y:S01]  /*2ea0*/  CS2R R22, SRZ ;  /* 0x0000000000167805 */ /* 0x000fe2000001ff00 */
[----:B------:R-:W-:Y:S02]  /*2eb0*/  UIMAD UR41, UR37, 0x18, URZ ;  /* 0x00000018252978a4 */ /* 0x000fe4000f8e023f */
[----:B------:R-:W-:Y:S01]  /*2ec0*/  @P2 STS [R242], RZ ;  /* 0x000000fff2002388 */ /* 0x000fe20000000800 */
[----:B------:R-:W-:Y:S02]  /*2ed0*/  USHF.L.U32 UR40, UR37, 0x5, URZ ;  /* 0x0000000525287899 */ /* 0x000fe4000800063f */
[----:B------:R-:W-:Y:S01]  /*2ee0*/  UIMAD UR39, UR37, 0x28, URZ ;  /* 0x00000028252778a4 */ /* 0x000fe2000f8e023f */
[----:B------:R-:W-:Y:S01]  /*2ef0*/  @P2 STS [R242+0x4], RZ ;  /* 0x000004fff2002388 */ /* 0x000fe20000000800 */
[----:B------:R-:W-:-:S02]  /*2f00*/  UIMAD UR38, UR37, 0x30, URZ ;  /* 0x00000030252678a4 */ /* 0x000fc4000f8e023f */
[----:B------:R-:W-:Y:S01]  /*2f10*/  UIADD3 UR43, UR47, 0x40, URZ ;  /* 0x000000402f2b7890 */ /* 0x000fe2000fffe03f */
[----:B------:R-:W-:Y:S01]  /*2f20*/  @P2 STS [R242+0x8], RZ ;  /* 0x000008fff2002388 */ /* 0x000fe20000000800 */
[----:B------:R-:W-:-:S03]  /*2f30*/  ULDC UR15, c[0x0][0x2ec] ;  /* 0x0000bb00000f7ab9 */ /* 0x000fc60000000800 */
        /* <DEDUP_REMOVED lines=18> */
[----:B------:R-:W-:Y:S01]  /*3060*/  @P1 STS [R242+0x300c], RZ ;  /* 0x00300cfff2001388 */ /* 0x000fe20000000800 */
[----:B------:R-:W-:-:S02]  /*3070*/  UIADD3 UR33, UR17, 0x40, URZ ;  /* 0x0000004011217890 */ /* 0x000fc4000fffe03f */
[----:B------:R-:W-:Y:S01]  /*3080*/  UIADD3 UR28, UR17, 0x60, URZ ;  /* 0x00000060111c7890 */ /* 0x000fe2000fffe03f */
[----:B------:R-:W-:Y:S01]  /*3090*/  @!PT LDS RZ, [RZ] ;  /* 0x00000000fffff984 */ /* 0x000fe20000000800 */
[----:B------:R-:W-:Y:S01]  /*30a0*/  @!PT LDS RZ, [RZ] ;  /* 0x00000000fffff984 */ /* 0x000fe20000000800 */
[----:B------:R-:W-:Y:S01]  /*30b0*/  @!PT LDS RZ, [RZ] ;  /* 0x00000000fffff984 */ /* 0x000fe20000000800 */
[----:B------:R-:W-:Y:S01]  /*30c0*/  @!P1 LDGSTS.E.BYPASS.LTC128B.128 [R242+0x1000], desc[UR6][R12.64] ;  /* 0x010000000cf29fae */ /* 0x000fe2000b901d46 */
[----:B------:R-:W-:Y:S01]  /*30d0*/  UIADD3 UR23, UR17, 0x20, URZ ;  /* 0x0000002011177890 */ /* 0x000fe2000fffe03f */
[----:B------:R-:W-:Y:S01]  /*30e0*/  VIADD R8, R8, 0x1 ;  /* 0x0000000108087836 */ /* 0x000fe20000000000 */
[----:B------:R-:W-:Y:S01]  /*30f0*/  SEL R207, R207, R214, !P0 ;  /* 0x000000d6cfcf7207 */ /* 0x000fe20004000000 */
[----:B------:R-:W-:Y:S01]  /*3100*/  @!P1 LDGSTS.E.BYPASS.LTC128B.128 [R242+0x3000], desc[UR6][R12.64+0x80] ;  /* 0x030000800cf29fae */ /* 0x000fe2000b901d46 */
[C---:B--2---:R-:W-:Y:S01]  /*3110*/  @!P3 LEA R2, P1, R26.reuse, R2, 0x1 ;  /* 0x000000021a02b211 */ /* 0x044fe200078208ff */
[----:B------:R-:W-:Y:S02]  /*3120*/  UIADD3 UR44, UR44, 0x40, UR47 ;  /* 0x000000402c2c7890 */ /* 0x000fe4000fffe02f */
[----:B------:R-:W-:Y:S01]  /*3130*/  @P4 STS.128 [R224+0xc000], RZ ;  /* 0x00c000ffe0004388 */ /* 0x000fe20000000c00 */
[----:B------:R-:W-:-:S02]  /*3140*/  @!P3 LEA.HI.X R3, R26, R3, R11, 0x1, P1 ;  /* 0x000000031a03b211 */ /* 0x000fc400008f0c0b */
[----:B------:R-:W-:Y:S02]  /*3150*/  CS2R R20, SRZ ;  /* 0x0000000000147805 */ /* 0x000fe4000001ff00 */
[----:B------:R-:W-:Y:S01]  /*3160*/  IADD3 R10, P1, R239, UR11, RZ ;  /* 0x0000000bef0a7c10 */ /* 0x000fe2000ff3e0ff */
[----:B------:R-:W-:Y:S01]  /*3170*/  @P4 STS.128 [R224+0xe000], RZ ;  /* 0x00e000ffe0004388 */ /* 0x000fe20000000c00 */
[----:B------:R-:W-:Y:S02]  /*3180*/  UIMAD UR37, UR37, 0x38, URZ ;  /* 0x00000038252578a4 */ /* 0x000fe4000f8e023f */
[----:B------:R-:W-:Y:S01]  /*3190*/  IADD3.X R11, R238, UR10, RZ, P1, !PT ;  /* 0x0000000aee0b7c10 */ /* 0x000fe20008ffe4ff */
[----:B------:R-:W-:Y:S01]  /*31a0*/  @!PT LDS RZ, [RZ] ;  /* 0x00000000fffff984 */ /* 0x000fe20000000800 */
[----:B------:R-:W-:Y:S01]  /*31b0*/  @!PT LDS RZ, [RZ] ;  /* 0x00000000fffff984 */ /* 0x000fe20000000800 */
[----:B------:R-:W-:Y:S01]  /*31c0*/  @!PT LDS RZ, [RZ] ;  /* 0x00000000fffff984 */ /* 0x000fe20000000800 */
[----:B------:R-:W-:Y:S01]  /*31d0*/  @!P4 LDGSTS.E.BYPASS.LTC128B.128 [R224+0xc000], desc[UR6][R4.64] ;  /* 0x0c00000004e0cfae */ /* 0x000fe2000b901d46 */
[----:B------:R-:W-:-:S03]  /*31e0*/  ULDC UR8, c[0x0][0x39c] ;  /* 0x0000e70000087ab9 */ /* 0x000fc60000000800 */
        /* <DEDUP_REMOVED lines=11> */
[CC--:B-1----:R-:W-:Y:S01]  /*32a0*/  LEA.HI R4, R6.reuse, R7.reuse, RZ, 0x4 ;  /* 0x0000000706047211 */ /* 0x0c2fe200078f20ff */
[----:B------:R-:W-:Y:S01]  /*32b0*/  UIADD3 UR32, UR14, UR33, URZ ;  /* 0x000000210e207290 */ /* 0x000fe2000fffe03f */
[----:B------:R-:W-:Y:S01]  /*32c0*/  LEA.HI R6, R6, R7, RZ, 0x3 ;  /* 0x0000000706067211 */ /* 0x000fe200078f18ff */
[----:B------:R-:W-:Y:S01]  /*32d0*/  UIADD3 UR27, UR14, UR28, URZ ;  /* 0x0000001c0e1b7290 */ /* 0x000fe2000fffe03f */
[----:B------:R-:W-:Y:S01]  /*32e0*/  LOP3.LUT R4, R4, 0xfffffff0, RZ, 0xc0, !PT ;  /* 0xfffffff004047812 */ /* 0x000fe200078ec0ff */
[----:B------:R-:W-:Y:S01]  /*32f0*/  UIADD3 UR22, UR14, UR23, URZ ;  /* 0x000000170e167290 */ /* 0x000fe2000fffe03f */
[----:B------:R-:W-:Y:S01]  /*3300*/  LOP3.LUT R6, R6, 0xfffffff8, RZ, 0xc0, !PT ;  /* 0xfffffff806067812 */ /* 0x000fe200078ec0ff */
[----:B------:R-:W-:Y:S01]  /*3310*/  UIADD3 UR31, UR14, UR32, URZ ;  /* 0x000000200e1f7290 */ /* 0x000fe2000fffe03f */
[----:B------:R-:W-:Y:S01]  /*3320*/  IADD3 R235, R8, UR42, -R235 ;  /* 0x0000002a08eb7c10 */ /* 0x000fe2000fffe8eb */
        /* <DEDUP_REMOVED lines=8> */
[----:B--2---:R-:W-:Y:S01]  /*33b0*/  LEA.HI R2, R4, R5, RZ, 0x3 ;  /* 0x0000000504027211 */ /* 0x004fe200078f18ff */
[----:B------:R-:W-:Y:S01]  /*33c0*/  UIADD3 UR30, UR14, UR31, URZ ;  /* 0x0000001f0e1e7290 */ /* 0x000fe2000fffe03f */
[----:B------:R-:W-:Y:S01]  /*33d0*/  LOP3.LUT P3, RZ, R6, 0x2, RZ, 0xc0, !PT ;  /* 0x0000000206ff7812 */ /* 0x000fe2000786c0ff */
[----:B------:R-:W-:Y:S01]  /*33e0*/  UIADD3 UR25, UR14, UR26, URZ ;  /* 0x0000001a0e197290 */ /* 0x000fe2000fffe03f */
[----:B------:R-:W-:Y:S01]  /*33f0*/  LOP3.LUT R2, R2, 0xfffffff8, RZ, 0xc0, !PT ;  /* 0xfffffff802027812 */ /* 0x000fe200078ec0ff */
[----:B------:R-:W-:Y:S01]  /*3400*/  UIADD3 UR20, UR14, UR21, URZ ;  /* 0x000000150e147290 */ /* 0x000fe2000fffe03f */
[----:B------:R-:W-:Y:S01]  /*3410*/  SEL R7, R7, 0xffffffe0, !P3 ;  /* 0xffffffe007077807 */ /* 0x000fe20005800000 */
[----:B------:R-:W-:Y:S01]  /*3420*/  UIADD3 UR29, UR14, UR30, URZ ;  /* 0x0000001e0e1d7290 */ /* 0x000fe2000fffe03f */
[----:B------:R-:W-:Y:S01]  /*3430*/  LEA R3, R215, UR4, 0x1 ;  /* 0x00000004d7037c11 */ /* 0x000fe2000f8e08ff */
[----:B------:R-:W-:Y:S01]  /*3440*/  IMAD.IADD R2, R5, 0x1, -R2 ;  /* 0x0000000105027824 */ /* 0x000fe200078e0a02 */
[----:B------:R-:W-:Y:S01]  /*3450*/  UIADD3 UR24, UR14, UR25, URZ ;  /* 0x000000190e187290 */ /* 0x000fe2000fffe03f */
[----:B------:R-:W-:Y:S01]  /*3460*/  VIADD R5, R216, 0x2000 ;  /* 0x00002000d8057836 */ /* 0x000fe20000000000 */
[----:B------:R-:W-:Y:S01]  /*3470*/  UIADD3 UR19, UR14, UR20, URZ ;  /* 0x000000140e137290 */ /* 0x000fe2000fffe03f */
[----:B------:R-:W-:-:S02]  /*3480*/  CS2R R26, SRZ ;  /* 0x00000000001a7805 */ /* 0x000fc4000001ff00 */
[----:B------:R-:W-:Y:S01]  /*3490*/  R2P PR, R2, 0x6 ;  /* 0x0000000602007804 */ /* 0x000fe20000000000 */
[----:B------:R-:W-:Y:S01]  /*34a0*/  IMAD.IADD R2, R7, 0x1, R212 ;  /* 0x0000000107027824 */ /* 0x000fe200078e02d4 */
[----:B------:R-:W-:Y:S01]  /*34b0*/  SEL R208, R5, R216, !P0 ;  /* 0x000000d805d07207 */ /* 0x000fe20004000000 */
[----:B------:R-:W-:Y:S01]  /*34c0*/  UIADD3 UR44, UR44, -UR42, URZ ;  /* 0x8000002a2c2c7290 */ /* 0x000fe2000fffe03f */
[----:B------:R-:W-:Y:S01]  /*34d0*/  LEA R207, R207, UR4, 0x1 ;  /* 0x00000004cfcf7c11 */ /* 0x000fe2000f8e08ff */
[----:B------:R-:W-:Y:S01]  /*34e0*/  UIADD3 UR36, UR14, UR24, URZ ;  /* 0x000000180e247290 */ /* 0x000fe2000fffe03f */
[----:B------:R-:W-:Y:S01]  /*34f0*/  SEL R206, R206, 0xffffffe0, !P1 ;  /* 0xffffffe0cece7807 */ /* 0x000fe20004800000 */
[----:B------:R-:W-:Y:S01]  /*3500*/  UIADD3 UR35, UR14, UR29, URZ ;  /* 0x0000001d0e237290 */ /* 0x000fe2000fffe03f */
[----:B------:R-:W-:Y:S01]  /*3510*/  SEL R205, R205, 0xffffffc0, !P2 ;  /* 0xffffffc0cdcd7807 */ /* 0x000fe20005000000 */
[----:B------:R-:W1:Y:S01]  /*3520*/  LDSM.16.M88.4 R124, [R213] ;  /* 0x00000000d57c783b */ /* 0x000e620000000200 */
[----:B------:R-:W-:Y:S01]  /*3530*/  LEA R208, R208, UR4, 0x1 ;  /* 0x00000004d0d07c11 */ /* 0x000fe2000f8e08ff */
[----:B------:R-:W-:Y:S01]  /*3540*/  IMAD.IADD R204, R209, 0x1, R206 ;  /* 0x00000001d1cc7824 */ /* 0x000fe200078e02ce */
[----:B------:R-:W-:Y:S01]  /*3550*/  UIADD3 UR34, UR14, UR19, URZ ;  /* 0x000000130e227290 */ /* 0x000fe2000fffe03f */
[----:B------:R-:W2:Y:S04]  /*3560*/  LDSM.16.M88.4 R128, [R213+0x800] ;  /* 0x00080000d580783b */ /* 0x000ea80000000200 */
[----:B------:R-:W4:Y:S04]  /*3570*/  LDSM.16.M88.4 R132, [R212] ;  /* 0x00000000d484783b */ /* 0x000f280000000200 */
[----:B------:R-:W1:Y:S04]  /*3580*/  LDSM.16.M88.4 R136, [R212+0x800] ;  /* 0x00080000d488783b */ /* 0x000e680000000200 */
        /* <DEDUP_REMOVED lines=12> */
[----:B---3--:R-:W-:-:S02]  /*3650*/  IMAD.IADD R3, R205, 0x1, R204 ;  /* 0x00000001cd037824 */ /* 0x008fc400078e02cc */
[----:B--2-4-:R-:W-:-:S07]  /*3660*/  IMAD.IADD R2, R209, 0x1, R205 ;  /* 0x00000001d1027824 */ /* 0x014fce00078e02cd */
.L_x_506:
[----:B------:R-:W0:Y:S01]  /*3670*/  LDGDEPBAR ;  /* 0x00000000000079af */ /* 0x000e220000000000 */
[----:B------:R-:W-:Y:S01]  /*3680*/  LEA R183, R215, UR4, 0x1 ;  /* 0x00000004d7b77c11 */ /* 0x000fe2000f8e08ff */
[----:B------:R-:W-:Y:S01]  /*3690*/  USHF.L.U32 UR9, UR5, 0x6, URZ ;  /* 0x0000000605097899 */ /* 0x000fe2000800063f */
[----:B------:R-:W-:Y:S01]  /*36a0*/  IADD3 R182, R208, R206, RZ ;  /* 0x000000ced0b67210 */ /* 0x000fe20007ffe0ff */
[----:B-----5:R-:W-:Y:S01]  /*36b0*/  FMUL.FTZ R217, R240, 1.4426950216293334961 ;  /* 0x3fb8aa3bf0d97820 */ /* 0x020fe20000410000 */
[-C--:B------:R-:W-:Y:S01]  /*36c0*/  IADD3 R181, R208, R205.reuse, RZ ;  /* 0x000000cdd0b57210 */ /* 0x080fe20007ffe0ff */
[----:B------:R-:W-:Y:S01]  /*36d0*/  UISETP.GE.AND UP0, UPT, UR9, UR44, UPT ;  /* 0x0000002c0900728c */ /* 0x000fe2000bf06270 */
[----:B------:R-:W-:Y:S01]  /*36e0*/  IADD3 R180, R182, R205, RZ ;  /* 0x000000cdb6b47210 */ /* 0x000fe20007ffe0ff */
[----:B------:R-:W-:Y:S01]  /*36f0*/  UISETP.GT.AND UP3, UPT, UR5, UR18, UPT ;  /* 0x000000120500728c */ /* 0x000fe2000bf64270 */
[----:B------:R-:W-:Y:S01]  /*3700*/  MOV R243, UR46 ;  /* 0x0000002e00f37c02 */ /* 0x000fe20008000f00 */
[----:B------:R-:W-:Y:S01]  /*3710*/  UISETP.LT.AND UP0, UPT, UR43, UR42, UP0 ;  /* 0x0000002a2b00728c */ /* 0x000fe20008701270 */
[----:B------:R-:W-:Y:S04]  /*3720*/  FSETP.NEU.FTZ.AND P1, PT, R240, -INF , PT ;  /* 0xff800000f000780b */ /* 0x000fe80003f3d000 */
[----:B------:R-:W-:Y:S02]  /*3730*/  FSEL R217, R217, RZ, P1 ;  /* 0x000000ffd9d97208 */ /* 0x000fe40000800000 */
[----:B------:R-:W-:Y:S02]  /*3740*/  PLOP3.LUT P0, PT, PT, PT, UP0, 0x80, 0x0 ;  /* 0x000000000000781c */ /* 0x000fe40003f0f008 */
[----:B------:R-:W-:Y:S01]  /*3750*/  FSETP.NEU.FTZ.AND P1, PT, R241, -INF , PT ;  /* 0xff800000f100780b */ /* 0x000fe20003f3d000 */
[----:B------:R-:W-:Y:S04]  /*3760*/  DEPBAR.LE SB0, 0x0 ;  /* 0x000080000000791a */ /* 0x000fe80000000000 */
[----:B------:R-:W-:Y:S06]  /*3770*/  BAR.SYNC.DEFER_BLOCKING 0x0 ;  /* 0x0000000000007b1d */ /* 0x000fec0000010000 */
[----:B------:R-:W-:Y:S02]  /*3780*/  @!P0 IADD3 R249, R235, UR9, RZ ;  /* 0x00000009ebf98c10 */ /* 0x000fe4000fffe0ff */
[----:B------:R-:W-:Y:S02]  /*3790*/  @!P0 LEA R243, R243, R222, 0x6 ;  /* 0x000000def3f38211 */ /* 0x000fe400078e30ff */
[----:B------:R-:W-:Y:S02]  /*37a0*/  @!P0 VIADDMNMX R248, R249, R234, UR42, PT ;  /* 0x0000002af9f88e46 */ /* 0x000fe4000b8001ea */
[----:B------:R-:W-:Y:S01]  /*37b0*/  @!P0 IADD3 R203, R243, 0x1, RZ ;  /* 0x00000001f3cb8810 */ /* 0x000fe20007ffe0ff */
        /* <DEDUP_REMOVED lines=43> */
[----:B------:R4:W3:Y:S01]  /*3a70*/  LDSM.16.M88.4 R100, [R180+0x2000] ;  /* 0x00200000b464783b */ /* 0x0008e20000000200 */
[C---:B------:R-:W-:Y:S06]  /*3a80*/  HMMA.16816.F32.BF16 R8, R108.reuse, R114, R8 ;  /* 0x000000726c08723c */ /* 0x040fec0000041808 */
[C---:B-1----:R-:W-:Y:S06]  /*3a90*/  HMMA.16816.F32.BF16 R12, R108.reuse, R56, R12 ;  /* 0x000000386c0c723c */ /* 0x042fec000004180c */
[----:B------:R-:W-:Y:S06]  /*3aa0*/  HMMA.16816.F32.BF16 R16, R108, R58, R16 ;  /* 0x0000003a6c10723c */ /* 0x000fec0000041810 */
[C---:B--2---:R-:W-:Y:S05]  /*3ab0*/  HMMA.16816.F32.BF16 R4, R60.reuse, R64, R4 ;  /* 0x000000403c04723c */ /* 0x044fea0000041804 */
[----:B----4-:R-:W-:Y:S01]  /*3ac0*/  @!P0 VIMNMX R180, R249, UR42, PT ;  /* 0x0000002af9b48c48 */ /* 0x010fe2000bfe0100 */
[C---:B------:R-:W-:Y:S03]  /*3ad0*/  HMMA.16816.F32.BF16 R8, R60.reuse, R66, R8 ;  /* 0x000000423c08723c */ /* 0x040fe60000041808 */
[C---:B------:R-:W-:Y:S03]  /*3ae0*/  @!P0 ISETP.GE.AND P2, PT, R243.reuse, R180, PT ;  /* 0x000000b4f300820c */ /* 0x040fe60003f46270 */
[C---:B---3--:R-:W-:Y:S05]  /*3af0*/  HMMA.16816.F32.BF16 R12, R60.reuse, R52, R12 ;  /* 0x000000343c0c723c */ /* 0x048fea000004180c */
[----:B------:R-:W-:Y:S01]  /*3b00*/  LEA R67, R216, UR4, 0x1 ;  /* 0x00000004d8437c11 */ /* 0x000fe2000f8e08ff */
[----:B------:R-:W-:Y:S01]  /*3b10*/  HMMA.16816.F32.BF16 R16, R60, R54, R16 ;  /* 0x000000363c10723c */ /* 0x000fe20000041810 */
[----:B------:R-:W1:Y:S04]  /*3b20*/  LDSM.16.M88.4 R52, [R211+0x2800] ;  /* 0x00280000d334783b */ /* 0x000e680000000200 */
[-C--:B------:R-:W-:Y:S01]  /*3b30*/  IADD3 R66, R206, R67.reuse, RZ ;  /* 0x00000043ce427210 */ /* 0x080fe20007ffe0ff */
[C---:B------:R-:W-:Y:S05]  /*3b40*/  HMMA.16816.F32.BF16 R4, R100.reuse, R104, R4 ;  /* 0x000000686404723c */ /* 0x040fea0000041804 */
[----:B------:R-:W-:Y:S01]  /*3b50*/  @!P0 IADD3 R63, R243, 0x18, RZ ;  /* 0x00000018f33f8810 */ /* 0x000fe20007ffe0ff */
[C---:B------:R-:W-:Y:S05]  /*3b60*/  HMMA.16816.F32.BF16 R8, R100.reuse, R106, R8 ;  /* 0x0000006a6408723c */ /* 0x040fea0000041808 */
[C---:B------:R-:W-:Y:S02]  /*3b70*/  IADD3 R65, R205.reuse, R67, RZ ;  /* 0x00000043cd417210 */ /* 0x040fe40007ffe0ff */
[----:B------:R-:W-:Y:S11]  /*3b80*/  IADD3 R64, R205, R66, RZ ;  /* 0x00000042cd407210 */ /* 0x000ff60007ffe0ff */
[----:B------:R-:W-:Y:S01]  /*3b90*/  FMUL.FTZ R186, R4, UR8 ;  /* 0x0000000804ba7c20 */ /* 0x000fe20008410000 */
[----:B------:R-:W-:Y:S01]  /*3ba0*/  FMUL.FTZ R187, R5, UR8 ;  /* 0x0000000805bb7c20 */ /* 0x000fe20008410000 */
[----:B------:R-:W-:Y:S01]  /*3bb0*/  FMUL.FTZ R188, R6, UR8 ;  /* 0x0000000806bc7c20 */ /* 0x000fe20008410000 */
[----:B------:R-:W-:Y:S03]  /*3bc0*/  FMUL.FTZ R189, R7, UR8 ;  /* 0x0000000807bd7c20 */ /* 0x000fe60008410000 */
[----:B------:R-:W2:Y:S01]  /*3bd0*/  MUFU.TANH R186, R186 ;  /* 0x000000ba00ba7308 */ /* 0x000ea20000002400 */
[----:B------:R-:W-:Y:S01]  /*3be0*/  FMUL.FTZ R190, R8, UR8 ;  /* 0x0000000808be7c20 */ /* 0x000fe20008410000 */
[----:B------:R-:W-:Y:S01]  /*3bf0*/  FMUL.FTZ R191, R9, UR8 ;  /* 0x0000000809bf7c20 */ /* 0x000fe20008410000 */
[----:B------:R-:W-:Y:S01]  /*3c00*/  FMUL.FTZ R192, R10, UR8 ;  /* 0x000000080ac07c20 */ /* 0x000fe20008410000 */
[----:B------:R-:W-:Y:S01]  /*3c10*/  FMUL.FTZ R193, R11, UR8 ;  /* 0x000000080bc17c20 */ /* 0x000fe20008410000 */
[C---:B-1----:R-:W-:Y:S05]  /*3c20*/  HMMA.16816.F32.BF16 R12, R100.reuse, R52, R12 ;  /* 0x00000034640c723c */ /* 0x042fea000004180c */
[----:B------:R-:W1:Y:S01]  /*3c30*/  MUFU.TANH R187, R187 ;  /* 0x000000bb00bb7308 */ /* 0x000e620000002400 */
[----:B------:R-:W-:Y:S09]  /*3c40*/  HMMA.16816.F32.BF16 R16, R100, R54, R16 ;  /* 0x000000366410723c */ /* 0x000ff20000041810 */
[----:B------:R-:W3:Y:S02]  /*3c50*/  MUFU.TANH R188, R188 ;  /* 0x000000bc00bc7308 */ /* 0x000ee40000002400 */
[----:B--2---:R-:W-:Y:S02]  /*3c60*/  MOV R202, R186 ;  /* 0x000000ba00ca7202 */ /* 0x004fe40000000f00 */
[C---:B------:R-:W-:Y:S02]  /*3c70*/  @!P0 FSEL R202, R186.reuse, -INF , !P2 ;  /* 0xff800000baca8808 */ /* 0x040fe40005000000 */
[----:B------:R-:W-:Y:S01]  /*3c80*/  @!P0 ISETP.GE.AND P2, PT, R203, R180, PT ;  /* 0x000000b4cb00820c */ /* 0x000fe20003f46270 */
[----:B------:R-:W-:Y:S03]  /*3c90*/  FFMA.FTZ R186, -R186, R186, 1 ;  /* 0x3f800000baba7423 */ /* 0x000fe600000101ba */
[----:B------:R-:W2:Y:S01]  /*3ca0*/  MUFU.TANH R189, R189 ;  /* 0x000000bd00bd7308 */ /* 0x000ea20000002400 */
[--C-:B------:R-:W-:Y:S01]  /*3cb0*/  FFMA.FTZ R251, R202, UR15, -R217.reuse ;  /* 0x0000000fcafb7c23 */ /* 0x100fe200080108d9 */
[-C--:B-1----:R-:W-:Y:S01]  /*3cc0*/  MOV R250, R187.reuse ;  /* 0x000000bb00fa7202 */ /* 0x082fe20000000f00 */
[----:B------:R-:W-:Y:S01]  /*3cd0*/  FMUL.FTZ R202, R241, 1.4426950216293334961 ;  /* 0x3fb8aa3bf1ca7820 */ /* 0x000fe20000410000 */
[----:B------:R-:W-:Y:S01]  /*3ce0*/  @!P0 FSEL R250, R187, -INF , !P2 ;  /* 0xff800000bbfa8808 */ /* 0x000fe20005000000 */
[----:B------:R-:W-:Y:S01]  /*3cf0*/  FMUL.FTZ R194, R12, UR8 ;  /* 0x000000080cc27c20 */ /* 0x000fe20008410000 */
[-C--:B------:R-:W-:Y:S01]  /*3d00*/  @!P0 ISETP.GE.AND P2, PT, R243, R248.reuse, PT ;  /* 0x000000f8f300820c */ /* 0x080fe20003f46270 */
[----:B------:R-:W-:Y:S03]  /*3d10*/  FMUL.FTZ R196, R14, UR8 ;  /* 0x000000080ec47c20 */ /* 0x000fe60008410000 */
[----:B------:R1:W-:Y:S01]  /*3d20*/  MUFU.EX2 R106, R251 ;  /* 0x000000fb006a7308 */ /* 0x0003e20000000800 */
[----:B------:R-:W-:Y:S01]  /*3d30*/  FSEL R202, R202, RZ, P1 ;  /* 0x000000ffcaca7208 */ /* 0x000fe20000800000 */
[----:B------:R-:W-:Y:S01]  /*3d40*/  FMUL.FTZ R197, R15, UR8 ;  /* 0x000000080fc57c20 */ /* 0x000fe20008410000 */
[----:B------:R-:W-:Y:S01]  /*3d50*/  @!P0 ISETP.GE.AND P1, PT, R203, R248, PT ;  /* 0x000000f8cb00820c */ /* 0x000fe20003f26270 */
[----:B------:R-:W-:Y:S01]  /*3d60*/  FMUL.FTZ R198, R16, UR8 ;  /* 0x0000000810c67c20 */ /* 0x000fe20008410000 */
[----:B------:R-:W-:Y:S01]  /*3d70*/  FMUL.FTZ R195, R13, UR8 ;  /* 0x000000080dc37c20 */ /* 0x000fe20008410000 */
[----:B------:R-:W-:Y:S01]  /*3d80*/  FMUL.FTZ R199, R17, UR8 ;  /* 0x0000000811c77c20 */ /* 0x000fe20008410000 */
[----:B------:R-:W-:Y:S03]  /*3d90*/  FMUL.FTZ R200, R18, UR8 ;  /* 0x0000000812c87c20 */ /* 0x000fe60008410000 */
[----:B------:R-:W4:Y:S01]  /*3da0*/  MUFU.TANH R190, R190 ;  /* 0x000000be00be7308 */ /* 0x000f220000002400 */
[--C-:B------:R-:W-:Y:S01]  /*3db0*/  FFMA.FTZ R252, R250, UR15, -R217.reuse ;  /* 0x0000000ffafc7c23 */ /* 0x100fe200080108d9 */
[-C--:B---3--:R-:W-:Y:S01]  /*3dc0*/  MOV R249, R188.reuse ;  /* 0x000000bc00f97202 */ /* 0x088fe20000000f00 */
[----:B------:R-:W-:Y:S01]  /*3dd0*/  FMUL.FTZ R201, R19, UR8 ;  /* 0x0000000813c97c20 */ /* 0x000fe20008410000 */
[----:B------:R-:W-:Y:S01]  /*3de0*/  @!P0 FSEL R249, R188, -INF , !P2 ;  /* 0xff800000bcf98808 */ /* 0x000fe20005000000 */
[----:B------:R-:W-:Y:S01]  /*3df0*/  FFMA.FTZ R187, -R187, R187, 1 ;  /* 0x3f800000bbbb7423 */ /* 0x000fe200000101bb */
[-C--:B--2---:R-:W-:Y:S01]  /*3e00*/  MOV R203, R189.reuse ;  /* 0x000000bd00cb7202 */ /* 0x084fe20000000f00 */
[----:B------:R-:W-:Y:S03]  /*3e10*/  FMUL.FTZ R186, R186, UR8 ;  /* 0x00000008baba7c20 */ /* 0x000fe60008410000 */
[----:B------:R-:W2:Y:S01]  /*3e20*/  MUFU.EX2 R103, R252 ;  /* 0x000000fc00677308 */ /* 0x000ea20000000800 */
[--C-:B------:R-:W-:Y:S01]  /*3e30*/  FFMA.FTZ R114, R249, UR15, -R202.reuse ;  /* 0x0000000ff9727c23 */ /* 0x100fe200080108ca */
[----:B------:R-:W-:Y:S01]  /*3e40*/  @!P0 FSEL R203, R189, -INF , !P1 ;  /* 0xff800000bdcb8808 */ /* 0x000fe20004800000 */
[----:B------:R-:W-:Y:S01]  /*3e50*/  FMUL.FTZ R187, R187, UR8 ;  /* 0x00000008bbbb7c20 */ /* 0x000fe20008410000 */
[----:B------:R-:W-:Y:S01]  /*3e60*/  @!P0 IADD3 R249, R243, 0x8, RZ ;  /* 0x00000008f3f98810 */ /* 0x000fe20007ffe0ff */
[----:B------:R-:W-:Y:S01]  /*3e70*/  FFMA.FTZ R188, -R188, R188, 1 ;  /* 0x3f800000bcbc7423 */ /* 0x000fe200000101bc */
[----:B------:R-:W-:Y:S01]  /*3e80*/  FFMA.FTZ R189, -R189, R189, 1 ;  /* 0x3f800000bdbd7423 */ /* 0x000fe200000101bd */
[--C-:B-1----:R-:W-:Y:S03]  /*3e90*/  FFMA.FTZ R251, R203, UR15, -R202.reuse ;  /* 0x0000000fcbfb7c23 */ /* 0x102fe600080108ca */
[----:B------:R-:W1:Y:S01]  /*3ea0*/  MUFU.TANH R191, R191 ;  /* 0x000000bf00bf7308 */ /* 0x000e620000002400 */
[----:B------:R-:W-:Y:S01]  /*3eb0*/  @!P0 ISETP.GE.AND P1, PT, R249, R180, PT ;  /* 0x000000b4f900820c */ /* 0x000fe20003f26270 */
[----:B------:R-:W-:Y:S01]  /*3ec0*/  FMUL.FTZ R188, R188, UR8 ;  /* 0x00000008bcbc7c20 */ /* 0x000fe20008410000 */
[----:B------:R-:W-:Y:S01]  /*3ed0*/  @!P0 IADD3 R203, R243, 0x9, RZ ;  /* 0x00000009f3cb8810 */ /* 0x000fe20007ffe0ff */
[----:B------:R-:W-:Y:S01]  /*3ee0*/  FMUL.FTZ R189, R189, UR8 ;  /* 0x00000008bdbd7c20 */ /* 0x000fe20008410000 */
[----:B----4-:R-:W-:Y:S02]  /*3ef0*/  MOV R250, R190 ;  /* 0x000000be00fa7202 */ /* 0x010fe40000000f00 */
[C---:B------:R-:W-:Y:S03]  /*3f00*/  @!P0 FSEL R250, R190.reuse, -INF , !P1 ;  /* 0xff800000befa8808 */ /* 0x040fe60004800000 */
[----:B------:R-:W3:Y:S01]  /*3f10*/  MUFU.TANH R198, R198 ;  /* 0x000000c600c67308 */ /* 0x000ee20000002400 */
[----:B------:R-:W-:Y:S01]  /*3f20*/  @!P0 ISETP.GE.AND P1, PT, R203, R180, PT ;  /* 0x000000b4cb00820c */ /* 0x000fe20003f26270 */
[----:B------:R-:W-:Y:S01]  /*3f30*/  FFMA.FTZ R190, -R190, R190, 1 ;  /* 0x3f800000bebe7423 */ /* 0x000fe200000101be */
[----:B--2---:R-:W-:Y:S01]  /*3f40*/  F2FP.BF16.F32.PACK_AB R59, R103, R106 ;  /* 0x0000006a673b723e */ /* 0x004fe200000010ff */
[--C-:B------:R-:W-:Y:S02]  /*3f50*/  FFMA.FTZ R113, R250, UR15, -R217.reuse ;  /* 0x0000000ffa717c23 */ /* 0x100fe400080108d9 */
[----:B------:R-:W-:Y:S04]  /*3f60*/  FMUL.FTZ R190, R190, UR8 ;  /* 0x00000008bebe7c20 */ /* 0x000fe80008410000 */
[----:B------:R-:W2:Y:S01]  /*3f70*/  MUFU.TANH R192, R192 ;  /* 0x000000c000c07308 */ /* 0x000ea20000002400 */
[-C--:B-1----:R-:W-:Y:S01]  /*3f80*/  MOV R252, R191.reuse ;  /* 0x000000bf00fc7202 */ /* 0x082fe20000000f00 */
[----:B------:R-:W-:Y:S01]  /*3f90*/  STS [R229+0x12000], R59 ;  /* 0x0120003be5007388 */ /* 0x000fe20000000800 */
[C---:B------:R-:W-:Y:S01]  /*3fa0*/  @!P0 FSEL R252, R191.reuse, -INF , !P1 ;  /* 0xff800000bffc8808 */ /* 0x040fe20004800000 */
[----:B------:R-:W-:Y:S01]  /*3fb0*/  FFMA.FTZ R191, -R191, R191, 1 ;  /* 0x3f800000bfbf7423 */ /* 0x000fe200000101bf */
[----:B------:R-:W-:Y:S03]  /*3fc0*/  @!P0 ISETP.GE.AND P1, PT, R249, R248, PT ;  /* 0x000000f8f900820c */ /* 0x000fe60003f26270 */
[--C-:B------:R-:W-:Y:S02]  /*3fd0*/  FFMA.FTZ R250, R252, UR15, -R217.reuse ;  /* 0x0000000ffcfa7c23 */ /* 0x100fe400080108d9 */
[----:B------:R-:W1:Y:S01]  /*3fe0*/  MUFU.TANH R193, R193 ;  /* 0x000000c100c17308 */ /* 0x000e620000002400 */
[----:B---3--:R-:W-:Y:S01]  /*3ff0*/  MOV R62, R198 ;  /* 0x000000c6003e7202 */ /* 0x008fe20000000f00 */
[----:B------:R-:W-:Y:S08]  /*4000*/  FMUL.FTZ R191, R191, UR8 ;  /* 0x00000008bfbf7c20 */ /* 0x000ff00008410000 */
[----:B------:R3:W-:Y:S01]  /*4010*/  MUFU.EX2 R101, R250 ;  /* 0x000000fa00657308 */ /* 0x0007e20000000800 */
[-C--:B--2---:R-:W-:Y:S02]  /*4020*/  MOV R249, R192.reuse ;  /* 0x000000c000f97202 */ /* 0x084fe40000000f00 */
[C---:B------:R-:W-:Y:S01]  /*4030*/  @!P0 FSEL R249, R192.reuse, -INF , !P1 ;  /* 0xff800000c0f98808 */ /* 0x040fe20004800000 */
[----:B------:R-:W-:Y:S01]  /*4040*/  FFMA.FTZ R192, -R192, R192, 1 ;  /* 0x3f800000c0c07423 */ /* 0x000fe200000101c0 */
[----:B------:R-:W-:Y:S05]  /*4050*/  @!P0 ISETP.GE.AND P1, PT, R203, R248, PT ;  /* 0x000000f8cb00820c */ /* 0x000fea0003f26270 */
[----:B------:R-:W2:Y:S01]  /*4060*/  MUFU.TANH R194, R194 ;  /* 0x000000c200c27308 */ /* 0x000ea20000002400 */
[-C--:B-1----:R-:W-:Y:S01]  /*4070*/  MOV R203, R193.reuse ;  /* 0x000000c100cb7202 */ /* 0x082fe20000000f00 */
[--C-:B------:R-:W-:Y:S01]  /*4080*/  FFMA.FTZ R252, R249, UR15, -R202.reuse ;  /* 0x0000000ff9fc7c23 */ /* 0x100fe200080108ca */
[C---:B------:R-:W-:Y:S01]  /*4090*/  @!P0 FSEL R203, R193.reuse, -INF , !P1 ;  /* 0xff800000c1cb8808 */ /* 0x040fe20004800000 */
[----:B------:R-:W-:Y:S01]  /*40a0*/  FFMA.FTZ R193, -R193, R193, 1 ;  /* 0x3f800000c1c17423 */ /* 0x000fe200000101c1 */
[----:B------:R-:W-:Y:S05]  /*40b0*/  FMUL.FTZ R192, R192, UR8 ;  /* 0x00000008c0c07c20 */ /* 0x000fea0008410000 */
[----:B------:R1:W4:Y:S01]  /*40c0*/  MUFU.EX2 R102, R113 ;  /* 0x0000007100667308 */ /* 0x0003220000000800 */
[----:B---3--:R-:W-:Y:S01]  /*40d0*/  @!P0 IADD3 R250, R243, 0x10, RZ ;  /* 0x00000010f3fa8810 */ /* 0x008fe20007ffe0ff */
[--C-:B------:R-:W-:Y:S01]  /*40e0*/  FFMA.FTZ R249, R203, UR15, -R202.reuse ;  /* 0x0000000fcbf97c23 */ /* 0x100fe200080108ca */
[----:B------:R-:W-:Y:S02]  /*40f0*/  FMUL.FTZ R193, R193, UR8 ;  /* 0x00000008c1c17c20 */ /* 0x000fe40008410000 */
[----:B------:R-:W-:Y:S05]  /*4100*/  @!P0 ISETP.GE.AND P1, PT, R250, R180, PT ;  /* 0x000000b4fa00820c */ /* 0x000fea0003f26270 */
[----:B------:R-:W3:Y:S01]  /*4110*/  MUFU.TANH R196, R196 ;  /* 0x000000c400c47308 */ /* 0x000ee20000002400 */
[-C--:B--2---:R-:W-:Y:S02]  /*4120*/  MOV R115, R194.reuse ;  /* 0x000000c200737202 */ /* 0x084fe40000000f00 */
[C---:B------:R-:W-:Y:S01]  /*4130*/  @!P0 FSEL R115, R194.reuse, -INF , !P1 ;  /* 0xff800000c2738808 */ /* 0x040fe20004800000 */
[----:B------:R-:W-:Y:S01]  /*4140*/  FFMA.FTZ R194, -R194, R194, 1 ;  /* 0x3f800000c2c27423 */ /* 0x000fe200000101c2 */
[----:B------:R-:W-:Y:S05]  /*4150*/  IADD3 R182, P1, R239, UR13, RZ ;  /* 0x0000000defb67c10 */ /* 0x000fea000ff3e0ff */
[----:B------:R-:W2:Y:S01]  /*4160*/  MUFU.TANH R197, R197 ;  /* 0x000000c500c57308 */ /* 0x000ea20000002400 */
[----:B------:R-:W-:Y:S01]  /*4170*/  IADD3.X R183, R238, UR12, RZ, P1, !PT ;  /* 0x0000000ceeb77c10 */ /* 0x000fe20008ffe4ff */
[--C-:B------:R-:W-:Y:S01]  /*4180*/  FFMA.FTZ R181, R115, UR15, -R217.reuse ;  /* 0x0000000f73b57c23 */ /* 0x100fe200080108d9 */
[----:B------:R-:W-:Y:S01]  /*4190*/  @!P0 ISETP.GE.AND P1, PT, R250, R248, PT ;  /* 0x000000f8fa00820c */ /* 0x000fe20003f26270 */
[----:B------:R-:W-:Y:S01]  /*41a0*/  FMUL.FTZ R194, R194, UR8 ;  /* 0x00000008c2c27c20 */ /* 0x000fe20008410000 */
[----:B-1----:R-:W-:Y:S02]  /*41b0*/  @!P0 IADD3 R113, R243, 0x11, RZ ;  /* 0x00000011f3718810 */ /* 0x002fe40007ffe0ff */
[----:B----4-:R-:W-:Y:S03]  /*41c0*/  F2FP.BF16.F32.PACK_AB R58, R101, R102 ;  /* 0x00000066653a723e */ /* 0x010fe600000010ff */
[----:B------:R-:W1:Y:S01]  /*41d0*/  MUFU.TANH R195, R195 ;  /* 0x000000c300c37308 */ /* 0x000e620000002400 */
[-C--:B---3--:R-:W-:Y:S02]  /*41e0*/  MOV R250, R196.reuse ;  /* 0x000000c400fa7202 */ /* 0x088fe40000000f00 */
[C---:B------:R-:W-:Y:S01]  /*41f0*/  @!P0 FSEL R250, R196.reuse, -INF , !P1 ;  /* 0xff800000c4fa8808 */ /* 0x040fe20004800000 */
[----:B------:R-:W-:Y:S01]  /*4200*/  FFMA.FTZ R196, -R196, R196, 1 ;  /* 0x3f800000c4c47423 */ /* 0x000fe200000101c4 */
[C---:B------:R-:W-:Y:S02]  /*4210*/  @!P0 ISETP.GE.AND P1, PT, R113.reuse, R248, PT ;  /* 0x000000f87100820c */ /* 0x040fe40003f26270 */
[-C--:B------:R-:W-:Y:S03]  /*4220*/  @!P0 ISETP.GE.AND P2, PT, R113, R180.reuse, PT ;  /* 0x000000b47100820c */ /* 0x080fe60003f46270 */
[----:B------:R-:W3:Y:S01]  /*4230*/  MUFU.TANH R199, R199 ;  /* 0x000000c700c77308 */ /* 0x000ee20000002400 */
[-C--:B--2---:R-:W-:Y:S01]  /*4240*/  MOV R113, R197.reuse ;  /* 0x000000c500717202 */ /* 0x084fe20000000f00 */
[--C-:B------:R-:W-:Y:S01]  /*4250*/  FFMA.FTZ R250, R250, UR15, -R202.reuse ;  /* 0x0000000ffafa7c23 */ /* 0x100fe200080108ca */
[C---:B------:R-:W-:Y:S01]  /*4260*/  @!P0 FSEL R113, R197.reuse, -INF , !P1 ;  /* 0xff800000c5718808 */ /* 0x040fe20004800000 */
[----:B------:R-:W-:Y:S01]  /*4270*/  FFMA.FTZ R197, -R197, R197, 1 ;  /* 0x3f800000c5c57423 */ /* 0x000fe200000101c5 */
[----:B------:R-:W-:Y:S01]  /*4280*/  @!P0 ISETP.GE.AND P1, PT, R63, R180, PT ;  /* 0x000000b43f00820c */ /* 0x000fe20003f26270 */
[----:B------:R-:W-:Y:S02]  /*4290*/  FMUL.FTZ R196, R196, UR8 ;  /* 0x00000008c4c47c20 */ /* 0x000fe40008410000 */
[--C-:B------:R-:W-:Y:S01]  /*42a0*/  FFMA.FTZ R105, R113, UR15, -R202.reuse ;  /* 0x0000000f71697c23 */ /* 0x100fe200080108ca */
[----:B------:R-:W-:Y:S01]  /*42b0*/  @!P0 IADD3 R113, R243, 0x19, RZ ;  /* 0x00000019f3718810 */ /* 0x000fe20007ffe0ff */
[----:B------:R-:W2:Y:S01]  /*42c0*/  MUFU.TANH R200, R200 ;  /* 0x000000c800c87308 */ /* 0x000ea20000002400 */
[C---:B------:R-:W-:Y:S01]  /*42d0*/  @!P0 FSEL R62, R198.reuse, -INF , !P1 ;  /* 0xff800000c63e8808 */ /* 0x040fe20004800000 */
[----:B------:R-:W-:Y:S01]  /*42e0*/  FFMA.FTZ R198, -R198, R198, 1 ;  /* 0x3f800000c6c67423 */ /* 0x000fe200000101c6 */
[----:B------:R-:W-:Y:S01]  /*42f0*/  @!P0 ISETP.GE.AND P1, PT, R113, R180, PT ;  /* 0x000000b47100820c */ /* 0x000fe20003f26270 */
[----:B------:R-:W-:Y:S01]  /*4300*/  FMUL.FTZ R197, R197, UR8 ;  /* 0x00000008c5c57c20 */ /* 0x000fe20008410000 */
[----:B-1----:R-:W-:Y:S01]  /*4310*/  MOV R203, R195 ;  /* 0x000000c300cb7202 */ /* 0x002fe20000000f00 */
[--C-:B------:R-:W-:Y:S01]  /*4320*/  FFMA.FTZ R180, R62, UR15, -R217.reuse ;  /* 0x0000000f3eb47c23 */ /* 0x100fe200080108d9 */
[C---:B------:R-:W-:Y:S03]  /*4330*/  @!P0 FSEL R203, R195.reuse, -INF , !P2 ;  /* 0xff800000c3cb8808 */ /* 0x040fe60005000000 */
[----:B------:R-:W1:Y:S01]  /*4340*/  MUFU.TANH R201, R201 ;  /* 0x000000c900c97308 */ /* 0x000e620000002400 */
[----:B---3--:R-:W-:Y:S01]  /*4350*/  MOV R107, R199 ;  /* 0x000000c7006b7202 */ /* 0x008fe20000000f00 */
[----:B------:R-:W-:Y:S01]  /*4360*/  FFMA.FTZ R195, -R195, R195, 1 ;  /* 0x3f800000c3c37423 */ /* 0x000fe200000101c3 */
[----:B------:R-:W-:Y:S01]  /*4370*/  @!P0 FSEL R107, R199, -INF , !P1 ;  /* 0xff800000c76b8808 */ /* 0x000fe20004800000 */
[--C-:B------:R-:W-:Y:S01]  /*4380*/  FFMA.FTZ R115, R203, UR15, -R217.reuse ;  /* 0x0000000fcb737c23 */ /* 0x100fe200080108d9 */
[-C--:B------:R-:W-:Y:S01]  /*4390*/  @!P0 ISETP.GE.AND P1, PT, R113, R248.reuse, PT ;  /* 0x000000f87100820c */ /* 0x080fe20003f26270 */
[----:B------:R-:W3:Y:S01]  /*43a0*/  LDG.E R203, desc[UR6][R182.64] ;  /* 0x00000006b6cb7981 */ /* 0x000ee2000c1e1900 */
[----:B------:R-:W-:Y:S01]  /*43b0*/  @!P0 ISETP.GE.AND P2, PT, R63, R248, PT ;  /* 0x000000f83f00820c */ /* 0x000fe20003f46270 */
[----:B------:R-:W-:Y:S01]  /*43c0*/  FFMA.FTZ R217, R107, UR15, -R217 ;  /* 0x0000000f6bd97c23 */ /* 0x000fe200080108d9 */
[-C--:B--2---:R-:W-:Y:S01]  /*43d0*/  MOV R63, R200.reuse ;  /* 0x000000c8003f7202 */ /* 0x084fe20000000f00 */
[----:B------:R-:W-:Y:S01]  /*43e0*/  MUFU.EX2 R114, R114 ;  /* 0x0000007200727308 */ /* 0x000fe20000000800 */
[----:B------:R-:W-:Y:S01]  /*43f0*/  @!P0 FSEL R63, R200, -INF , !P2 ;  /* 0xff800000c83f8808 */ /* 0x000fe20005000000 */
[----:B------:R-:W-:Y:S01]  /*4400*/  FFMA.FTZ R199, -R199, R199, 1 ;  /* 0x3f800000c7c77423 */ /* 0x000fe200000101c7 */
[----:B------:R-:W-:Y:S01]  /*4410*/  FMUL.FTZ R195, R195, UR8 ;  /* 0x00000008c3c37c20 */ /* 0x000fe20008410000 */
[----:B------:R-:W-:Y:S01]  /*4420*/  FMUL.FTZ R198, R198, UR8 ;  /* 0x00000008c6c67c20 */ /* 0x000fe20008410000 */
[----:B------:R-:W-:Y:S01]  /*4430*/  FFMA.FTZ R200, -R200, R200, 1 ;  /* 0x3f800000c8c87423 */ /* 0x000fe200000101c8 */
[--C-:B------:R-:W-:Y:S01]  /*4440*/  FFMA.FTZ R248, R63, UR15, -R202.reuse ;  /* 0x0000000f3ff87c23 */ /* 0x100fe200080108ca */
[-C--:B-1----:R-:W-:Y:S03]  /*4450*/  MOV R107, R201.reuse ;  /* 0x000000c9006b7202 */ /* 0x082fe60000000f00 */
[----:B------:R1:W-:Y:S01]  /*4460*/  MUFU.EX2 R113, R217 ;  /* 0x000000d900717308 */ /* 0x0003e20000000800 */
[----:B------:R-:W-:Y:S01]  /*4470*/  @!P0 FSEL R107, R201, -INF , !P1 ;  /* 0xff800000c96b8808 */ /* 0x000fe20004800000 */
[----:B------:R-:W-:Y:S01]  /*4480*/  FMUL.FTZ R199, R199, UR8 ;  /* 0x00000008c7c77c20 */ /* 0x000fe20008410000 */
[----:B------:R-:W-:Y:S01]  /*4490*/  PLOP3.LUT P1, PT, PT, PT, UP3, 0x80, 0x0 ;  /* 0x000000000000781c */ /* 0x000fe20003f2f038 */
[----:B------:R-:W-:Y:S01]  /*44a0*/  FFMA.FTZ R201, -R201, R201, 1 ;  /* 0x3f800000c9c97423 */ /* 0x000fe200000101c9 */
[----:B------:R-:W-:Y:S05]  /*44b0*/  FMUL.FTZ R200, R200, UR8 ;  /* 0x00000008c8c87c20 */ /* 0x000fea0008410000 */
[----:B------:R-:W2:Y:S01]  /*44c0*/  MUFU.EX2 R251, R251 ;  /* 0x000000fb00fb7308 */ /* 0x000ea20000000800 */
[----:B------:R-:W-:Y:S09]  /*44d0*/  FMUL.FTZ R201, R201, UR8 ;  /* 0x00000008c9c97c20 */ /* 0x000ff20008410000 */
[----:B------:R-:W-:Y:S01]  /*44e0*/  MUFU.EX2 R252, R252 ;  /* 0x000000fc00fc7308 */ /* 0x000fe20000000800 */
[----:B-1----:R-:W-:Y:S02]  /*44f0*/  FFMA.FTZ R217, R107, UR15, -R202 ;  /* 0x0000000f6bd97c23 */ /* 0x002fe400080108ca */
[----:B------:R1:W4:Y:S07]  /*4500*/  LDG.E R202, desc[UR6][R182.64+0x20] ;  /* 0x00002006b6ca7981 */ /* 0x00032e000c1e1900 */
[----:B------:R-:W1:Y:S01]  /*4510*/  MUFU.EX2 R249, R249 ;  /* 0x000000f900f97308 */ /* 0x000e620000000800 */
[----:B--2---:R-:W-:Y:S05]  /*4520*/  F2FP.BF16.F32.PACK_AB R57, R251, R114 ;  /* 0x00000072fb39723e */ /* 0x004fea00000010ff */
[----:B------:R-:W-:Y:S04]  /*4530*/  STS [R229+0x12400], R57 ;  /* 0x01240039e5007388 */ /* 0x000fe80000000800 */
[----:B------:R-:W-:Y:S01]  /*4540*/  MUFU.EX2 R181, R181 ;  /* 0x000000b500b57308 */ /* 0x000fe20000000800 */
[----:B------:R-:W-:Y:S09]  /*4550*/  STS [R233+0x12000], R58 ;  /* 0x0120003ae9007388 */ /* 0x000ff20000000800 */
[----:B------:R-:W2:Y:S01]  /*4560*/  MUFU.EX2 R115, R115 ;  /* 0x0000007300737308 */ /* 0x000ea20000000800 */
[----:B-1----:R-:W-:Y:S05]  /*4570*/  F2FP.BF16.F32.PACK_AB R63, R249, R252 ;  /* 0x000000fcf93f723e */ /* 0x002fea00000010ff */
[----:B------:R-:W-:Y:S04]  /*4580*/  STS [R233+0x12400], R63 ;  /* 0x0124003fe9007388 */ /* 0x000fe80000000800 */
[----:B------:R-:W-:Y:S10]  /*4590*/  MUFU.EX2 R250, R250 ;  /* 0x000000fa00fa7308 */ /* 0x000ff40000000800 */
[----:B------:R-:W1:Y:S01]  /*45a0*/  MUFU.EX2 R243, R105 ;  /* 0x0000006900f37308 */ /* 0x000e620000000800 */
[----:B--2---:R-:W-:Y:S05]  /*45b0*/  F2FP.BF16.F32.PACK_AB R62, R115, R181 ;  /* 0x000000b5733e723e */ /* 0x004fea00000010ff */
[----:B------:R-:W-:Y:S04]  /*45c0*/  STS [R231+0x12000], R62 ;  /* 0x0120003ee7007388 */ /* 0x000fe80000000800 */
[----:B------:R-:W2:Y:S10]  /*45d0*/  MUFU.EX2 R180, R180 ;  /* 0x000000b400b47308 */ /* 0x000eb40000000800 */
[----:B------:R-:W-:Y:S01]  /*45e0*/  MUFU.EX2 R248, R248 ;  /* 0x000000f800f87308 */ /* 0x000fe20000000800 */
[----:B-1----:R-:W-:Y:S05]  /*45f0*/  F2FP.BF16.F32.PACK_AB R182, R243, R250 ;  /* 0x000000faf3b6723e */ /* 0x002fea00000010ff */
[----:B------:R-:W-:Y:S04]  /*4600*/  STS [R231+0x12400], R182 ;  /* 0x012400b6e7007388 */ /* 0x000fe80000000800 */
[----:B------:R-:W1:Y:S01]  /*4610*/  MUFU.EX2 R217, R217 ;  /* 0x000000d900d97308 */ /* 0x000e620000000800 */
[----:B--2---:R-:W-:Y:S05]  /*4620*/  F2FP.BF16.F32.PACK_AB R107, R113, R180 ;  /* 0x000000b4716b723e */ /* 0x004fea00000010ff */
[----:B------:R-:W-:Y:S01]  /*4630*/  STS [R236+0x12000], R107 ;  /* 0x0120006bec007388 */ /* 0x000fe20000000800 */
[----:B-1----:R-:W-:Y:S05]  /*4640*/  F2FP.BF16.F32.PACK_AB R105, R217, R248 ;  /* 0x000000f8d969723e */ /* 0x002fea00000010ff */
[----:B------:R-:W-:Y:S04]  /*4650*/  STS [R236+0x12400], R105 ;  /* 0x01240069ec007388 */ /* 0x000fe80000000800 */
[----:B------:R-:W1:Y:S08]  /*4660*/  LDSM.16.M88.4 R52, [R67+0x8000] ;  /* 0x008000004334783b */ /* 0x000e700000000200 */
[----:B------:R-:W2:Y:S08]  /*4670*/  LDSM.16.M88.4 R56, [R66+0x8000] ;  /* 0x008000004238783b */ /* 0x000eb00000000200 */
[----:B------:R-:W2:Y:S01]  /*4680*/  LDSM.16.M88.4 R60, [R65+0x8000] ;  /* 0x00800000413c783b */ /* 0x000ea20000000200 */
        /* <DEDUP_REMOVED lines=10> */
[C---:B------:R-:W-:Y:S06]  /*4730*/  HMMA.16816.F32.BF16 R4, R60.reuse, R132, R4 ;  /* 0x000000843c04723c */ /* 0x040fec0000041804 */
        /* <DEDUP_REMOVED lines=28> */
[----:B------:R-:W-:Y:S01]  /*4900*/  FMUL.FTZ R63, R106, R63 ;  /* 0x0000003f6a3f7220 */ /* 0x000fe20000410000 */
[----:B------:R-:W-:Y:S01]  /*4910*/  FMUL.FTZ R62, R103, R62 ;  /* 0x0000003e673e7220 */ /* 0x000fe20000410000 */
        /* <DEDUP_REMOVED lines=8> */
[----:B------:R-:W-:Y:S01]  /*49a0*/  F2FP.BF16.F32.PACK_AB R186, R187, R186 ;  /* 0x000000babbba723e */ /* 0x000fe200000010ff */
        /* <DEDUP_REMOVED lines=10> */
[----:B------:R-:W-:Y:S01]  /*4a50*/  FMUL.FTZ R187, R187, R198 ;  /* 0x000000c6bbbb7220 */ /* 0x000fe20000410000 */
[----:B------:R-:W-:Y:S01]  /*4a60*/  FMUL.FTZ R198, R203, R199 ;  /* 0x000000c7cbc67220 */ /* 0x000fe20000410000 */
[----:B------:R-:W-:Y:S01]  /*4a70*/  F2FP.BF16.F32.PACK_AB R190, R191, R190 ;  /* 0x000000bebfbe723e */ /* 0x000fe200000010ff */
[C---:B----4-:R-:W-:Y:S01]  /*4a80*/  FADD.FTZ R191, -R202.reuse, R6 ;  /* 0x00000006cabf7221 */ /* 0x050fe20000010100 */
[C---:B------:R-:W-:Y:S01]  /*4a90*/  FADD.FTZ R199, -R202.reuse, R7 ;  /* 0x00000007cac77221 */ /* 0x040fe20000010100 */
[----:B------:R-:W-:Y:S01]  /*4aa0*/  F2FP.BF16.F32.PACK_AB R194, R195, R194 ;  /* 0x000000c2c3c2723e */ /* 0x000fe200000010ff */
[----:B------:R-:W-:Y:S01]  /*4ab0*/  FADD.FTZ R195, -R202, R10 ;  /* 0x0000000acac37221 */ /* 0x000fe20000010100 */
[----:B------:R-:W-:Y:S01]  /*4ac0*/  FMUL.FTZ R191, R114, R191 ;  /* 0x000000bf72bf7220 */ /* 0x000fe20000410000 */
[----:B------:R-:W-:Y:S01]  /*4ad0*/  FMUL.FTZ R199, R251, R199 ;  /* 0x000000c7fbc77220 */ /* 0x000fe20000410000 */
[----:B------:R-:W-:Y:S01]  /*4ae0*/  F2FP.BF16.F32.PACK_AB R187, R198, R187 ;  /* 0x000000bbc6bb723e */ /* 0x000fe200000010ff */
        /* <DEDUP_REMOVED lines=42> */
.L_x_504:
[----:B------:R-:W-:Y:S01]  /*4d90*/  F2FP.BF16.F32.PACK_AB R192, R193, R192 ;  /* 0x000000c0c1c0723e */ /* 0x000fe200000010ff */
[----:B------:R-:W-:Y:S01]  /*4da0*/  STS [R229+0x10000], R186 ;  /* 0x010000bae5007388 */ /* 0x000fe20000000800 */
[----:B------:R-:W-:Y:S01]  /*4db0*/  F2FP.BF16.F32.PACK_AB R252, R252, R191 ;  /* 0x000000bffcfc723e */ /* 0x000fe200000010ff */
[----:B------:R-:W-:Y:S01]  /*4dc0*/  IMAD.MOV.U32 R248, RZ, RZ, R184 ;  /* 0x000000fffff87224 */ /* 0x000fe200078e00b8 */
[----:B------:R-:W-:Y:S01]  /*4dd0*/  F2FP.BF16.F32.PACK_AB R199, R202, R199 ;  /* 0x000000c7cac7723e */ /* 0x000fe200000010ff */
[----:B------:R-:W-:Y:S01]  /*4de0*/  STS [R229+0x10400], R188 ;  /* 0x010400bce5007388 */ /* 0x000fe20000000800 */
[----:B------:R-:W-:Y:S01]  /*4df0*/  LEA R217, R214, UR4, 0x1 ;  /* 0x00000004d6d97c11 */ /* 0x000fe2000f8e08ff */
[----:B------:R-:W-:Y:S02]  /*4e00*/  IMAD.MOV.U32 R249, RZ, RZ, R185 ;  /* 0x000000fffff97224 */ /* 0x000fe400078e00b9 */
        /* <DEDUP_REMOVED lines=74> */
.L_x_505:
        /* <DEDUP_REMOVED lines=18> */
[----:B------:R-:W-:Y:S04]  /*53d0*/  LDSM.16.MT88.4 R196, [R217+0xd800] ;  /* 0x00d80000d9c4783b */ /* 0x000fe80000004200 */
[----:B------:R-:W-:Y:S01]  /*53e0*/  LDSM.16.M88.4 R200, [R3+0x1000] ;  /* 0x0010000003c8783b */ /* 0x000fe20000000200 */
        /* <DEDUP_REMOVED lines=27> */
[----:B------:R-:W5:Y:S02]  /*55a0*/  @P1 LDG.E R240, desc[UR6][R112.64+-0x100] ;  /* 0xffff000670f01981 */ /* 0x000f64000c1e1900 */
[-C--:B------:R-:W-:Y:S02]  /*55b0*/  HMMA.16816.F32.BF16 R12, R192, R190.reuse, R12 ;  /* 0x000000bec00c723c */ /* 0x080fe4000004180c */
[----:B------:R4:W5:Y:S04]  /*55c0*/  @P1 LDG.E R241, desc[UR6][R112.64+-0xe0] ;  /* 0xffff200670f11981 */ /* 0x000968000c1e1900 */
[C---:B------:R-:W-:Y:S06]  /*55d0*/  HMMA.16816.F32.BF16 R16, R184.reuse, R190, R16 ;  /* 0x000000beb810723c */ /* 0x040fec0000041810 */
[-C--:B-1----:R-:W-:Y:S06]  /*55e0*/  HMMA.16816.F32.BF16 R52, R184, R100.reuse, R52 ;  /* 0x00000064b834723c */ /* 0x082fec0000041834 */
[C---:B------:R-:W-:Y:S06]  /*55f0*/  HMMA.16816.F32.BF16 R56, R192.reuse, R100, R56 ;  /* 0x00000064c038723c */ /* 0x040fec0000041838 */
[-C--:B------:R-:W-:Y:S01]  /*5600*/  HMMA.16816.F32.BF16 R60, R192, R102.reuse, R60 ;  /* 0x00000066c03c723c */ /* 0x080fe2000004183c */
[----:B----4-:R-:W-:Y:S05]  /*5610*/  IMAD.U32 R113, RZ, RZ, UR40 ;  /* 0x00000028ff717e24 */ /* 0x010fea000f8e00ff */
[----:B------:R-:W-:Y:S01]  /*5620*/  HMMA.16816.F32.BF16 R64, R184, R102, R64 ;  /* 0x00000066b840723c */ /* 0x000fe20000041840 */
[----:B------:R-:W-:Y:S05]  /*5630*/  LDSM.16.MT88.4 R100, [R207+0x2800] ;  /* 0x00280000cf64783b */ /* 0x000fea0000004200 */
[-C--:B--2---:R-:W-:Y:S01]  /*5640*/  HMMA.16816.F32.BF16 R4, R108, R196.reuse, R4 ;  /* 0x000000c46c04723c */ /* 0x084fe20000041804 */
[----:B------:R-:W-:Y:S04]  /*5650*/  IMAD.U32 R187, RZ, RZ, UR14 ;  /* 0x0000000effbb7e24 */ /* 0x000fe8000f8e00ff */
[C---:B------:R-:W-:Y:S01]  /*5660*/  LEA R184, P0, R237.reuse, R248, 0x2 ;  /* 0x000000f8edb87211 */ /* 0x040fe200078010ff */
[C---:B------:R-:W-:Y:S05]  /*5670*/  HMMA.16816.F32.BF16 R8, R200.reuse, R196, R8 ;  /* 0x000000c4c808723c */ /* 0x040fea0000041808 */
[----:B------:R-:W-:Y:S01]  /*5680*/  LEA.HI.X.SX32 R185, R237, R249, 0x2, P0 ;  /* 0x000000f9edb97211 */ /* 0x000fe200000f16ff */
[-C--:B------:R-:W-:Y:S05]  /*5690*/  HMMA.16816.F32.BF16 R12, R200, R198.reuse, R12 ;  /* 0x000000c6c80c723c */ /* 0x080fea000004180c */
[-C--:B------:R-:W-:Y:S01]  /*56a0*/  LEA R114, P1, R183, R184.reuse, 0x2 ;  /* 0x000000b8b7727211 */ /* 0x080fe200078210ff */
[C---:B------:R-:W-:Y:S01]  /*56b0*/  HMMA.16816.F32.BF16 R16, R108.reuse, R198, R16 ;  /* 0x000000c66c10723c */ /* 0x040fe20000041810 */
[----:B------:R-:W-:Y:S04]  /*56c0*/  IMAD.U32 R183, RZ, RZ, UR39 ;  /* 0x00000027ffb77e24 */ /* 0x000fe8000f8e00ff */
[----:B------:R1:W-:Y:S01]  /*56d0*/  REDG.E.ADD.F32.FTZ.RN.STRONG.GPU desc[UR6][R184.64], R4 ;  /* 0x00000004b80079a6 */ /* 0x0003e2000c10f386 */
[-C--:B---3--:R-:W-:Y:S05]  /*56e0*/  HMMA.16816.F32.BF16 R52, R108, R104.reuse, R52 ;  /* 0x000000686c34723c */ /* 0x088fea0000041834 */
[-C--:B------:R-:W-:Y:S01]  /*56f0*/  LEA.HI.X.SX32 R115, R115, R185.reuse, 0x2, P1 ;  /* 0x000000b973737211 */ /* 0x080fe200008f16ff */
[C---:B------:R-:W-:Y:S06]  /*5700*/  HMMA.16816.F32.BF16 R56, R200.reuse, R104, R56 ;  /* 0x00000068c838723c */ /* 0x040fec0000041838 */
[-C--:B------:R-:W-:Y:S01]  /*5710*/  HMMA.16816.F32.BF16 R60, R200, R106.reuse, R60 ;  /* 0x0000006ac83c723c */ /* 0x080fe2000004183c */
[----:B------:R-:W-:Y:S04]  /*5720*/  IMAD.U32 R105, RZ, RZ, UR14 ;  /* 0x0000000eff697e24 */ /* 0x000fe8000f8e00ff */
[-C--:B------:R-:W-:Y:S01]  /*5730*/  LEA R104, P0, R181, R184.reuse, 0x2 ;  /* 0x000000b8b5687211 */ /* 0x080fe200078010ff */
[----:B------:R-:W-:Y:S05]  /*5740*/  HMMA.16816.F32.BF16 R64, R108, R106, R64 ;  /* 0x0000006a6c40723c */ /* 0x000fea0000041840 */
[-C--:B------:R-:W-:Y:S01]  /*5750*/  LEA R180, P2, R105, R184.reuse, 0x2 ;  /* 0x000000b869b47211 */ /* 0x080fe200078410ff */
[----:B------:R-:W-:Y:S02]  /*5760*/  IMAD.U32 R105, RZ, RZ, UR41 ;  /* 0x00000029ff697e24 */ /* 0x000fe4000f8e00ff */
[----:B------:R-:W-:Y:S03]  /*5770*/  IMAD.U32 R109, RZ, RZ, UR38 ;  /* 0x00000026ff6d7e24 */ /* 0x000fe6000f8e00ff */
[-C--:B------:R-:W-:Y:S01]  /*5780*/  LEA.HI.X.SX32 R181, R187, R185.reuse, 0x2, P2 ;  /* 0x000000b9bbb57211 */ /* 0x080fe200010f16ff */
[----:B------:R-:W-:Y:S01]  /*5790*/  IMAD.U32 R187, RZ, RZ, UR40 ;  /* 0x00000028ffbb7e24 */ /* 0x000fe2000f8e00ff */
[-C--:B------:R-:W-:Y:S01]  /*57a0*/  LEA.HI.X.SX32 R105, R105, R185.reuse, 0x2, P0 ;  /* 0x000000b969697211 */ /* 0x080fe200000f16ff */
[----:B------:R-:W-:Y:S01]  /*57b0*/  IMAD.U32 R107, RZ, RZ, UR37 ;  /* 0x00000025ff6b7e24 */ /* 0x000fe2000f8e00ff */
[-C--:B------:R-:W-:Y:S01]  /*57c0*/  LEA R108, P0, R113, R184.reuse, 0x2 ;  /* 0x000000b8716c7211 */ /* 0x080fe200078010ff */
[----:B------:R2:W-:Y:S01]  /*57d0*/  REDG.E.ADD.F32.FTZ.RN.STRONG.GPU desc[UR6][R180.64], R5 ;  /* 0x00000005b40079a6 */ /* 0x0005e2000c10f386 */
[-C--:B-1----:R-:W-:Y:S01]  /*57e0*/  LEA R4, P1, R109, R184.reuse, 0x2 ;  /* 0x000000b86d047211 */ /* 0x082fe200078210ff */
[----:B------:R-:W-:Y:S01]  /*57f0*/  IMAD.U32 R111, RZ, RZ, UR39 ;  /* 0x00000027ff6f7e24 */ /* 0x000fe2000f8e00ff */
[-C--:B------:R-:W-:Y:S01]  /*5800*/  LEA R106, P2, R183, R184.reuse, 0x2 ;  /* 0x000000b8b76a7211 */ /* 0x080fe200078410ff */
[----:B------:R1:W-:Y:S01]  /*5810*/  REDG.E.ADD.F32.FTZ.RN.STRONG.GPU desc[UR6][R114.64], R6 ;  /* 0x00000006720079a6 */ /* 0x0003e2000c10f386 */
[-C--:B------:R-:W-:Y:S01]  /*5820*/  LEA.HI.X.SX32 R109, R187, R185.reuse, 0x2, P0 ;  /* 0x000000b9bb6d7211 */ /* 0x080fe200000f16ff */
[----:B------:R-:W-:Y:S02]  /*5830*/  IMAD.U32 R183, RZ, RZ, UR23 ;  /* 0x00000017ffb77e24 */ /* 0x000fe4000f8e00ff */
[----:B------:R3:W-:Y:S01]  /*5840*/  REDG.E.ADD.F32.FTZ.RN.STRONG.GPU desc[UR6][R104.64], R7 ;  /* 0x00000007680079a6 */ /* 0x0007e2000c10f386 */
[----:B------:R-:W-:Y:S03]  /*5850*/  IMAD.U32 R113, RZ, RZ, UR22 ;  /* 0x00000016ff717e24 */ /* 0x000fe6000f8e00ff */
[----:B------:R4:W-:Y:S01]  /*5860*/  REDG.E.ADD.F32.FTZ.RN.STRONG.GPU desc[UR6][R108.64], R8 ;  /* 0x000000086c0079a6 */ /* 0x0009e2000c10f386 */
[----:B--2---:R-:W-:Y:S02]  /*5870*/  IMAD.U32 R5, RZ, RZ, UR38 ;  /* 0x00000026ff057e24 */ /* 0x004fe4000f8e00ff */
[----:B-1----:R-:W-:Y:S03]  /*5880*/  IMAD.U32 R115, RZ, RZ, UR22 ;  /* 0x00000016ff737e24 */ /* 0x002fe6000f8e00ff */
[-C--:B------:R-:W-:Y:S02]  /*5890*/  LEA.HI.X.SX32 R5, R5, R185.reuse, 0x2, P1 ;  /* 0x000000b905057211 */ /* 0x080fe400008f16ff */
[-C--:B---3--:R-:W-:Y:S01]  /*58a0*/  LEA R104, P0, R107, R184.reuse, 0x2 ;  /* 0x000000b86b687211 */ /* 0x088fe200078010ff */
[----:B------:R-:W-:Y:S01]  /*58b0*/  IMAD.U32 R7, RZ, RZ, UR37 ;  /* 0x00000025ff077e24 */ /* 0x000fe2000f8e00ff */
[-C--:B------:R-:W-:Y:S01]  /*58c0*/  LEA.HI.X.SX32 R107, R111, R185.reuse, 0x2, P2 ;  /* 0x000000b96f6b7211 */ /* 0x080fe200010f16ff */
[----:B------:R-:W-:Y:S02]  /*58d0*/  IMAD.U32 R111, RZ, RZ, UR21 ;  /* 0x00000015ff6f7e24 */ /* 0x000fe4000f8e00ff */
[----:B----4-:R-:W-:Y:S01]  /*58e0*/  IMAD.U32 R109, RZ, RZ, UR20 ;  /* 0x00000014ff6d7e24 */ /* 0x010fe2000f8e00ff */
[-C--:B------:R-:W-:Y:S01]  /*58f0*/  LEA.HI.X.SX32 R105, R7, R185.reuse, 0x2, P0 ;  /* 0x000000b907697211 */ /* 0x080fe200000f16ff */
[----:B------:R1:W-:Y:S01]  /*5900*/  REDG.E.ADD.F32.FTZ.RN.STRONG.GPU desc[UR6][R106.64], R9 ;  /* 0x000000096a0079a6 */ /* 0x0003e2000c10f386 */
[----:B------:R-:W-:Y:S03]  /*5910*/  IMAD.U32 R7, RZ, RZ, UR23 ;  /* 0x00000017ff077e24 */ /* 0x000fe6000f8e00ff */
[----:B------:R2:W-:Y:S02]  /*5920*/  REDG.E.ADD.F32.FTZ.RN.STRONG.GPU desc[UR6][R4.64], R10 ;  /* 0x0000000a040079a6 */ /* 0x0005e4000c10f386 */
[-C--:B------:R-:W-:Y:S01]  /*5930*/  LEA R8, P0, R7, R184.reuse, 0x2 ;  /* 0x000000b807087211 */ /* 0x080fe200078010ff */
[----:B------:R-:W-:Y:S01]  /*5940*/  IMAD.U32 R7, RZ, RZ, UR20 ;  /* 0x00000014ff077e24 */ /* 0x000fe2000f8e00ff */
[----:B------:R3:W-:Y:S04]  /*5950*/  REDG.E.ADD.F32.FTZ.RN.STRONG.GPU desc[UR6][R104.64], R11 ;  /* 0x0000000b680079a6 */ /* 0x0007e8000c10f386 */
[----:B------:R-:W-:Y:S04]  /*5960*/  REDG.E.ADD.F32.FTZ.RN.STRONG.GPU desc[UR6][R184.64+0x80], R16 ;  /* 0x00008010b80079a6 */ /* 0x000fe8000c10f386 */
[----:B------:R4:W-:Y:S01]  /*5970*/  REDG.E.ADD.F32.FTZ.RN.STRONG.GPU desc[UR6][R180.64+0x80], R17 ;  /* 0x00008011b40079a6 */ /* 0x0009e2000c10f386 */
[-C--:B-1----:R-:W-:Y:S02]  /*5980*/  LEA R106, P2, R115, R184.reuse, 0x2 ;  /* 0x000000b8736a7211 */ /* 0x082fe400078410ff */
[-C--:B------:R-:W-:Y:S01]  /*5990*/  LEA.HI.X.SX32 R9, R183, R185.reuse, 0x2, P0 ;  /* 0x000000b9b7097211 */ /* 0x080fe200000f16ff */
[----:B--2---:R-:W-:Y:S01]  /*59a0*/  IMAD.U32 R5, RZ, RZ, UR21 ;  /* 0x00000015ff057e24 */ /* 0x004fe2000f8e00ff */
[-C--:B------:R-:W-:Y:S02]  /*59b0*/  LEA R4, P1, R111, R184.reuse, 0x2 ;  /* 0x000000b86f047211 */ /* 0x080fe400078210ff */
[-C--:B------:R-:W-:Y:S01]  /*59c0*/  LEA.HI.X.SX32 R107, R113, R185.reuse, 0x2, P2 ;  /* 0x000000b9716b7211 */ /* 0x080fe200010f16ff */
[----:B------:R1:W-:Y:S01]  /*59d0*/  REDG.E.ADD.F32.FTZ.RN.STRONG.GPU desc[UR6][R8.64], R18 ;  /* 0x00000012080079a6 */ /* 0x0003e2000c10f386 */
[-C--:B------:R-:W-:Y:S01]  /*59e0*/  LEA.HI.X.SX32 R5, R5, R185.reuse, 0x2, P1 ;  /* 0x000000b905057211 */ /* 0x080fe200008f16ff */
[----:B---3--:R-:W-:Y:S01]  /*59f0*/  IMAD.U32 R105, RZ, RZ, UR19 ;  /* 0x00000013ff697e24 */ /* 0x008fe2000f8e00ff */
[-C--:B------:R-:W-:Y:S01]  /*5a00*/  LEA R10, P0, R109, R184.reuse, 0x2 ;  /* 0x000000b86d0a7211 */ /* 0x080fe200078010ff */
[----:B------:R2:W-:Y:S01]  /*5a10*/  REDG.E.ADD.F32.FTZ.RN.STRONG.GPU desc[UR6][R106.64], R19 ;  /* 0x000000136a0079a6 */ /* 0x0005e2000c10f386 */
[----:B------:R-:W-:Y:S02]  /*5a20*/  IMAD.U32 R109, RZ, RZ, UR34 ;  /* 0x00000022ff6d7e24 */ /* 0x000fe4000f8e00ff */
[-C--:B------:R-:W-:Y:S01]  /*5a30*/  LEA.HI.X.SX32 R11, R7, R185.reuse, 0x2, P0 ;  /* 0x000000b9070b7211 */ /* 0x080fe200000f16ff */
[----:B------:R3:W-:Y:S01]  /*5a40*/  REDG.E.ADD.F32.FTZ.RN.STRONG.GPU desc[UR6][R4.64], R12 ;  /* 0x0000000c040079a6 */ /* 0x0007e2000c10f386 */
[----:B------:R-:W-:Y:S02]  /*5a50*/  IMAD.U32 R7, RZ, RZ, UR19 ;  /* 0x00000013ff077e24 */ /* 0x000fe4000f8e00ff */
[----:B----4-:R-:W-:Y:S01]  /*5a60*/  IMAD.U32 R17, RZ, RZ, UR34 ;  /* 0x00000022ff117e24 */ /* 0x010fe2000f8e00ff */
[----:B------:R4:W-:Y:S02]  /*5a70*/  REDG.E.ADD.F32.FTZ.RN.STRONG.GPU desc[UR6][R10.64], R13 ;  /* 0x0000000d0a0079a6 */ /* 0x0009e4000c10f386 */
[-C--:B------:R-:W-:Y:S01]  /*5a80*/  LEA R110, P1, R7, R184.reuse, 0x2 ;  /* 0x000000b8076e7211 */ /* 0x080fe200078210ff */
[----:B------:R-:W-:Y:S01]  /*5a90*/  IMAD.U32 R7, RZ, RZ, UR33 ;  /* 0x00000021ff077e24 */ /* 0x000fe2000f8e00ff */
[-C--:B------:R-:W-:Y:S02]  /*5aa0*/  LEA R16, P0, R17, R184.reuse, 0x2 ;  /* 0x000000b811107211 */ /* 0x080fe400078010ff */
[-C--:B------:R-:W-:Y:S01]  /*5ab0*/  LEA.HI.X.SX32 R111, R105, R185.reuse, 0x2, P1 ;  /* 0x000000b9696f7211 */ /* 0x080fe200008f16ff */
[----:B------:R-:W-:Y:S01]  /*5ac0*/  IMAD.U32 R105, RZ, RZ, UR31 ;  /* 0x0000001fff697e24 */ /* 0x000fe2000f8e00ff */
[-C--:B------:R-:W-:Y:S03]  /*5ad0*/  LEA.HI.X.SX32 R17, R109, R185.reuse, 0x2, P0 ;  /* 0x000000b96d117211 */ /* 0x080fe600000f16ff */
[----:B------:R4:W-:Y:S04]  /*5ae0*/  REDG.E.ADD.F32.FTZ.RN.STRONG.GPU desc[UR6][R110.64], R14 ;  /* 0x0000000e6e0079a6 */ /* 0x0009e8000c10f386 */
[----:B------:R4:W-:Y:S01]  /*5af0*/  REDG.E.ADD.F32.FTZ.RN.STRONG.GPU desc[UR6][R16.64], R15 ;  /* 0x0000000f100079a6 */ /* 0x0009e2000c10f386 */
[----:B-1----:R-:W-:Y:S03]  /*5b00*/  IMAD.U32 R9, RZ, RZ, UR32 ;  /* 0x00000020ff097e24 */ /* 0x002fe6000f8e00ff */
[----:B------:R-:W-:Y:S01]  /*5b10*/  REDG.E.ADD.F32.FTZ.RN.STRONG.GPU desc[UR6][R184.64+0x100], R52 ;  /* 0x00010034b80079a6 */ /* 0x000fe2000c10f386 */
[----:B--2---:R-:W-:Y:S01]  /*5b20*/  IMAD.U32 R19, RZ, RZ, UR30 ;  /* 0x0000001eff137e24 */ /* 0x004fe2000f8e00ff */
[-C--:B------:R-:W-:Y:S01]  /*5b30*/  LEA R106, P0, R9, R184.reuse, 0x2 ;  /* 0x000000b8096a7211 */ /* 0x080fe200078010ff */
[----:B------:R-:W-:Y:S01]  /*5b40*/  IMAD.U32 R9, RZ, RZ, UR35 ;  /* 0x00000023ff097e24 */ /* 0x000fe2000f8e00ff */
[-C--:B---3--:R-:W-:Y:S01]  /*5b50*/  LEA R4, P1, R7, R184.reuse, 0x2 ;  /* 0x000000b807047211 */ /* 0x088fe200078210ff */
[----:B------:R-:W-:Y:S01]  /*5b60*/  IMAD.U32 R5, RZ, RZ, UR33 ;  /* 0x00000021ff057e24 */ /* 0x000fe2000f8e00ff */
[----:B------:R1:W-:Y:S01]  /*5b70*/  REDG.E.ADD.F32.FTZ.RN.STRONG.GPU desc[UR6][R180.64+0x100], R53 ;  /* 0x00010035b40079a6 */ /* 0x0003e2000c10f386 */
[----:B------:R-:W-:Y:S02]  /*5b80*/  IMAD.U32 R7, RZ, RZ, UR32 ;  /* 0x00000020ff077e24 */ /* 0x000fe4000f8e00ff */
[----:B----4-:R-:W-:Y:S01]  /*5b90*/  IMAD.U32 R11, RZ, RZ, UR29 ;  /* 0x0000001dff0b7e24 */ /* 0x010fe2000f8e00ff */
[-C--:B------:R-:W-:Y:S01]  /*5ba0*/  LEA.HI.X.SX32 R5, R5, R185.reuse, 0x2, P1 ;  /* 0x000000b905057211 */ /* 0x080fe200008f16ff */
[----:B------:R-:W-:Y:S01]  /*5bb0*/  IMAD.U32 R13, RZ, RZ, UR30 ;  /* 0x0000001eff0d7e24 */ /* 0x000fe2000f8e00ff */
[-C--:B------:R-:W-:Y:S01]  /*5bc0*/  LEA.HI.X.SX32 R107, R7, R185.reuse, 0x2, P0 ;  /* 0x000000b9076b7211 */ /* 0x080fe200000f16ff */
[----:B------:R-:W-:Y:S01]  /*5bd0*/  IMAD.U32 R7, RZ, RZ, UR31 ;  /* 0x0000001fff077e24 */ /* 0x000fe2000f8e00ff */
[-C--:B------:R-:W-:Y:S01]  /*5be0*/  LEA R6, P1, R11, R184.reuse, 0x2 ;  /* 0x000000b80b067211 */ /* 0x080fe200078210ff */
[----:B------:R2:W-:Y:S03]  /*5bf0*/  REDG.E.ADD.F32.FTZ.RN.STRONG.GPU desc[UR6][R4.64], R54 ;  /* 0x00000036040079a6 */ /* 0x0005e6000c10f386 */
[-C--:B------:R-:W-:Y:S01]  /*5c00*/  LEA R10, P0, R7, R184.reuse, 0x2 ;  /* 0x000000b8070a7211 */ /* 0x080fe200078010ff */
[----:B------:R3:W-:Y:S01]  /*5c10*/  REDG.E.ADD.F32.FTZ.RN.STRONG.GPU desc[UR6][R106.64], R55 ;  /* 0x000000376a0079a6 */ /* 0x0007e2000c10f386 */
[-C--:B------:R-:W-:Y:S01]  /*5c20*/  LEA R14, P2, R19, R184.reuse, 0x2 ;  /* 0x000000b8130e7211 */ /* 0x080fe200078410ff */
[----:B------:R-:W-:Y:S01]  /*5c30*/  IMAD.U32 R7, RZ, RZ, UR29 ;  /* 0x0000001dff077e24 */ /* 0x000fe2000f8e00ff */
[-C--:B------:R-:W-:Y:S01]  /*5c40*/  LEA.HI.X.SX32 R11, R105, R185.reuse, 0x2, P0 ;  /* 0x000000b9690b7211 */ /* 0x080fe200000f16ff */
[----:B------:R-:W-:Y:S01]  /*5c50*/  IMAD.U32 R105, RZ, RZ, UR27 ;  /* 0x0000001bff697e24 */ /* 0x000fe2000f8e00ff */
[-C--:B------:R-:W-:Y:S01]  /*5c60*/  LEA.HI.X.SX32 R15, R13, R185.reuse, 0x2, P2 ;  /* 0x000000b90d0f7211 */ /* 0x080fe200010f16ff */
[----:B------:R-:W-:Y:S01]  /*5c70*/  IMAD.U32 R17, RZ, RZ, UR25 ;  /* 0x00000019ff117e24 */ /* 0x000fe2000f8e00ff */
[-C--:B------:R-:W-:Y:S01]  /*5c80*/  LEA R108, P0, R9, R184.reuse, 0x2 ;  /* 0x000000b8096c7211 */ /* 0x080fe200078010ff */
[----:B------:R4:W-:Y:S01]  /*5c90*/  REDG.E.ADD.F32.FTZ.RN.STRONG.GPU desc[UR6][R10.64], R56 ;  /* 0x000000380a0079a6 */ /* 0x0009e2000c10f386 */
[-C--:B------:R-:W-:Y:S01]  /*5ca0*/  LEA.HI.X.SX32 R7, R7, R185.reuse, 0x2, P1 ;  /* 0x000000b907077211 */ /* 0x080fe200008f16ff */
[----:B------:R-:W-:Y:S01]  /*5cb0*/  IMAD.U32 R19, RZ, RZ, UR26 ;  /* 0x0000001aff137e24 */ /* 0x000fe2000f8e00ff */
[-C--:B------:R-:W-:Y:S01]  /*5cc0*/  LEA R104, P4, R105, R184.reuse, 0x2 ;  /* 0x000000b869687211 */ /* 0x080fe200078810ff */
[----:B------:R4:W-:Y:S01]  /*5cd0*/  REDG.E.ADD.F32.FTZ.RN.STRONG.GPU desc[UR6][R14.64], R57 ;  /* 0x000000390e0079a6 */ /* 0x0009e2000c10f386 */
[----:B------:R-:W-:Y:S02]  /*5ce0*/  IMAD.U32 R13, RZ, RZ, UR24 ;  /* 0x00000018ff0d7e24 */ /* 0x000fe4000f8e00ff */
[----:B-1----:R-:W-:Y:S01]  /*5cf0*/  IMAD.U32 R53, RZ, RZ, UR26 ;  /* 0x0000001aff357e24 */ /* 0x002fe2000f8e00ff */
[----:B------:R1:W-:Y:S01]  /*5d00*/  REDG.E.ADD.F32.FTZ.RN.STRONG.GPU desc[UR6][R6.64], R58 ;  /* 0x0000003a060079a6 */ /* 0x0003e2000c10f386 */
[----:B------:R-:W-:Y:S01]  /*5d10*/  IMAD.U32 R9, RZ, RZ, UR36 ;  /* 0x00000024ff097e24 */ /* 0x000fe2000f8e00ff */
[-C--:B------:R-:W-:Y:S01]  /*5d20*/  LEA R110, P1, R13, R184.reuse, 0x2 ;  /* 0x000000b80d6e7211 */ /* 0x080fe200078210ff */
[----:B--2---:R-:W-:Y:S02]  /*5d30*/  IMAD.U32 R5, RZ, RZ, UR35 ;  /* 0x00000023ff057e24 */ /* 0x004fe4000f8e00ff */
[----:B---3--:R-:W-:Y:S03]  /*5d40*/  IMAD.U32 R107, RZ, RZ, UR28 ;  /* 0x0000001cff6b7e24 */ /* 0x008fe6000f8e00ff */
[-C--:B------:R-:W-:Y:S01]  /*5d50*/  LEA.HI.X.SX32 R109, R5, R185.reuse, 0x2, P0 ;  /* 0x000000b9056d7211 */ /* 0x080fe200000f16ff */
[----:B------:R-:W-:Y:S01]  /*5d60*/  IMAD.U32 R5, RZ, RZ, UR28 ;  /* 0x0000001cff057e24 */ /* 0x000fe2000f8e00ff */
[-C--:B------:R-:W-:Y:S01]  /*5d70*/  LEA R106, P3, R53, R184.reuse, 0x2 ;  /* 0x000000b8356a7211 */ /* 0x080fe200078610ff */
[----:B------:R-:W-:Y:S01]  /*5d80*/  IMAD.U32 R55, RZ, RZ, UR27 ;  /* 0x0000001bff377e24 */ /* 0x000fe2000f8e00ff */
[-C--:B------:R-:W-:Y:S01]  /*5d90*/  LEA R112, P0, R9, R184.reuse, 0x2 ;  /* 0x000000b809707211 */ /* 0x080fe200078010ff */
[----:B------:R2:W-:Y:S01]  /*5da0*/  REDG.E.ADD.F32.FTZ.RN.STRONG.GPU desc[UR6][R108.64], R59 ;  /* 0x0000003b6c0079a6 */ /* 0x0005e2000c10f386 */
[-C--:B----4-:R-:W-:Y:S01]  /*5db0*/  LEA R56, P5, R5, R184.reuse, 0x2 ;  /* 0x000000b805387211 */ /* 0x090fe200078a10ff */
[----:B------:R-:W-:Y:S02]  /*5dc0*/  IMAD.U32 R11, RZ, RZ, UR24 ;  /* 0x00000018ff0b7e24 */ /* 0x000fe4000f8e00ff */
[----:B------:R-:W-:Y:S01]  /*5dd0*/  REDG.E.ADD.F32.FTZ.RN.STRONG.GPU desc[UR6][R184.64+0x180], R64 ;  /* 0x00018040b80079a6 */ /* 0x000fe2000c10f386 */
[-C--:B------:R-:W-:Y:S01]  /*5de0*/  LEA.HI.X.SX32 R105, R55, R185.reuse, 0x2, P4 ;  /* 0x000000b937697211 */ /* 0x080fe200020f16ff */
[----:B------:R-:W-:Y:S01]  /*5df0*/  IMAD.U32 R15, RZ, RZ, UR25 ;  /* 0x00000019ff0f7e24 */ /* 0x000fe2000f8e00ff */
[-C--:B------:R-:W-:Y:S01]  /*5e00*/  LEA.HI.X.SX32 R57, R107, R185.reuse, 0x2, P5 ;  /* 0x000000b96b397211 */ /* 0x080fe200028f16ff */
[----:B------:R-:W-:Y:S01]  /*5e10*/  REDG.E.ADD.F32.FTZ.RN.STRONG.GPU desc[UR6][R180.64+0x180], R65 ;  /* 0x00018041b40079a6 */ /* 0x000fe2000c10f386 */
[-C--:B------:R-:W-:Y:S01]  /*5e20*/  LEA.HI.X.SX32 R107, R19, R185.reuse, 0x2, P3 ;  /* 0x000000b9136b7211 */ /* 0x080fe200018f16ff */
[----:B-1----:R-:W-:Y:S01]  /*5e30*/  IMAD.U32 R7, RZ, RZ, UR36 ;  /* 0x00000024ff077e24 */ /* 0x002fe2000f8e00ff */
[-C--:B------:R-:W-:Y:S01]  /*5e40*/  LEA.HI.X.SX32 R111, R11, R185.reuse, 0x2, P1 ;  /* 0x000000b90b6f7211 */ /* 0x080fe200008f16ff */
[----:B------:R-:W-:Y:S01]  /*5e50*/  REDG.E.ADD.F32.FTZ.RN.STRONG.GPU desc[UR6][R56.64], R66 ;  /* 0x00000042380079a6 */ /* 0x000fe2000c10f386 */
[----:B------:R-:W-:Y:S01]  /*5e60*/  PLOP3.LUT P1, PT, PT, PT, UP0, 0x80, 0x0 ;  /* 0x000000000000781c */ /* 0x000fe20003f2f008 */
[----:B------:R-:W-:Y:S01]  /*5e70*/  @UP3 UIADD3 UR13, UP0, UR13, -0x100, URZ ;  /* 0xffffff000d0d3890 */ /* 0x000fe2000ff1e03f */
[-C--:B------:R-:W-:Y:S01]  /*5e80*/  LEA.HI.X.SX32 R113, R7, R185.reuse, 0x2, P0 ;  /* 0x000000b907717211 */ /* 0x080fe200000f16ff */
[----:B------:R-:W-:Y:S01]  /*5e90*/  REDG.E.ADD.F32.FTZ.RN.STRONG.GPU desc[UR6][R104.64], R67 ;  /* 0x00000043680079a6 */ /* 0x000fe2000c10f386 */
[----:B------:R-:W-:Y:S01]  /*5ea0*/  PLOP3.LUT P0, PT, PT, PT, UP2, 0x80, 0x0 ;  /* 0x000000000000781c */ /* 0x000fe20003f0f028 */
[----:B------:R-:W-:Y:S02]  /*5eb0*/  @UP3 UIADD3.X UR12, UR12, -0x1, URZ, UP0, !UPT ;  /* 0xffffffff0c0c3890 */ /* 0x000fe400087fe43f */
[----:B------:R-:W-:Y:S04]  /*5ec0*/  REDG.E.ADD.F32.FTZ.RN.STRONG.GPU desc[UR6][R106.64], R60 ;  /* 0x0000003c6a0079a6 */ /* 0x000fe8000c10f386 */
[----:B------:R-:W-:Y:S01]  /*5ed0*/  LDSM.16.MT88.4 R4, [R210+0x10000] ;  /* 0x01000000d204783b */ /* 0x000fe20000004200 */
[----:B--2---:R-:W-:Y:S03]  /*5ee0*/  LEA R108, P2, R17, R184, 0x2 ;  /* 0x000000b8116c7211 */ /* 0x004fe600078410ff */
[----:B------:R-:W1:Y:S01]  /*5ef0*/  LDSM.16.MT88.4 R8, [R207] ;  /* 0x00000000cf08783b */ /* 0x000e620000004200 */
[----:B------:R-:W-:Y:S03]  /*5f00*/  LEA.HI.X.SX32 R109, R15, R185, 0x2, P2 ;  /* 0x000000b90f6d7211 */ /* 0x000fe600010f16ff */
[----:B------:R-:W-:Y:S04]  /*5f10*/  LDSM.16.MT88.4 R16, [R207+0x2000] ;  /* 0x00200000cf10783b */ /* 0x000fe80000004200 */
[----:B------:R-:W-:Y:S04]  /*5f20*/  REDG.E.ADD.F32.FTZ.RN.STRONG.GPU desc[UR6][R108.64], R61 ;  /* 0x0000003d6c0079a6 */ /* 0x000fe8000c10f386 */
[----:B------:R-:W-:Y:S04]  /*5f30*/  REDG.E.ADD.F32.FTZ.RN.STRONG.GPU desc[UR6][R110.64], R62 ;  /* 0x0000003e6e0079a6 */ /* 0x000fe8000c10f386 */
[----:B------:R-:W-:Y:S04]  /*5f40*/  REDG.E.ADD.F32.FTZ.RN.STRONG.GPU desc[UR6][R112.64], R63 ;  /* 0x0000003f700079a6 */ /* 0x000fe8000c10f386 */
[----:B------:R-:W2:Y:S04]  /*5f50*/  LDSM.16.MT88.4 R12, [R0+0x10000] ;  /* 0x01000000000c783b */ /* 0x000ea80000004200 */
[----:B------:R-:W-:Y:S04]  /*5f60*/  LDSM.16.MT88.4 R52, [R210+0x10800] ;  /* 0x01080000d234783b */ /* 0x000fe80000004200 */
[----:B------:R-:W3:Y:S04]  /*5f70*/  LDSM.16.MT88.4 R56, [R207+0x800] ;  /* 0x00080000cf38783b */ /* 0x000ee80000004200 */
[----:B------:R-:W4:Y:S04]  /*5f80*/  LDSM.16.MT88.4 R64, [R0+0x10800] ;  /* 0x010800000040783b */ /* 0x000f280000004200 */
[----:B------:R-:W-:Y:S01]  /*5f90*/  LDSM.16.MT88.4 R60, [R207+0x1000] ;  /* 0x00100000cf3c783b */ /* 0x000fe20000004200 */
[-C--:B-1----:R-:W-:Y:S03]  /*5fa0*/  HMMA.16816.F32.BF16 R68, R4, R8.reuse, R68 ;  /* 0x000000080444723c */ /* 0x082fe60000041844 */
[----:B------:R-:W-:Y:S03]  /*5fb0*/  LDSM.16.MT88.4 R104, [R0+0x11000] ;  /* 0x011000000068783b */ /* 0x000fe60000004200 */
        /* <DEDUP_REMOVED lines=10> */
[----:B------:R-:W2:Y:S01]  /*6060*/  LDSM.16.MT88.4 R16, [R207+0x1800] ;  /* 0x00180000cf10783b */ /* 0x000ea20000004200 */
        /* <DEDUP_REMOVED lines=18> */
[-C--:B------:R-:W-:Y:S06]  /*6190*/  HMMA.16816.F32.BF16 R68, R4, R16.reuse, R68 ;  /* 0x000000100444723c */ /* 0x080fec0000041844 */
[C---:B---3--:R-:W-:Y:S06]  /*61a0*/  HMMA.16816.F32.BF16 R72, R56.reuse, R16, R72 ;  /* 0x000000103848723c */ /* 0x048fec0000041848 */
[-C--:B------:R-:W-:Y:S06]  /*61b0*/  HMMA.16816.F32.BF16 R76, R56, R18.reuse, R76 ;  /* 0x00000012384c723c */ /* 0x080fec000004184c */
[C---:B------:R-:W-:Y:S06]  /*61c0*/  HMMA.16816.F32.BF16 R80, R4.reuse, R18, R80 ;  /* 0x000000120450723c */ /* 0x040fec0000041850 */
[-C--:B----4-:R-:W-:Y:S06]  /*61d0*/  HMMA.16816.F32.BF16 R84, R4, R64.reuse, R84 ;  /* 0x000000400454723c */ /* 0x090fec0000041854 */
        /* <DEDUP_REMOVED lines=123> */
.L_x_507:
        /* <DEDUP_REMOVED lines=20> */
.L_x_508:
        /* <DEDUP_REMOVED lines=43> */
.L_x_510:
[----:B------:R-:W-:Y:S05]  /*6d80*/  BSYNC B0 ;  /* 0x0000000000007941 */ /* 0x000fea0003800000 */
.L_x_509:
        /* <DEDUP_REMOVED lines=14> */
.L_x_512:
[----:B------:R-:W-:Y:S05]  /*6e70*/  BSYNC B0 ;  /* 0x0000000000007941 */ /* 0x000fea0003800000 */
.L_x_511:
        /* <DEDUP_REMOVED lines=28> */
.L_x_514:
[----:B------:R-:W-:Y:S05]  /*7040*/  BSYNC B0 ;  /* 0x0000000000007941 */ /* 0x000fea0003800000 */
.L_x_513:
        /* <DEDUP_REMOVED lines=13> */
.L_x_503:
[----:B------:R-:W-:Y:S05]  /*7120*/  BSYNC B1 ;  /* 0x0000000000017941 */ /* 0x000fea0003800000 */
.L_x_489:
[----:B------:R-:W-:Y:S01]  /*7130*/  R2UR UR8, R219 ;  /* 0x00000000db0872ca */ /* 0x000fe200000e0000 */
[----:B------:R-:W-:Y:S02]  /*7140*/  ULDC UR5, c[0x0][0xc] ;  /* 0x0000030000057ab9 */ /* 0x000fe40000000800 */
[----:B------:R-:W-:-:S10]  /*7150*/  UIADD3 UR46, UR5, UR46, URZ ;  /* 0x0000002e052e7290 */ /* 0x000fd4000fffe03f */
[----:B------:R-:W-:-:S06]  /*7160*/  UISETP.GE.AND UP0, UPT, UR46, UR8, UPT ;  /* 0x000000082e00728c */ /* 0x000fcc000bf06270 */
[----:B------:R-:W-:-:S13]  /*7170*/  PLOP3.LUT P0, PT, PT, PT, UP0, 0x80, 0x0 ;  /* 0x000000000000781c */ /* 0x000fda0003f0f008 */
[----:B------:R-:W-:Y:S05]  /*7180*/  @P0 BRA `(.L_x_515) ;  /* 0x0000000000040947 */ /* 0x000fea0003800000 */
[----:B------:R-:W-:Y:S05]  /*7190*/  BRA `(.L_x_516) ;  /* 0xffffff9400d87947 */ /* 0x000fea000383ffff */
.L_x_515:
[----:B------:R-:W-:Y:S05]  /*71a0*/  EXIT ;  /* 0x000000000000794d */ /* 0x000fea0003800000 */
.L_x_517:
        /* <DEDUP_REMOVED lines=13> */
.L_x_1080:


//--------------------- .text._ZN5flash44flash_bwd_dq_dk_dv_loop_seqk_parallel_kernelI23Flash_bwd_kernel_traitsILi128ELi64ELi64ELi8ELi4ELi2ELi2ELb1ELb0EN7cutlass10bfloat16_tE19Flash_kernel_traitsILi128ELi64ELi64ELi8ES3_EELb1ELb1ELb0ELb1ELb0ELb0ELb0EEEvNS_16Flash_bwd_paramsE --------------------------
	.section	.text._ZN5flash44flash_bwd_dq_dk_dv_loop_seqk_parallel_kernelI23Flash_bwd_kernel_traitsILi128ELi64ELi64ELi8ELi4ELi2ELi2ELb1ELb0EN7cutlass10bfloat16_tE19Flash_kernel_traitsILi128ELi64ELi64ELi8ES3_EELb1ELb1ELb0ELb1ELb0ELb0ELb0EEEvNS_16Flash_bwd_paramsE,"ax",@progbits
	.align	128
        .global         _ZN5flash44flash_bwd_dq_dk_dv_loop_seqk_parallel_kernelI23Flash_bwd_kernel_traitsILi128ELi64ELi64ELi8ELi4ELi2ELi2ELb1ELb0EN7cutlass10bfloat16_tE19Flash_kernel_traitsILi128ELi64ELi64ELi8ES3_EELb1ELb1ELb0ELb1ELb0ELb0ELb0EEEvNS_16Flash_bwd_paramsE
        .type           _ZN5flash44flash_bwd_dq_dk_dv_loop_seqk_parallel_kernelI23Flash_bwd_kernel_traitsILi128ELi64ELi64ELi8ELi4ELi2ELi2ELb1ELb0EN7cutlass10bfloat16_tE19Flash_kernel_traitsILi128ELi64ELi64ELi8ES3_EELb1ELb1ELb0ELb1ELb0ELb0ELb0EEEvNS_16Flash_bwd_paramsE,@function
        .size           _ZN5flash44flash_bwd_dq_dk_dv_loop_seqk_parallel_kernelI23Flash_bwd_kernel_traitsILi128ELi64ELi64ELi8ELi4ELi2ELi2ELb1ELb0EN7cutlass10bfloat16_tE19Flash_kernel_traitsILi128ELi64ELi64ELi8ES3_EELb1ELb1ELb0ELb1ELb0ELb0ELb0EEEvNS_16Flash_bwd_paramsE,(.L_x_1081 - _ZN5flash44flash_bwd_dq_dk_dv_loop_seqk_parallel_kernelI23Flash_bwd_kernel_traitsILi128ELi64ELi64ELi8ELi4ELi2ELi2ELb1ELb0EN7cutlass10bfloat16_tE19Flash_kernel_traitsILi128ELi64ELi64ELi8ES3_EELb1ELb1ELb0ELb1ELb0ELb0ELb0EEEvNS_16Flash_bwd_paramsE)
        .other          _ZN5flash44flash_bwd_dq_dk_dv_loop_seqk_parallel_kernelI23Flash_bwd_kernel_traitsILi128ELi64ELi64ELi8ELi4ELi2ELi2ELb1ELb0EN7cutlass10bfloat16_tE19Flash_kernel_traitsILi128ELi64ELi64ELi8ES3_EELb1ELb1ELb0ELb1ELb0ELb0ELb0EEEvNS_16Flash_bwd_paramsE,@"STO_CUDA_ENTRY STV_DEFAULT"
_ZN5flash44flash_bwd_dq_dk_dv_loop_seqk_parallel_kernelI23Flash_bwd_kernel_traitsILi128ELi64ELi64ELi8ELi4ELi2ELi2ELb1ELb0EN7cutlass10bfloat16_tE19Flash_kernel_traitsILi128ELi64ELi64ELi8ES3_EELb1ELb1ELb0ELb1ELb0ELb0ELb0EEEvNS_16Flash_bwd_paramsE:
.text._ZN5flash44flash_bwd_dq_dk_dv_loop_seqk_parallel_kernelI23Flash_bwd_kernel_traitsILi128ELi64ELi64ELi8ELi4ELi2ELi2ELb1ELb0EN7cutlass10bfloat16_tE19Flash_kernel_traitsILi128ELi64ELi64ELi8ES3_EELb1ELb1ELb0ELb1ELb0ELb0ELb0EEEvNS_16Flash_bwd_paramsE:
        /* <DEDUP_REMOVED lines=14> */
[----:B------:R-:W-:Y:S02]  /*00e0*/  IMAD.U32 R243, RZ, RZ, UR6 ;  /* 0x00000006fff37e24 */ /* 0x000fe4000f8e00ff */
[----:B------:R-:W-:Y:S02]  /*00f0*/  IMAD.MOV.U32 R204, RZ, RZ, 0x20 ;  /* 0x00000020ffcc7424 */ /* 0x000fe400078e00ff */
[----:B------:R-:W-:Y:S02]  /*0100*/  IMAD.MOV.U32 R198, RZ, RZ, 0x40 ;  /* 0x00000040ffc67424 */ /* 0x000fe400078e00ff */
[----:B------:R-:W3:Y:S01]  /*0110*/  S2UR UR7, SR_CTAID.Z ;  /* 0x00000000000779c3 */ /* 0x000ee20000002700 */
[----:B------:R-:W-:-:S07]  /*0120*/  IMAD.MOV.U32 R227, RZ, RZ, -0x10 ;  /* 0xfffffff0ffe37424 */ /* 0x000fce00078e00ff */
[----:B------:R-:W4:Y:S01]  /*0130*/  S2UR UR8, SR_CTAID.Y ;  /* 0x00000000000879c3 */ /* 0x000f220000002600 */
[----:B--2---:R-:W-:Y:S01]  /*0140*/  ULEA UR4, UR4, UR5, 0x18 ;  /* 0x0000000504047291 */ /* 0x004fe2000f8ec03f */
[----:B-1----:R-:W-:Y:S01]  /*0150*/  SHF.R.S32.HI R2, RZ, 0x1f, R8 ;  /* 0x0000001fff027819 */ /* 0x002fe20000011408 */
[----:B---3--:R-:W-:-:S03]  /*0160*/  USHF.R.S32.HI UR5, URZ, 0x1f, UR7 ;  /* 0x0000001f3f057899 */ /* 0x008fc60008011407 */
[CC--:B------:R-:W-:Y:S02]  /*0170*/  LEA.HI R0, R2.reuse, R8.reuse, RZ, 0x5 ;  /* 0x0000000802007211 */ /* 0x0c0fe400078f28ff */
[CC--:B------:R-:W-:Y:S02]  /*0180*/  LEA.HI R3, R2.reuse, R8.reuse, RZ, 0x4 ;  /* 0x0000000802037211 */ /* 0x0c0fe400078f20ff */
[CC--:B------:R-:W-:Y:S01]  /*0190*/  LEA.HI R13, R2.reuse, R8.reuse, RZ, 0x3 ;  /* 0x00000008020d7211 */ /* 0x0c0fe200078f18ff */
[----:B----4-:R-:W-:Y:S01]  /*01a0*/  USHF.L.U32 UR6, UR8, 0x7, URZ ;  /* 0x0000000708067899 */ /* 0x010fe2000800063f */
[CC--:B------:R-:W-:Y:S02]  /*01b0*/  LEA.HI R245, R2.reuse, R8.reuse, RZ, 0x7 ;  /* 0x0000000802f57211 */ /* 0x0c0fe400078f38ff */
[CC--:B------:R-:W-:Y:S02]  /*01c0*/  LEA.HI R16, R2.reuse, R8.reuse, RZ, 0x6 ;  /* 0x0000000802107211 */ /* 0x0c0fe400078f30ff */
[----:B------:R-:W-:-:S02]  /*01d0*/  LEA.HI R2, R2, R8, RZ, 0x2 ;  /* 0x0000000802027211 */ /* 0x000fc400078f10ff */
[----:B------:R-:W-:Y:S02]  /*01e0*/  LOP3.LUT R4, R0, 0xffffffe0, RZ, 0xc0, !PT ;  /* 0xffffffe000047812 */ /* 0x000fe400078ec0ff */
[----:B------:R-:W-:Y:S02]  /*01f0*/  LOP3.LUT R6, R3, 0xfffffff0, RZ, 0xc0, !PT ;  /* 0xfffffff003067812 */ /* 0x000fe400078ec0ff */
[----:B------:R-:W-:Y:S01]  /*0200*/  LOP3.LUT R7, R2, 0x7ffffffc, RZ, 0xc0, !PT ;  /* 0x7ffffffc02077812 */ /* 0x000fe200078ec0ff */
[C---:B------:R-:W-:Y:S01]  /*0210*/  IMAD.IADD R11, R8.reuse, 0x1, -R4 ;  /* 0x00000001080b7824 */ /* 0x040fe200078e0a04 */
[----:B------:R-:W-:Y:S01]  /*0220*/  SHF.R.S32.HI R4, RZ, 0x5, R0 ;  /* 0x00000005ff047819 */ /* 0x000fe20000011400 */
[C---:B------:R-:W-:Y:S01]  /*0230*/  IMAD.IADD R12, R8.reuse, 0x1, -R6 ;  /* 0x00000001080c7824 */ /* 0x040fe200078e0a06 */
[----:B------:R-:W-:Y:S01]  /*0240*/  SHF.R.S32.HI R6, RZ, 0x1f, R0 ;  /* 0x0000001fff067819 */ /* 0x000fe20000011400 */
[----:B------:R-:W-:Y:S01]  /*0250*/  IMAD.IADD R15, R8, 0x1, -R7 ;  /* 0x00000001080f7824 */ /* 0x000fe200078e0a07 */
[----:B------:R-:W-:-:S02]  /*0260*/  SHF.R.S32.HI R7, RZ, 0x4, R3 ;  /* 0x00000004ff077819 */ /* 0x000fc40000011403 */
[----:B------:R-:W-:Y:S02]  /*0270*/  LOP3.LUT R5, R13, 0xfffffff8, RZ, 0xc0, !PT ;  /* 0xfffffff80d057812 */ /* 0x000fe400078ec0ff */
[-C--:B------:R-:W-:Y:S02]  /*0280*/  LEA.HI R6, R6, R4.reuse, RZ, 0x2 ;  /* 0x0000000406067211 */ /* 0x080fe400078f10ff */
[--C-:B------:R-:W-:Y:S01]  /*0290*/  SHF.R.S32.HI R10, RZ, 0x2, R2.reuse ;  /* 0x00000002ff0a7819 */ /* 0x100fe20000011402 */
[----:B------:R-:W-:Y:S01]  /*02a0*/  IMAD.IADD R5, R8, 0x1, -R5 ;  /* 0x0000000108057824 */ /* 0x000fe200078e0a05 */
[----:B------:R-:W-:Y:S02]  /*02b0*/  SHF.R.S32.HI R2, RZ, 0x1f, R2 ;  /* 0x0000001fff027819 */ /* 0x000fe40000011402 */
[----:B------:R-:W-:Y:S01]  /*02c0*/  SHF.R.S32.HI R242, RZ, 0x3, R13 ;  /* 0x00000003fff27819 */ /* 0x000fe2000001140d */
[----:B------:R-:W-:Y:S01]  /*02d0*/  IMAD.SHL.U32 R230, R5, 0x8, RZ ;  /* 0x0000000805e67824 */ /* 0x000fe200078e00ff */
[----:B------:R-:W-:-:S02]  /*02e0*/  LEA.HI R0, R0, R4, RZ, 0x1 ;  /* 0x0000000400007211 */ /* 0x000fc400078f08ff */
[----:B------:R-:W-:Y:S01]  /*02f0*/  LEA.HI R9, R3, R7, RZ, 0x1 ;  /* 0x0000000703097211 */ /* 0x000fe200078f08ff */
[----:B------:R-:W-:Y:S01]  /*0300*/  VIADD R229, R230, 0x40 ;  /* 0x00000040e6e57836 */ /* 0x000fe20000000000 */
[----:B------:R-:W-:Y:S01]  /*0310*/  LOP3.LUT R3, R6, 0xfffffffc, RZ, 0xc0, !PT ;  /* 0xfffffffc06037812 */ /* 0x000fe200078ec0ff */
[----:B------:R-:W-:Y:S01]  /*0320*/  IMAD.SHL.U32 R6, R242, 0x40, RZ ;  /* 0x00000040f2067824 */ /* 0x000fe200078e00ff */
[----:B------:R-:W-:Y:S02]  /*0330*/  LEA.HI R8, R2, R10, RZ, 0x3 ;  /* 0x0000000a02087211 */ /* 0x000fe400078f18ff */
[----:B------:R-:W-:Y:S01]  /*0340*/  LOP3.LUT R0, R0, 0xfffffffe, RZ, 0xc0, !PT ;  /* 0xfffffffe00007812 */ /* 0x000fe200078ec0ff */
[----:B------:R-:W-:Y:S01]  /*0350*/  IMAD.IADD R248, R4, 0x1, -R3 ;  /* 0x0000000104f87824 */ /* 0x000fe200078e0a03 */
[----:B------:R-:W-:Y:S02]  /*0360*/  LOP3.LUT R2, R9, 0xfffffffe, RZ, 0xc0, !PT ;  /* 0xfffffffe09027812 */ /* 0x000fe400078ec0ff */
[----:B------:R-:W-:Y:S01]  /*0370*/  LOP3.LUT R3, R8, 0xfffffff8, RZ, 0xc0, !PT ;  /* 0xfffffff808037812 */ /* 0x000fe200078ec0ff */
[----:B------:R-:W-:Y:S01]  /*0380*/  IMAD.IADD R206, R4, 0x1, -R0 ;  /* 0x0000000104ce7824 */ /* 0x000fe200078e0a00 */
[----:B------:R-:W-:Y:S01]  /*0390*/  LOP3.LUT R0, R6, 0x1c0, RZ, 0xc0, !PT ;  /* 0x000001c006007812 */ /* 0x000fe200078ec0ff */
[----:B------:R-:W-:Y:S01]  /*03a0*/  IMAD.IADD R14, R7, 0x1, -R2 ;  /* 0x00000001070e7824 */ /* 0x000fe200078e0a02 */
[----:B------:R-:W-:Y:S01]  /*03b0*/  SHF.R.S32.HI R245, RZ, 0x7, R245 ;  /* 0x00000007fff57819 */ /* 0x000fe200000114f5 */
[----:B------:R-:W-:Y:S01]  /*03c0*/  IMAD.IADD R4, R10, 0x1, -R3 ;  /* 0x000000010a047824 */ /* 0x000fe200078e0a03 */
[----:B------:R-:W-:Y:S01]  /*03d0*/  LOP3.LUT R3, R0, 0x38, R230, 0xf8, !PT ;  /* 0x0000003800037812 */ /* 0x000fe200078ef8e6 */
[----:B------:R-:W-:Y:S01]  /*03e0*/  IMAD.SHL.U32 R197, R14, 0x200, RZ ;  /* 0x000002000ec57824 */ /* 0x000fe200078e00ff */
[----:B------:R-:W-:Y:S01]  /*03f0*/  SHF.R.U32.HI R2, RZ, 0x3, R0 ;  /* 0x00000003ff027819 */ /* 0x000fe20000011600 */
[----:B------:R-:W-:Y:S01]  /*0400*/  IMAD.SHL.U32 R0, R5, 0x40, RZ ;  /* 0x0000004005007824 */ /* 0x000fe200078e00ff */
[----:B------:R-:W-:-:S02]  /*0410*/  SHF.R.S32.HI R6, RZ, 0x1f, R11 ;  /* 0x0000001fff067819 */ /* 0x000fc4000001140b */
[----:B------:R-:W-:Y:S01]  /*0420*/  LOP3.LUT R8, R3, R2, RZ, 0x3c, !PT ;  /* 0x0000000203087212 */ /* 0x000fe200078e3cff */
[----:B------:R-:W-:Y:S01]  /*0430*/  IMAD.SHL.U32 R2, R206, 0x10, RZ ;  /* 0x00000010ce027824 */ /* 0x000fe200078e00ff */
[----:B------:R-:W-:Y:S02]  /*0440*/  SHF.R.S32.HI R3, RZ, 0x1f, R12 ;  /* 0x0000001fff037819 */ /* 0x000fe4000001140c */
[----:B------:R-:W-:Y:S02]  /*0450*/  LOP3.LUT R0, R0, 0x1c0, RZ, 0xc0, !PT ;  /* 0x000001c000007812 */ /* 0x000fe400078ec0ff */
[----:B------:R-:W-:Y:S02]  /*0460*/  LEA.HI R10, R3, R12, RZ, 0x3 ;  /* 0x0000000c030a7211 */ /* 0x000fe400078f18ff */
[C---:B------:R-:W-:Y:S02]  /*0470*/  LOP3.LUT R202, R0.reuse, 0x8, R13, 0xf8, !PT ;  /* 0x0000000800ca7812 */ /* 0x040fe400078ef80d */
[----:B------:R-:W-:Y:S01]  /*0480*/  LOP3.LUT R3, R0, 0x10, R2, 0xf8, !PT ;  /* 0x0000001000037812 */ /* 0x000fe200078ef802 */
[----:B------:R-:W-:Y:S01]  /*0490*/  IMAD R2, R245, 0x800, R197 ;  /* 0x00000800f5027824 */ /* 0x000fe200078e02c5 */
[----:B------:R-:W-:-:S02]  /*04a0*/  SHF.R.U32.HI R0, RZ, 0x3, R0 ;  /* 0x00000003ff007819 */ /* 0x000fc40000011600 */
[----:B------:R-:W-:Y:S02]  /*04b0*/  LOP3.LUT R3, R3, 0x8, R13, 0xf8, !PT ;  /* 0x0000000803037812 */ /* 0x000fe400078ef80d */
[----:B------:R-:W-:Y:S02]  /*04c0*/  LOP3.LUT R202, R202, R0, RZ, 0x3c, !PT ;  /* 0x00000000caca7212 */ /* 0x000fe400078e3cff */
[----:B------:R-:W-:Y:S02]  /*04d0*/  LOP3.LUT R197, R197, R3, R0, 0xf6, !PT ;  /* 0x00000003c5c57212 */ /* 0x000fe400078ef600 */
[----:B------:R-:W-:Y:S01]  /*04e0*/  SHF.R.S32.HI R0, RZ, 0x6, R16 ;  /* 0x00000006ff007819 */ /* 0x000fe20000011410 */
[----:B------:R-:W-:Y:S01]  /*04f0*/  IMAD.IADD R202, R2, 0x1, R202 ;  /* 0x0000000102ca7824 */ /* 0x000fe200078e02ca */
[C---:B------:R-:W-:Y:S01]  /*0500*/  LOP3.LUT P4, RZ, R5.reuse, 0x2, RZ, 0xc0, !PT ;  /* 0x0000000205ff7812 */ /* 0x040fe2000788c0ff */
[----:B------:R-:W-:Y:S01]  /*0510*/  IMAD.SHL.U32 R2, R4, 0x40, RZ ;  /* 0x0000004004027824 */ /* 0x000fe200078e00ff */
[----:B------:R-:W-:Y:S01]  /*0520*/  LOP3.LUT P3, RZ, R5, 0x4, RZ, 0xc0, !PT ;  /* 0x0000000405ff7812 */ /* 0x000fe2000786c0ff */
[----:B------:R-:W-:Y:S01]  /*0530*/  IMAD.SHL.U32 R3, R0, 0x8, RZ ;  /* 0x0000000800037824 */ /* 0x000fe200078e00ff */
[----:B------:R-:W-:Y:S01]  /*0540*/  LEA.HI R222, R6, R11, RZ, 0x2 ;  /* 0x0000000b06de7211 */ /* 0x000fe200078f10ff */
[----:B------:R-:W-:Y:S01]  /*0550*/  IMAD R250, R0, 0x200, R8 ;  /* 0x0000020000fa7824 */ /* 0x000fe200078e0208 */
[----:B------:R-:W-:-:S02]  /*0560*/  LOP3.LUT R5, R4, 0x1, RZ, 0xc0, !PT ;  /* 0x0000000104057812 */ /* 0x000fc400078ec0ff */
[----:B------:R-:W-:Y:S02]  /*0570*/  LOP3.LUT R6, R10, 0xfffffff8, RZ, 0xc0, !PT ;  /* 0xfffffff80a067812 */ /* 0x000fe400078ec0ff */
[----:B------:R-:W-:Y:S01]  /*0580*/  ISETP.NE.U32.AND P0, PT, R5, 0x1, PT ;  /* 0x000000010500780c */ /* 0x000fe20003f05070 */
[----:B------:R-:W-:Y:S01]  /*0590*/  IMAD.SHL.U32 R5, R14, 0x20, RZ ;  /* 0x000000200e057824 */ /* 0x000fe200078e00ff */
[----:B------:R-:W-:Y:S01]  /*05a0*/  LOP3.LUT R0, R2, 0x1c0, RZ, 0xc0, !PT ;  /* 0x000001c002007812 */ /* 0x000fe200078ec0ff */
[----:B------:R-:W-:Y:S01]  /*05b0*/  IMAD.IADD R7, R12, 0x1, -R6 ;  /* 0x000000010c077824 */ /* 0x000fe200078e0a06 */
[----:B------:R-:W-:Y:S01]  /*05c0*/  R2P PR, R4, 0x6 ;  /* 0x0000000604007804 */ /* 0x000fe20000000000 */
[----:B------:R-:W-:Y:S01]  /*05d0*/  IMAD.SHL.U32 R6, R245, 0x20, RZ ;  /* 0x00000020f5067824 */ /* 0x000fe200078e00ff */
[----:B------:R-:W-:Y:S01]  /*05e0*/  LOP3.LUT R2, R3, 0x18, RZ, 0xc0, !PT ;  /* 0x0000001803027812 */ /* 0x000fe200078ec0ff */
[----:B------:R-:W-:Y:S01]  /*05f0*/  IMAD.SHL.U32 R4, R15, 0x2, RZ ;  /* 0x000000020f047824 */ /* 0x000fe200078e00ff */
[----:B------:R-:W-:Y:S01]  /*0600*/  SHF.R.U32.HI R3, RZ, 0x3, R0 ;  /* 0x00000003ff037819 */ /* 0x000fe20000011600 */
[----:B------:R-:W-:Y:S01]  /*0610*/  IMAD.SHL.U32 R7, R7, 0x40, RZ ;  /* 0x0000004007077824 */ /* 0x000fe200078e00ff */
[----:B------:R-:W-:Y:S01]  /*0620*/  LOP3.LUT R6, R0, 0x20, R6, 0xf8, !PT ;  /* 0x0000002000067812 */ /* 0x000fe200078ef806 */
[----:B------:R-:W-:Y:S01]  /*0630*/  IMAD R8, R248, 0x400, R4 ;  /* 0x00000400f8087824 */ /* 0x000fe200078e0204 */
[----:B------:R-:W-:Y:S01]  /*0640*/  LOP3.LUT R0, R3, R0, R2, 0x1e, !PT ;  /* 0x0000000003007212 */ /* 0x000fe200078e1e02 */
[----:B------:R-:W-:Y:S01]  /*0650*/  IMAD R4, R206, 0x400, R4 ;  /* 0x00000400ce047824 */ /* 0x000fe200078e0204 */
[----:B------:R-:W-:Y:S01]  /*0660*/  LOP3.LUT R9, R2, 0x20, R5, 0xf8, !PT ;  /* 0x0000002002097812 */ /* 0x000fe200078ef805 */
[----:B------:R-:W-:Y:S01]  /*0670*/  IMAD.SHL.U32 R5, R14, 0x8, RZ ;  /* 0x000000080e057824 */ /* 0x000fe200078e00ff */
[----:B------:R-:W-:Y:S01]  /*0680*/  LOP3.LUT R6, R6, R3, RZ, 0x3c, !PT ;  /* 0x0000000306067212 */ /* 0x000fe200078e3cff */
[----:B------:R-:W-:Y:S01]  /*0690*/  IMAD.IADD R246, R4, 0x1, R0 ;  /* 0x0000000104f67824 */ /* 0x000fe200078e0200 */
[----:B------:R-:W-:Y:S01]  /*06a0*/  LOP3.LUT R3, R7, 0x1c0, RZ, 0xc0, !PT ;  /* 0x000001c007037812 */ /* 0x000fe200078ec0ff */
[----:B------:R-:W-:Y:S01]  /*06b0*/  IMAD.SHL.U32 R0, R10, 0x40, RZ ;  /* 0x000000400a007824 */ /* 0x000fe200078e00ff */
[----:B------:R-:W-:Y:S01]  /*06c0*/  SEL R204, R204, 0xffffffe0, !P4 ;  /* 0xffffffe0cccc7807 */ /* 0x000fe20006000000 */
[----:B------:R-:W-:Y:S01]  /*06d0*/  IMAD.IADD R6, R8, 0x1, R6 ;  /* 0x0000000108067824 */ /* 0x000fe200078e0206 */
[----:B------:R-:W-:-:S02]  /*06e0*/  SHF.R.U32.HI R2, RZ, 0x3, R3 ;  /* 0x00000003ff027819 */ /* 0x000fc40000011603 */
[----:B------:R-:W-:Y:S02]  /*06f0*/  LOP3.LUT R5, R3, 0x8, R5, 0xf8, !PT ;  /* 0x0000000803057812 */ /* 0x000fe400078ef805 */
[----:B------:R-:W-:Y:S02]  /*0700*/  LOP3.LUT R0, R0, 0xfffffe00, RZ, 0xc0, !PT ;  /* 0xfffffe0000007812 */ /* 0x000fe400078ec0ff */
[----:B------:R-:W-:Y:S02]  /*0710*/  LOP3.LUT R3, R2, R9, R3, 0x1e, !PT ;  /* 0x0000000902037212 */ /* 0x000fe400078e1e03 */
[----:B------:R-:W-:Y:S01]  /*0720*/  LOP3.LUT R2, R5, R2, RZ, 0x3c, !PT ;  /* 0x0000000205027212 */ /* 0x000fe200078e3cff */
[--C-:B------:R-:W-:Y:S01]  /*0730*/  IMAD R4, R248, 0x400, R0.reuse ;  /* 0x00000400f8047824 */ /* 0x100fe200078e0200 */
[----:B------:R-:W-:Y:S01]  /*0740*/  LOP3.LUT R211, R3, R0, RZ, 0xfc, !PT ;  /* 0x0000000003d37212 */ /* 0x000fe200078efcff */
[----:B------:R-:W-:Y:S01]  /*0750*/  IMAD R206, R206, 0x400, R0 ;  /* 0x00000400cece7824 */ /* 0x000fe200078e0200 */
[----:B------:R-:W-:Y:S01]  /*0760*/  LEA R225, R6, UR4, 0x1 ;  /* 0x0000000406e17c11 */ /* 0x000fe2000f8e08ff */
[----:B------:R-:W-:Y:S01]  /*0770*/  IMAD.IADD R210, R4, 0x1, R2 ;  /* 0x0000000104d27824 */ /* 0x000fe200078e0202 */
[----:B------:R-:W-:Y:S01]  /*0780*/  LEA R202, R202, UR4, 0x1 ;  /* 0x00000004caca7c11 */ /* 0x000fe2000f8e08ff */
[----:B------:R-:W-:Y:S01]  /*0790*/  IMAD.IADD R206, R2, 0x1, R206 ;  /* 0x0000000102ce7824 */ /* 0x000fe200078e02ce */
[----:B------:R-:W-:Y:S01]  /*07a0*/  SEL R198, R198, 0xffffffc0, !P3 ;  /* 0xffffffc0c6c67807 */ /* 0x000fe20005800000 */
[----:B------:R-:W-:Y:S01]  /*07b0*/  IMAD.U32 R0, RZ, RZ, UR5 ;  /* 0x00000005ff007e24 */ /* 0x000fe2000f8e00ff */
[----:B------:R-:W-:Y:S01]  /*07c0*/  USHF.R.S32.HI UR5, URZ, 0x1f, UR8 ;  /* 0x0000001f3f057899 */ /* 0x000fe20008011408 */
[----:B------:R-:W-:Y:S01]  /*07d0*/  IMAD.U32 R2, RZ, RZ, UR6 ;  /* 0x00000006ff027e24 */ /* 0x000fe2000f8e00ff */
[----:B------:R-:W-:Y:S01]  /*07e0*/  USHF.R.S32.HI UR6, URZ, 0x1f, UR7 ;  /* 0x0000001f3f067899 */ /* 0x000fe20008011407 */
[----:B------:R-:W-:Y:S01]  /*07f0*/  SEL R227, R227, 0x10, !P0 ;  /* 0x00000010e3e37807 */ /* 0x000fe20004000000 */
[----:B------:R-:W-:Y:S01]  /*0800*/  VIADD R226, R225, 0x20 ;  /* 0x00000020e1e27836 */ /* 0x000fe20000000000 */
[----:B------:R-:W-:Y:S01]  /*0810*/  SHF.R.S32.HI R222, RZ, 0x2, R222 ;  /* 0x00000002ffde7819 */ /* 0x000fe200000114de */
[----:B------:R-:W-:Y:S01]  /*0820*/  IMAD.U32 R0, RZ, RZ, UR5 ;  /* 0x00000005ff007e24 */ /* 0x000fe2000f8e00ff */
[----:B------:R-:W-:Y:S01]  /*0830*/  UIADD3 UR5, UR4, 0x10000, URZ ;  /* 0x0001000004057890 */ /* 0x000fe2000fffe03f */
[----:B------:R-:W-:Y:S01]  /*0840*/  IMAD.U32 R0, RZ, RZ, UR6 ;  /* 0x00000006ff007e24 */ /* 0x000fe2000f8e00ff */
[----:B------:R-:W-:Y:S01]  /*0850*/  UIADD3 UR6, UR4, 0xc000, URZ ;  /* 0x0000c00004067890 */ /* 0x000fe2000fffe03f */
[----:B------:R-:W-:Y:S01]  /*0860*/  LEA R197, R197, UR4, 0x1 ;  /* 0x00000004c5c57c11 */ /* 0x000fe2000f8e08ff */
[----:B------:R-:W-:-:S02]  /*0870*/  @P1 VIADD R226, R225, 0xffffffe0 ;  /* 0xffffffe0e1e21836 */ /* 0x000fc40000000000 */
[----:B------:R-:W-:Y:S01]  /*0880*/  IMAD.IADD R203, R204, 0x1, R202 ;  /* 0x00000001cccb7824 */ /* 0x000fe200078e02ca */
[C---:B------:R-:W-:Y:S01]  /*0890*/  IADD3 R204, R198.reuse, R202, R204 ;  /* 0x000000cac6cc7210 */ /* 0x040fe20007ffe0cc */
[----:B------:R-:W-:Y:S01]  /*08a0*/  IMAD.IADD R200, R198, 0x1, R202 ;  /* 0x00000001c6c87824 */ /* 0x000fe200078e02ca */
[----:B------:R-:W-:Y:S01]  /*08b0*/  LEA R246, R246, UR6, 0x1 ;  /* 0x00000006f6f67c11 */ /* 0x000fe2000f8e08ff */
[----:B------:R-:W-:Y:S01]  /*08c0*/  IMAD.IADD R228, R225, 0x1, R227 ;  /* 0x00000001e1e47824 */ /* 0x000fe200078e02e3 */
[----:B------:R-:W-:Y:S01]  /*08d0*/  LEA R206, R206, UR5, 0x1 ;  /* 0x00000005cece7c11 */ /* 0x000fe2000f8e08ff */
[----:B------:R-:W-:Y:S01]  /*08e0*/  IMAD R222, R248, 0x10, R222 ;  /* 0x00000010f8de7824 */ /* 0x000fe200078e02de */
[----:B------:R-:W-:Y:S01]  /*08f0*/  ULDC.64 UR6, c[0x0][0x208] ;  /* 0x0000820000067ab9 */ /* 0x000fe20000000a00 */
[----:B------:R-:W-:Y:S02]  /*0900*/  VIADD R247, R246, 0x40 ;  /* 0x00000040f6f77836 */ /* 0x000fe40000000000 */
[----:B------:R-:W-:-:S02]  /*0910*/  IMAD.IADD R198, R198, 0x1, R197 ;  /* 0x00000001c6c67824 */ /* 0x000fc400078e02c5 */
[----:B------:R-:W-:Y:S02]  /*0920*/  @P2 VIADD R247, R246, 0xffffffc0 ;  /* 0xffffffc0f6f72836 */ /* 0x000fe40000000000 */
[----:B------:R-:W-:-:S07]  /*0930*/  IMAD.IADD R227, R227, 0x1, R226 ;  /* 0x00000001e3e37824 */ /* 0x000fce00078e02e2 */
.L_x_564:
[----:B-1----:R-:W1:Y:S01]  /*0940*/  S2UR UR5, SR_CTAID.Y ;  /* 0x00000000000579c3 */ /* 0x002e620000002600 */
[----:B------:R-:W-:Y:S01]  /*0950*/  ULDC.64 UR8, c[0x0][0x308] ;  /* 0x0000c20000087ab9 */ /* 0x000fe20000000a00 */
[----:B------:R-:W-:Y:S01]  /*0960*/  ULDC.64 UR10, c[0x0][0x300] ;  /* 0x0000c000000a7ab9 */ /* 0x000fe20000000a00 */
[----:B------:R-:W-:Y:S01]  /*0970*/  UISETP.NE.U32.AND UP3, UPT, UR8, URZ, UPT ;  /* 0x0000003f0800728c */ /* 0x000fe2000bf65070 */
[----:B------:R-:W-:Y:S01]  /*0980*/  R2UR UR18, R243 ;  /* 0x00000000f31272ca */ /* 0x000fe200000e0000 */
        /* <DEDUP_REMOVED lines=23> */
[----:B------:R-:W-:Y:S01]  /*0b00*/  PLOP3.LUT P3, PT, PT, PT, UP2, 0x80, 0x0 ;  /* 0x000000000000781c */ /* 0x000fe20003f6f028 */
[----:B------:R-:W-:Y:S01]  /*0b10*/  UISETP.EQ.U32.AND UP4, UPT, UR12, URZ, UPT ;  /* 0x0000003f0c00728c */ /* 0x000fe2000bf82070 */
[----:B------:R-:W-:-:S03]  /*0b20*/  IMAD.U32 R5, RZ, RZ, UR11 ;  /* 0x0000000bff057e24 */ /* 0x000fc6000f8e00ff */
[----:B------:R-:W-:Y:S02]  /*0b30*/  UISETP.EQ.OR.EX UP4, UPT, UR13, URZ, !UP1, UP4 ;  /* 0x0000003f0d00728c */ /* 0x000fe4000cf82740 */
[----:B------:R-:W-:Y:S01]  /*0b40*/  UIADD3 UR8, UP0, UR16, UR12, URZ ;  /* 0x0000000c10087290 */ /* 0x000fe2000ff1e03f */
[----:B------:R-:W2:Y:S03]  /*0b50*/  @P1 LDG.E R7, desc[UR6][R4.64] ;  /* 0x0000000604071981 */ /* 0x000ea6000c1e1900 */
[----:B------:R-:W-:Y:S01]  /*0b60*/  PLOP3.LUT P2, PT, PT, PT, UP4, 0x80, 0x0 ;  /* 0x000000000000781c */ /* 0x000fe20003f4f048 */
[----:B------:R-:W-:Y:S01]  /*0b70*/  UIADD3.X UR5, UR5, UR13, URZ, UP0, !UPT ;  /* 0x0000000d05057290 */ /* 0x000fe200087fe43f */
[----:B------:R1:W3:Y:S02]  /*0b80*/  @P0 LDG.E R5, desc[UR6][R2.64] ;  /* 0x0000000602050981 */ /* 0x0002e4000c1e1900 */
[----:B-1----:R-:W-:-:S02]  /*0b90*/  IMAD.U32 R2, RZ, RZ, UR15 ;  /* 0x0000000fff027e24 */ /* 0x002fc4000f8e00ff */
        /* <DEDUP_REMOVED lines=11> */
[----:B------:R-:W-:Y:S02]  /*0c50*/  @!UP3 UISETP.NE.AND.EX UP0, UPT, UR9, URZ, UPT, UP0 ;  /* 0x0000003f0900b28c */ /* 0x000fe4000bf05300 */
[----:B------:R-:W-:Y:S02]  /*0c60*/  USHF.L.U32 UR47, UR18, 0x6, URZ ;  /* 0x00000006122f7899 */ /* 0x000fe4000800063f */
[----:B------:R-:W-:-:S03]  /*0c70*/  @!UP3 USEL UR10, UR8, URZ, UP0 ;  /* 0x0000003f080ab287 */ /* 0x000fc60008000000 */
[----:B------:R-:W-:Y:S01]  /*0c80*/  ULDC UR8, c[0x0][0x2c8] ;  /* 0x0000b20000087ab9 */ /* 0x000fe20000000800 */
[----:B--2---:R-:W-:Y:S02]  /*0c90*/  @P1 R2UR UR61, R7 ;  /* 0x00000000073d12ca */ /* 0x004fe400000e0000 */
[----:B---3--:R-:W-:Y:S02]  /*0ca0*/  @P0 R2UR UR11, R5 ;  /* 0x00000000050b02ca */ /* 0x008fe400000e0000 */
[----:B------:R-:W-:Y:S01]  /*0cb0*/  ISETP.NE.U32.AND P0, PT, RZ, UR12, PT ;  /* 0x0000000cff007c0c */ /* 0x000fe2000bf05070 */
[----:B------:R-:W-:-:S03]  /*0cc0*/  UMOV UR12, 0xffffffff ;  /* 0xffffffff000c7882 */ /* 0x000fc60000000000 */
[----:B------:R-:W-:-:S07]  /*0cd0*/  ISETP.NE.AND.EX P0, PT, RZ, UR13, PT, P0 ;  /* 0x0000000dff007c0c */ /* 0x000fce000bf05300 */
[----:B------:R-:W-:Y:S01]  /*0ce0*/  @UP3 UIADD3 UR9, UR11, -UR61, URZ ;  /* 0x8000003d0b093290 */ /* 0x000fe2000fffe03f */
[----:B----4-:R-:W-:Y:S02]  /*0cf0*/  @P3 R2UR UR5, R6 ;  /* 0x00000000060532ca */ /* 0x010fe400000e0000 */
[----:B-----5:R-:W-:Y:S02]  /*0d00*/  @P3 R2UR UR17, R0 ;  /* 0x00000000001132ca */ /* 0x020fe400000e0000 */
[----:B------:R-:W-:-:S13]  /*0d10*/  @!P2 R2UR UR12, R4 ;  /* 0x00000000040ca2ca */ /* 0x000fda00000e0000 */
[----:B------:R-:W-:Y:S01]  /*0d20*/  IMAD.U32 R249, RZ, RZ, UR12 ;  /* 0x0000000cfff97e24 */ /* 0x000fe2000f8e00ff */
[----:B------:R-:W-:Y:S06]  /*0d30*/  @!P0 BRA `(.L_x_518) ;  /* 0x00000000001c8947 */ /* 0x000fec0003800000 */
[----:B------:R-:W-:Y:S02]  /*0d40*/  PLOP3.LUT P0, PT, PT, PT, UP1, 0x80, 0x0 ;  /* 0x000000000000781c */ /* 0x000fe40003f0f018 */
[----:B------:R-:W-:-:S11]  /*0d50*/  R2UR UR11, R249 ;  /* 0x00000000f90b72ca */ /* 0x000fd600000e0000 */
[----:B------:R-:W2:Y:S04]  /*0d60*/  @P0 LDG.E R0, desc[UR6][R2.64+0x4] ;  /* 0x0000040602000981 */ /* 0x000ea8000c1e1900 */
[----:B------:R-:W3:Y:S01]  /*0d70*/  @!P0 LDG.E R2, desc[UR6][R2.64] ;  /* 0x0000000602028981 */ /* 0x000ee2000c1e1900 */
[----:B--2---:R-:W-:-:S13]  /*0d80*/  @P0 R2UR UR8, R0 ;  /* 0x00000000000802ca */ /* 0x004fda00000e0000 */
[----:B------:R-:W-:-:S07]  /*0d90*/  @UP1 UIADD3 UR8, UR8, -UR11, URZ ;  /* 0x8000000b08081290 */ /* 0x000fce000fffe03f */
[----:B---3--:R-:W-:-:S15]  /*0da0*/  @!P0 R2UR UR8, R2 ;  /* 0x00000000020882ca */ /* 0x008fde00000e0000 */
.L_x_518:
        /* <DEDUP_REMOVED lines=8> */
[----:B------:R-:W-:Y:S01]  /*0e30*/  R2UR UR14, R249 ;  /* 0x00000000f90e72ca */ /* 0x000fe200000e0000 */
[----:B------:R-:W-:Y:S01]  /*0e40*/  ULDC.64 UR10, c[0x0][0x228] ;  /* 0x00008a00000a7ab9 */ /* 0x000fe20000000a00 */
[----:B------:R-:W-:Y:S01]  /*0e50*/  ULDC.64 UR12, c[0x0][0x488] ;  /* 0x00012200000c7ab9 */ /* 0x000fe20000000a00 */
[----:B------:R-:W-:Y:S01]  /*0e60*/  ULDC UR54, c[0x0][0x2d4] ;  /* 0x0000b50000367ab9 */ /* 0x000fe20000000800 */
[----:B------:R-:W-:Y:S01]  /*0e70*/  ULDC.64 UR20, c[0x0][0x240] ;  /* 0x0000900000147ab9 */ /* 0x000fe20000000a00 */
[----:B------:R-:W-:Y:S01]  /*0e80*/  USHF.R.S32.HI UR33, URZ, 0x1f, UR54 ;  /* 0x0000001f3f217899 */ /* 0x000fe20008011436 */
[----:B------:R-:W2:Y:S01]  /*0e90*/  S2UR UR41, SR_CTAID.Y ;  /* 0x00000000002979c3 */ /* 0x000ea20000002600 */
[----:B------:R-:W-:Y:S01]  /*0ea0*/  ULDC UR56, c[0x0][0x2dc] ;  /* 0x0000b70000387ab9 */ /* 0x000fe20000000800 */
[----:B------:R-:W-:Y:S01]  /*0eb0*/  ULDC UR55, c[0x0][0x270] ;  /* 0x00009c0000377ab9 */ /* 0x000fe20000000800 */
[----:B------:R-:W-:-:S02]  /*0ec0*/  UIMAD.WIDE.U32 UR22, UR5, UR20, URZ ;  /* 0x00000014051672a5 */ /* 0x000fc4000f8e003f */
[----:B------:R-:W-:Y:S02]  /*0ed0*/  UIMAD UR16, UR5, UR21, URZ ;  /* 0x00000015051072a4 */ /* 0x000fe4000f8e023f */
[----:B------:R-:W-:Y:S01]  /*0ee0*/  UISETP.NE.AND UP0, UPT, UR14, -0x1, UPT ;  /* 0xffffffff0e00788c */ /* 0x000fe2000bf05270 */
[----:B------:R-:W3:Y:S01]  /*0ef0*/  S2UR UR42, SR_CTAID.Z ;  /* 0x00000000002a79c3 */ /* 0x000ee20000002700 */
[----:B------:R-:W-:Y:S01]  /*0f00*/  ULDC.U8 UR18, c[0x0][0x3d8] ;  /* 0x0000f60000127ab9 */ /* 0x000fe20000000000 */
[----:B------:R-:W-:Y:S01]  /*0f10*/  ULDC UR46, c[0x0][0x2c4] ;  /* 0x0000b100002e7ab9 */ /* 0x000fe20000000800 */
[----:B------:R-:W-:Y:S01]  /*0f20*/  UISETP.NE.AND UP3, UPT, UR18, URZ, UPT ;  /* 0x0000003f1200728c */ /* 0x000fe2000bf65270 */
[----:B------:R-:W-:Y:S01]  /*0f30*/  ULDC.U8 UR19, c[0x0][0x480] ;  /* 0x0001200000137ab9 */ /* 0x000fe20000000000 */
[----:B------:R-:W-:Y:S01]  /*0f40*/  USHF.R.S32.HI UR32, URZ, 0x1f, UR47 ;  /* 0x0000001f3f207899 */ /* 0x000fe2000801142f */
[----:B-1----:R-:W-:Y:S02]  /*0f50*/  IABS R5, R6 ;  /* 0x0000000600057213 */ /* 0x002fe40000000000 */
[----:B------:R-:W1:Y:S02]  /*0f60*/  S2UR UR8, SR_CTAID.X ;  /* 0x00000000000879c3 */ /* 0x000e640000002500 */
[----:B------:R-:W-:Y:S01]  /*0f70*/  @UP0 UIADD3 UR26, UR61, UR14, URZ ;  /* 0x0000000e3d1a0290 */ /* 0x000fe2000fffe03f */
[----:B------:R-:W-:Y:S01]  /*0f80*/  ISETP.NE.AND P3, PT, R6, RZ, PT ;  /* 0x000000ff0600720c */ /* 0x000fe20003f65270 */
[----:B------:R-:W4:Y:S01]  /*0f90*/  I2F.RP R2, R5 ;  /* 0x0000000500027306 */ /* 0x000f220000209400 */
[----:B------:R-:W-:-:S02]  /*0fa0*/  @UP0 UIADD3 UR27, UR61, UR14, URZ ;  /* 0x0000000e3d1b0290 */ /* 0x000fc4000fffe03f */
[----:B------:R-:W-:Y:S01]  /*0fb0*/  UISETP.NE.AND UP4, UPT, UR19, URZ, UPT ;  /* 0x0000003f1300728c */ /* 0x000fe2000bf85270 */
[----:B------:R-:W5:Y:S01]  /*0fc0*/  S2UR UR15, SR_CTAID.Y ;  /* 0x00000000000f79c3 */ /* 0x000f620000002600 */
[----:B--2---:R-:W-:Y:S02]  /*0fd0*/  UIMAD.WIDE.U32 UR24, UR41, UR10, URZ ;  /* 0x0000000a291872a5 */ /* 0x004fe4000f8e003f */
[----:B------:R-:W-:Y:S02]  /*0fe0*/  UIMAD UR10, UR53, UR10, URZ ;  /* 0x0000000a350a72a4 */ /* 0x000fe4000f8e023f */
[----:B------:R-:W-:Y:S01]  /*0ff0*/  USEL UR51, UR24, UR22, !UP1 ;  /* 0x0000001618337287 */ /* 0x000fe2000c800000 */
[----:B---3--:R-:W-:Y:S01]  /*1000*/  IABS R4, UR42 ;  /* 0x0000002a00047c13 */ /* 0x008fe20008000000 */
[----:B------:R-:W-:Y:S01]  /*1010*/  UIMAD UR30, UR41, UR11, UR10 ;  /* 0x0000000b291e72a4 */ /* 0x000fe2000f8e020a */
[----:B----4-:R-:W2:Y:S02]  /*1020*/  MUFU.RCP R2, R2 ;  /* 0x0000000200027308 */ /* 0x010ea40000001000 */
[----:B------:R-:W-:Y:S01]  /*1030*/  @!UP1 ULDC.64 UR10, c[0x0][0x418] ;  /* 0x00010600000a9ab9 */ /* 0x000fe20000000a00 */
[----:B------:R-:W-:-:S02]  /*1040*/  UIADD3 UR30, UR25, UR30, URZ ;  /* 0x0000001e191e7290 */ /* 0x000fc4000fffe03f */
[----:B------:R-:W-:Y:S02]  /*1050*/  @!UP1 UIMAD.WIDE.U32 UR36, UR41, UR10, URZ ;  /* 0x0000000a292492a5 */ /* 0x000fe4000f8e003f */
[----:B-1----:R-:W-:Y:S02]  /*1060*/  UIMAD.WIDE.U32 UR28, UR8, UR12, URZ ;  /* 0x0000000c081c72a5 */ /* 0x002fe4000f8e003f */
[----:B------:R-:W-:Y:S02]  /*1070*/  @UP1 UIADD3 UR30, UR23, UR16, URZ ;  /* 0x00000010171e1290 */ /* 0x000fe4000fffe03f */
[----:B------:R-:W-:Y:S02]  /*1080*/  UIMAD UR40, UR8, UR13, UR29 ;  /* 0x0000000d082872a4 */ /* 0x000fe4000f8e021d */
[----:B------:R-:W-:Y:S01]  /*1090*/  @!UP1 UIMAD UR8, UR53, UR10, URZ ;  /* 0x0000000a350892a4 */ /* 0x000fe2000f8e023f */
[----:B------:R-:W-:Y:S01]  /*10a0*/  @UP1 ULDC.64 UR12, c[0x0][0x420] ;  /* 0x00010800000c1ab9 */ /* 0x000fe20000000a00 */
[----:B-----5:R-:W-:Y:S01]  /*10b0*/  USHF.L.U32 UR15, UR15, 0x7, URZ ;  /* 0x000000070f0f7899 */ /* 0x020fe2000800063f */
[----:B--2---:R-:W-:Y:S01]  /*10c0*/  VIADD R2, R2, 0xffffffe ;  /* 0x0ffffffe02027836 */ /* 0x004fe20000000000 */
[----:B------:R-:W-:-:S02]  /*10d0*/  @UP1 UIMAD.WIDE.U32 UR38, UR5, UR12, URZ ;  /* 0x0000000c052612a5 */ /* 0x000fc4000f8e003f */
[----:B------:R-:W-:Y:S01]  /*10e0*/  @!UP1 UIMAD UR35, UR41, UR11, UR8 ;  /* 0x0000000b292392a4 */ /* 0x000fe2000f8e0208 */
[----:B------:R-:W1:Y:S01]  /*10f0*/  F2I.FTZ.U32.TRUNC.NTZ R3, R2 ;  /* 0x0000000200037305 */ /* 0x000e62000021f000 */
[----:B------:R-:W-:Y:S02]  /*1100*/  UIADD3 UR8, UR17, 0x3f, URZ ;  /* 0x0000003f11087890 */ /* 0x000fe4000fffe03f */
[----:B------:R-:W-:Y:S02]  /*1110*/  @UP1 UIMAD UR45, UR5, UR13, UR39 ;  /* 0x0000000d052d12a4 */ /* 0x000fe4000f8e0227 */
[----:B------:R-:W-:Y:S02]  /*1120*/  USHF.R.S32.HI UR13, URZ, 0x1f, UR8 ;  /* 0x0000001f3f0d7899 */ /* 0x000fe40008011408 */
[----:B------:R-:W-:Y:S02]  /*1130*/  USEL UR31, UR15, URZ, UP2 ;  /* 0x0000003f0f1f7287 */ /* 0x000fe40009000000 */
[----:B------:R-:W-:-:S02]  /*1140*/  ULEA.HI UR29, UR13, UR8, URZ, 0x6 ;  /* 0x000000080d1d7291 */ /* 0x000fc4000f8f303f */
[----:B------:R-:W-:Y:S02]  /*1150*/  UIMAD UR8, UR33, UR41, URZ ;  /* 0x00000029210872a4 */ /* 0x000fe4000f8e023f */
[----:B------:R-:W-:Y:S01]  /*1160*/  UIMAD.WIDE UR10, UR56, UR55, URZ ;  /* 0x00000037380a72a5 */ /* 0x000fe2000f8e023f */
[--C-:B-1----:R-:W-:Y:S01]  /*1170*/  IMAD.MOV R0, RZ, RZ, -R3.reuse ;  /* 0x000000ffff007224 */ /* 0x102fe200078e0a03 */
[----:B------:R-:W-:Y:S01]  /*1180*/  UIMAD.WIDE.U32 UR14, UR41, UR54, URZ ;  /* 0x00000036290e72a5 */ /* 0x000fe2000f8e003f */
[----:B------:R-:W-:Y:S01]  /*1190*/  IMAD.MOV.U32 R2, RZ, RZ, RZ ;  /* 0x000000ffff027224 */ /* 0x000fe200078e00ff */
[----:B------:R-:W-:Y:S01]  /*11a0*/  UIMAD UR8, UR53, UR54, UR8 ;  /* 0x00000036350872a4 */ /* 0x000fe2000f8e0208 */
[----:B------:R-:W-:Y:S01]  /*11b0*/  IMAD R0, R0, R5, RZ ;  /* 0x0000000500007224 */ /* 0x000fe200078e02ff */
[----:B------:R-:W-:Y:S02]  /*11c0*/  UIMAD.WIDE.U32 UR24, UR10, UR14, URZ ;  /* 0x0000000e0a1872a5 */ /* 0x000fe4000f8e003f */
[----:B------:R-:W-:Y:S01]  /*11d0*/  UIMAD UR22, UR11, UR14, URZ ;  /* 0x0000000e0b1672a4 */ /* 0x000fe2000f8e023f */
[----:B------:R-:W-:Y:S01]  /*11e0*/  IMAD.HI.U32 R0, R3, R0, R2 ;  /* 0x0000000003007227 */ /* 0x000fe200078e0002 */
[----:B------:R-:W-:Y:S01]  /*11f0*/  MOV R2, R4 ;  /* 0x0000000400027202 */ /* 0x000fe20000000f00 */
[----:B------:R-:W-:-:S02]  /*1200*/  UIADD3 UR8, UR15, UR8, URZ ;  /* 0x000000080f087290 */ /* 0x000fc4000fffe03f */
[----:B------:R-:W-:Y:S02]  /*1210*/  UIMAD.WIDE.U32 UR14, UR10, UR5, URZ ;  /* 0x000000050a0e72a5 */ /* 0x000fe4000f8e003f */
[----:B------:R-:W-:Y:S01]  /*1220*/  IMAD.HI.U32 R0, R0, R2, RZ ;  /* 0x0000000200007227 */ /* 0x000fe200078e00ff */
[----:B------:R-:W-:Y:S02]  /*1230*/  ULOP3.LUT UR16, UR29, 0xffffffc0, URZ, 0xc0, !UPT ;  /* 0xffffffc01d107892 */ /* 0x000fe4000f8ec03f */
[----:B------:R-:W-:Y:S01]  /*1240*/  USHF.L.U64.HI UR12, UR41, 0x7, UR53 ;  /* 0x00000007290c7899 */ /* 0x000fe20008010235 */
[----:B------:R-:W-:Y:S01]  /*1250*/  IMAD.MOV R3, RZ, RZ, -R0 ;  /* 0x000000ffff037224 */ /* 0x000fe200078e0a00 */
[----:B------:R-:W-:Y:S02]  /*1260*/  UIMAD UR8, UR10, UR8, UR22 ;  /* 0x000000080a0872a4 */ /* 0x000fe4000f8e0216 */
[----:B------:R-:W-:Y:S01]  /*1270*/  USEL UR52, UR24, UR14, !UP1 ;  /* 0x0000000e18347287 */ /* 0x000fe2000c800000 */
[----:B------:R-:W-:Y:S01]  /*1280*/  IMAD R2, R5, R3, R2 ;  /* 0x0000000305027224 */ /* 0x000fe200078e0202 */
[----:B------:R-:W-:-:S02]  /*1290*/  UIADD3 UR14, UR16, -0x40, URZ ;  /* 0xffffffc0100e7890 */ /* 0x000fc4000fffe03f */
[----:B------:R-:W-:Y:S02]  /*12a0*/  USEL UR34, UR12, URZ, UP2 ;  /* 0x0000003f0c227287 */ /* 0x000fe40009000000 */
[----:B------:R-:W-:Y:S01]  /*12b0*/  ISETP.GT.U32.AND P1, PT, R5, R2, PT ;  /* 0x000000020500720c */ /* 0x000fe20003f24070 */
[----:B------:R-:W-:Y:S02]  /*12c0*/  UIMAD UR22, UR11, UR5, URZ ;  /* 0x000000050b1672a4 */ /* 0x000fe4000f8e023f */
[----:B------:R-:W-:Y:S02]  /*12d0*/  UIADD3 UR43, UR25, UR8, URZ ;  /* 0x00000008192b7290 */ /* 0x000fe4000fffe03f */
[----:B------:R-:W-:Y:S02]  /*12e0*/  USHF.R.S32.HI UR33, URZ, 0x1f, UR14 ;  /* 0x0000001f3f217899 */ /* 0x000fe4000801140e */
[----:B------:R-:W-:Y:S02]  /*12f0*/  UIADD3 UR8, UP2, UR14, UR31, URZ ;  /* 0x0000001f0e087290 */ /* 0x000fe4000ff5e03f */
[----:B------:R-:W-:-:S02]  /*1300*/  @UP1 UIADD3 UR43, UR15, UR22, URZ ;  /* 0x000000160f2b1290 */ /* 0x000fc4000fffe03f */
[----:B------:R-:W-:Y:S02]  /*1310*/  UIADD3.X UR15, UR33, UR34, URZ, UP2, !UPT ;  /* 0x00000022210f7290 */ /* 0x000fe400097fe43f */
[----:B------:R-:W-:Y:S01]  /*1320*/  @!P1 IMAD.IADD R2, R2, 0x1, -R5 ;  /* 0x0000000102029824 */ /* 0x000fe200078e0a05 */
[----:B------:R-:W-:Y:S01]  /*1330*/  @!UP1 UIADD3 UR45, UR37, UR35, URZ ;  /* 0x00000023252d9290 */ /* 0x000fe2000fffe03f */
[----:B------:R-:W-:Y:S01]  /*1340*/  @!P1 IADD3 R0, R0, 0x1, RZ ;  /* 0x0000000100009810 */ /* 0x000fe20007ffe0ff */
[----:B------:R-:W-:Y:S01]  /*1350*/  UIMAD UR11, UR11, UR8, URZ ;  /* 0x000000080b0b72a4 */ /* 0x000fe2000f8e023f */
[----:B------:R-:W-:Y:S01]  /*1360*/  PLOP3.LUT P1, PT, PT, PT, UP0, 0x80, 0x0 ;  /* 0x000000000000781c */ /* 0x000fe20003f2f008 */
[----:B------:R-:W-:Y:S01]  /*1370*/  UIMAD.WIDE.U32 UR34, UR10, UR8, URZ ;  /* 0x000000080a2272a5 */ /* 0x000fe2000f8e003f */
[----:B------:R-:W-:Y:S01]  /*1380*/  ISETP.GE.U32.AND P0, PT, R2, R5, PT ;  /* 0x000000050200720c */ /* 0x000fe20003f06070 */
[----:B------:R-:W-:Y:S01]  /*1390*/  @UP3 UIMAD UR8, UR41, UR46, URZ ;  /* 0x0000002e290832a4 */ /* 0x000fe2000f8e023f */
[----:B------:R-:W-:Y:S01]  /*13a0*/  LOP3.LUT R2, R6, UR42, RZ, 0x3c, !PT ;  /* 0x0000002a06027c12 */ /* 0x000fe2000f8e3cff */
[----:B------:R-:W-:Y:S01]  /*13b0*/  UIMAD UR15, UR10, UR15, UR11 ;  /* 0x0000000f0a0f72a4 */ /* 0x000fe2000f8e020b */
[----:B------:R-:W-:-:S02]  /*13c0*/  @UP0 ULDC.64 UR18, c[0x0][0x248] ;  /* 0x0000920000120ab9 */ /* 0x000fc40000000a00 */
[----:B------:R-:W-:Y:S01]  /*13d0*/  ISETP.GE.AND P2, PT, R2, RZ, PT ;  /* 0x000000ff0200720c */ /* 0x000fe20003f46270 */
[----:B------:R-:W-:Y:S01]  /*13e0*/  @UP3 USEL UR10, UR8, UR5, !UP1 ;  /* 0x00000005080a3287 */ /* 0x000fe2000c800000 */
[----:B------:R-:W-:Y:S01]  /*13f0*/  @UP0 ULDC.64 UR12, c[0x0][0x250] ;  /* 0x00009400000c0ab9 */ /* 0x000fe20000000a00 */
[----:B------:R-:W-:Y:S01]  /*1400*/  @UP0 UIMAD.WIDE.U32 UR24, UR26, UR18, URZ ;  /* 0x000000121a1802a5 */ /* 0x000fe2000f8e003f */
[----:B------:R-:W-:Y:S01]  /*1410*/  @UP3 ULDC UR8, c[0x0][0x2e4] ;  /* 0x0000b90000083ab9 */ /* 0x000fe20000000800 */
[----:B------:R-:W-:Y:S02]  /*1420*/  @UP0 UIMAD UR26, UR26, UR19, URZ ;  /* 0x000000131a1a02a4 */ /* 0x000fe4000f8e023f */
[----:B------:R-:W-:Y:S01]  /*1430*/  @P0 VIADD R0, R0, 0x1 ;  /* 0x0000000100000836 */ /* 0x000fe20000000000 */
[----:B------:R-:W-:Y:S01]  /*1440*/  @UP0 UIMAD.WIDE.U32 UR22, UR27, UR12, URZ ;  /* 0x0000000c1b1602a5 */ /* 0x000fe2000f8e003f */
[----:B------:R-:W-:Y:S01]  /*1450*/  PLOP3.LUT P0, PT, PT, PT, UP3, 0x80, 0x0 ;  /* 0x000000000000781c */ /* 0x000fe20003f0f038 */
[----:B------:R-:W-:Y:S01]  /*1460*/  @UP3 UIMAD UR16, UR42, UR8, UR10 ;  /* 0x000000082a1032a4 */ /* 0x000fe2000f8e020a */
[----:B------:R-:W-:Y:S01]  /*1470*/  IMAD.MOV.U32 R13, RZ, RZ, R0 ;  /* 0x000000ffff0d7224 */ /* 0x000fe200078e0000 */
[----:B------:R-:W-:-:S02]  /*1480*/  @!UP3 UIMAD UR8, UR41, UR55, UR42 ;  /* 0x000000372908b2a4 */ /* 0x000fc4000f8e022a */
[----:B------:R-:W-:Y:S02]  /*1490*/  UIMAD UR44, UR42, UR56, URZ ;  /* 0x000000382a2c72a4 */ /* 0x000fe4000f8e023f */
[----:B------:R-:W-:Y:S01]  /*14a0*/  @UP0 UIMAD UR11, UR27, UR13, URZ ;  /* 0x0000000d1b0b02a4 */ /* 0x000fe2000f8e023f */
[----:B------:R-:W-:Y:S01]  /*14b0*/  @!P2 IADD3 R13, -R13, RZ, RZ ;  /* 0x000000ff0d0da210 */ /* 0x000fe20007ffe1ff */
[----:B------:R-:W-:Y:S01]  /*14c0*/  USEL UR48, UR40, URZ, UP4 ;  /* 0x0000003f28307287 */ /* 0x000fe2000a000000 */
[----:B------:R-:W-:Y:S01]  /*14d0*/  @!P3 LOP3.LUT R13, RZ, R6, RZ, 0x33, !PT ;  /* 0x00000006ff0db212 */ /* 0x000fe200078e33ff */
[----:B------:R-:W-:Y:S02]  /*14e0*/  @!UP3 UIMAD UR16, UR8, UR46, URZ ;  /* 0x0000002e0810b2a4 */ /* 0x000fe4000f8e023f */
[----:B------:R-:W-:Y:S02]  /*14f0*/  @UP0 UIADD3 UR27, UR25, UR26, URZ ;  /* 0x0000001a191b0290 */ /* 0x000fe4000fffe03f */
[----:B------:R-:W-:-:S02]  /*1500*/  USHF.R.S32.HI UR50, URZ, 0x1f, UR44 ;  /* 0x0000001f3f327899 */ /* 0x000fc4000801142c */
[----:B------:R-:W-:Y:S02]  /*1510*/  USEL UR49, UR28, URZ, UP4 ;  /* 0x0000003f1c317287 */ /* 0x000fe4000a000000 */
[----:B------:R-:W-:Y:S02]  /*1520*/  USHF.R.S32.HI UR41, URZ, 0x6, UR29 ;  /* 0x000000063f297899 */ /* 0x000fe4000801141d */
[----:B------:R-:W-:Y:S02]  /*1530*/  @UP0 UIADD3 UR42, UR23, UR11, URZ ;  /* 0x0000000b172a0290 */ /* 0x000fe4000fffe03f */
[----:B------:R-:W-:Y:S01]  /*1540*/  UIADD3 UR46, UR35, UR15, URZ ;  /* 0x0000000f232e7290 */ /* 0x000fe2000fffe03f */
        /* <DEDUP_REMOVED lines=16> */
.L_x_520:
        /* <DEDUP_REMOVED lines=14> */
.L_x_521:
        /* <DEDUP_REMOVED lines=13> */
.L_x_522:
[----:B------:R-:W-:Y:S08]  /*1800*/  S2UR UR8, SR_CTAID.Z ;  /* 0x00000000000879c3 */ /* 0x000ff00000002700 */
[----:B------:R-:W1:Y:S02]  /*1810*/  S2UR UR5, SR_CTAID.Y ;  /* 0x00000000000579c3 */ /* 0x000e640000002600 */
[----:B-1----:R-:W-:-:S04]  /*1820*/  UIMAD UR5, UR5, UR55, UR8 ;  /* 0x00000037050572a4 */ /* 0x002fc8000f8e0208 */
[----:B------:R-:W-:-:S12]  /*1830*/  UIMAD UR5, UR5, UR54, URZ ;  /* 0x00000036050572a4 */ /* 0x000fd8000f8e023f */
.L_x_523:
[----:B------:R-:W1:Y:S01]  /*1840*/  S2R R21, SR_TID.X ;  /* 0x0000000000157919 */ /* 0x000e620000002100 */
[----:B------:R-:W-:Y:S01]  /*1850*/  SHF.R.S32.HI R20, RZ, 0x1f, R242 ;  /* 0x0000001fff147819 */ /* 0x000fe200000114f2 */
[----:B------:R-:W2:Y:S01]  /*1860*/  S2UR UR15, SR_CTAID.Z ;  /* 0x00000000000f79c3 */ /* 0x000ea20000002700 */
[----:B------:R-:W-:Y:S01]  /*1870*/  IADD3 R0, P0, R242, UR14, RZ ;  /* 0x0000000ef2007c10 */ /* 0x000fe2000ff1e0ff */
[----:B------:R-:W-:Y:S01]  /*1880*/  UIADD3 UR35, UR14, UR5, URZ ;  /* 0x000000050e237290 */ /* 0x000fe2000fffe03f */
[--C-:B------:R-:W-:Y:S01]  /*1890*/  SHF.R.S32.HI R231, RZ, 0x1f, R230.reuse ;  /* 0x0000001fffe77819 */ /* 0x100fe200000114e6 */
[----:B------:R-:W-:Y:S01]  /*18a0*/  UIADD3 UR5, -UR9, UR17, UR47 ;  /* 0x0000001109057290 */ /* 0x000fe2000fffe12f */
[----:B------:R-:W-:Y:S01]  /*18b0*/  IADD3.X R2, R20, UR33, RZ, P0, !PT ;  /* 0x0000002114027c10 */ /* 0x000fe200087fe4ff */
[----:B------:R-:W-:Y:S01]  /*18c0*/  UIMAD UR39, UR56, UR55, URZ ;  /* 0x00000037382772a4 */ /* 0x000fe2000f8e023f */
[----:B------:R-:W-:Y:S01]  /*18d0*/  BSSY B1, `(.L_x_519) ;  /* 0x0000718000017945 */ /* 0x000fe20003800000 */
[----:B------:R-:W3:Y:S01]  /*18e0*/  LDC.64 R14, c[0x0][0x420] ;  /* 0x00010800ff0e7b82 */ /* 0x000ee20000000a00 */
[----:B------:R-:W-:Y:S01]  /*18f0*/  ULDC UR11, c[0x0][0x398] ;  /* 0x0000e600000b7ab9 */ /* 0x000fe20000000800 */
[----:B------:R-:W-:Y:S01]  /*1900*/  IMAD R4, R2, UR20, RZ ;  /* 0x0000001402047c24 */ /* 0x000fe2000f8e02ff */
[----:B------:R-:W-:Y:S01]  /*1910*/  UIADD3 UR5, UR5, -UR11, URZ ;  /* 0x8000000b05057290 */ /* 0x000fe2000fffe03f */
[C---:B------:R-:W-:Y:S01]  /*1920*/  IMAD.WIDE.U32 R2, R0.reuse, UR20, R230 ;  /* 0x0000001400027c25 */ /* 0x040fe2000f8e00e6 */
[----:B------:R-:W-:Y:S01]  /*1930*/  ULDC.64 UR28, c[0x0][0x428] ;  /* 0x00010a00001c7ab9 */ /* 0x000fe20000000a00 */
[----:B------:R-:W-:Y:S01]  /*1940*/  ULDC.64 UR36, c[0x0][0x478] ;  /* 0x00011e0000247ab9 */ /* 0x000fe20000000a00 */
[----:B------:R-:W-:Y:S01]  /*1950*/  UIADD3 UR16, UR14, UR16, URZ ;  /* 0x000000100e107290 */ /* 0x000fe2000fffe03f */
[----:B------:R-:W4:Y:S01]  /*1960*/  S2UR UR38, SR_CTAID.Z ;  /* 0x00000000002679c3 */ /* 0x000f220000002700 */
[----:B------:R-:W-:Y:S01]  /*1970*/  IMAD R0, R0, UR21, R4 ;  /* 0x0000001500007c24 */ /* 0x000fe2000f8e0204 */
[----:B------:R-:W-:Y:S01]  /*1980*/  IADD3 R6, P0, R2, UR51, RZ ;  /* 0x0000003302067c10 */ /* 0x000fe2000ff1e0ff */
[----:B------:R-:W-:Y:S01]  /*1990*/  ULDC.64 UR58, c[0x0][0x2b0] ;  /* 0x0000ac00003a7ab9 */ /* 0x000fe20000000a00 */
[----:B------:R-:W-:Y:S01]  /*19a0*/  ULDC.64 UR22, c[0x0][0x210] ;  /* 0x0000840000167ab9 */ /* 0x000fe20000000a00 */
[----:B------:R-:W-:Y:S01]  /*19b0*/  ULDC.64 UR24, c[0x0][0x3e0] ;  /* 0x0000f80000187ab9 */ /* 0x000fe20000000a00 */
[----:B------:R-:W-:Y:S01]  /*19c0*/  IADD3.X R7, R3, UR30, R0, P0, !PT ;  /* 0x0000001e03077c10 */ /* 0x000fe200087fe400 */
[----:B------:R-:W-:Y:S01]  /*19d0*/  ULDC.64 UR30, c[0x0][0x258] ;  /* 0x00009600001e7ab9 */ /* 0x000fe20000000a00 */
[----:B------:R-:W-:Y:S01]  /*19e0*/  IADD3 R2, P0, R230, UR10, RZ ;  /* 0x0000000ae6027c10 */ /* 0x000fe2000ff1e0ff */
[----:B--2---:R-:W-:Y:S01]  /*19f0*/  USHF.R.S32.HI UR54, URZ, 0x1f, UR15 ;  /* 0x0000001f3f367899 */ /* 0x004fe2000801140f */
[----:B------:R-:W-:Y:S01]  /*1a00*/  IMAD.U32 R10, RZ, RZ, UR30 ;  /* 0x0000001eff0a7e24 */ /* 0x000fe2000f8e00ff */
[----:B------:R-:W-:Y:S01]  /*1a10*/  USHF.L.U32 UR10, UR39, 0x6, URZ ;  /* 0x00000006270a7899 */ /* 0x000fe2000800063f */
[----:B------:R-:W-:Y:S01]  /*1a20*/  IADD3.X R3, R231, UR45, RZ, P0, !PT ;  /* 0x0000002de7037c10 */ /* 0x000fe200087fe4ff */
[----:B------:R-:W-:Y:S01]  /*1a30*/  UIMAD UR11, UR54, UR30, URZ ;  /* 0x0000001e360b72a4 */ /* 0x000fe2000f8e023f */
[----:B-1----:R-:W-:Y:S01]  /*1a40*/  SHF.R.S32.HI R22, RZ, 0x1f, R21 ;  /* 0x0000001fff167819 */ /* 0x002fe20000011415 */
[----:B------:R-:W-:Y:S01]  /*1a50*/  UIADD3 UR15, UP2, UP1, UR34, UR10, UR44 ;  /* 0x0000000a220f7290 */ /* 0x000fe2000f95e02c */
[C---:B---3--:R-:W-:Y:S01]  /*1a60*/  IMAD R0, R14.reuse, UR33, RZ ;  /* 0x000000210e007c24 */ /* 0x048fe2000f8e02ff */
[----:B------:R-:W-:Y:S01]  /*1a70*/  USHF.R.S32.HI UR44, URZ, 0x1f, UR5 ;  /* 0x0000001f3f2c7899 */ /* 0x000fe20008011405 */
[----:B------:R-:W-:Y:S01]  /*1a80*/  IMAD.WIDE.U32 R2, R14, UR14, R2 ;  /* 0x0000000e0e027c25 */ /* 0x000fe2000f8e0002 */
[----:B------:R-:W-:Y:S01]  /*1a90*/  LEA.HI R5, R22, R21, RZ, 0x5 ;  /* 0x0000001516057211 */ /* 0x000fe200078f28ff */
[----:B------:R-:W-:-:S02]  /*1aa0*/  USHF.R.S32.HI UR10, URZ, 0x1f, UR10 ;  /* 0x0000001f3f0a7899 */ /* 0x000fc4000801140a */
[----:B------:R-:W-:Y:S01]  /*1ab0*/  IMAD R0, R15, UR14, R0 ;  /* 0x0000000e0f007c24 */ /* 0x000fe2000f8e0200 */
[----:B------:R-:W-:Y:S01]  /*1ac0*/  LOP3.LUT R4, R5, 0xffffffe0, RZ, 0xc0, !PT ;  /* 0xffffffe005047812 */ /* 0x000fe200078ec0ff */
[----:B----4-:R-:W-:Y:S01]  /*1ad0*/  UIMAD UR31, UR38, UR31, UR11 ;  /* 0x0000001f261f72a4 */ /* 0x010fe2000f8e020b */
[----:B------:R-:W-:Y:S01]  /*1ae0*/  IMAD.WIDE.U32 R10, R10, UR38, R6 ;  /* 0x000000260a0a7c25 */ /* 0x000fe2000f8e0006 */
[----:B------:R-:W-:Y:S02]  /*1af0*/  UIMAD UR11, UR54, UR28, URZ ;  /* 0x0000001c360b72a4 */ /* 0x000fe4000f8e023f */
[----:B------:R-:W-:Y:S01]  /*1b00*/  ULEA.HI UR44, UR44, UR5, URZ, 0x6 ;  /* 0x000000052c2c7291 */ /* 0x000fe2000f8f303f */
[----:B------:R-:W-:Y:S01]  /*1b10*/  IMAD.IADD R3, R3, 0x1, R0 ;  /* 0x0000000103037824 */ /* 0x000fe200078e0200 */
[----:B------:R-:W-:Y:S01]  /*1b20*/  UIMAD UR29, UR38, UR29, UR11 ;  /* 0x0000001d261d72a4 */ /* 0x000fe2000f8e020b */
[----:B------:R-:W-:Y:S01]  /*1b30*/  IMAD.U32 R0, RZ, RZ, UR28 ;  /* 0x0000001cff007e24 */ /* 0x000fe2000f8e00ff */
[----:B------:R-:W-:Y:S01]  /*1b40*/  UIADD3.X UR10, UR46, UR10, UR50, UP2, UP1 ;  /* 0x0000000a2e0a7290 */ /* 0x000fe200097e2432 */
[----:B------:R-:W-:Y:S01]  /*1b50*/  IMAD.IADD R18, R21, 0x1, -R4 ;  /* 0x0000000115127824 */ /* 0x000fe200078e0a04 */
[----:B------:R-:W-:Y:S01]  /*1b60*/  UIADD3 UR11, UP2, UP1, UR49, UR15, UR52 ;  /* 0x0000000f310b7290 */ /* 0x000fe2000f95e034 */
[----:B------:R-:W-:Y:S01]  /*1b70*/  IMAD.WIDE.U32 R2, R0, UR38, R2 ;  /* 0x0000002600027c25 */ /* 0x000fe2000f8e0002 */
[----:B------:R-:W-:Y:S01]  /*1b80*/  SHF.R.S32.HI R0, RZ, 0x5, R5 ;  /* 0x00000005ff007819 */ /* 0x000fe20000011405 */
[----:B------:R-:W-:Y:S01]  /*1b90*/  USHF.R.S32.HI UR44, URZ, 0x6, UR44 ;  /* 0x000000063f2c7899 */ /* 0x000fe2000801142c */
[----:B------:R-:W-:Y:S01]  /*1ba0*/  LEA R220, P3, R10, UR22, 0x1 ;  /* 0x000000160adc7c11 */ /* 0x000fe2000f8608ff */
[----:B------:R-:W-:Y:S01]  /*1bb0*/  VIADD R5, R3, UR29 ;  /* 0x0000001d03057c36 */ /* 0x000fe20008000000 */
[----:B------:R-:W-:Y:S01]  /*1bc0*/  UIADD3.X UR5, UR48, UR10, UR43, UP2, UP1 ;  /* 0x0000000a30057290 */ /* 0x000fe200097e242b */
[----:B------:R-:W-:Y:S01]  /*1bd0*/  IMAD R3, R0, UR39, R18 ;  /* 0x0000002700037c24 */ /* 0x000fe2000f8e0212 */
[----:B------:R-:W-:Y:S01]  /*1be0*/  UISETP.LT.AND UP1, UPT, URZ, UR44, UPT ;  /* 0x0000002c3f00728c */ /* 0x000fe2000bf21270 */
[----:B------:R-:W-:Y:S01]  /*1bf0*/  IMAD.MOV.U32 R4, RZ, RZ, R2 ;  /* 0x000000ffff047224 */ /* 0x000fe200078e0002 */
[----:B------:R-:W-:Y:S01]  /*1c00*/  UIMAD.WIDE UR14, UR35, 0x4, UR36 ;  /* 0x00000004230e78a5 */ /* 0x000fe2000f8e0224 */
[-C--:B------:R-:W-:Y:S01]  /*1c10*/  IMAD R2, R20, R14.reuse, RZ ;  /* 0x0000000e14027224 */ /* 0x080fe200078e02ff */
[C---:B------:R-:W-:Y:S01]  /*1c20*/  IADD3 R0, P0, R3.reuse, UR11, RZ ;  /* 0x0000000b03007c10 */ /* 0x040fe2000ff1e0ff */
[----:B------:R-:W-:Y:S01]  /*1c30*/  USEL UR44, URZ, UR44, !UP1 ;  /* 0x0000002c3f2c7287 */ /* 0x000fe2000c800000 */
[----:B------:R-:W-:Y:S01]  /*1c40*/  IMAD.WIDE.U32 R4, R242, R14, R4 ;  /* 0x0000000ef2047225 */ /* 0x000fe200078e0004 */
[----:B------:R-:W-:Y:S01]  /*1c50*/  ULDC.64 UR10, c[0x0][0x400] ;  /* 0x00010000000a7ab9 */ /* 0x000fe20000000a00 */
[----:B------:R-:W-:Y:S01]  /*1c60*/  LEA.HI.X.SX32 R3, R3, UR5, 0x1, P0 ;  /* 0x0000000503037c11 */ /* 0x000fe200080f0eff */
[----:B------:R-:W-:Y:S01]  /*1c70*/  UISETP.GT.AND UP1, UPT, UR41, UR44, UPT ;  /* 0x0000002c2900728c */ /* 0x000fe2000bf24270 */
[----:B------:R-:W-:Y:S01]  /*1c80*/  LEA R212, P0, R0, UR10, 0x2 ;  /* 0x0000000a00d47c11 */ /* 0x000fe2000f8010ff */
[----:B------:R-:W-:Y:S01]  /*1c90*/  IMAD R2, R242, R15, R2 ;  /* 0x0000000ff2027224 */ /* 0x000fe200078e0202 */
[----:B------:R-:W-:Y:S01]  /*1ca0*/  LEA R218, P2, R4, UR24, 0x1 ;  /* 0x0000001804da7c11 */ /* 0x000fe2000f8408ff */
[----:B------:R-:W-:Y:S01]  /*1cb0*/  VIADD R17, R11, UR31 ;  /* 0x0000001f0b117c36 */ /* 0x000fe20008000000 */
[----:B------:R-:W-:Y:S01]  /*1cc0*/  LEA.HI.X R213, R0, UR11, R3, 0x2, P0 ;  /* 0x0000000b00d57c11 */ /* 0x000fe200080f1403 */
[----:B------:R-:W-:Y:S01]  /*1cd0*/  IMAD.IADD R16, R5, 0x1, R2 ;  /* 0x0000000105107824 */ /* 0x000fe200078e0202 */
[----:B------:R-:W-:Y:S01]  /*1ce0*/  PLOP3.LUT P0, PT, PT, PT, UP1, 0x80, 0x0 ;  /* 0x000000000000781c */ /* 0x000fe20003f0f018 */
[----:B------:R-:W-:Y:S01]  /*1cf0*/  UIMAD.WIDE UR10, UR16, 0x4, UR58 ;  /* 0x00000004100a78a5 */ /* 0x000fe2000f8e023a */
[----:B------:R-:W-:Y:S01]  /*1d00*/  LEA.HI.X R221, R10, UR23, R17, 0x1, P3 ;  /* 0x000000170add7c11 */ /* 0x000fe200098f0c11 */
[----:B------:R-:W-:Y:S01]  /*1d10*/  UIADD3 UR8, UR41, -0x1, URZ ;  /* 0xffffffff29087890 */ /* 0x000fe2000fffe03f */
[----:B------:R-:W-:Y:S01]  /*1d20*/  LEA.HI.X R219, R4, UR25, R16, 0x1, P2 ;  /* 0x0000001904db7c11 */ /* 0x000fe200090f0c10 */
[----:B------:R-:W-:-:S08]  /*1d30*/  UMOV UR16, UR14 ;  /* 0x0000000e00107c82 */ /* 0x000fd00008000000 */
        /* <DEDUP_REMOVED lines=22> */
.L_x_525:
        /* <DEDUP_REMOVED lines=21> */
.L_x_526:
[----:B------:R-:W1:Y:S01]  /*1ff0*/  S2UR UR14, SR_CTAID.Z ;  /* 0x00000000000e79c3 */ /* 0x000e620000002700 */
[----:B------:R-:W-:Y:S01]  /*2000*/  R2UR UR15, R243 ;  /* 0x00000000f30f72ca */ /* 0x000fe200000e0000 */
[----:B------:R-:W-:Y:S01]  /*2010*/  UIMAD UR5, UR32, UR12, URZ ;  /* 0x0000000c200572a4 */ /* 0x000fe2000f8e023f */
[----:B------:R-:W-:Y:S01]  /*2020*/  IMAD.U32 R2, RZ, RZ, UR12 ;  /* 0x0000000cff027e24 */ /* 0x000fe2000f8e00ff */
[----:B------:R-:W-:Y:S01]  /*2030*/  IADD3 R4, R242, 0x20, RZ ;  /* 0x00000020f2047810 */ /* 0x000fe20007ffe0ff */
[----:B------:R-:W-:Y:S01]  /*2040*/  BSSY B0, `(.L_x_527) ;  /* 0x0000020000007945 */ /* 0x000fe20003800000 */
[----:B------:R-:W-:Y:S01]  /*2050*/  UIMAD UR5, UR47, UR13, UR5 ;  /* 0x0000000d2f0572a4 */ /* 0x000fe2000f8e0205 */
[----:B------:R-:W-:-:S05]  /*2060*/  IMAD.WIDE.U32 R2, R2, UR47, R230 ;  /* 0x0000002f02027c25 */ /* 0x000fca000f8e00e6 */
[----:B------:R-:W-:Y:S01]  /*2070*/  IMAD.U32 R0, RZ, RZ, UR5 ;  /* 0x00000005ff007e24 */ /* 0x000fe2000f8e00ff */
[----:B------:R-:W-:Y:S01]  /*2080*/  IADD3 R2, P0, R2, UR8, RZ ;  /* 0x0000000802027c10 */ /* 0x000fe2000ff1e0ff */
[----:B------:R-:W-:-:S03]  /*2090*/  UIMAD UR9, UR15, -0x40, UR9 ;  /* 0xffffffc00f0978a4 */ /* 0x000fc6000f8e0209 */
[----:B------:R-:W-:-:S03]  /*20a0*/  IADD3.X R3, R3, UR18, R0, P0, !PT ;  /* 0x0000001203037c10 */ /* 0x000fc600087fe400 */
[----:B------:R-:W-:Y:S02]  /*20b0*/  ISETP.GE.AND P3, PT, R242, UR9, PT ;  /* 0x00000009f2007c0c */ /* 0x000fe4000bf66270 */
        /* <DEDUP_REMOVED lines=24> */
.L_x_528:
[----:B------:R-:W-:Y:S05]  /*2240*/  BSYNC B0 ;  /* 0x0000000000007941 */ /* 0x000fea0003800000 */
.L_x_527:
        /* <DEDUP_REMOVED lines=18> */
.L_x_530:
[----:B------:R-:W-:Y:S05]  /*2370*/  BSYNC B0 ;  /* 0x0000000000007941 */ /* 0x000fea0003800000 */
.L_x_529:
[----:B------:R-:W3:Y:S01]  /*2380*/  S2UR UR8, SR_CTAID.Z ;  /* 0x00000000000879c3 */ /* 0x000ee20000002700 */
[----:B--2---:R-:W-:Y:S01]  /*2390*/  IMAD.U32 R2, RZ, RZ, UR10 ;  /* 0x0000000aff027e24 */ /* 0x004fe2000f8e00ff */
[----:B------:R-:W-:Y:S01]  /*23a0*/  UIMAD UR5, UR32, UR10, URZ ;  /* 0x0000000a200572a4 */ /* 0x000fe2000f8e023f */
[----:B------:R-:W-:Y:S02]  /*23b0*/  BSSY B0, `(.L_x_531) ;  /* 0x000001d000007945 */ /* 0x000fe40003800000 */
[----:B------:R-:W-:Y:S01]  /*23c0*/  IMAD.WIDE.U32 R2, R2, UR47, R230 ;  /* 0x0000002f02027c25 */ /* 0x000fe2000f8e00e6 */
[----:B------:R-:W-:Y:S02]  /*23d0*/  UIMAD UR47, UR47, UR11, UR5 ;  /* 0x0000000b2f2f72a4 */ /* 0x000fe4000f8e0205 */
[----:B------:R-:W2:Y:S01]  /*23e0*/  S2UR UR12, SR_CTAID.Z ;  /* 0x00000000000c79c3 */ /* 0x000ea20000002700 */
[----:B------:R-:W-:-:S03]  /*23f0*/  IADD3 R2, P0, R2, UR16, RZ ;  /* 0x0000001002027c10 */ /* 0x000fc6000ff1e0ff */
[----:B------:R-:W-:-:S05]  /*2400*/  IMAD.U32 R0, RZ, RZ, UR47 ;  /* 0x0000002fff007e24 */ /* 0x000fca000f8e00ff */
[----:B------:R-:W-:Y:S01]  /*2410*/  IADD3.X R3, R3, UR17, R0, P0, !PT ;  /* 0x0000001103037c10 */ /* 0x000fe200087fe400 */
[----:B---3--:R-:W-:-:S03]  /*2420*/  USHF.R.S32.HI UR13, URZ, 0x1f, UR8 ;  /* 0x0000001f3f0d7899 */ /* 0x008fc60008011408 */
[----:B------:R-:W-:Y:S02]  /*2430*/  ULDC.64 UR8, c[0x0][0x470] ;  /* 0x00011c0000087ab9 */ /* 0x000fe40000000a00 */
[----:B------:R-:W-:Y:S01]  /*2440*/  UIMAD UR5, UR13, UR8, URZ ;  /* 0x000000080d0572a4 */ /* 0x000fe2000f8e023f */
[----:B------:R-:W-:-:S03]  /*2450*/  MOV R0, UR8 ;  /* 0x0000000800007c02 */ /* 0x000fc60008000f00 */
[----:B--2---:R-:W-:Y:S02]  /*2460*/  UIMAD UR9, UR12, UR9, UR5 ;  /* 0x000000090c0972a4 */ /* 0x004fe4000f8e0205 */
        /* <DEDUP_REMOVED lines=17> */
.L_x_532:
[----:B------:R-:W-:Y:S05]  /*2580*/  BSYNC B0 ;  /* 0x0000000000007941 */ /* 0x000fea0003800000 */
.L_x_531:
        /* <DEDUP_REMOVED lines=19> */
.L_x_524:
[----:B------:R-:W-:Y:S01]  /*26c0*/  PLOP3.LUT P3, PT, PT, PT, UP4, 0x80, 0x0 ;  /* 0x000000000000781c */ /* 0x000fe20003f6f048 */
[----:B------:R-:W-:Y:S01]  /*26d0*/  UIMAD UR28, UR32, UR12, URZ ;  /* 0x0000000c201c72a4 */ /* 0x000fe2000f8e023f */
[----:B------:R-:W-:Y:S01]  /*26e0*/  R2UR UR5, R243 ;  /* 0x00000000f30572ca */ /* 0x000fe200000e0000 */
[----:B------:R-:W-:Y:S01]  /*26f0*/  IMAD.U32 R2, RZ, RZ, UR12 ;  /* 0x0000000cff027e24 */ /* 0x000fe2000f8e00ff */
[----:B------:R-:W-:Y:S01]  /*2700*/  LEA R216, R250, UR4, 0x1 ;  /* 0x00000004fad87c11 */ /* 0x000fe2000f8e08ff */
[----:B------:R-:W-:Y:S01]  /*2710*/  VIADD R0, R242, 0x20 ;  /* 0x00000020f2007836 */ /* 0x000fe20000000000 */
[----:B------:R-:W-:Y:S01]  /*2720*/  UIMAD UR28, UR47, UR13, UR28 ;  /* 0x0000000d2f1c72a4 */ /* 0x000fe2000f8e021c */
[----:B------:R-:W-:Y:S01]  /*2730*/  IMAD.WIDE.U32 R2, R2, UR47, R230 ;  /* 0x0000002f02027c25 */ /* 0x000fe2000f8e00e6 */
[----:B------:R-:W-:Y:S01]  /*2740*/  ULEA.HI UR30, UR8, UR8, URZ, 0x1 ;  /* 0x00000008081e7291 */ /* 0x000fe2000f8f083f */
[----:B------:R-:W-:Y:S04]  /*2750*/  BSSY B0, `(.L_x_534) ;  /* 0x0000030000007945 */ /* 0x000fe80003800000 */
[----:B------:R-:W-:Y:S01]  /*2760*/  @P3 BAR.SYNC.DEFER_BLOCKING 0x0 ;  /* 0x0000000000003b1d */ /* 0x000fe20000010000 */
[----:B------:R-:W-:Y:S01]  /*2770*/  IADD3 R6, P2, R2, UR40, RZ ;  /* 0x0000002802067c10 */ /* 0x000fe2000ff5e0ff */
[----:B------:R-:W-:-:S02]  /*2780*/  UIMAD UR14, UR5, -0x40, UR9 ;  /* 0xffffffc0050e78a4 */ /* 0x000fc4000f8e0209 */
[----:B------:R-:W-:Y:S02]  /*2790*/  UIMAD UR5, UR8, -0x40, UR17 ;  /* 0xffffffc0080578a4 */ /* 0x000fe4000f8e0211 */
[----:B------:R-:W-:Y:S02]  /*27a0*/  ULOP3.LUT UR30, UR30, 0xfffffffe, URZ, 0xc0, !UPT ;  /* 0xfffffffe1e1e7892 */ /* 0x000fe4000f8ec03f */
[----:B------:R-:W-:Y:S02]  /*27b0*/  ISETP.GE.AND P0, PT, R242, UR14, PT ;  /* 0x0000000ef2007c0c */ /* 0x000fe4000bf06270 */
[C---:B------:R-:W-:Y:S02]  /*27c0*/  ISETP.GE.AND P5, PT, R0.reuse, UR14, PT ;  /* 0x0000000e00007c0c */ /* 0x040fe4000bfa6270 */
[----:B------:R-:W-:Y:S01]  /*27d0*/  ISETP.GE.AND P1, PT, R0, UR5, PT ;  /* 0x0000000500007c0c */ /* 0x000fe2000bf26270 */
[----:B------:R-:W-:Y:S01]  /*27e0*/  IMAD.U32 R0, RZ, RZ, UR28 ;  /* 0x0000001cff007e24 */ /* 0x000fe2000f8e00ff */
[----:B------:R-:W-:-:S04]  /*27f0*/  ULDC.64 UR28, c[0x0][0x268] ;  /* 0x00009a00001c7ab9 */ /* 0x000fc80000000a00 */
[----:B------:R-:W-:Y:S01]  /*2800*/  IADD3.X R7, R3, UR42, R0, P2, !PT ;  /* 0x0000002a03077c10 */ /* 0x000fe200097fe400 */
[----:B------:R-:W-:Y:S01]  /*2810*/  IMAD R0, R19, UR28, RZ ;  /* 0x0000001c13007c24 */ /* 0x000fe2000f8e02ff */
[----:B------:R-:W-:Y:S01]  /*2820*/  ISETP.GE.AND P2, PT, R242, UR5, PT ;  /* 0x00000005f2007c0c */ /* 0x000fe2000bf46270 */
[C---:B------:R-:W-:Y:S01]  /*2830*/  IMAD.WIDE.U32 R6, R13.reuse, UR28, R6 ;  /* 0x0000001c0d067c25 */ /* 0x040fe2000f8e0006 */
[----:B------:R1:W-:Y:S01]  /*2840*/  @P0 STS.128 [R216+0x10000], RZ ;  /* 0x010000ffd8000388 */ /* 0x0003e20000000c00 */
[----:B------:R-:W-:Y:S02]  /*2850*/  UIADD3 UR28, UR8, -UR30, URZ ;  /* 0x8000001e081c7290 */ /* 0x000fe4000fffe03f */
[----:B------:R-:W-:Y:S01]  /*2860*/  IMAD R0, R13, UR29, R0 ;  /* 0x0000001d0d007c24 */ /* 0x000fe2000f8e0200 */
[----:B------:R1:W-:Y:S01]  /*2870*/  @P0 STS.128 [R216+0x12000], RZ ;  /* 0x012000ffd8000388 */ /* 0x0003e20000000c00 */
[----:B------:R-:W-:Y:S02]  /*2880*/  UISETP.NE.AND UP0, UPT, UR28, 0x1, UPT ;  /* 0x000000011c00788c */ /* 0x000fe4000bf05270 */
[----:B------:R-:W-:Y:S01]  /*2890*/  IMAD.IADD R12, R7, 0x1, R0 ;  /* 0x00000001070c7824 */ /* 0x000fe200078e0200 */
[----:B------:R-:W-:Y:S08]  /*28a0*/  @P0 BRA `(.L_x_535) ;  /* 0x0000000000680947 */ /* 0x000ff00003800000 */
        /* <DEDUP_REMOVED lines=26> */
.L_x_535:
[----:B------:R-:W-:Y:S05]  /*2a50*/  BSYNC B0 ;  /* 0x0000000000007941 */ /* 0x000fea0003800000 */
.L_x_534:
        /* <DEDUP_REMOVED lines=31> */
.L_x_537:
[----:B------:R-:W-:Y:S05]  /*2c50*/  BSYNC B0 ;  /* 0x0000000000007941 */ /* 0x000fea0003800000 */
.L_x_536:
        /* <DEDUP_REMOVED lines=19> */
.L_x_539:
[----:B------:R-:W-:Y:S05]  /*2d90*/  BSYNC B0 ;  /* 0x0000000000007941 */ /* 0x000fea0003800000 */
.L_x_538:
        /* <DEDUP_REMOVED lines=25> */
.L_x_541:
[----:B------:R-:W-:Y:S05]  /*2f30*/  BSYNC B0 ;  /* 0x0000000000007941 */ /* 0x000fea0003800000 */
.L_x_540:
        /* <DEDUP_REMOVED lines=14> */
.L_x_543:
        /* <DEDUP_REMOVED lines=20> */
.L_x_544:
[----:B------:R-:W-:Y:S05]  /*3160*/  BSYNC B0 ;  /* 0x0000000000007941 */ /* 0x000fea0003800000 */
.L_x_542:
        /* <DEDUP_REMOVED lines=13> */
.L_x_546:
        /* <DEDUP_REMOVED lines=29> */
.L_x_547:
[----:B------:R-:W-:Y:S05]  /*3410*/  BSYNC B0 ;  /* 0x0000000000007941 */ /* 0x000fea0003800000 */
.L_x_545:
[----:B------:R-:W-:Y:S01]  /*3420*/  UIMAD UR12, UR32, UR18, URZ ;  /* 0x00000012200c72a4 */ /* 0x000fe2000f8e023f */
[----:B--23--:R-:W-:Y:S01]  /*3430*/  IMAD.U32 R2, RZ, RZ, UR18 ;  /* 0x00000012ff027e24 */ /* 0x00cfe2000f8e00ff */
[----:B------:R2:W-:Y:S01]  /*3440*/  @P0 STS.128 [R216+0xc000], RZ ;  /* 0x00c000ffd8000388 */ /* 0x0005e20000000c00 */
[----:B------:R-:W-:Y:S01]  /*3450*/  BSSY B0, `(.L_x_548) ;  /* 0x000002a000007945 */ /* 0x000fe20003800000 */
[----:B------:R-:W-:Y:S01]  /*3460*/  UIMAD UR12, UR47, UR19, UR12 ;  /* 0x000000132f0c72a4 */ /* 0x000fe2000f8e020c */
[----:B------:R-:W-:Y:S01]  /*3470*/  IMAD.WIDE.U32 R2, R2, UR47, R230 ;  /* 0x0000002f02027c25 */ /* 0x000fe2000f8e00e6 */
[----:B------:R2:W-:Y:S01]  /*3480*/  @P0 STS.128 [R216+0xe000], RZ ;  /* 0x00e000ffd8000388 */ /* 0x0005e20000000c00 */
[----:B------:R-:W-:-:S03]  /*3490*/  ISETP.GE.AND P2, PT, R222, UR5, PT ;  /* 0x00000005de007c0c */ /* 0x000fc6000bf46270 */
[----:B------:R-:W-:Y:S01]  /*34a0*/  IMAD.U32 R0, RZ, RZ, UR12 ;  /* 0x0000000cff007e24 */ /* 0x000fe2000f8e00ff */
[----:B------:R-:W-:Y:S01]  /*34b0*/  IADD3 R4, P1, R2, UR26, RZ ;  /* 0x0000001a02047c10 */ /* 0x000fe2000ff3e0ff */
[----:B------:R-:W-:Y:S02]  /*34c0*/  ULDC.64 UR12, c[0x0][0x260] ;  /* 0x00009800000c7ab9 */ /* 0x000fe40000000a00 */
[----:B------:R-:W-:Y:S01]  /*34d0*/  IMAD R8, R19, UR12, RZ ;  /* 0x0000000c13087c24 */ /* 0x000fe2000f8e02ff */
[----:B------:R-:W-:Y:S02]  /*34e0*/  IADD3.X R5, R3, UR27, R0, P1, !PT ;  /* 0x0000001b03057c10 */ /* 0x000fe40008ffe400 */
[----:B------:R-:W-:Y:S01]  /*34f0*/  IADD3 R0, R222, 0x8, RZ ;  /* 0x00000008de007810 */ /* 0x000fe20007ffe0ff */
[C---:B------:R-:W-:Y:S02]  /*3500*/  IMAD R8, R13.reuse, UR13, R8 ;  /* 0x0000000d0d087c24 */ /* 0x040fe4000f8e0208 */
[----:B------:R-:W-:Y:S01]  /*3510*/  IMAD.WIDE.U32 R4, R13, UR12, R4 ;  /* 0x0000000c0d047c25 */ /* 0x000fe2000f8e0004 */
[----:B------:R-:W-:-:S04]  /*3520*/  ISETP.GE.AND P1, PT, R0, UR5, PT ;  /* 0x0000000500007c0c */ /* 0x000fc8000bf26270 */
[----:B------:R-:W-:Y:S01]  /*3530*/  IADD3 R8, R5, R8, RZ ;  /* 0x0000000805087210 */ /* 0x000fe20007ffe0ff */
        /* <DEDUP_REMOVED lines=27> */
.L_x_549:
[----:B------:R-:W-:Y:S05]  /*36f0*/  BSYNC B0 ;  /* 0x0000000000007941 */ /* 0x000fea0003800000 */
.L_x_548:
        /* <DEDUP_REMOVED lines=31> */
.L_x_551:
[----:B------:R-:W-:Y:S05]  /*38f0*/  BSYNC B0 ;  /* 0x0000000000007941 */ /* 0x000fea0003800000 */
.L_x_550:
[----:B------:R-:W2:Y:S01]  /*3900*/  S2UR UR5, SR_CTAID.Z ;  /* 0x00000000000579c3 */ /* 0x000ea20000002700 */
[----:B------:R-:W0:Y:S01]  /*3910*/  LDGDEPBAR ;  /* 0x00000000000079af */ /* 0x000e220000000000 */
[----:B------:R-:W-:Y:S01]  /*3920*/  ULDC.64 UR18, c[0x0][0x3c8] ;  /* 0x0000f20000127ab9 */ /* 0x000fe20000000a00 */
[----:B-1-3--:R-:W-:Y:S01]  /*3930*/  IMAD.MOV.U32 R2, RZ, RZ, 0x4 ;  /* 0x00000004ff027424 */ /* 0x00afe200078e00ff */
[----:B------:R-:W-:Y:S01]  /*3940*/  UISETP.NE.U32.AND UP1, UPT, UR18, URZ, UPT ;  /* 0x0000003f1200728c */ /* 0x000fe2000bf25070 */
[----:B------:R-:W-:Y:S01]  /*3950*/  IMAD.MOV.U32 R223, RZ, RZ, 0x7f800000 ;  /* 0x7f800000ffdf7424 */ /* 0x000fe200078e00ff */
[----:B------:R-:W-:Y:S01]  /*3960*/  R2UR UR14, R243 ;  /* 0x00000000f30e72ca */ /* 0x000fe200000e0000 */
[----:B------:R-:W-:Y:S01]  /*3970*/  IMAD.MOV.U32 R224, RZ, RZ, 0x7f800000 ;  /* 0x7f800000ffe07424 */ /* 0x000fe200078e00ff */
[----:B------:R-:W1:Y:S01]  /*3980*/  S2UR UR23, SR_CTAID.Z ;  /* 0x00000000001779c3 */ /* 0x000e620000002700 */
[----:B------:R-:W-:Y:S01]  /*3990*/  UISETP.NE.AND.EX UP1, UPT, UR19, URZ, UPT, UP1 ;  /* 0x0000003f1300728c */ /* 0x000fe2000bf25310 */
[----:B------:R-:W-:-:S05]  /*39a0*/  IMAD.WIDE R2, R222, R2, UR10 ;  /* 0x0000000ade027e25 */ /* 0x000fca000f8e0202 */
[----:B------:R-:W5:Y:S01]  /*39b0*/  @!P2 LDG.E R223, desc[UR6][R2.64] ;  /* 0x0000000602dfa981 */ /* 0x000f62000c1e1900 */
[----:B------:R-:W3:Y:S01]  /*39c0*/  S2UR UR22, SR_CTAID.Y ;  /* 0x00000000001679c3 */ /* 0x000ee20000002600 */
[----:B------:R-:W-:Y:S02]  /*39d0*/  PLOP3.LUT P0, PT, PT, PT, UP1, 0x80, 0x0 ;  /* 0x000000000000781c */ /* 0x000fe40003f0f018 */
[----:B------:R4:W5:Y:S01]  /*39e0*/  @!P1 LDG.E R224, desc[UR6][R2.64+0x20] ;  /* 0x0000200602e09981 */ /* 0x000962000c1e1900 */
[----:B------:R-:W-:Y:S01]  /*39f0*/  @UP1 ULDC.64 UR20, c[0x0][0x3d0] ;  /* 0x0000f40000141ab9 */ /* 0x000fe20000000a00 */
[----:B--2---:R-:W-:Y:S01]  /*3a00*/  USHF.R.S32.HI UR12, URZ, 0x1f, UR5 ;  /* 0x0000001f3f0c7899 */ /* 0x004fe20008011405 */
[----:B------:R-:W-:-:S04]  /*3a10*/  DEPBAR.LE SB0, 0x1 ;  /* 0x000080400000791a */ /* 0x000fc80000000000 */
[----:B------:R-:W-:Y:S01]  /*3a20*/  BAR.SYNC.DEFER_BLOCKING 0x0 ;  /* 0x0000000000007b1d */ /* 0x000fe20000010000 */
[----:B------:R-:W-:-:S07]  /*3a30*/  @UP1 UIMAD UR5, UR53, UR20, URZ ;  /* 0x00000014350512a4 */ /* 0x000fce000f8e023f */
[----:B------:R-:W2:Y:S01]  /*3a40*/  LDC.64 R10, c[0x0][0x3b8] ;  /* 0x0000ee00ff0a7b82 */ /* 0x000ea20000000a00 */
[----:B------:R-:W-:Y:S01]  /*3a50*/  @UP1 UMOV UR13, UR12 ;  /* 0x0000000c000d1c82 */ /* 0x000fe20008000000 */
[----:B-1----:R-:W-:Y:S02]  /*3a60*/  @UP1 UMOV UR12, UR23 ;  /* 0x00000017000c1c82 */ /* 0x002fe40008000000 */
[----:B---3--:R-:W-:Y:S02]  /*3a70*/  @UP1 UIMAD.WIDE.U32 UR12, UR22, UR20, UR12 ;  /* 0x00000014160c12a5 */ /* 0x008fe4000f8e000c */
[----:B------:R-:W-:Y:S02]  /*3a80*/  @UP1 UIMAD UR5, UR22, UR21, UR5 ;  /* 0x00000015160512a4 */ /* 0x000fe4000f8e0205 */
[----:B------:R-:W-:Y:S02]  /*3a90*/  @UP1 ULEA UR18, UP0, UR12, UR18, 0x2 ;  /* 0x000000120c121291 */ /* 0x000fe4000f80103f */
[----:B------:R-:W-:-:S04]  /*3aa0*/  @UP1 UIADD3 UR5, UR13, UR5, URZ ;  /* 0x000000050d051290 */ /* 0x000fc8000fffe03f */
[----:B------:R-:W-:Y:S01]  /*3ab0*/  @UP1 ULEA.HI.X UR19, UR12, UR19, UR5, 0x2, UP0 ;  /* 0x000000130c131291 */ /* 0x000fe200080f1405 */
[----:B----4-:R-:W-:Y:S01]  /*3ac0*/  IMAD.U32 R2, RZ, RZ, UR18 ;  /* 0x00000012ff027e24 */ /* 0x010fe2000f8e00ff */
[----:B------:R-:W1:Y:S01]  /*3ad0*/  S2R R9, SR_TID.X ;  /* 0x0000000000097919 */ /* 0x000e620000002100 */
[CC--:B------:R-:W-:Y:S02]  /*3ae0*/  LEA.HI R4, R22.reuse, R21.reuse, RZ, 0x3 ;  /* 0x0000001516047211 */ /* 0x0c0fe400078f18ff */
[----:B------:R-:W-:Y:S01]  /*3af0*/  LEA.HI R0, R22, R21, RZ, 0x4 ;  /* 0x0000001516007211 */ /* 0x000fe200078f20ff */
[----:B------:R-:W-:Y:S01]  /*3b00*/  IMAD.U32 R3, RZ, RZ, UR19 ;  /* 0x00000013ff037e24 */ /* 0x000fe2000f8e00ff */
[----:B------:R-:W-:Y:S01]  /*3b10*/  LOP3.LUT R4, R4, 0xfffffff8, RZ, 0xc0, !PT ;  /* 0xfffffff804047812 */ /* 0x000fe200078ec0ff */
[----:B------:R-:W-:Y:S01]  /*3b20*/  IMAD.MOV.U32 R172, RZ, RZ, 0x20 ;  /* 0x00000020ffac7424 */ /* 0x000fe200078e00ff */
[----:B------:R-:W-:Y:S01]  /*3b30*/  LOP3.LUT R0, R0, 0xfffffff0, RZ, 0xc0, !PT ;  /* 0xfffffff000007812 */ /* 0x000fe200078ec0ff */
[----:B------:R3:W4:Y:S01]  /*3b40*/  LDSM.16.M88.4 R112, [R202+0x10000] ;  /* 0x01000000ca70783b */ /* 0x0007220000000200 */
[----:B------:R-:W-:-:S03]  /*3b50*/  @UP1 ULDC UR5, c[0x0][0x2e8] ;  /* 0x0000ba0000051ab9 */ /* 0x000fc60000000800 */
[----:B------:R3:W2:Y:S01]  /*3b60*/  LDSM.16.M88.4 R116, [R202+0x10800] ;  /* 0x01080000ca74783b */ /* 0x0006a20000000200 */
[----:B------:R-:W-:-:S03]  /*3b70*/  IMAD.SHL.U32 R215, R245, 0x20, RZ ;  /* 0x00000020f5d77824 */ /* 0x000fc600078e00ff */
[----:B------:R3:W2:Y:S04]  /*3b80*/  LDSM.16.M88.4 R120, [R203+0x10000] ;  /* 0x01000000cb78783b */ /* 0x0006a80000000200 */
[----:B------:R3:W2:Y:S04]  /*3b90*/  LDSM.16.M88.4 R124, [R203+0x10800] ;  /* 0x01080000cb7c783b */ /* 0x0006a80000000200 */
[----:B------:R3:W2:Y:S04]  /*3ba0*/  LDSM.16.M88.4 R128, [R200+0x10000] ;  /* 0x01000000c880783b */ /* 0x0006a80000000200 */
[----:B------:R3:W2:Y:S04]  /*3bb0*/  LDSM.16.M88.4 R132, [R200+0x10800] ;  /* 0x01080000c884783b */ /* 0x0006a80000000200 */
[----:B------:R3:W2:Y:S01]  /*3bc0*/  LDSM.16.M88.4 R144, [R202+0x12000] ;  /* 0x01200000ca90783b */ /* 0x0006a20000000200 */
[----:B-1----:R-:W-:-:S03]  /*3bd0*/  IMAD.SHL.U32 R9, R9, 0x2, RZ ;  /* 0x0000000209097824 */ /* 0x002fc600078e00ff */
[----:B------:R3:W1:Y:S04]  /*3be0*/  LDSM.16.M88.4 R148, [R202+0x12800] ;  /* 0x01280000ca94783b */ /* 0x0006680000000200 */
[----:B------:R3:W1:Y:S04]  /*3bf0*/  LDSM.16.M88.4 R152, [R203+0x12000] ;  /* 0x01200000cb98783b */ /* 0x0006680000000200 */
[----:B------:R3:W1:Y:S04]  /*3c00*/  LDSM.16.M88.4 R156, [R203+0x12800] ;  /* 0x01280000cb9c783b */ /* 0x0006680000000200 */
[----:B------:R3:W1:Y:S04]  /*3c10*/  LDSM.16.M88.4 R160, [R200+0x12000] ;  /* 0x01200000c8a0783b */ /* 0x0006680000000200 */
[----:B------:R3:W1:Y:S01]  /*3c20*/  LDSM.16.M88.4 R164, [R200+0x12800] ;  /* 0x01280000c8a4783b */ /* 0x0006620000000200 */
[----:B------:R-:W-:Y:S01]  /*3c30*/  USHF.L.U32 UR20, UR39, 0x4, URZ ;  /* 0x0000000427147899 */ /* 0x000fe2000800063f */
[----:B------:R-:W-:-:S02]  /*3c40*/  IMAD.MOV.U32 R205, RZ, RZ, 0x20 ;  /* 0x00000020ffcd7424 */ /* 0x000fc400078e00ff */
[----:B------:R-:W-:Y:S01]  /*3c50*/  IMAD.MOV.U32 R201, RZ, RZ, 0x40 ;  /* 0x00000040ffc97424 */ /* 0x000fe200078e00ff */
[----:B------:R-:W4:Y:S01]  /*3c60*/  @P0 LDG.E R8, desc[UR6][R2.64] ;  /* 0x0000000602080981 */ /* 0x000f22000c1e1900 */
[----:B------:R-:W-:Y:S01]  /*3c70*/  IMAD.MOV.U32 R217, RZ, RZ, R214 ;  /* 0x000000ffffd97224 */ /* 0x000fe200078e00d6 */
[----:B------:R-:W-:Y:S01]  /*3c80*/  CS2R R94, SRZ ;  /* 0x00000000005e7805 */ /* 0x000fe2000001ff00 */
[----:B------:R-:W-:Y:S01]  /*3c90*/  IMAD.MOV.U32 R252, RZ, RZ, 0x4 ;  /* 0x00000004fffc7424 */ /* 0x000fe200078e00ff */
        /* <DEDUP_REMOVED lines=20> */
[----:B------:R-:W-:Y:S01]  /*3de0*/  CS2R R40, SRZ ;  /* 0x0000000000287805 */ /* 0x000fe2000001ff00 */
[----:B--2---:R-:W2:Y:S01]  /*3df0*/  LDG.E.64 R2, desc[UR6][R10.64+0x8] ;  /* 0x000008060a027981 */ /* 0x004ea2000c1e1b00 */
        /* <DEDUP_REMOVED lines=9> */
[----:B------:R-:W-:Y:S02]  /*3e90*/  UIMAD UR43, UR39, 0x18, URZ ;  /* 0x00000018272b78a4 */ /* 0x000fe4000f8e023f */
[----:B------:R-:W-:Y:S02]  /*3ea0*/  USHF.L.U32 UR42, UR39, 0x5, URZ ;  /* 0x00000005272a7899 */ /* 0x000fe4000800063f */
[----:B------:R-:W-:Y:S02]  /*3eb0*/  UIMAD UR41, UR39, 0x28, URZ ;  /* 0x00000028272978a4 */ /* 0x000fe4000f8e023f */
[----:B------:R-:W-:Y:S02]  /*3ec0*/  UIMAD UR40, UR39, 0x30, URZ ;  /* 0x00000030272878a4 */ /* 0x000fe4000f8e023f */
[----:B------:R-:W-:Y:S01]  /*3ed0*/  UIADD3 UR48, UR47, 0x40, URZ ;  /* 0x000000402f307890 */ /* 0x000fe2000fffe03f */
[----:B------:R-:W-:Y:S01]  /*3ee0*/  ULDC.U8 UR19, c[0x0][0x388] ;  /* 0x0000e20000137ab9 */ /* 0x000fe20000000000 */
[----:B------:R-:W-:Y:S01]  /*3ef0*/  ULDC UR18, c[0x0][0x2ec] ;  /* 0x0000bb0000127ab9 */ /* 0x000fe20000000800 */
[----:B------:R-:W3:Y:S01]  /*3f00*/  LDG.E.64 R10, desc[UR6][R10.64] ;  /* 0x000000060a0a7981 */ /* 0x000ee2000c1e1b00 */
[----:B------:R-:W-:-:S05]  /*3f10*/  IMAD.IADD R6, R21, 0x1, -R4 ;  /* 0x0000000115067824 */ /* 0x000fca00078e0a04 */
[----:B------:R-:W-:Y:S01]  /*3f20*/  LOP3.LUT P4, RZ, R6, 0x2, RZ, 0xc0, !PT ;  /* 0x0000000206ff7812 */ /* 0x000fe2000788c0ff */
[----:B------:R-:W-:-:S03]  /*3f30*/  IMAD.IADD R0, R21, 0x1, -R0 ;  /* 0x0000000115007824 */ /* 0x000fc600078e0a00 */
[----:B------:R-:W-:Y:S02]  /*3f40*/  SEL R172, R172, 0xffffffe0, !P4 ;  /* 0xffffffe0acac7807 */ /* 0x000fe40006000000 */
[----:B------:R-:W-:-:S03]  /*3f50*/  SHF.R.S32.HI R5, RZ, 0x1f, R0 ;  /* 0x0000001fff057819 */ /* 0x000fc60000011400 */
[----:B------:R-:W-:Y:S01]  /*3f60*/  IMAD.IADD R172, R172, 0x1, R200 ;  /* 0x00000001acac7824 */ /* 0x000fe200078e02c8 */
[----:B------:R-:W-:-:S04]  /*3f70*/  LEA.HI R5, R5, R0, RZ, 0x3 ;  /* 0x0000000005057211 */ /* 0x000fc800078f18ff */
[----:B------:R1:W1:Y:S04]  /*3f80*/  LDSM.16.M88.4 R136, [R172+0x10000] ;  /* 0x01000000ac88783b */ /* 0x0002680000000200 */
[----:B------:R1:W1:Y:S04]  /*3f90*/  LDSM.16.M88.4 R140, [R172+0x10800] ;  /* 0x01080000ac8c783b */ /* 0x0002680000000200 */
[----:B------:R1:W1:Y:S01]  /*3fa0*/  LDSM.16.M88.4 R168, [R172+0x12000] ;  /* 0x01200000aca8783b */ /* 0x0002620000000200 */
[----:B------:R-:W4:Y:S03]  /*3fb0*/  @P0 MUFU.RCP R7, UR5 ;  /* 0x0000000500070d08 */ /* 0x000f260008001000 */
[----:B------:R-:W1:Y:S01]  /*3fc0*/  LDSM.16.M88.4 R172, [R172+0x12800] ;  /* 0x01280000acac783b */ /* 0x000e620000000200 */
[----:B------:R-:W-:Y:S01]  /*3fd0*/  LOP3.LUT R5, R5, 0xfffffff8, RZ, 0xc0, !PT ;  /* 0xfffffff805057812 */ /* 0x000fe200078ec0ff */
[----:B------:R-:W-:Y:S01]  /*3fe0*/  UIMAD UR5, UR22, UR55, UR23 ;  /* 0x00000037160572a4 */ /* 0x000fe2000f8e0217 */
[----:B------:R-:W-:Y:S01]  /*3ff0*/  LOP3.LUT R215, R215, 0x6, R9, 0xf8, !PT ;  /* 0x00000006d7d77812 */ /* 0x000fe200078ef809 */
[----:B------:R-:W-:-:S02]  /*4000*/  IMAD.U32 R4, RZ, RZ, UR14 ;  /* 0x0000000eff047e24 */ /* 0x000fc4000f8e00ff */
[----:B------:R-:W-:Y:S01]  /*4010*/  IMAD.IADD R5, R0, 0x1, -R5 ;  /* 0x0000000100057824 */ /* 0x000fe200078e0a05 */
[----:B------:R-:W-:Y:S01]  /*4020*/  USHF.L.U32 UR5, UR5, 0x5, URZ ;  /* 0x0000000505057899 */ /* 0x000fe2000800063f */
[----:B------:R-:W-:Y:S01]  /*4030*/  IMAD R215, R4, 0x40, R215 ;  /* 0x0000004004d77824 */ /* 0x000fe200078e02d7 */
[----:B------:R-:W-:Y:S02]  /*4040*/  SHF.R.S32.HI R4, RZ, 0x1f, R18 ;  /* 0x0000001fff047819 */ /* 0x000fe40000011412 */
[----:B------:R-:W-:Y:S01]  /*4050*/  USHF.R.S32.HI UR12, URZ, 0x1f, UR5 ;  /* 0x0000001f3f0c7899 */ /* 0x000fe20008011405 */
[----:B------:R-:W-:Y:S01]  /*4060*/  R2P PR, R5, 0x6 ;  /* 0x0000000605007804 */ /* 0x000fe20000000000 */
[----:B------:R-:W-:Y:S02]  /*4070*/  USHF.L.U32 UR14, UR39, 0x3, URZ ;  /* 0x00000003270e7899 */ /* 0x000fe4000800063f */
[----:B------:R-:W-:Y:S02]  /*4080*/  UIADD3 UR33, UR20, 0x20, URZ ;  /* 0x0000002014217890 */ /* 0x000fe4000fffe03f */
[----:B------:R-:W-:-:S02]  /*4090*/  UIADD3 UR25, UR20, 0x60, URZ ;  /* 0x0000006014197890 */ /* 0x000fc4000fffe03f */
[----:B------:R-:W-:Y:S02]  /*40a0*/  UIADD3 UR32, UR14, UR33, URZ ;  /* 0x000000210e207290 */ /* 0x000fe4000fffe03f */
[----:B------:R-:W-:Y:S01]  /*40b0*/  UIADD3 UR24, UR14, UR25, URZ ;  /* 0x000000190e187290 */ /* 0x000fe2000fffe03f */
[----:B------:R-:W-:Y:S01]  /*40c0*/  SEL R205, R205, 0xffffffe0, !P1 ;  /* 0xffffffe0cdcd7807 */ /* 0x000fe20004800000 */
[----:B------:R-:W-:Y:S02]  /*40d0*/  UIADD3 UR28, UR20, 0x40, URZ ;  /* 0x00000040141c7890 */ /* 0x000fe4000fffe03f */
[----:B------:R-:W-:Y:S02]  /*40e0*/  UIADD3 UR31, UR14, UR32, URZ ;  /* 0x000000200e1f7290 */ /* 0x000fe4000fffe03f */
[----:B------:R-:W-:Y:S01]  /*40f0*/  UIADD3 UR23, UR14, UR24, URZ ;  /* 0x000000180e177290 */ /* 0x000fe2000fffe03f */
[C---:B------:R-:W-:Y:S01]  /*4100*/  VIADD R241, R215.reuse, 0x19 ;  /* 0x00000019d7f17836 */ /* 0x040fe20000000000 */
[----:B------:R-:W-:Y:S01]  /*4110*/  UIADD3 UR27, UR14, UR28, URZ ;  /* 0x0000001c0e1b7290 */ /* 0x000fe2000fffe03f */
[C---:B------:R-:W-:Y:S01]  /*4120*/  VIADD R240, R215.reuse, 0x18 ;  /* 0x00000018d7f07836 */ /* 0x040fe20000000000 */
[----:B------:R-:W-:Y:S01]  /*4130*/  UIADD3 UR30, UR14, UR31, URZ ;  /* 0x0000001f0e1e7290 */ /* 0x000fe2000fffe03f */
[C---:B------:R-:W-:Y:S01]  /*4140*/  VIADD R239, R215.reuse, 0x11 ;  /* 0x00000011d7ef7836 */ /* 0x040fe20000000000 */
[----:B------:R-:W-:Y:S01]  /*4150*/  UIADD3 UR22, UR14, UR23, URZ ;  /* 0x000000170e167290 */ /* 0x000fe2000fffe03f */
[----:B------:R-:W-:Y:S01]  /*4160*/  VIADD R237, R215, 0x10 ;  /* 0x00000010d7ed7836 */ /* 0x000fe20000000000 */
[----:B------:R-:W-:Y:S01]  /*4170*/  SEL R201, R201, 0xffffffc0, !P2 ;  /* 0xffffffc0c9c97807 */ /* 0x000fe20005000000 */
[----:B------:R-:W-:-:S02]  /*4180*/  VIADD R236, R215, 0x9 ;  /* 0x00000009d7ec7836 */ /* 0x000fc40000000000 */
[C---:B------:R-:W-:Y:S02]  /*4190*/  VIADD R235, R215.reuse, 0x8 ;  /* 0x00000008d7eb7836 */ /* 0x040fe40000000000 */
[----:B------:R-:W-:Y:S02]  /*41a0*/  VIADD R234, R215, 0x1 ;  /* 0x00000001d7ea7836 */ /* 0x000fe40000000000 */
[C---:B------:R-:W-:Y:S01]  /*41b0*/  IMAD.IADD R207, R206.reuse, 0x1, R205 ;  /* 0x00000001cecf7824 */ /* 0x040fe200078e02cd */
[----:B------:R-:W-:Y:S01]  /*41c0*/  UIADD3 UR26, UR14, UR27, URZ ;  /* 0x0000001b0e1a7290 */ /* 0x000fe2000fffe03f */
[----:B------:R-:W-:Y:S01]  /*41d0*/  CS2R R20, SRZ ;  /* 0x0000000000147805 */ /* 0x000fe2000001ff00 */
[----:B------:R-:W-:Y:S01]  /*41e0*/  UIADD3 UR29, UR14, UR30, URZ ;  /* 0x0000001e0e1d7290 */ /* 0x000fe2000fffe03f */
[----:B------:R-:W-:Y:S01]  /*41f0*/  I2FP.F32.S32 R238, R215 ;  /* 0x000000d700ee7245 */ /* 0x000fe20000201400 */
[----:B------:R-:W-:Y:S01]  /*4200*/  UIADD3 UR21, UR14, UR22, URZ ;  /* 0x000000160e157290 */ /* 0x000fe2000fffe03f */
[----:B------:R-:W-:Y:S01]  /*4210*/  I2FP.F32.S32 R241, R241 ;  /* 0x000000f100f17245 */ /* 0x000fe20000201400 */
[----:B------:R-:W-:Y:S01]  /*4220*/  IMAD.IADD R208, R206, 0x1, R201 ;  /* 0x00000001ced07824 */ /* 0x000fe200078e02c9 */
[----:B------:R-:W-:Y:S01]  /*4230*/  I2FP.F32.S32 R240, R240 ;  /* 0x000000f000f07245 */ /* 0x000fe20000201400 */
[----:B------:R-:W-:Y:S01]  /*4240*/  IMAD.IADD R209, R201, 0x1, R207 ;  /* 0x00000001c9d17824 */ /* 0x000fe200078e02cf */
[----:B------:R-:W-:-:S02]  /*4250*/  I2FP.F32.S32 R239, R239 ;  /* 0x000000ef00ef7245 */ /* 0x000fc40000201400 */
[----:B------:R-:W-:Y:S02]  /*4260*/  I2FP.F32.S32 R237, R237 ;  /* 0x000000ed00ed7245 */ /* 0x000fe40000201400 */
[----:B------:R-:W-:Y:S02]  /*4270*/  I2FP.F32.S32 R236, R236 ;  /* 0x000000ec00ec7245 */ /* 0x000fe40000201400 */
[----:B------:R-:W-:Y:S02]  /*4280*/  I2FP.F32.S32 R235, R235 ;  /* 0x000000eb00eb7245 */ /* 0x000fe40000201400 */
[----:B------:R-:W-:Y:S01]  /*4290*/  I2FP.F32.S32 R234, R234 ;  /* 0x000000ea00ea7245 */ /* 0x000fe20000201400 */
[----:B------:R-:W-:Y:S02]  /*42a0*/  UIMAD UR39, UR39, 0x38, URZ ;  /* 0x00000038272778a4 */ /* 0x000fe4000f8e023f */
[----:B------:R-:W-:Y:S02]  /*42b0*/  UIADD3 UR37, UR14, UR26, URZ ;  /* 0x0000001a0e257290 */ /* 0x000fe4000fffe03f */
[----:B------:R-:W-:-:S02]  /*42c0*/  UIADD3 UR38, UR14, UR29, URZ ;  /* 0x0000001d0e267290 */ /* 0x000fc4000fffe03f */
[----:B------:R-:W-:Y:S01]  /*42d0*/  UIADD3 UR35, UR14, UR21, URZ ;  /* 0x000000150e237290 */ /* 0x000fe2000fffe03f */
[----:B----4-:R-:W-:-:S05]  /*42e0*/  @P0 FMUL.FTZ R0, R8, R7 ;  /* 0x0000000708000220 */ /* 0x010fca0000410000 */
[----:B------:R-:W-:Y:S01]  /*42f0*/  @P0 R2UR UR13, R0 ;  /* 0x00000000000d02ca */ /* 0x000fe200000e0000 */
[----:B------:R-:W-:Y:S01]  /*4300*/  VIADD R0, R211, 0x2000 ;  /* 0x00002000d3007836 */ /* 0x000fe20000000000 */
[----:B--2---:R-:W-:-:S04]  /*4310*/  IADD3 R232, P6, P5, R2, UR5, R18 ;  /* 0x0000000502e87c10 */ /* 0x004fc8000fdde012 */
[----:B------:R-:W-:Y:S01]  /*4320*/  IADD3.X R244, R3, UR12, R4, P6, P5 ;  /* 0x0000000c03f47c10 */ /* 0x000fe2000b7ea404 */
[----:B------:R-:W-:-:S04]  /*4330*/  UIADD3 UR12, UR20, 0x40, URZ ;  /* 0x00000040140c7890 */ /* 0x000fc8000fffe03f */
[----:B------:R-:W-:Y:S01]  /*4340*/  UIADD3 UR12, UR14, UR12, URZ ;  /* 0x0000000c0e0c7290 */ /* 0x000fe2000fffe03f */
[----:B------:R-:W-:-:S03]  /*4350*/  VIADD R2, R210, 0x2000 ;  /* 0x00002000d2027836 */ /* 0x000fc60000000000 */
[----:B------:R-:W-:Y:S01]  /*4360*/  UIADD3 UR12, UR14, UR12, URZ ;  /* 0x0000000c0e0c7290 */ /* 0x000fe2000fffe03f */
[----:B------:R-:W-:Y:S02]  /*4370*/  SEL R0, R0, R211, !P3 ;  /* 0x000000d300007207 */ /* 0x000fe40005800000 */
[----:B------:R-:W-:Y:S01]  /*4380*/  SEL R2, R2, R210, !P3 ;  /* 0x000000d202027207 */ /* 0x000fe20005800000 */
[----:B------:R-:W-:Y:S01]  /*4390*/  UIADD3 UR12, UR14, UR12, URZ ;  /* 0x0000000c0e0c7290 */ /* 0x000fe2000fffe03f */
[----:B---3--:R-:W-:Y:S02]  /*43a0*/  R2UR UR45, R11 ;  /* 0x000000000b2d72ca */ /* 0x008fe400000e0000 */
[----:B------:R-:W-:Y:S01]  /*43b0*/  R2UR UR46, R10 ;  /* 0x000000000a2e72ca */ /* 0x000fe200000e0000 */
[----:B------:R-:W-:Y:S01]  /*43c0*/  UIADD3 UR34, UR14, UR12, URZ ;  /* 0x0000000c0e227290 */ /* 0x000fe2000fffe03f */
[----:B------:R-:W-:Y:S01]  /*43d0*/  LEA R196, R0, UR4, 0x1 ;  /* 0x0000000400c47c11 */ /* 0x000fe2000f8e08ff */
[----:B------:R-:W-:Y:S01]  /*43e0*/  IMAD.WIDE.U32 R232, R232, -0x2daee0ad, RZ ;  /* 0xd2511f53e8e87825 */ /* 0x000fe200078e00ff */
[----:B------:R-:W-:Y:S01]  /*43f0*/  LEA R199, R2, UR4, 0x1 ;  /* 0x0000000402c77c11 */ /* 0x000fe2000f8e08ff */
[----:B------:R-:W-:Y:S01]  /*4400*/  UMOV UR5, URZ ;  /* 0x0000003f00057c82 */ /* 0x000fe20008000000 */
[----:B------:R-:W-:Y:S01]  /*4410*/  @UP1 UMOV UR5, UR13 ;  /* 0x0000000d00051c82 */ /* 0x000fe20008000000 */
[----:B------:R-:W-:-:S04]  /*4420*/  UIADD3 UR36, UR14, UR34, URZ ;  /* 0x000000220e247290 */ /* 0x000fc8000fffe03f */
[----:B------:R-:W-:Y:S02]  /*4430*/  UIADD3 UR60, UR45, 0x646e171e, URZ ;  /* 0x646e171e2d3c7890 */ /* 0x000fe4000fffe03f */
[----:B------:R-:W-:Y:S02]  /*4440*/  UIADD3 UR59, UR46, -0x4ab325aa, URZ ;  /* 0xb54cda562e3b7890 */ /* 0x000fe4000fffe03f */
[----:B------:R-:W-:Y:S02]  /*4450*/  UIADD3 UR58, UR45, -0x56f99767, URZ ;  /* 0xa90668992d3a7890 */ /* 0x000fe4000fffe03f */
[----:B------:R-:W-:Y:S02]  /*4460*/  UIADD3 UR57, UR46, 0x1715609d, URZ ;  /* 0x1715609d2e397890 */ /* 0x000fe4000fffe03f */
[----:B------:R-:W-:Y:S02]  /*4470*/  UIADD3 UR56, UR45, -0x126145ec, URZ ;  /* 0xed9eba142d387890 */ /* 0x000fe4000fffe03f */
[----:B------:R-:W-:-:S02]  /*4480*/  UIADD3 UR55, UR46, 0x78dde6e4, URZ ;  /* 0x78dde6e42e377890 */ /* 0x000fc4000fffe03f */
[----:B------:R-:W-:Y:S02]  /*4490*/  UIADD3 UR54, UR45, 0x32370b8f, URZ ;  /* 0x32370b8f2d367890 */ /* 0x000fe4000fffe03f */
[----:B------:R-:W-:Y:S02]  /*44a0*/  UIADD3 UR53, UR46, -0x255992d5, URZ ;  /* 0xdaa66d2b2e357890 */ /* 0x000fe4000fffe03f */
[----:B------:R-:W-:Y:S02]  /*44b0*/  UIADD3 UR52, UR45, 0x76cf5d0a, URZ ;  /* 0x76cf5d0a2d347890 */ /* 0x000fe4000fffe03f */
[----:B------:R-:W-:Y:S02]  /*44c0*/  UIADD3 UR51, UR46, 0x3c6ef372, URZ ;  /* 0x3c6ef3722e337890 */ /* 0x000fe4000fffe03f */
[----:B------:R-:W-:Y:S02]  /*44d0*/  UIADD3 UR50, UR45, -0x4498517b, URZ ;  /* 0xbb67ae852d327890 */ /* 0x000fe4000fffe03f */
[----:B-1----:R-:W-:-:S12]  /*44e0*/  UIADD3 UR49, UR46, -0x61c88647, URZ ;  /* 0x9e3779b92e317890 */ /* 0x002fd8000fffe03f */
.L_x_554:
[----:B------:R-:W0:Y:S01]  /*44f0*/  LDGDEPBAR ;  /* 0x00000000000079af */ /* 0x000e220000000000 */
[C---:B------:R-:W-:Y:S01]  /*4500*/  IMAD.IADD R0, R199.reuse, 0x1, R205 ;  /* 0x00000001c7007824 */ /* 0x040fe200078e02cd */
[----:B------:R-:W-:Y:S01]  /*4510*/  UIADD3 UR12, UR17, 0x40, UR47 ;  /* 0x00000040110c7890 */ /* 0x000fe2000fffe02f */
[--C-:B------:R-:W-:Y:S01]  /*4520*/  IMAD.IADD R2, R199, 0x1, R201.reuse ;  /* 0x00000001c7027824 */ /* 0x100fe200078e02c9 */
[----:B-----5:R-:W-:Y:S01]  /*4530*/  FSETP.NEU.FTZ.AND P1, PT, R223, -INF , PT ;  /* 0xff800000df00780b */ /* 0x020fe20003f3d000 */
[----:B------:R-:W-:Y:S01]  /*4540*/  IMAD.IADD R3, R0, 0x1, R201 ;  /* 0x0000000100037824 */ /* 0x000fe200078e02c9 */
[----:B------:R-:W-:Y:S01]  /*4550*/  UIADD3 UR13, UR12, -UR9, URZ ;  /* 0x800000090c0d7290 */ /* 0x000fe2000fffe03f */
[----:B------:R-:W-:Y:S01]  /*4560*/  IMAD.MOV.U32 R177, RZ, RZ, 0x8 ;  /* 0x00000008ffb17424 */ /* 0x000fe200078e00ff */
[----:B------:R-:W-:Y:S01]  /*4570*/  USHF.L.U32 UR12, UR8, 0x6, URZ ;  /* 0x00000006080c7899 */ /* 0x000fe2000800063f */
[----:B------:R-:W-:Y:S01]  /*4580*/  FSETP.NEU.FTZ.AND P5, PT, R224, -INF , PT ;  /* 0xff800000e000780b */ /* 0x000fe20003fbd000 */
[----:B------:R-:W-:Y:S02]  /*4590*/  UISETP.GT.AND UP2, UPT, UR8, UR44, UPT ;  /* 0x0000002c0800728c */ /* 0x000fe4000bf44270 */
[----:B------:R-:W-:Y:S01]  /*45a0*/  UISETP.GE.AND UP0, UPT, UR12, UR13, UPT ;  /* 0x0000000d0c00728c */ /* 0x000fe2000bf06270 */
[----:B------:R-:W-:Y:S01]  /*45b0*/  R2UR UR13, R243 ;  /* 0x00000000f30d72ca */ /* 0x000fe200000e0000 */
[----:B------:R-:W-:Y:S02]  /*45c0*/  IMAD.U32 R176, RZ, RZ, UR12 ;  /* 0x0000000cffb07e24 */ /* 0x000fe4000f8e00ff */
        /* <DEDUP_REMOVED lines=8> */
[----:B------:R-:W3:Y:S08]  /*4650*/  LDSM.16.M88.4 R60, [R203+0xc000] ;  /* 0x00c00000cb3c783b */ /* 0x000ef00000000200 */
[----:B------:R-:W4:Y:S01]  /*4660*/  LDSM.16.M88.4 R64, [R203+0xc800] ;  /* 0x00c80000cb40783b */ /* 0x000f220000000200 */
[C---:B-1----:R-:W-:Y:S07]  /*4670*/  HMMA.16816.F32.BF16 R4, R16.reuse, R8, RZ ;  /* 0x000000081004723c */ /* 0x042fee00000418ff */
[----:B------:R-:W-:Y:S01]  /*4680*/  LDSM.16.M88.4 R100, [R2] ;  /* 0x000000000264783b */ /* 0x000fe20000000200 */
[C---:B------:R-:W-:Y:S07]  /*4690*/  HMMA.16816.F32.BF16 R8, R16.reuse, R10, RZ ;  /* 0x0000000a1008723c */ /* 0x040fee00000418ff */
[----:B------:R-:W1:Y:S01]  /*46a0*/  LDSM.16.M88.4 R104, [R200+0xc000] ;  /* 0x00c00000c868783b */ /* 0x000e620000000200 */
[C---:B--2---:R-:W-:Y:S07]  /*46b0*/  HMMA.16816.F32.BF16 R12, R16.reuse, R52, RZ ;  /* 0x00000034100c723c */ /* 0x044fee00000418ff */
[----:B------:R-:W-:Y:S01]  /*46c0*/  LDSM.16.M88.4 R108, [R204+0xc000] ;  /* 0x00c00000cc6c783b */ /* 0x000fe20000000200 */
[----:B------:R-:W-:Y:S06]  /*46d0*/  HMMA.16816.F32.BF16 R16, R16, R54, RZ ;  /* 0x000000361010723c */ /* 0x000fec00000418ff */
[C---:B---3--:R-:W-:Y:S01]  /*46e0*/  HMMA.16816.F32.BF16 R4, R56.reuse, R60, R4 ;  /* 0x0000003c3804723c */ /* 0x048fe20000041804 */
[----:B------:R-:W2:Y:S05]  /*46f0*/  LDSM.16.M88.4 R52, [R200+0xc800] ;  /* 0x00c80000c834783b */ /* 0x000eaa0000000200 */
        /* <DEDUP_REMOVED lines=11> */
[----:B------:R-:W2:Y:S05]  /*47b0*/  LDSM.16.M88.4 R52, [R202+0xe800] ;  /* 0x00e80000ca34783b */ /* 0x000eaa0000000200 */
[C---:B---3--:R-:W-:Y:S03]  /*47c0*/  HMMA.16816.F32.BF16 R4, R60.reuse, R108, R4 ;  /* 0x0000006c3c04723c */ /* 0x048fe60000041804 */
[----:B------:R3:W-:Y:S03]  /*47d0*/  LDSM.16.M88.4 R100, [R0+0x2000] ;  /* 0x002000000064783b */ /* 0x0007e60000000200 */
[C---:B------:R-:W-:Y:S05]  /*47e0*/  HMMA.16816.F32.BF16 R8, R60.reuse, R110, R8 ;  /* 0x0000006e3c08723c */ /* 0x040fea0000041808 */
[----:B------:R-:W2:Y:S01]  /*47f0*/  LDSM.16.M88.4 R108, [R203+0xe000] ;  /* 0x00e00000cb6c783b */ /* 0x000ea20000000200 */
[C---:B----4-:R-:W-:Y:S06]  /*4800*/  HMMA.16816.F32.BF16 R12, R60.reuse, R56, R12 ;  /* 0x000000383c0c723c */ /* 0x050fec000004180c */
[----:B------:R-:W-:Y:S01]  /*4810*/  HMMA.16816.F32.BF16 R16, R60, R58, R16 ;  /* 0x0000003a3c10723c */ /* 0x000fe20000041810 */
[----:B------:R-:W4:Y:S05]  /*4820*/  LDSM.16.M88.4 R56, [R203+0xe800] ;  /* 0x00e80000cb38783b */ /* 0x000f2a0000000200 */
[C---:B-1----:R-:W-:Y:S01]  /*4830*/  HMMA.16816.F32.BF16 R4, R64.reuse, R104, R4 ;  /* 0x000000684004723c */ /* 0x042fe20000041804 */
[----:B---3--:R-:W-:Y:S02]  /*4840*/  IMAD.U32 R0, RZ, RZ, UR13 ;  /* 0x0000000dff007e24 */ /* 0x008fe4000f8e00ff */
[----:B------:R1:W-:Y:S03]  /*4850*/  LDSM.16.M88.4 R60, [R2+0x2000] ;  /* 0x00200000023c783b */ /* 0x0003e60000000200 */
[C---:B------:R-:W-:Y:S05]  /*4860*/  HMMA.16816.F32.BF16 R8, R64.reuse, R106, R8 ;  /* 0x0000006a4008723c */ /* 0x040fea0000041808 */
[----:B------:R-:W3:Y:S01]  /*4870*/  LDSM.16.M88.4 R104, [R200+0xe000] ;  /* 0x00e00000c868783b */ /* 0x000ee20000000200 */
[C---:B--2---:R-:W-:Y:S05]  /*4880*/  HMMA.16816.F32.BF16 R12, R64.reuse, R52, R12 ;  /* 0x00000034400c723c */ /* 0x044fea000004180c */
[----:B------:R-:W-:Y:S01]  /*4890*/  IMAD R0, R0, 0x2, R245 ;  /* 0x0000000200007824 */ /* 0x000fe200078e02f5 */
[----:B------:R-:W-:Y:S01]  /*48a0*/  HMMA.16816.F32.BF16 R16, R64, R54, R16 ;  /* 0x000000364010723c */ /* 0x000fe20000041810 */
[----:B------:R-:W2:Y:S04]  /*48b0*/  LDSM.16.M88.4 R52, [R200+0xe800] ;  /* 0x00e80000c834783b */ /* 0x000ea80000000200 */
[----:B------:R-:W-:Y:S01]  /*48c0*/  LOP3.LUT R0, R0, UR45, RZ, 0x3c, !PT ;  /* 0x0000002d00007c12 */ /* 0x000fe2000f8e3cff */
[----:B-1----:R-:W-:Y:S01]  /*48d0*/  IMAD.U32 R2, RZ, RZ, UR16 ;  /* 0x00000010ff027e24 */ /* 0x002fe2000f8e00ff */
[C---:B------:R-:W-:Y:S02]  /*48e0*/  HMMA.16816.F32.BF16 R4, R100.reuse, R108, R4 ;  /* 0x0000006c6404723c */ /* 0x040fe40000041804 */
[----:B------:R1:W-:Y:S03]  /*48f0*/  LDSM.16.M88.4 R64, [R3+0x2000] ;  /* 0x002000000340783b */ /* 0x0003e60000000200 */
[----:B------:R-:W-:Y:S01]  /*4900*/  LEA R2, P0, R222, R2, 0x2 ;  /* 0x00000002de027211 */ /* 0x000fe200078010ff */
[C---:B------:R-:W-:Y:S04]  /*4910*/  HMMA.16816.F32.BF16 R8, R100.reuse, R110, R8 ;  /* 0x0000006e6408723c */ /* 0x040fe80000041808 */
[----:B------:R-:W2:Y:S01]  /*4920*/  LDSM.16.M88.4 R108, [R204+0xe000] ;  /* 0x00e00000cc6c783b */ /* 0x000ea20000000200 */
[----:B------:R-:W-:Y:S01]  /*4930*/  LOP3.LUT R0, R0, R233, RZ, 0x3c, !PT ;  /* 0x000000e900007212 */ /* 0x000fe200078e3cff */
[C---:B----4-:R-:W-:Y:S06]  /*4940*/  HMMA.16816.F32.BF16 R12, R100.reuse, R56, R12 ;  /* 0x00000038640c723c */ /* 0x050fec000004180c */
[----:B------:R-:W-:Y:S01]  /*4950*/  HMMA.16816.F32.BF16 R16, R100, R58, R16 ;  /* 0x0000003a6410723c */ /* 0x000fe20000041810 */
[----:B------:R-:W-:Y:S04]  /*4960*/  IMAD.U32 R56, RZ, RZ, UR8 ;  /* 0x00000008ff387e24 */ /* 0x000fe8000f8e00ff */
[----:B------:R-:W-:Y:S01]  /*4970*/  IMAD R56, R56, 0x4, R248 ;  /* 0x0000000438387824 */ /* 0x000fe200078e02f8 */
[C---:B---3--:R-:W-:Y:S01]  /*4980*/  HMMA.16816.F32.BF16 R4, R60.reuse, R104, R4 ;  /* 0x000000683c04723c */ /* 0x048fe20000041804 */
[----:B-1----:R-:W-:Y:S04]  /*4990*/  IMAD.U32 R3, RZ, RZ, UR15 ;  /* 0x0000000fff037e24 */ /* 0x002fe8000f8e00ff */
[----:B------:R-:W-:Y:S01]  /*49a0*/  IMAD.WIDE.U32 R56, R56, -0x326172a9, RZ ;  /* 0xcd9e8d5738387825 */ /* 0x000fe200078e00ff */
[----:B------:R-:W-:Y:S01]  /*49b0*/  LEA.HI.X.SX32 R3, R222, R3, 0x2, P0 ;  /* 0x00000003de037211 */ /* 0x000fe200000f16ff */
[C---:B------:R-:W-:Y:S04]  /*49c0*/  HMMA.16816.F32.BF16 R8, R60.reuse, R106, R8 ;  /* 0x0000006a3c08723c */ /* 0x040fe80000041808 */
[----:B------:R-:W-:Y:S01]  /*49d0*/  LOP3.LUT R58, R57, UR46, R244, 0x96, !PT ;  /* 0x0000002e393a7c12 */ /* 0x000fe2000f8e96f4 */
[----:B------:R-:W3:Y:S01]  /*49e0*/  LDG.E R101, desc[UR6][R2.64] ;  /* 0x0000000602657981 */ /* 0x000ee2000c1e1900 */
[C---:B--2---:R-:W-:Y:S03]  /*49f0*/  HMMA.16816.F32.BF16 R12, R60.reuse, R52, R12 ;  /* 0x000000343c0c723c */ /* 0x044fe6000004180c */
[----:B------:R1:W2:Y:S02]  /*4a00*/  LDG.E R100, desc[UR6][R2.64+0x20] ;  /* 0x0000200602647981 */ /* 0x0002a4000c1e1900 */
[----:B------:R-:W-:Y:S01]  /*4a10*/  IMAD.WIDE.U32 R58, R58, -0x2daee0ad, RZ ;  /* 0xd2511f533a3a7825 */ /* 0x000fe200078e00ff */
[----:B------:R-:W-:Y:S01]  /*4a20*/  HMMA.16816.F32.BF16 R16, R60, R54, R16 ;  /* 0x000000363c10723c */ /* 0x000fe20000041810 */
[----:B------:R-:W4:Y:S04]  /*4a30*/  LDSM.16.M88.4 R52, [R204+0xe800] ;  /* 0x00e80000cc34783b */ /* 0x000f280000000200 */
[----:B------:R-:W-:Y:S01]  /*4a40*/  LOP3.LUT R104, R59, UR50, R232, 0x96, !PT ;  /* 0x000000323b687c12 */ /* 0x000fe2000f8e96e8 */
[C---:B------:R-:W-:Y:S05]  /*4a50*/  HMMA.16816.F32.BF16 R4, R64.reuse, R108, R4 ;  /* 0x0000006c4004723c */ /* 0x040fea0000041804 */
[----:B------:R-:W-:Y:S01]  /*4a60*/  IMAD.WIDE.U32 R60, R0, -0x326172a9, RZ ;  /* 0xcd9e8d57003c7825 */ /* 0x000fe200078e00ff */
[C---:B------:R-:W-:Y:S05]  /*4a70*/  HMMA.16816.F32.BF16 R8, R64.reuse, R110, R8 ;  /* 0x0000006e4008723c */ /* 0x040fea0000041808 */
[----:B------:R-:W-:Y:S01]  /*4a80*/  LOP3.LUT R102, R61, UR49, R56, 0x96, !PT ;  /* 0x000000313d667c12 */ /* 0x000fe2000f8e9638 */
[----:B------:R-:W-:Y:S02]  /*4a90*/  IMAD.U32 R0, RZ, RZ, UR17 ;  /* 0x00000011ff007e24 */ /* 0x000fe4000f8e00ff */
[C---:B------:R-:W-:Y:S03]  /*4aa0*/  @!P2 VIADD R57, R215.reuse, 0x9 ;  /* 0x00000009d739a836 */ /* 0x040fe60000000000 */
[----:B------:R-:W-:Y:S01]  /*4ab0*/  @!P2 IADD3 R0, -R0, 0x1, R222 ;  /* 0x000000010000a810 */ /* 0x000fe20007ffe1de */
[C---:B-1----:R-:W-:Y:S02]  /*4ac0*/  @!P2 VIADD R2, R215.reuse, 0x1 ;  /* 0x00000001d702a836 */ /* 0x042fe40000000000 */
[----:B------:R-:W-:Y:S01]  /*4ad0*/  IMAD.WIDE.U32 R102, R102, -0x2daee0ad, RZ ;  /* 0xd2511f5366667825 */ /* 0x000fe200078e00ff */
[----:B------:R-:W-:Y:S03]  /*4ae0*/  @!P2 IADD3 R3, R176, UR9, R0 ;  /* 0x00000009b003ac10 */ /* 0x000fe6000fffe000 */
[----:B------:R-:W-:Y:S01]  /*4af0*/  @!P2 VIADD R0, R215, 0x8 ;  /* 0x00000008d700a836 */ /* 0x000fe20000000000 */
[C---:B------:R-:W-:Y:S01]  /*4b00*/  @!P2 VIMNMX R56, R3.reuse, UR9, PT ;  /* 0x000000090338ac48 */ /* 0x040fe2000bfe0100 */
[----:B------:R-:W-:Y:S01]  /*4b10*/  IMAD.WIDE.U32 R104, R104, -0x326172a9, RZ ;  /* 0xcd9e8d5768687825 */ /* 0x000fe200078e00ff */
[----:B------:R-:W-:Y:S02]  /*4b20*/  @!P2 VIADDMNMX R3, R3, R177, UR9, PT ;  /* 0x000000090303ae46 */ /* 0x000fe4000b8001b1 */
[-C--:B------:R-:W-:Y:S01]  /*4b30*/  @!P2 ISETP.GE.AND P6, PT, R2, R56.reuse, PT ;  /* 0x000000380200a20c */ /* 0x080fe20003fc6270 */
[----:B------:R-:W-:Y:S01]  /*4b40*/  FFMA.FTZ R6, R238, UR5, R6 ;  /* 0x00000005ee067c23 */ /* 0x000fe20008010006 */
[-C--:B------:R-:W-:Y:S01]  /*4b50*/  @!P2 ISETP.GE.AND P4, PT, R2, R3.reuse, PT ;  /* 0x000000030200a20c */ /* 0x080fe20003f86270 */
[----:B------:R-:W-:Y:S01]  /*4b60*/  FMUL.FTZ R2, R223, 1.4426950216293334961 ;  /* 0x3fb8aa3bdf027820 */ /* 0x000fe20000410000 */
[-C--:B------:R-:W-:Y:S01]  /*4b70*/  @!P2 ISETP.GE.AND P3, PT, R0, R56.reuse, PT ;  /* 0x000000380000a20c */ /* 0x080fe20003f66270 */
[----:B------:R-:W-:Y:S01]  /*4b80*/  FFMA.FTZ R5, R234, UR5, R5 ;  /* 0x00000005ea057c23 */ /* 0x000fe20008010005 */
[-C--:B------:R-:W-:Y:S01]  /*4b90*/  @!P2 ISETP.GE.AND P0, PT, R0, R3.reuse, PT ;  /* 0x000000030000a20c */ /* 0x080fe20003f06270 */
[C---:B----4-:R-:W-:Y:S03]  /*4ba0*/  HMMA.16816.F32.BF16 R12, R64.reuse, R52, R12 ;  /* 0x00000034400c723c */ /* 0x050fe6000004180c */
[----:B------:R-:W-:Y:S01]  /*4bb0*/  FSEL R2, R2, RZ, P1 ;  /* 0x000000ff02027208 */ /* 0x000fe20000800000 */
[----:B------:R-:W-:Y:S01]  /*4bc0*/  FFMA.FTZ R4, R238, UR5, R4 ;  /* 0x00000005ee047c23 */ /* 0x000fe20008010004 */
[-C--:B------:R-:W-:Y:S01]  /*4bd0*/  @!P2 ISETP.GE.AND P1, PT, R215, R56.reuse, PT ;  /* 0x00000038d700a20c */ /* 0x080fe20003f26270 */
[----:B------:R-:W-:Y:S05]  /*4be0*/  HMMA.16816.F32.BF16 R16, R64, R54, R16 ;  /* 0x000000364010723c */ /* 0x000fea0000041810 */
[----:B------:R-:W-:Y:S01]  /*4bf0*/  @!P2 FSEL R5, R5, -INF , !P6 ;  /* 0xff8000000505a808 */ /* 0x000fe20007000000 */
[----:B------:R-:W-:Y:S01]  /*4c00*/  FMUL.FTZ R0, R224, 1.4426950216293334961 ;  /* 0x3fb8aa3be0007820 */ /* 0x000fe20000410000 */
[----:B------:R-:W-:Y:S01]  /*4c10*/  LOP3.LUT R62, R105, UR51, R60, 0x96, !PT ;  /* 0x00000033693e7c12 */ /* 0x000fe2000f8e963c */
[----:B------:R-:W-:Y:S01]  /*4c20*/  FFMA.FTZ R8, R235, UR5, R8 ;  /* 0x00000005eb087c23 */ /* 0x000fe20008010008 */
[-C--:B------:R-:W-:Y:S02]  /*4c30*/  @!P2 ISETP.GE.AND P6, PT, R215, R3.reuse, PT ;  /* 0x00000003d700a20c */ /* 0x080fe40003fc6270 */
[----:B------:R-:W-:Y:S01]  /*4c40*/  @!P2 FSEL R4, R4, -INF , !P1 ;  /* 0xff8000000404a808 */ /* 0x000fe20004800000 */
[----:B------:R-:W-:Y:S01]  /*4c50*/  IMAD.WIDE.U32 R62, R62, -0x2daee0ad, RZ ;  /* 0xd2511f533e3e7825 */ /* 0x000fe200078e00ff */
[----:B------:R-:W-:Y:S02]  /*4c60*/  FSEL R0, R0, RZ, P5 ;  /* 0x000000ff00007208 */ /* 0x000fe40002800000 */
[----:B------:R-:W-:Y:S01]  /*4c70*/  @!P2 FSEL R6, R6, -INF , !P6 ;  /* 0xff8000000606a808 */ /* 0x000fe20007000000 */
[----:B------:R-:W-:Y:S01]  /*4c80*/  FFMA.FTZ R7, R234, UR5, R7 ;  /* 0x00000005ea077c23 */ /* 0x000fe20008010007 */
[----:B------:R-:W-:Y:S01]  /*4c90*/  LOP3.LUT R60, R103, UR52, R58, 0x96, !PT ;  /* 0x00000034673c7c12 */ /* 0x000fe2000f8e963a */
[----:B------:R-:W-:Y:S01]  /*4ca0*/  FFMA.FTZ R4, R4, UR18, -R2 ;  /* 0x0000001204047c23 */ /* 0x000fe20008010802 */
[----:B------:R-:W-:Y:S01]  /*4cb0*/  LOP3.LUT R58, R63, UR54, R102, 0x96, !PT ;  /* 0x000000363f3a7c12 */ /* 0x000fe2000f8e9666 */
[----:B------:R-:W-:Y:S01]  /*4cc0*/  FFMA.FTZ R6, R6, UR18, -R0 ;  /* 0x0000001206067c23 */ /* 0x000fe20008010800 */
[----:B------:R-:W-:Y:S01]  /*4cd0*/  @!P2 FSEL R7, R7, -INF , !P4 ;  /* 0xff8000000707a808 */ /* 0x000fe20006000000 */
[----:B------:R1:W4:Y:S01]  /*4ce0*/  MUFU.EX2 R177, R4 ;  /* 0x0000000400b17308 */ /* 0x0003220000000800 */
[----:B------:R-:W-:Y:S01]  /*4cf0*/  @!P2 FSEL R8, R8, -INF , !P3 ;  /* 0xff8000000808a808 */ /* 0x000fe20005800000 */
[----:B------:R-:W-:Y:S01]  /*4d00*/  FFMA.FTZ R5, R5, UR18, -R2 ;  /* 0x0000001205057c23 */ /* 0x000fe20008010802 */
[CC--:B------:R-:W-:Y:S01]  /*4d10*/  @!P2 ISETP.GE.AND P5, PT, R57.reuse, R56.reuse, PT ;  /* 0x000000383900a20c */ /* 0x0c0fe20003fa6270 */
[----:B------:R-:W-:Y:S01]  /*4d20*/  IMAD.WIDE.U32 R60, R60, -0x326172a9, RZ ;  /* 0xcd9e8d573c3c7825 */ /* 0x000fe200078e00ff */
[-C--:B------:R-:W-:Y:S03]  /*4d30*/  @!P2 ISETP.GE.AND P1, PT, R57, R3.reuse, PT ;  /* 0x000000033900a20c */ /* 0x080fe60003f26270 */
[----:B------:R-:W-:Y:S02]  /*4d40*/  FFMA.FTZ R7, R7, UR18, -R0 ;  /* 0x0000001207077c23 */ /* 0x000fe40008010800 */
[----:B------:R4:W-:Y:S01]  /*4d50*/  MUFU.EX2 R178, R6 ;  /* 0x0000000600b27308 */ /* 0x0009e20000000800 */
[----:B------:R-:W-:Y:S01]  /*4d60*/  LOP3.LUT R104, R61, UR53, R104, 0x96, !PT ;  /* 0x000000353d687c12 */ /* 0x000fe2000f8e9668 */
[----:B------:R-:W-:Y:S04]  /*4d70*/  IMAD.WIDE.U32 R58, R58, -0x326172a9, RZ ;  /* 0xcd9e8d573a3a7825 */ /* 0x000fe800078e00ff */
[----:B------:R-:W-:Y:S01]  /*4d80*/  FFMA.FTZ R10, R235, UR5, R10 ;  /* 0x00000005eb0a7c23 */ /* 0x000fe2000801000a */
[----:B------:R-:W-:Y:S01]  /*4d90*/  FFMA.FTZ R9, R236, UR5, R9 ;  /* 0x00000005ec097c23 */ /* 0x000fe20008010009 */
[----:B------:R-:W-:Y:S01]  /*4da0*/  FFMA.FTZ R8, R8, UR18, -R2 ;  /* 0x0000001208087c23 */ /* 0x000fe20008010802 */
[----:B------:R-:W-:Y:S01]  /*4db0*/  LOP3.LUT R60, R59, UR55, R60, 0x96, !PT ;  /* 0x000000373b3c7c12 */ /* 0x000fe2000f8e963c */
[----:B------:R4:W4:Y:S01]  /*4dc0*/  MUFU.EX2 R111, R5 ;  /* 0x00000005006f7308 */ /* 0x0009220000000800 */
[----:B------:R-:W-:Y:S01]  /*4dd0*/  @!P2 FSEL R10, R10, -INF , !P0 ;  /* 0xff8000000a0aa808 */ /* 0x000fe20004000000 */
[----:B------:R-:W-:Y:S01]  /*4de0*/  IMAD.WIDE.U32 R52, R104, -0x2daee0ad, RZ ;  /* 0xd2511f5368347825 */ /* 0x000fe200078e00ff */
[----:B------:R-:W-:Y:S03]  /*4df0*/  @!P2 FSEL R9, R9, -INF , !P5 ;  /* 0xff8000000909a808 */ /* 0x000fe60006800000 */
[----:B------:R-:W-:Y:S01]  /*4e00*/  FFMA.FTZ R12, R237, UR5, R12 ;  /* 0x00000005ed0c7c23 */ /* 0x000fe2000801000c */
[----:B------:R-:W-:Y:S04]  /*4e10*/  IMAD.WIDE.U32 R60, R60, -0x2daee0ad, RZ ;  /* 0xd2511f533c3c7825 */ /* 0x000fe800078e00ff */
[----:B------:R-:W-:Y:S01]  /*4e20*/  FFMA.FTZ R10, R10, UR18, -R0 ;  /* 0x000000120a0a7c23 */ /* 0x000fe20008010800 */
[----:B------:R4:W4:Y:S01]  /*4e30*/  MUFU.EX2 R176, R7 ;  /* 0x0000000700b07308 */ /* 0x0009220000000800 */
[----:B------:R-:W-:Y:S01]  /*4e40*/  FFMA.FTZ R9, R9, UR18, -R2 ;  /* 0x0000001209097c23 */ /* 0x000fe20008010802 */
[----:B-1----:R-:W-:Y:S01]  /*4e50*/  LOP3.LUT R4, R53, UR56, R62, 0x96, !PT ;  /* 0x0000003835047c12 */ /* 0x002fe2000f8e963e */
[----:B------:R-:W-:Y:S01]  /*4e60*/  @!P2 VIADD R57, R215, 0x10 ;  /* 0x00000010d739a836 */ /* 0x000fe20000000000 */
[----:B----4-:R-:W-:Y:S01]  /*4e70*/  LOP3.LUT R6, R61, UR58, R52, 0x96, !PT ;  /* 0x0000003a3d067c12 */ /* 0x010fe2000f8e9634 */
[----:B------:R-:W-:Y:S02]  /*4e80*/  @!P2 VIADD R53, R215, 0x18 ;  /* 0x00000018d735a836 */ /* 0x000fe40000000000 */
[----:B------:R-:W-:Y:S01]  /*4e90*/  FFMA.FTZ R13, R239, UR5, R13 ;  /* 0x00000005ef0d7c23 */ /* 0x000fe2000801000d */
[----:B------:R-:W-:Y:S02]  /*4ea0*/  FFMA.FTZ R11, R236, UR5, R11 ;  /* 0x00000005ec0b7c23 */ /* 0x000fe4000801000b */
[----:B------:R1:W-:Y:S01]  /*4eb0*/  MUFU.EX2 R109, R8 ;  /* 0x00000008006d7308 */ /* 0x0003e20000000800 */
[----:B------:R-:W-:Y:S01]  /*4ec0*/  IMAD.WIDE.U32 R4, R4, -0x326172a9, RZ ;  /* 0xcd9e8d5704047825 */ /* 0x000fe200078e00ff */
[CC--:B------:R-:W-:Y:S02]  /*4ed0*/  @!P2 ISETP.GE.AND P6, PT, R57.reuse, R56.reuse, PT ;  /* 0x000000383900a20c */ /* 0x0c0fe40003fc6270 */
[-C--:B------:R-:W-:Y:S01]  /*4ee0*/  @!P2 ISETP.GE.AND P4, PT, R57, R3.reuse, PT ;  /* 0x000000033900a20c */ /* 0x080fe20003f86270 */
[----:B------:R-:W-:Y:S01]  /*4ef0*/  @!P2 VIADD R57, R215, 0x11 ;  /* 0x00000011d739a836 */ /* 0x000fe20000000000 */
[----:B------:R-:W-:Y:S01]  /*4f00*/  LOP3.LUT R5, R5, UR57, R58, 0x96, !PT ;  /* 0x0000003905057c12 */ /* 0x000fe2000f8e963a */
[----:B------:R-:W-:Y:S03]  /*4f10*/  FFMA.FTZ R16, R240, UR5, R16 ;  /* 0x00000005f0107c23 */ /* 0x000fe60008010010 */
[----:B------:R4:W4:Y:S01]  /*4f20*/  MUFU.EX2 R107, R9 ;  /* 0x00000009006b7308 */ /* 0x0009220000000800 */
[----:B------:R-:W-:Y:S01]  /*4f30*/  IMAD.WIDE.U32 R6, R6, -0x326172a9, RZ ;  /* 0xcd9e8d5706067825 */ /* 0x000fe200078e00ff */
[CC--:B------:R-:W-:Y:S02]  /*4f40*/  @!P2 ISETP.GE.AND P3, PT, R57.reuse, R56.reuse, PT ;  /* 0x000000383900a20c */ /* 0x0c0fe40003f66270 */
[-C--:B------:R-:W-:Y:S01]  /*4f50*/  @!P2 ISETP.GE.AND P5, PT, R57, R3.reuse, PT ;  /* 0x000000033900a20c */ /* 0x080fe20003fa6270 */
[----:B------:R-:W-:Y:S01]  /*4f60*/  @!P2 VIADD R57, R215, 0x19 ;  /* 0x00000019d739a836 */ /* 0x000fe20000000000 */
[----:B------:R-:W-:Y:S01]  /*4f70*/  @!P2 FSEL R12, R12, -INF , !P6 ;  /* 0xff8000000c0ca808 */ /* 0x000fe20007000000 */
[----:B------:R-:W-:Y:S03]  /*4f80*/  FFMA.FTZ R17, R241, UR5, R17 ;  /* 0x00000005f1117c23 */ /* 0x000fe60008010011 */
[----:B------:R4:W4:Y:S01]  /*4f90*/  MUFU.EX2 R110, R10 ;  /* 0x0000000a006e7308 */ /* 0x0009220000000800 */
[----:B-1----:R-:W-:Y:S01]  /*4fa0*/  LOP3.LUT R8, R7, UR59, R4, 0x96, !PT ;  /* 0x0000003b07087c12 */ /* 0x002fe2000f8e9604 */
[----:B------:R-:W-:Y:S01]  /*4fb0*/  IMAD.WIDE.U32 R4, R5, -0x2daee0ad, RZ ;  /* 0xd2511f5305047825 */ /* 0x000fe200078e00ff */
[CC--:B------:R-:W-:Y:S02]  /*4fc0*/  @!P2 ISETP.GE.AND P0, PT, R53.reuse, R56.reuse, PT ;  /* 0x000000383500a20c */ /* 0x0c0fe40003f06270 */
[-C--:B------:R-:W-:Y:S01]  /*4fd0*/  @!P2 ISETP.GE.AND P6, PT, R53, R3.reuse, PT ;  /* 0x000000033500a20c */ /* 0x080fe20003fc6270 */
[----:B------:R-:W-:Y:S01]  /*4fe0*/  FFMA.FTZ R18, R240, UR5, R18 ;  /* 0x00000005f0127c23 */ /* 0x000fe20008010012 */
[----:B------:R-:W-:Y:S01]  /*4ff0*/  LOP3.LUT R53, R6, 0xff, RZ, 0xc0, !PT ;  /* 0x000000ff06357812 */ /* 0x000fe200078ec0ff */
[----:B------:R-:W-:Y:S01]  /*5000*/  FFMA.FTZ R12, R12, UR18, -R2 ;  /* 0x000000120c0c7c23 */ /* 0x000fe20008010802 */
[----:B------:R-:W-:Y:S01]  /*5010*/  SHF.R.U32.HI R52, RZ, 0x18, R6 ;  /* 0x00000018ff347819 */ /* 0x000fe20000011606 */
[----:B------:R-:W-:Y:S01]  /*5020*/  FFMA.FTZ R19, R241, UR5, R19 ;  /* 0x00000005f1137c23 */ /* 0x000fe20008010013 */
[----:B------:R-:W-:Y:S01]  /*5030*/  LOP3.LUT R54, R6, 0xffff, RZ, 0xc0, !PT ;  /* 0x0000ffff06367812 */ /* 0x000fe200078ec0ff */
[----:B------:R-:W-:Y:S01]  /*5040*/  FFMA.FTZ R14, R237, UR5, R14 ;  /* 0x00000005ed0e7c23 */ /* 0x000fe2000801000e */
[----:B------:R-:W-:Y:S01]  /*5050*/  SHF.R.U32.HI R55, RZ, 0x10, R6 ;  /* 0x00000010ff377819 */ /* 0x000fe20000011606 */
[----:B------:R-:W-:Y:S01]  /*5060*/  FFMA.FTZ R15, R239, UR5, R15 ;  /* 0x00000005ef0f7c23 */ /* 0x000fe2000801000f */
[C---:B------:R-:W-:Y:S01]  /*5070*/  LOP3.LUT R6, R4.reuse, 0xff, RZ, 0xc0, !PT ;  /* 0x000000ff04067812 */ /* 0x040fe200078ec0ff */
[----:B------:R-:W-:Y:S01]  /*5080*/  MUFU.EX2 R104, R12 ;  /* 0x0000000c00687308 */ /* 0x000fe20000000800 */
[--C-:B------:R-:W-:Y:S02]  /*5090*/  SHF.R.U32.HI R7, RZ, 0x18, R4.reuse ;  /* 0x00000018ff077819 */ /* 0x100fe40000011604 */
[----:B----4-:R-:W-:Y:S02]  /*50a0*/  SHF.R.U32.HI R9, RZ, 0x10, R4 ;  /* 0x00000010ff097819 */ /* 0x010fe40000011604 */
[----:B------:R-:W-:Y:S02]  /*50b0*/  LOP3.LUT R10, R4, 0xffff, RZ, 0xc0, !PT ;  /* 0x0000ffff040a7812 */ /* 0x000fe400078ec0ff */
[C---:B------:R-:W-:Y:S02]  /*50c0*/  LOP3.LUT R4, R8.reuse, 0xffff, RZ, 0xc0, !PT ;  /* 0x0000ffff08047812 */ /* 0x040fe400078ec0ff */
[----:B------:R-:W-:Y:S02]  /*50d0*/  @!P2 FSEL R13, R13, -INF , !P3 ;  /* 0xff8000000d0da808 */ /* 0x000fe40005800000 */
[----:B------:R-:W-:Y:S02]  /*50e0*/  @!P2 ISETP.GE.AND P3, PT, R57, R3, PT ;  /* 0x000000033900a20c */ /* 0x000fe40003f66270 */
[----:B------:R-:W-:Y:S01]  /*50f0*/  LOP3.LUT R3, R5, UR60, R60, 0x96, !PT ;  /* 0x0000003c05037c12 */ /* 0x000fe2000f8e963c */
[----:B------:R-:W-:Y:S01]  /*5100*/  FFMA.FTZ R13, R13, UR18, -R2 ;  /* 0x000000120d0d7c23 */ /* 0x000fe20008010802 */
[----:B------:R-:W-:Y:S02]  /*5110*/  LOP3.LUT R5, R8, 0xff, RZ, 0xc0, !PT ;  /* 0x000000ff08057812 */ /* 0x000fe400078ec0ff */
[----:B------:R-:W-:Y:S01]  /*5120*/  SHF.R.U32.HI R4, RZ, 0x8, R4 ;  /* 0x00000008ff047819 */ /* 0x000fe20000011604 */
[----:B------:R-:W-:Y:S01]  /*5130*/  MUFU.EX2 R103, R13 ;  /* 0x0000000d00677308 */ /* 0x000fe20000000800 */
[----:B------:R-:W-:Y:S02]  /*5140*/  @!P2 FSEL R11, R11, -INF , !P1 ;  /* 0xff8000000b0ba808 */ /* 0x000fe40004800000 */
[----:B------:R-:W-:Y:S02]  /*5150*/  @!P2 ISETP.GE.AND P1, PT, R57, R56, PT ;  /* 0x000000383900a20c */ /* 0x000fe40003f26270 */
[----:B------:R-:W-:Y:S01]  /*5160*/  @!P2 FSEL R16, R16, -INF , !P0 ;  /* 0xff8000001010a808 */ /* 0x000fe20004000000 */
[----:B------:R-:W-:Y:S01]  /*5170*/  FFMA.FTZ R11, R11, UR18, -R0 ;  /* 0x000000120b0b7c23 */ /* 0x000fe20008010800 */
[----:B------:R-:W-:Y:S02]  /*5180*/  ISETP.LE.U32.AND P0, PT, R5, UR19, PT ;  /* 0x0000001305007c0c */ /* 0x000fe4000bf03070 */
[----:B------:R-:W-:Y:S01]  /*5190*/  LOP3.LUT R4, R4, 0xffff, RZ, 0xc0, !PT ;  /* 0x0000ffff04047812 */ /* 0x000fe200078ec0ff */
[----:B------:R-:W-:Y:S01]  /*51a0*/  FFMA.FTZ R16, R16, UR18, -R2 ;  /* 0x0000001210107c23 */ /* 0x000fe20008010802 */
[----:B------:R-:W-:Y:S01]  /*51b0*/  SHF.R.U32.HI R5, RZ, 0x10, R8 ;  /* 0x00000010ff057819 */ /* 0x000fe20000011608 */
[----:B------:R-:W1:Y:S01]  /*51c0*/  MUFU.EX2 R108, R11 ;  /* 0x0000000b006c7308 */ /* 0x000e620000000800 */
[----:B------:R-:W-:Y:S02]  /*51d0*/  @!P2 FSEL R17, R17, -INF , !P1 ;  /* 0xff8000001111a808 */ /* 0x000fe40004800000 */
[----:B------:R-:W-:Y:S02]  /*51e0*/  ISETP.LE.U32.AND P1, PT, R4, UR19, PT ;  /* 0x0000001304007c0c */ /* 0x000fe4000bf23070 */
[----:B------:R-:W-:Y:S01]  /*51f0*/  LOP3.LUT R4, R5, 0xff, RZ, 0xc0, !PT ;  /* 0x000000ff05047812 */ /* 0x000fe200078ec0ff */
[----:B------:R-:W-:Y:S01]  /*5200*/  FFMA.FTZ R2, R17, UR18, -R2 ;  /* 0x0000001211027c23 */ /* 0x000fe20008010802 */
[----:B------:R-:W-:Y:S01]  /*5210*/  @!P2 FSEL R18, R18, -INF , !P6 ;  /* 0xff8000001212a808 */ /* 0x000fe20007000000 */
[----:B------:R-:W-:Y:S01]  /*5220*/  @!P0 FADD.FTZ R177, -R177, -RZ ;  /* 0x800000ffb1b18221 */ /* 0x000fe20000010100 */
[----:B------:R-:W-:Y:S01]  /*5230*/  ISETP.LE.U32.AND P6, PT, R4, UR19, PT ;  /* 0x0000001304007c0c */ /* 0x000fe2000bfc3070 */
[----:B------:R4:W-:Y:S01]  /*5240*/  MUFU.EX2 R65, R2 ;  /* 0x0000000200417308 */ /* 0x0009e20000000800 */
[----:B------:R-:W-:Y:S01]  /*5250*/  SHF.R.U32.HI R4, RZ, 0x8, R54 ;  /* 0x00000008ff047819 */ /* 0x000fe20000011636 */
[----:B------:R-:W-:Y:S01]  /*5260*/  FFMA.FTZ R18, R18, UR18, -R0 ;  /* 0x0000001212127c23 */ /* 0x000fe20008010800 */
[----:B------:R-:W-:Y:S02]  /*5270*/  SHF.R.U32.HI R8, RZ, 0x18, R8 ;  /* 0x00000018ff087819 */ /* 0x000fe40000011608 */
[----:B------:R-:W-:Y:S01]  /*5280*/  @!P2 FSEL R19, R19, -INF , !P3 ;  /* 0xff8000001313a808 */ /* 0x000fe20005800000 */
[----:B------:R-:W-:Y:S01]  /*5290*/  @!P1 FADD.FTZ R111, -R111, -RZ ;  /* 0x800000ff6f6f9221 */ /* 0x000fe20000010100 */
[----:B------:R-:W-:Y:S03]  /*52a0*/  @!P2 FSEL R14, R14, -INF , !P4 ;  /* 0xff8000000e0ea808 */ /* 0x000fe60006000000 */
[----:B------:R-:W-:Y:S01]  /*52b0*/  MUFU.EX2 R102, R18 ;  /* 0x0000001200667308 */ /* 0x000fe20000000800 */
[----:B------:R-:W-:Y:S02]  /*52c0*/  @!P2 FSEL R15, R15, -INF , !P5 ;  /* 0xff8000000f0fa808 */ /* 0x000fe40006800000 */
[----:B------:R-:W-:Y:S01]  /*52d0*/  LOP3.LUT R4, R4, 0xffff, RZ, 0xc0, !PT ;  /* 0x0000ffff04047812 */ /* 0x000fe200078ec0ff */
[----:B------:R-:W-:Y:S01]  /*52e0*/  @!P6 FADD.FTZ R178, -R178, -RZ ;  /* 0x800000ffb2b2e221 */ /* 0x000fe20000010100 */
[----:B------:R-:W-:Y:S01]  /*52f0*/  ISETP.LE.U32.AND P2, PT, R8, UR19, PT ;  /* 0x0000001308007c0c */ /* 0x000fe2000bf43070 */
[--C-:B------:R-:W-:Y:S01]  /*5300*/  FFMA.FTZ R14, R14, UR18, -R0.reuse ;  /* 0x000000120e0e7c23 */ /* 0x100fe20008010800 */
[----:B------:R-:W-:Y:S01]  /*5310*/  ISETP.LE.U32.AND P1, PT, R4, UR19, PT ;  /* 0x0000001304007c0c */ /* 0x000fe2000bf23070 */
[--C-:B------:R-:W-:Y:S01]  /*5320*/  FFMA.FTZ R15, R15, UR18, -R0.reuse ;  /* 0x000000120f0f7c23 */ /* 0x100fe20008010800 */
[----:B------:R-:W-:Y:S01]  /*5330*/  LOP3.LUT R4, R55, 0xff, RZ, 0xc0, !PT ;  /* 0x000000ff37047812 */ /* 0x000fe200078ec0ff */
[----:B------:R-:W-:Y:S01]  /*5340*/  FFMA.FTZ R0, R19, UR18, -R0 ;  /* 0x0000001213007c23 */ /* 0x000fe20008010800 */
[C---:B------:R-:W-:Y:S01]  /*5350*/  LOP3.LUT R5, R3.reuse, 0xff, RZ, 0xc0, !PT ;  /* 0x000000ff03057812 */ /* 0x040fe200078ec0ff */
[----:B------:R-:W1:Y:S01]  /*5360*/  MUFU.EX2 R106, R14 ;  /* 0x0000000e006a7308 */ /* 0x000e620000000800 */
[----:B------:R-:W-:Y:S02]  /*5370*/  ISETP.LE.U32.AND P6, PT, R4, UR19, PT ;  /* 0x0000001304007c0c */ /* 0x000fe4000bfc3070 */
[----:B------:R-:W-:Y:S02]  /*5380*/  LOP3.LUT R4, R3, 0xffff, RZ, 0xc0, !PT ;  /* 0x0000ffff03047812 */ /* 0x000fe400078ec0ff */
[----:B------:R-:W-:Y:S01]  /*5390*/  ISETP.LE.U32.AND P5, PT, R52, UR19, PT ;  /* 0x0000001334007c0c */ /* 0x000fe2000bfa3070 */
[----:B------:R-:W-:Y:S01]  /*53a0*/  @!P2 FADD.FTZ R176, -R176, -RZ ;  /* 0x800000ffb0b0a221 */ /* 0x000fe20000010100 */
[----:B------:R-:W-:Y:S03]  /*53b0*/  ISETP.LE.U32.AND P2, PT, R5, UR19, PT ;  /* 0x0000001305007c0c */ /* 0x000fe6000bf43070 */
[----:B------:R1:W-:Y:S01]  /*53c0*/  MUFU.EX2 R67, R0 ;  /* 0x0000000000437308 */ /* 0x0003e20000000800 */
[----:B------:R-:W-:Y:S01]  /*53d0*/  ISETP.LE.U32.AND P4, PT, R53, UR19, PT ;  /* 0x0000001335007c0c */ /* 0x000fe2000bf83070 */
[----:B------:R-:W-:Y:S01]  /*53e0*/  @!P1 FADD.FTZ R107, -R107, -RZ ;  /* 0x800000ff6b6b9221 */ /* 0x000fe20000010100 */
[----:B----4-:R-:W-:Y:S02]  /*53f0*/  SHF.R.U32.HI R2, RZ, 0x8, R4 ;  /* 0x00000008ff027819 */ /* 0x010fe40000011604 */
[--C-:B------:R-:W-:Y:S01]  /*5400*/  SHF.R.U32.HI R5, RZ, 0x18, R3.reuse ;  /* 0x00000018ff057819 */ /* 0x100fe20000011603 */
[----:B------:R-:W-:Y:S01]  /*5410*/  @!P6 FADD.FTZ R110, -R110, -RZ ;  /* 0x800000ff6e6ee221 */ /* 0x000fe20000010100 */
[----:B------:R-:W-:Y:S03]  /*5420*/  LOP3.LUT R2, R2, 0xffff, RZ, 0xc0, !PT ;  /* 0x0000ffff02027812 */ /* 0x000fe600078ec0ff */
[----:B------:R-:W4:Y:S01]  /*5430*/  MUFU.EX2 R105, R15 ;  /* 0x0000000f00697308 */ /* 0x000f220000000800 */
[----:B------:R-:W-:Y:S01]  /*5440*/  SHF.R.U32.HI R4, RZ, 0x8, R10 ;  /* 0x00000008ff047819 */ /* 0x000fe2000001160a */
[----:B-1----:R-:W-:Y:S01]  /*5450*/  @!P5 FADD.FTZ R108, -R108, -RZ ;  /* 0x800000ff6c6cd221 */ /* 0x002fe20000010100 */
[----:B------:R-:W-:Y:S01]  /*5460*/  SHF.R.U32.HI R3, RZ, 0x10, R3 ;  /* 0x00000010ff037819 */ /* 0x000fe20000011603 */
[----:B------:R-:W-:Y:S01]  /*5470*/  @!P2 FADD.FTZ R104, -R104, -RZ ;  /* 0x800000ff6868a221 */ /* 0x000fe20000010100 */
[----:B------:R-:W-:Y:S01]  /*5480*/  ISETP.LE.U32.AND P6, PT, R2, UR19, PT ;  /* 0x0000001302007c0c */ /* 0x000fe2000bfc3070 */
[----:B------:R-:W-:Y:S01]  /*5490*/  @!P4 FADD.FTZ R109, -R109, -RZ ;  /* 0x800000ff6d6dc221 */ /* 0x000fe20000010100 */
[----:B------:R-:W-:Y:S03]  /*54a0*/  LOP3.LUT R3, R3, 0xff, RZ, 0xc0, !PT ;  /* 0x000000ff03037812 */ /* 0x000fe600078ec0ff */
[----:B------:R-:W1:Y:S01]  /*54b0*/  MUFU.EX2 R66, R16 ;  /* 0x0000001000427308 */ /* 0x000e620000000800 */
[----:B------:R-:W-:Y:S02]  /*54c0*/  LOP3.LUT R2, R4, 0xffff, RZ, 0xc0, !PT ;  /* 0x0000ffff04027812 */ /* 0x000fe400078ec0ff */
[----:B------:R-:W-:Y:S02]  /*54d0*/  ISETP.LE.U32.AND P5, PT, R3, UR19, PT ;  /* 0x0000001303007c0c */ /* 0x000fe4000bfa3070 */
[----:B------:R-:W-:Y:S02]  /*54e0*/  ISETP.LE.U32.AND P2, PT, R2, UR19, PT ;  /* 0x0000001302007c0c */ /* 0x000fe4000bf43070 */
[----:B------:R-:W-:Y:S02]  /*54f0*/  F2FP.RELU.BF16.F32.PACK_AB R3, R111, R177 ;  /* 0x000000b16f03723e */ /* 0x000fe400000018ff */
[----:B------:R-:W-:Y:S01]  /*5500*/  F2FP.RELU.BF16.F32.PACK_AB R2, R176, R178 ;  /* 0x000000b2b002723e */ /* 0x000fe200000018ff */
[----:B------:R-:W-:Y:S01]  /*5510*/  @!P6 FADD.FTZ R103, -R103, -RZ ;  /* 0x800000ff6767e221 */ /* 0x000fe20000010100 */
[----:B------:R-:W-:Y:S01]  /*5520*/  F2FP.RELU.BF16.F32.PACK_AB R0, R107, R109 ;  /* 0x0000006d6b00723e */ /* 0x000fe200000018ff */
[----:B------:R1:W-:Y:S01]  /*5530*/  STS [R225+0x12000], R3 ;  /* 0x01200003e1007388 */ /* 0x0003e20000000800 */
[----:B------:R-:W-:Y:S02]  /*5540*/  ISETP.LE.U32.AND P4, PT, R5, UR19, PT ;  /* 0x0000001305007c0c */ /* 0x000fe4000bf83070 */
[----:B------:R-:W-:Y:S01]  /*5550*/  LOP3.LUT R5, R9, 0xff, RZ, 0xc0, !PT ;  /* 0x000000ff09057812 */ /* 0x000fe200078ec0ff */
[----:B------:R1:W-:Y:S01]  /*5560*/  STS [R225+0x12400], R2 ;  /* 0x01240002e1007388 */ /* 0x0003e20000000800 */
[----:B------:R-:W-:Y:S01]  /*5570*/  ISETP.LE.U32.AND P0, PT, R7, UR19, PT ;  /* 0x0000001307007c0c */ /* 0x000fe2000bf03070 */
[----:B------:R-:W-:Y:S01]  /*5580*/  @!P5 FADD.FTZ R106, -R106, -RZ ;  /* 0x800000ff6a6ad221 */ /* 0x000fe20000010100 */
[----:B------:R-:W-:Y:S01]  /*5590*/  ISETP.LE.U32.AND P1, PT, R5, UR19, PT ;  /* 0x0000001305007c0c */ /* 0x000fe2000bf23070 */
[----:B------:R3:W-:Y:S01]  /*55a0*/  STS [R228+0x12000], R0 ;  /* 0x01200000e4007388 */ /* 0x0007e20000000800 */
[----:B------:R-:W-:Y:S01]  /*55b0*/  ISETP.LE.U32.AND P3, PT, R6, UR19, PT ;  /* 0x0000001306007c0c */ /* 0x000fe2000bf63070 */
[----:B------:R-:W-:Y:S01]  /*55c0*/  @!P2 FADD.FTZ R65, -R65, -RZ ;  /* 0x800000ff4141a221 */ /* 0x000fe20000010100 */
[----:B------:R-:W-:Y:S02]  /*55d0*/  F2FP.RELU.BF16.F32.PACK_AB R5, R103, R104 ;  /* 0x000000686705723e */ /* 0x000fe400000018ff */
[----:B------:R-:W-:Y:S01]  /*55e0*/  FSETP.GE.FTZ.AND P2, PT, R177, RZ, PT ;  /* 0x000000ffb100720b */ /* 0x000fe20003f56000 */
[----:B----4-:R-:W-:Y:S01]  /*55f0*/  @!P4 FADD.FTZ R105, -R105, -RZ ;  /* 0x800000ff6969c221 */ /* 0x010fe20000010100 */
[----:B------:R-:W-:Y:S02]  /*5600*/  FSETP.GE.FTZ.AND P6, PT, R178, RZ, PT ;  /* 0x000000ffb200720b */ /* 0x000fe40003fd6000 */
[----:B------:R-:W-:Y:S01]  /*5610*/  FSETP.GE.FTZ.AND P5, PT, R176, RZ, PT ;  /* 0x000000ffb000720b */ /* 0x000fe20003fb6000 */
[----:B------:R-:W-:Y:S01]  /*5620*/  @!P0 FADD.FTZ R67, -R67, -RZ ;  /* 0x800000ff43438221 */ /* 0x000fe20000010100 */
[----:B------:R-:W-:Y:S01]  /*5630*/  F2FP.RELU.BF16.F32.PACK_AB R4, R105, R106 ;  /* 0x0000006a6904723e */ /* 0x000fe200000018ff */
[----:B------:R-:W-:Y:S01]  /*5640*/  @!P1 FADD.FTZ R102, -R102, -RZ ;  /* 0x800000ff66669221 */ /* 0x000fe20000010100 */
[----:B------:R-:W-:Y:S01]  /*5650*/  FSETP.GE.FTZ.AND P0, PT, R109, RZ, PT ;  /* 0x000000ff6d00720b */ /* 0x000fe20003f16000 */
[----:B-1----:R-:W-:Y:S01]  /*5660*/  @!P3 FADD.FTZ R66, -R66, -RZ ;  /* 0x800000ff4242b221 */ /* 0x002fe20000010100 */
[----:B------:R-:W-:Y:S04]  /*5670*/  FSETP.GE.FTZ.AND P1, PT, R111, RZ, PT ;  /* 0x000000ff6f00720b */ /* 0x000fe80003f36000 */
[----:B------:R-:W-:Y:S02]  /*5680*/  F2FP.RELU.BF16.F32.PACK_AB R3, R65, R66 ;  /* 0x000000424103723e */ /* 0x000fe400000018ff */
[----:B------:R-:W-:Y:S02]  /*5690*/  F2FP.RELU.BF16.F32.PACK_AB R2, R67, R102 ;  /* 0x000000664302723e */ /* 0x000fe400000018ff */
[----:B---3--:R-:W-:Y:S05]  /*56a0*/  F2FP.RELU.BF16.F32.PACK_AB R0, R108, R110 ;  /* 0x0000006e6c00723e */ /* 0x008fea00000018ff */
[----:B------:R1:W-:Y:S04]  /*56b0*/  STS [R228+0x12400], R0 ;  /* 0x01240000e4007388 */ /* 0x0003e80000000800 */
[----:B------:R-:W-:Y:S04]  /*56c0*/  STS [R226+0x12000], R5 ;  /* 0x01200005e2007388 */ /* 0x000fe80000000800 */
[----:B------:R-:W-:Y:S04]  /*56d0*/  STS [R226+0x12400], R4 ;  /* 0x01240004e2007388 */ /* 0x000fe80000000800 */
[----:B------:R3:W-:Y:S04]  /*56e0*/  STS [R227+0x12400], R2 ;  /* 0x01240002e3007388 */ /* 0x0007e80000000800 */
[----:B------:R4:W-:Y:S01]  /*56f0*/  STS [R227+0x12000], R3 ;  /* 0x01200003e3007388 */ /* 0x0009e20000000800 */
[----:B-1----:R-:W-:Y:S05]  /*5700*/  LEA R0, R210, UR4, 0x1 ;  /* 0x00000004d2007c11 */ /* 0x002fea000f8e08ff */
[----:B------:R-:W1:Y:S01]  /*5710*/  LDSM.16.M88.4 R16, [R0+0x8000] ;  /* 0x008000000010783b */ /* 0x000e620000000200 */
[--C-:B---3--:R-:W-:Y:S02]  /*5720*/  IMAD.IADD R2, R205, 0x1, R0.reuse ;  /* 0x00000001cd027824 */ /* 0x108fe400078e0200 */
[C---:B----4-:R-:W-:Y:S05]  /*5730*/  IMAD.IADD R3, R201.reuse, 0x1, R0 ;  /* 0x00000001c9037824 */ /* 0x050fea00078e0200 */
[----:B------:R-:W3:Y:S01]  /*5740*/  LDSM.16.M88.4 R52, [R2+0x8000] ;  /* 0x008000000234783b */ /* 0x000ee20000000200 */
[----:B------:R-:W-:Y:S07]  /*5750*/  IMAD.IADD R64, R201, 0x1, R2 ;  /* 0x00000001c9407824 */ /* 0x000fee00078e0202 */
[----:B------:R-:W4:Y:S08]  /*5760*/  LDSM.16.M88.4 R56, [R3+0x8000] ;  /* 0x008000000338783b */ /* 0x000f300000000200 */
[----:B------:R-:W2:Y:S01]  /*5770*/  LDSM.16.M88.4 R60, [R64+0x8000] ;  /* 0x00800000403c783b */ /* 0x000ea20000000200 */
[C---:B-1----:R-:W-:Y:S06]  /*5780*/  HMMA.16816.F32.BF16 R4, R16.reuse, R112, RZ ;  /* 0x000000701004723c */ /* 0x042fec00000418ff */
[C---:B------:R-:W-:Y:S06]  /*5790*/  HMMA.16816.F32.BF16 R8, R16.reuse, R114, RZ ;  /* 0x000000721008723c */ /* 0x040fec00000418ff */
[C---:B------:R-:W-:Y:S06]  /*57a0*/  HMMA.16816.F32.BF16 R12, R16.reuse, R116, RZ ;  /* 0x00000074100c723c */ /* 0x040fec00000418ff */
[----:B------:R-:W-:Y:S06]  /*57b0*/  HMMA.16816.F32.BF16 R16, R16, R118, RZ ;  /* 0x000000761010723c */ /* 0x000fec00000418ff */
[C---:B---3--:R-:W-:Y:S06]  /*57c0*/  HMMA.16816.F32.BF16 R4, R52.reuse, R120, R4 ;  /* 0x000000783404723c */ /* 0x048fec0000041804 */
[C---:B------:R-:W-:Y:S06]  /*57d0*/  HMMA.16816.F32.BF16 R8, R52.reuse, R122, R8 ;  /* 0x0000007a3408723c */ /* 0x040fec0000041808 */
[C---:B------:R-:W-:Y:S06]  /*57e0*/  HMMA.16816.F32.BF16 R12, R52.reuse, R124, R12 ;  /* 0x0000007c340c723c */ /* 0x040fec000004180c */
[----:B------:R-:W-:Y:S01]  /*57f0*/  HMMA.16816.F32.BF16 R16, R52, R126, R16 ;  /* 0x0000007e3410723c */ /* 0x000fe20000041810 */
[----:B------:R-:W1:Y:S05]  /*5800*/  LDSM.16.M88.4 R52, [R0+0xa000] ;  /* 0x00a000000034783b */ /* 0x000e6a0000000200 */
[C---:B----4-:R-:W-:Y:S06]  /*5810*/  HMMA.16816.F32.BF16 R4, R56.reuse, R128, R4 ;  /* 0x000000803804723c */ /* 0x050fec0000041804 */
[C---:B------:R-:W-:Y:S06]  /*5820*/  HMMA.16816.F32.BF16 R8, R56.reuse, R130, R8 ;  /* 0x000000823808723c */ /* 0x040fec0000041808 */
[C---:B------:R-:W-:Y:S06]  /*5830*/  HMMA.16816.F32.BF16 R12, R56.reuse, R132, R12 ;  /* 0x00000084380c723c */ /* 0x040fec000004180c */
[----:B------:R-:W-:Y:S01]  /*5840*/  HMMA.16816.F32.BF16 R16, R56, R134, R16 ;  /* 0x000000863810723c */ /* 0x000fe20000041810 */
[----:B------:R-:W3:Y:S05]  /*5850*/  LDSM.16.M88.4 R56, [R2+0xa000] ;  /* 0x00a000000238783b */ /* 0x000eea0000000200 */
[C---:B--2---:R-:W-:Y:S06]  /*5860*/  HMMA.16816.F32.BF16 R4, R60.reuse, R136, R4 ;  /* 0x000000883c04723c */ /* 0x044fec0000041804 */
[C---:B------:R-:W-:Y:S06]  /*5870*/  HMMA.16816.F32.BF16 R8, R60.reuse, R138, R8 ;  /* 0x0000008a3c08723c */ /* 0x040fec0000041808 */
[C---:B------:R-:W-:Y:S06]  /*5880*/  HMMA.16816.F32.BF16 R12, R60.reuse, R140, R12 ;  /* 0x0000008c3c0c723c */ /* 0x040fec000004180c */
[----:B------:R-:W-:Y:S01]  /*5890*/  HMMA.16816.F32.BF16 R16, R60, R142, R16 ;  /* 0x0000008e3c10723c */ /* 0x000fe20000041810 */
[----:B------:R-:W2:Y:S05]  /*58a0*/  LDSM.16.M88.4 R60, [R3+0xa000] ;  /* 0x00a00000033c783b */ /* 0x000eaa0000000200 */
        /* <DEDUP_REMOVED lines=9> */
[C---:B--2---:R-:W-:Y:S06]  /*5940*/  HMMA.16816.F32.BF16 R4, R60.reuse, R160, R4 ;  /* 0x000000a03c04723c */ /* 0x044fec0000041804 */
[C---:B------:R-:W-:Y:S06]  /*5950*/  HMMA.16816.F32.BF16 R8, R60.reuse, R162, R8 ;  /* 0x000000a23c08723c */ /* 0x040fec0000041808 */
[C---:B------:R-:W-:Y:S06]  /*5960*/  HMMA.16816.F32.BF16 R12, R60.reuse, R164, R12 ;  /* 0x000000a43c0c723c */ /* 0x040fec000004180c */
[----:B------:R-:W-:Y:S06]  /*5970*/  HMMA.16816.F32.BF16 R16, R60, R166, R16 ;  /* 0x000000a63c10723c */ /* 0x000fec0000041810 */
[C---:B-1----:R-:W-:Y:S06]  /*5980*/  HMMA.16816.F32.BF16 R4, R52.reuse, R168, R4 ;  /* 0x000000a83404723c */ /* 0x042fec0000041804 */
[C---:B------:R-:W-:Y:S06]  /*5990*/  HMMA.16816.F32.BF16 R8, R52.reuse, R170, R8 ;  /* 0x000000aa3408723c */ /* 0x040fec0000041808 */
[C---:B------:R-:W-:Y:S06]  /*59a0*/  HMMA.16816.F32.BF16 R12, R52.reuse, R172, R12 ;  /* 0x000000ac340c723c */ /* 0x040fec000004180c */
[----:B------:R-:W-:Y:S06]  /*59b0*/  HMMA.16816.F32.BF16 R16, R52, R174, R16 ;  /* 0x000000ae3410723c */ /* 0x000fec0000041810 */
[C---:B------:R-:W-:Y:S01]  /*59c0*/  FADD.FTZ R0, -R101.reuse, R4 ;  /* 0x0000000465007221 */ /* 0x040fe20000010100 */
[C---:B------:R-:W-:Y:S04]  /*59d0*/  FADD.FTZ R5, -R101.reuse, R5 ;  /* 0x0000000565057221 */ /* 0x040fe80000010100 */
[-C--:B------:R-:W-:Y:S01]  /*59e0*/  FSEL R0, R0, R101.reuse, P2 ;  /* 0x0000006500007208 */ /* 0x080fe20001000000 */
[----:B------:R-:W-:Y:S01]  /*59f0*/  FADD.FTZ R8, -R101, R8 ;  /* 0x0000000865087221 */ /* 0x000fe20000010100 */
[-C--:B------:R-:W-:Y:S02]  /*5a00*/  FSEL R5, R5, R101.reuse, P1 ;  /* 0x0000006505057208 */ /* 0x080fe40000800000 */
[----:B------:R-:W-:Y:S01]  /*5a10*/  FSETP.GE.FTZ.AND P1, PT, R103, RZ, PT ;  /* 0x000000ff6700720b */ /* 0x000fe20003f36000 */
[----:B------:R-:W-:Y:S01]  /*5a20*/  FMUL.FTZ R177, R177, R0 ;  /* 0x00000000b1b17220 */ /* 0x000fe20000410000 */
[-C--:B------:R-:W-:Y:S01]  /*5a30*/  FSEL R8, R8, R101.reuse, P0 ;  /* 0x0000006508087208 */ /* 0x080fe20000000000 */
[----:B------:R-:W-:Y:S01]  /*5a40*/  FADD.FTZ R0, -R101, R9 ;  /* 0x0000000965007221 */ /* 0x000fe20000010100 */
[----:B------:R-:W-:Y:S01]  /*5a50*/  FSETP.GE.FTZ.AND P0, PT, R107, RZ, PT ;  /* 0x000000ff6b00720b */ /* 0x000fe20003f16000 */
[C---:B------:R-:W-:Y:S01]  /*5a60*/  FADD.FTZ R13, -R101.reuse, R13 ;  /* 0x0000000d650d7221 */ /* 0x040fe20000010100 */
[----:B------:R-:W-:Y:S01]  /*5a70*/  FSETP.GE.FTZ.AND P2, PT, R104, RZ, PT ;  /* 0x000000ff6800720b */ /* 0x000fe20003f56000 */
[----:B------:R-:W-:Y:S01]  /*5a80*/  FADD.FTZ R12, -R101, R12 ;  /* 0x0000000c650c7221 */ /* 0x000fe20000010100 */
[----:B------:R-:W-:Y:S01]  /*5a90*/  FSEL R0, R0, R101, P0 ;  /* 0x0000006500007208 */ /* 0x000fe20000000000 */
[----:B------:R-:W-:Y:S01]  /*5aa0*/  FMUL.FTZ R5, R111, R5 ;  /* 0x000000056f057220 */ /* 0x000fe20000410000 */
[-C--:B------:R-:W-:Y:S01]  /*5ab0*/  FSEL R9, R13, R101.reuse, P1 ;  /* 0x000000650d097208 */ /* 0x080fe20000800000 */
[----:B------:R-:W-:Y:S01]  /*5ac0*/  FMUL.FTZ R109, R109, R8 ;  /* 0x000000086d6d7220 */ /* 0x000fe20000410000 */
[----:B------:R-:W-:Y:S01]  /*5ad0*/  FSETP.GE.FTZ.AND P1, PT, R66, RZ, PT ;  /* 0x000000ff4200720b */ /* 0x000fe20003f36000 */
[----:B------:R-:W-:Y:S01]  /*5ae0*/  FMUL.FTZ R107, R107, R0 ;  /* 0x000000006b6b7220 */ /* 0x000fe20000410000 */
[----:B------:R-:W-:Y:S01]  /*5af0*/  FSETP.GE.FTZ.AND P0, PT, R65, RZ, PT ;  /* 0x000000ff4100720b */ /* 0x000fe20003f16000 */
[----:B------:R-:W-:Y:S01]  /*5b00*/  FADD.FTZ R0, -R101, R16 ;  /* 0x0000001065007221 */ /* 0x000fe20000010100 */
[----:B------:R-:W-:Y:S01]  /*5b10*/  FSEL R12, R12, R101, P2 ;  /* 0x000000650c0c7208 */ /* 0x000fe20001000000 */
[----:B------:R-:W-:Y:S01]  /*5b20*/  FMUL.FTZ R9, R103, R9 ;  /* 0x0000000967097220 */ /* 0x000fe20000410000 */
[----:B------:R-:W-:Y:S01]  /*5b30*/  F2FP.BF16.F32.PACK_AB R8, R5, R177 ;  /* 0x000000b10508723e */ /* 0x000fe200000010ff */
[----:B------:R-:W-:Y:S01]  /*5b40*/  FADD.FTZ R16, -R100, R6 ;  /* 0x0000000664107221 */ /* 0x000fe20000010100 */
[----:B------:R-:W-:Y:S01]  /*5b50*/  FSEL R0, R0, R101, P1 ;  /* 0x0000006500007208 */ /* 0x000fe20000800000 */
[----:B------:R-:W-:Y:S01]  /*5b60*/  FMUL.FTZ R104, R104, R12 ;  /* 0x0000000c68687220 */ /* 0x000fe20000410000 */
[----:B------:R-:W-:Y:S01]  /*5b70*/  PLOP3.LUT P1, PT, PT, PT, UP2, 0x80, 0x0 ;  /* 0x000000000000781c */ /* 0x000fe20003f2f028 */
[----:B------:R-:W-:Y:S01]  /*5b80*/  FADD.FTZ R13, -R100, R7 ;  /* 0x00000007640d7221 */ /* 0x000fe20000010100 */
[----:B------:R-:W-:Y:S01]  /*5b90*/  F2FP.BF16.F32.PACK_AB R12, R107, R109 ;  /* 0x0000006d6b0c723e */ /* 0x000fe200000010ff */
[----:B------:R-:W-:Y:S01]  /*5ba0*/  FMUL.FTZ R66, R66, R0 ;  /* 0x0000000042427220 */ /* 0x000fe20000410000 */
[----:B------:R-:W-:Y:S01]  /*5bb0*/  F2FP.BF16.F32.PACK_AB R9, R9, R104 ;  /* 0x000000680909723e */ /* 0x000fe200000010ff */
[----:B------:R-:W-:Y:S04]  /*5bc0*/  @P0 FADD.FTZ R101, -R101, R17 ;  /* 0x0000001165650221 */ /* 0x000fe80000010100 */
[----:B------:R-:W-:Y:S04]  /*5bd0*/  FMUL.FTZ R65, R65, R101 ;  /* 0x0000006541417220 */ /* 0x000fe80000410000 */
[----:B------:R-:W-:Y:S05]  /*5be0*/  @!P1 BRA `(.L_x_552) ;  /* 0x0000000000e49947 */ /* 0x000fea0003800000 */
[----:B------:R-:W1:Y:S01]  /*5bf0*/  LDC R7, c[0x0][0x240] ;  /* 0x00009000ff077b82 */ /* 0x000e620000000800 */
[----:B------:R-:W-:Y:S01]  /*5c00*/  UMOV UR13, 0xffffc000 ;  /* 0xffffc000000d7882 */ /* 0x000fe20000000000 */
[----:B------:R-:W-:Y:S04]  /*5c10*/  ULOP3.LUT UR12, UR8, 0x1, URZ, 0xc0, !UPT ;  /* 0x00000001080c7892 */ /* 0x000fe8000f8ec03f */
[----:B------:R-:W-:Y:S02]  /*5c20*/  UISETP.NE.U32.AND UP0, UPT, UR12, 0x1, UPT ;  /* 0x000000010c00788c */ /* 0x000fe4000bf05070 */
[----:B------:R-:W2:Y:S02]  /*5c30*/  LDC R17, c[0x0][0x244] ;  /* 0x00009100ff117b82 */ /* 0x000ea40000000800 */
[----:B------:R-:W-:Y:S03]  /*5c40*/  USEL UR12, UR13, 0x4000, !UP0 ;  /* 0x000040000d0c7887 */ /* 0x000fe6000c000000 */
[----:B------:R-:W-:Y:S02]  /*5c50*/  ULDC UR13, c[0x0][0x2d0] ;  /* 0x0000b400000d7ab9 */ /* 0x000fe40000000800 */
[----:B------:R-:W-:Y:S01]  /*5c60*/  ISETP.GE.AND P3, PT, R230, UR13, PT ;  /* 0x0000000de6007c0c */ /* 0x000fe2000bf66270 */
[----:B------:R-:W-:Y:S01]  /*5c70*/  VIADD R214, R214, UR12 ;  /* 0x0000000cd6d67c36 */ /* 0x000fe20008000000 */
[----:B------:R-:W-:Y:S01]  /*5c80*/  ISETP.GE.AND P2, PT, R229, UR13, PT ;  /* 0x0000000de5007c0c */ /* 0x000fe2000bf46270 */
[----:B------:R-:W-:Y:S02]  /*5c90*/  VIADD R217, R217, UR12 ;  /* 0x0000000cd9d97c36 */ /* 0x000fe40008000000 */
[----:B------:R-:W-:Y:S08]  /*5ca0*/  VIADD R199, R199, UR12 ;  /* 0x0000000cc7c77c36 */ /* 0x000ff00008000000 */
[----:B------:R3:W-:Y:S04]  /*5cb0*/  @P3 STS [R214], RZ ;  /* 0x000000ffd6003388 */ /* 0x0007e80000000800 */
[----:B------:R3:W-:Y:S01]  /*5cc0*/  @P3 STS [R214+0x4], RZ ;  /* 0x000004ffd6003388 */ /* 0x0007e20000000800 */
[----:B-1----:R-:W-:Y:S03]  /*5cd0*/  IMAD.U32 R3, R7, -0x40, RZ ;  /* 0xffffffc007037824 */ /* 0x002fe600078e00ff */
[----:B------:R3:W-:Y:S02]  /*5ce0*/  @P3 STS [R214+0x8], RZ ;  /* 0x000008ffd6003388 */ /* 0x0007e40000000800 */
[-C--:B------:R-:W-:Y:S02]  /*5cf0*/  LEA R2, P0, R3, R220.reuse, 0x1 ;  /* 0x000000dc03027211 */ /* 0x080fe400078008ff */
[----:B------:R3:W-:Y:S01]  /*5d00*/  @P3 STS [R214+0xc], RZ ;  /* 0x00000cffd6003388 */ /* 0x0007e20000000800 */
[----:B------:R-:W-:Y:S02]  /*5d10*/  LEA R0, P4, R7, R3, 0x5 ;  /* 0x0000000307007211 */ /* 0x000fe400078828ff */
[----:B------:R-:W-:Y:S02]  /*5d20*/  SHF.R.S32.HI R5, RZ, 0x1f, R3 ;  /* 0x0000001fff057819 */ /* 0x000fe40000011403 */
[----:B------:R-:W-:Y:S02]  /*5d30*/  LEA.HI.X.SX32 R3, R3, R221, 0x1, P0 ;  /* 0x000000dd03037211 */ /* 0x000fe400000f0eff */
[C---:B------:R-:W-:Y:S01]  /*5d40*/  @!P2 LEA R4, P0, R0.reuse, R220, 0x1 ;  /* 0x000000dc0004a211 */ /* 0x040fe200078008ff */
[----:B------:R-:W-:Y:S01]  /*5d50*/  IMAD.MOV.U32 R220, RZ, RZ, R2 ;  /* 0x000000ffffdc7224 */ /* 0x000fe200078e0002 */
[C---:B--2---:R-:W-:Y:S01]  /*5d60*/  LEA.HI.X R5, R7.reuse, R5, R17, 0x5, P4 ;  /* 0x0000000507057211 */ /* 0x044fe200020f2c11 */
[----:B------:R-:W-:Y:S01]  /*5d70*/  @!PT LDS RZ, [RZ] ;  /* 0x00000000fffff984 */ /* 0x000fe20000000800 */
[----:B------:R-:W-:Y:S01]  /*5d80*/  @!PT LDS RZ, [RZ] ;  /* 0x00000000fffff984 */ /* 0x000fe20000000800 */
[----:B------:R-:W-:Y:S01]  /*5d90*/  @!PT LDS RZ, [RZ] ;  /* 0x00000000fffff984 */ /* 0x000fe20000000800 */
[----:B------:R3:W-:Y:S01]  /*5da0*/  @!P3 LDGSTS.E.BYPASS.LTC128B.128 [R217], desc[UR6][R2.64] ;  /* 0x0000000002d9bfae */ /* 0x0007e2000b901d46 */
[C---:B------:R-:W-:Y:S02]  /*5db0*/  @!P3 LEA R6, P4, R7.reuse, R2, 0x6 ;  /* 0x000000020706b211 */ /* 0x040fe400078830ff */
        /* <DEDUP_REMOVED lines=28> */
.L_x_552:
[-C--:B---3--:R-:W-:Y:S01]  /*5f80*/  FSEL R3, R16, R100.reuse, P6 ;  /* 0x0000006410037208 */ /* 0x088fe20003000000 */
[C---:B------:R-:W-:Y:S01]  /*5f90*/  FADD.FTZ R0, -R100.reuse, R10 ;  /* 0x0000000a64007221 */ /* 0x040fe20000010100 */
[----:B------:R-:W-:Y:S01]  /*5fa0*/  FSEL R2, R13, R100, P5 ;  /* 0x000000640d027208 */ /* 0x000fe20002800000 */
[----:B------:R-:W-:Y:S01]  /*5fb0*/  FADD.FTZ R11, -R100, R11 ;  /* 0x0000000b640b7221 */ /* 0x000fe20000010100 */
[----:B------:R-:W-:Y:S01]  /*5fc0*/  FSETP.GE.FTZ.AND P0, PT, R110, RZ, PT ;  /* 0x000000ff6e00720b */ /* 0x000fe20003f16000 */
[----:B------:R-:W-:Y:S01]  /*5fd0*/  FMUL.FTZ R178, R178, R3 ;  /* 0x00000003b2b27220 */ /* 0x000fe20000410000 */
[----:B------:R-:W-:Y:S01]  /*5fe0*/  FSETP.GE.FTZ.AND P2, PT, R108, RZ, PT ;  /* 0x000000ff6c00720b */ /* 0x000fe20003f56000 */
[----:B------:R-:W-:Y:S01]  /*5ff0*/  FMUL.FTZ R3, R176, R2 ;  /* 0x00000002b0037220 */ /* 0x000fe20000410000 */
[----:B------:R-:W-:Y:S01]  /*6000*/  FSEL R0, R0, R100, P0 ;  /* 0x0000006400007208 */ /* 0x000fe20000000000 */
[C---:B------:R-:W-:Y:S01]  /*6010*/  FADD.FTZ R4, -R100.reuse, R14 ;  /* 0x0000000e64047221 */ /* 0x040fe20000010100 */
[----:B------:R-:W-:Y:S01]  /*6020*/  FSETP.GE.FTZ.AND P0, PT, R67, RZ, PT ;  /* 0x000000ff4300720b */ /* 0x000fe20003f16000 */
[----:B------:R-:W-:Y:S01]  /*6030*/  FADD.FTZ R15, -R100, R15 ;  /* 0x0000000f640f7221 */ /* 0x000fe20000010100 */
[----:B------:R-:W-:Y:S01]  /*6040*/  F2FP.BF16.F32.PACK_AB R3, R3, R178 ;  /* 0x000000b20303723e */ /* 0x000fe200000010ff */
[----:B------:R-:W-:Y:S01]  /*6050*/  FMUL.FTZ R110, R110, R0 ;  /* 0x000000006e6e7220 */ /* 0x000fe20000410000 */
[----:B------:R-:W-:Y:S01]  /*6060*/  FSEL R2, R11, R100, P2 ;  /* 0x000000640b027208 */ /* 0x000fe20001000000 */
[----:B------:R-:W-:Y:S01]  /*6070*/  FADD.FTZ R0, -R100, R18 ;  /* 0x0000001264007221 */ /* 0x000fe20000010100 */
[----:B------:R-:W-:Y:S01]  /*6080*/  FSETP.GE.FTZ.AND P3, PT, R105, RZ, PT ;  /* 0x000000ff6900720b */ /* 0x000fe20003f76000 */
[----:B------:R1:W-:Y:S01]  /*6090*/  STS [R225+0x10400], R3 ;  /* 0x01040003e1007388 */ /* 0x0003e20000000800 */
[----:B------:R-:W-:Y:S01]  /*60a0*/  FSETP.GE.FTZ.AND P4, PT, R106, RZ, PT ;  /* 0x000000ff6a00720b */ /* 0x000fe20003f96000 */
[----:B------:R-:W-:Y:S01]  /*60b0*/  FMUL.FTZ R108, R108, R2 ;  /* 0x000000026c6c7220 */ /* 0x000fe20000410000 */
[-C--:B------:R-:W-:Y:S01]  /*60c0*/  FSEL R2, R15, R100.reuse, P3 ;  /* 0x000000640f027208 */ /* 0x080fe20001800000 */
[----:B------:R-:W-:Y:S01]  /*60d0*/  STS [R225+0x10000], R8 ;  /* 0x01000008e1007388 */ /* 0x000fe20000000800 */
[----:B------:R-:W-:Y:S01]  /*60e0*/  FSEL R4, R4, R100, P4 ;  /* 0x0000006404047208 */ /* 0x000fe20002000000 */
[----:B------:R-:W2:Y:S01]  /*60f0*/  LDC R101, c[0x0][0x270] ;  /* 0x00009c00ff657b82 */ /* 0x000ea20000000800 */
[----:B------:R-:W-:Y:S01]  /*6100*/  FSETP.GE.FTZ.AND P2, PT, R102, RZ, PT ;  /* 0x000000ff6600720b */ /* 0x000fe20003f56000 */
[----:B------:R-:W-:Y:S01]  /*6110*/  FMUL.FTZ R105, R105, R2 ;  /* 0x0000000269697220 */ /* 0x000fe20000410000 */
[----:B------:R-:W-:Y:S01]  /*6120*/  F2FP.BF16.F32.PACK_AB R2, R108, R110 ;  /* 0x0000006e6c02723e */ /* 0x000fe200000010ff */
[----:B------:R-:W-:Y:S01]  /*6130*/  FMUL.FTZ R106, R106, R4 ;  /* 0x000000046a6a7220 */ /* 0x000fe20000410000 */
[----:B------:R-:W-:Y:S01]  /*6140*/  FSEL R0, R0, R100, P2 ;  /* 0x0000006400007208 */ /* 0x000fe20001000000 */
[----:B------:R-:W-:Y:S01]  /*6150*/  @P0 FADD.FTZ R100, -R100, R19 ;  /* 0x0000001364640221 */ /* 0x000fe20000010100 */
[----:B------:R-:W-:Y:S01]  /*6160*/  STS [R228+0x10000], R12 ;  /* 0x0100000ce4007388 */ /* 0x000fe20000000800 */
[----:B------:R-:W-:Y:S01]  /*6170*/  F2FP.BF16.F32.PACK_AB R4, R65, R66 ;  /* 0x000000424104723e */ /* 0x000fe200000010ff */
[----:B------:R-:W-:Y:S01]  /*6180*/  ULDC UR12, c[0x0][0x2dc] ;  /* 0x0000b700000c7ab9 */ /* 0x000fe20000000800 */
[----:B------:R-:W-:Y:S01]  /*6190*/  FMUL.FTZ R67, R67, R100 ;  /* 0x0000006443437220 */ /* 0x000fe20000410000 */
[----:B------:R-:W-:Y:S01]  /*61a0*/  FMUL.FTZ R102, R102, R0 ;  /* 0x0000000066667220 */ /* 0x000fe20000410000 */
[----:B------:R-:W-:Y:S01]  /*61b0*/  F2FP.BF16.F32.PACK_AB R0, R105, R106 ;  /* 0x0000006a6900723e */ /* 0x000fe200000010ff */
[----:B------:R2:W-:Y:S04]  /*61c0*/  STS [R228+0x10400], R2 ;  /* 0x01040002e4007388 */ /* 0x0005e80000000800 */
[----:B------:R-:W-:Y:S01]  /*61d0*/  STS [R226+0x10000], R9 ;  /* 0x01000009e2007388 */ /* 0x000fe20000000800 */
[----:B-1----:R-:W-:Y:S03]  /*61e0*/  F2FP.BF16.F32.PACK_AB R3, R67, R102 ;  /* 0x000000664303723e */ /* 0x002fe600000010ff */
[----:B------:R1:W-:Y:S04]  /*61f0*/  STS [R226+0x10400], R0 ;  /* 0x01040000e2007388 */ /* 0x0003e80000000800 */
[----:B------:R-:W-:Y:S04]  /*6200*/  STS [R227+0x10000], R4 ;  /* 0x01000004e3007388 */ /* 0x000fe80000000800 */
[----:B------:R-:W-:Y:S01]  /*6210*/  STS [R227+0x10400], R3 ;  /* 0x01040003e3007388 */ /* 0x000fe20000000800 */
[----:B------:R-:W-:Y:S01]  /*6220*/  BAR.SYNC.DEFER_BLOCKING 0x0 ;  /* 0x0000000000007b1d */ /* 0x000fe20000010000 */
[----:B--2---:R-:W-:Y:S04]  /*6230*/  IMAD R2, R101, UR12, RZ ;  /* 0x0000000c65027c24 */ /* 0x004fe8000f8e02ff */
[----:B------:R-:W-:Y:S01]  /*6240*/  IMAD.U32 R2, R2, -0x40, RZ ;  /* 0xffffffc002027824 */ /* 0x000fe200078e00ff */
[----:B-1----:R-:W-:Y:S04]  /*6250*/  LEA R0, R211, UR4, 0x1 ;  /* 0x00000004d3007c11 */ /* 0x002fe8000f8e08ff */
        /* <DEDUP_REMOVED lines=55> */
[----:B------:R-:W-:Y:S02]  /*65d0*/  ULDC UR12, c[0x0][0x2d0] ;  /* 0x0000b400000c7ab9 */ /* 0x000fe40000000800 */
        /* <DEDUP_REMOVED lines=37> */
.L_x_553:
[----:B------:R-:W-:Y:S01]  /*6830*/  LDSM.16.M88.4 R64, [R206] ;  /* 0x00000000ce40783b */ /* 0x000fe20000000200 */
[----:B------:R-:W-:Y:S01]  /*6840*/  @UP2 UIADD3 UR13, UP0, UR10, -0x100, URZ ;  /* 0xffffff000a0d2890 */ /* 0x000fe2000ff1e03f */
[----:B---3--:R-:W-:Y:S01]  /*6850*/  IMAD.U32 R2, RZ, RZ, UR14 ;  /* 0x0000000eff027e24 */ /* 0x008fe2000f8e00ff */
[----:B------:R-:W-:Y:S01]  /*6860*/  UISETP.GT.AND UP1, UPT, UR8, UR44, UPT ;  /* 0x0000002c0800728c */ /* 0x000fe2000bf24270 */
[----:B------:R-:W1:Y:S01]  /*6870*/  LDSM.16.MT88.4 R16, [R0+0xc000] ;  /* 0x00c000000010783b */ /* 0x000e620000004200 */
[----:B------:R-:W-:Y:S02]  /*6880*/  @UP2 UIADD3.X UR12, UR11, -0x1, URZ, UP0, !UPT ;  /* 0xffffffff0b0c2890 */ /* 0x000fe400087fe43f */
[----:B------:R-:W-:Y:S01]  /*6890*/  LEA R2, P0, R2, R212, 0x2 ;  /* 0x000000d402027211 */ /* 0x000fe200078010ff */
[----:B------:R-:W2:Y:S01]  /*68a0*/  LDSM.16.M88.4 R60, [R206+0x1000] ;  /* 0x00100000ce3c783b */ /* 0x000ea20000000200 */
        /* <DEDUP_REMOVED lines=12> */
[----:B------:R-:W-:Y:S01]  /*6970*/  LDSM.16.MT88.4 R192, [R0+0xf000] ;  /* 0x00f0000000c0783b */ /* 0x000fe20000004200 */
        /* <DEDUP_REMOVED lines=13> */
[----:B------:R-:W-:Y:S05]  /*6a50*/  LDSM.16.M88.4 R108, [R209] ;  /* 0x00000000d16c783b */ /* 0x000fea0000000200 */
[-C--:B------:R-:W-:Y:S06]  /*6a60*/  HMMA.16816.F32.BF16 R52, R104, R180.reuse, R52 ;  /* 0x000000b46834723c */ /* 0x080fec0000041834 */
[C---:B------:R-:W-:Y:S06]  /*6a70*/  HMMA.16816.F32.BF16 R56, R176.reuse, R180, R56 ;  /* 0x000000b4b038723c */ /* 0x040fec0000041838 */
[-C--:B------:R-:W-:Y:S01]  /*6a80*/  HMMA.16816.F32.BF16 R60, R176, R182.reuse, R60 ;  /* 0x000000b6b03c723c */ /* 0x080fe2000004183c */
[----:B------:R-:W2:Y:S05]  /*6a90*/  LDSM.16.MT88.4 R176, [R0+0xd800] ;  /* 0x00d8000000b0783b */ /* 0x000eaa0000004200 */
[----:B------:R-:W-:Y:S01]  /*6aa0*/  HMMA.16816.F32.BF16 R64, R104, R182, R64 ;  /* 0x000000b66840723c */ /* 0x000fe20000041840 */
[----:B------:R-:W3:Y:S04]  /*6ab0*/  LDSM.16.M88.4 R104, [R209+0x1000] ;  /* 0x00100000d168783b */ /* 0x000ee80000000200 */
[----:B------:R4:W3:Y:S01]  /*6ac0*/  LDSM.16.MT88.4 R180, [R0+0xf800] ;  /* 0x00f8000000b4783b */ /* 0x0008e20000004200 */
[-C--:B------:R-:W-:Y:S06]  /*6ad0*/  HMMA.16816.F32.BF16 R4, R184, R188.reuse, R4 ;  /* 0x000000bcb804723c */ /* 0x080fec0000041804 */
[C---:B-1----:R-:W-:Y:S06]  /*6ae0*/  HMMA.16816.F32.BF16 R8, R100.reuse, R188, R8 ;  /* 0x000000bc6408723c */ /* 0x042fec0000041808 */
[-C--:B------:R-:W-:Y:S06]  /*6af0*/  HMMA.16816.F32.BF16 R12, R100, R190.reuse, R12 ;  /* 0x000000be640c723c */ /* 0x080fec000004180c */
[C---:B------:R-:W-:Y:S01]  /*6b00*/  HMMA.16816.F32.BF16 R16, R184.reuse, R190, R16 ;  /* 0x000000beb810723c */ /* 0x040fe20000041810 */
[----:B----4-:R-:W-:Y:S05]  /*6b10*/  IMAD.U32 R0, RZ, RZ, UR14 ;  /* 0x0000000eff007e24 */ /* 0x010fea000f8e00ff */
[-C--:B------:R-:W-:Y:S05]  /*6b20*/  HMMA.16816.F32.BF16 R52, R184, R192.reuse, R52 ;  /* 0x000000c0b834723c */ /* 0x080fea0000041834 */
[-C--:B------:R-:W-:Y:S01]  /*6b30*/  LEA.HI.X.SX32 R3, R0, R213.reuse, 0x2, P0 ;  /* 0x000000d500037211 */ /* 0x080fe200000f16ff */
[C---:B------:R-:W-:Y:S01]  /*6b40*/  HMMA.16816.F32.BF16 R56, R100.reuse, R192, R56 ;  /* 0x000000c06438723c */ /* 0x040fe20000041838 */
[----:B------:R-:W-:Y:S05]  /*6b50*/  IMAD.U32 R0, RZ, RZ, UR20 ;  /* 0x00000014ff007e24 */ /* 0x000fea000f8e00ff */
[-C--:B------:R-:W-:Y:S06]  /*6b60*/  HMMA.16816.F32.BF16 R60, R100, R194.reuse, R60 ;  /* 0x000000c2643c723c */ /* 0x080fec000004183c */
[----:B------:R-:W-:Y:S01]  /*6b70*/  HMMA.16816.F32.BF16 R64, R184, R194, R64 ;  /* 0x000000c2b840723c */ /* 0x000fe20000041840 */
[----:B------:R-:W-:Y:S04]  /*6b80*/  IMAD.U32 R102, RZ, RZ, UR43 ;  /* 0x0000002bff667e24 */ /* 0x000fe8000f8e00ff */
[----:B------:R-:W-:Y:S01]  /*6b90*/  @P1 IMAD.WIDE R100, R222, R252, UR10 ;  /* 0x0000000ade641e25 */ /* 0x000fe2000f8e02fc */
[-C--:B--2---:R-:W-:Y:S04]  /*6ba0*/  HMMA.16816.F32.BF16 R4, R108, R176.reuse, R4 ;  /* 0x000000b06c04723c */ /* 0x084fe80000041804 */
[----:B------:R-:W5:Y:S01]  /*6bb0*/  @P1 LDG.E R223, desc[UR6][R100.64] ;  /* 0x0000000664df1981 */ /* 0x000f62000c1e1900 */
[-C--:B------:R-:W-:Y:S01]  /*6bc0*/  LEA R102, P2, R102, R212.reuse, 0x2 ;  /* 0x000000d466667211 */ /* 0x080fe200078410ff */
[C---:B---3--:R-:W-:Y:S02]  /*6bd0*/  HMMA.16816.F32.BF16 R8, R104.reuse, R176, R8 ;  /* 0x000000b06808723c */ /* 0x048fe40000041808 */
[----:B------:R1:W5:Y:S04]  /*6be0*/  @P1 LDG.E R224, desc[UR6][R100.64+0x20] ;  /* 0x0000200664e01981 */ /* 0x000368000c1e1900 */
[-C--:B------:R-:W-:Y:S06]  /*6bf0*/  HMMA.16816.F32.BF16 R12, R104, R178.reuse, R12 ;  /* 0x000000b2680c723c */ /* 0x080fec000004180c */
[C---:B------:R-:W-:Y:S05]  /*6c00*/  HMMA.16816.F32.BF16 R16, R108.reuse, R178, R16 ;  /* 0x000000b26c10723c */ /* 0x040fea0000041810 */
[----:B------:R2:W-:Y:S01]  /*6c10*/  REDG.E.ADD.F32.FTZ.RN.STRONG.GPU desc[UR6][R212.64], R4 ;  /* 0x00000004d40079a6 */ /* 0x0005e2000c10f386 */
[-C--:B------:R-:W-:Y:S03]  /*6c20*/  HMMA.16816.F32.BF16 R52, R108, R180.reuse, R52 ;  /* 0x000000b46c34723c */ /* 0x080fe60000041834 */
[----:B------:R3:W-:Y:S03]  /*6c30*/  REDG.E.ADD.F32.FTZ.RN.STRONG.GPU desc[UR6][R2.64], R5 ;  /* 0x00000005020079a6 */ /* 0x0007e6000c10f386 */
[C---:B------:R-:W-:Y:S01]  /*6c40*/  HMMA.16816.F32.BF16 R56, R104.reuse, R180, R56 ;  /* 0x000000b46838723c */ /* 0x040fe20000041838 */
[----:B-1----:R-:W-:Y:S05]  /*6c50*/  IMAD.U32 R100, RZ, RZ, UR42 ;  /* 0x0000002aff647e24 */ /* 0x002fea000f8e00ff */
[-C--:B------:R-:W-:Y:S01]  /*6c60*/  HMMA.16816.F32.BF16 R60, R104, R182.reuse, R60 ;  /* 0x000000b6683c723c */ /* 0x080fe2000004183c */
[----:B------:R-:W-:Y:S04]  /*6c70*/  IMAD.U32 R101, RZ, RZ, UR43 ;  /* 0x0000002bff657e24 */ /* 0x000fe8000f8e00ff */
[-C--:B------:R-:W-:Y:S01]  /*6c80*/  LEA R100, P1, R100, R212.reuse, 0x2 ;  /* 0x000000d464647211 */ /* 0x080fe200078210ff */
[----:B------:R-:W-:Y:S01]  /*6c90*/  HMMA.16816.F32.BF16 R64, R108, R182, R64 ;  /* 0x000000b66c40723c */ /* 0x000fe20000041840 */
[----:B------:R-:W-:Y:S04]  /*6ca0*/  IMAD.U32 R104, RZ, RZ, UR20 ;  /* 0x00000014ff687e24 */ /* 0x000fe8000f8e00ff */
[-C--:B------:R-:W-:Y:S02]  /*6cb0*/  LEA.HI.X.SX32 R103, R101, R213.reuse, 0x2, P2 ;  /* 0x000000d565677211 */ /* 0x080fe400010f16ff */
[-C--:B------:R-:W-:Y:S01]  /*6cc0*/  LEA R104, P0, R104, R212.reuse, 0x2 ;  /* 0x000000d468687211 */ /* 0x080fe200078010ff */
[----:B--2---:R-:W-:Y:S03]  /*6cd0*/  IMAD.U32 R4, RZ, RZ, UR41 ;  /* 0x00000029ff047e24 */ /* 0x004fe6000f8e00ff */
[-C--:B------:R-:W-:Y:S01]  /*6ce0*/  LEA.HI.X.SX32 R105, R0, R213.reuse, 0x2, P0 ;  /* 0x000000d500697211 */ /* 0x080fe200000f16ff */
[----:B---3--:R-:W-:Y:S01]  /*6cf0*/  IMAD.U32 R5, RZ, RZ, UR42 ;  /* 0x0000002aff057e24 */ /* 0x008fe2000f8e00ff */
[-C--:B------:R-:W-:Y:S01]  /*6d00*/  LEA R4, P0, R4, R212.reuse, 0x2 ;  /* 0x000000d404047211 */ /* 0x080fe200078010ff */
[----:B------:R-:W-:Y:S02]  /*6d10*/  IMAD.U32 R0, RZ, RZ, UR41 ;  /* 0x00000029ff007e24 */ /* 0x000fe4000f8e00ff */
[----:B------:R1:W-:Y:S01]  /*6d20*/  REDG.E.ADD.F32.FTZ.RN.STRONG.GPU desc[UR6][R104.64], R6 ;  /* 0x00000006680079a6 */ /* 0x0003e2000c10f386 */
[-C--:B------:R-:W-:Y:S02]  /*6d30*/  LEA.HI.X.SX32 R101, R5, R213.reuse, 0x2, P1 ;  /* 0x000000d505657211 */ /* 0x080fe400008f16ff */
[-C--:B------:R-:W-:Y:S01]  /*6d40*/  LEA.HI.X.SX32 R5, R0, R213.reuse, 0x2, P0 ;  /* 0x000000d500057211 */ /* 0x080fe200000f16ff */
[----:B------:R2:W-:Y:S01]  /*6d50*/  REDG.E.ADD.F32.FTZ.RN.STRONG.GPU desc[UR6][R102.64], R7 ;  /* 0x00000007660079a6 */ /* 0x0005e2000c10f386 */
[----:B------:R-:W-:Y:S03]  /*6d60*/  IMAD.U32 R0, RZ, RZ, UR40 ;  /* 0x00000028ff007e24 */ /* 0x000fe6000f8e00ff */
[----:B------:R3:W-:Y:S04]  /*6d70*/  REDG.E.ADD.F32.FTZ.RN.STRONG.GPU desc[UR6][R100.64], R8 ;  /* 0x00000008640079a6 */ /* 0x0007e8000c10f386 */
[----:B------:R4:W-:Y:S01]  /*6d80*/  REDG.E.ADD.F32.FTZ.RN.STRONG.GPU desc[UR6][R4.64], R9 ;  /* 0x00000009040079a6 */ /* 0x0009e2000c10f386 */
[----:B-1----:R-:W-:Y:S02]  /*6d90*/  IMAD.U32 R6, RZ, RZ, UR33 ;  /* 0x00000021ff067e24 */ /* 0x002fe4000f8e00ff */
[----:B--2---:R-:W-:Y:S02]  /*6da0*/  IMAD.U32 R7, RZ, RZ, UR32 ;  /* 0x00000020ff077e24 */ /* 0x004fe4000f8e00ff */
[----:B---3--:R-:W-:Y:S02]  /*6db0*/  IMAD.U32 R8, RZ, RZ, UR39 ;  /* 0x00000027ff087e24 */ /* 0x008fe4000f8e00ff */
[----:B------:R-:W-:Y:S02]  /*6dc0*/  IMAD.U32 R100, RZ, RZ, UR33 ;  /* 0x00000021ff647e24 */ /* 0x000fe4000f8e00ff */
[----:B----4-:R-:W-:Y:S01]  /*6dd0*/  IMAD.U32 R5, RZ, RZ, UR40 ;  /* 0x00000028ff057e24 */ /* 0x010fe2000f8e00ff */
[-C--:B------:R-:W-:Y:S01]  /*6de0*/  LEA R4, P1, R0, R212.reuse, 0x2 ;  /* 0x000000d400047211 */ /* 0x080fe200078210ff */
[----:B------:R-:W-:Y:S01]  /*6df0*/  IMAD.U32 R0, RZ, RZ, UR39 ;  /* 0x00000027ff007e24 */ /* 0x000fe2000f8e00ff */
[-C--:B------:R-:W-:Y:S02]  /*6e00*/  LEA R8, P0, R8, R212.reuse, 0x2 ;  /* 0x000000d408087211 */ /* 0x080fe400078010ff */
[-C--:B------:R-:W-:Y:S02]  /*6e10*/  LEA.HI.X.SX32 R5, R5, R213.reuse, 0x2, P1 ;  /* 0x000000d505057211 */ /* 0x080fe400008f16ff */
[-C--:B------:R-:W-:Y:S01]  /*6e20*/  LEA.HI.X.SX32 R9, R0, R213.reuse, 0x2, P0 ;  /* 0x000000d500097211 */ /* 0x080fe200000f16ff */
[----:B------:R-:W-:Y:S01]  /*6e30*/  IMAD.U32 R0, RZ, RZ, UR32 ;  /* 0x00000020ff007e24 */ /* 0x000fe2000f8e00ff */
        /* <DEDUP_REMOVED lines=32> */
[----:B---3--:R-:W-:Y:S02]  /*7040*/  IMAD.U32 R10, RZ, RZ, UR37 ;  /* 0x00000025ff0a7e24 */ /* 0x008fe4000f8e00ff */
[----:B------:R-:W-:Y:S01]  /*7050*/  IMAD.U32 R12, RZ, RZ, UR25 ;  /* 0x00000019ff0c7e24 */ /* 0x000fe2000f8e00ff */
[----:B------:R3:W-:Y:S04]  /*7060*/  REDG.E.ADD.F32.FTZ.RN.STRONG.GPU desc[UR6][R4.64], R15 ;  /* 0x0000000f040079a6 */ /* 0x0007e8000c10f386 */
[----:B------:R-:W-:Y:S04]  /*7070*/  REDG.E.ADD.F32.FTZ.RN.STRONG.GPU desc[UR6][R212.64+0x100], R52 ;  /* 0x00010034d40079a6 */ /* 0x000fe8000c10f386 */
[----:B------:R-:W-:Y:S01]  /*7080*/  REDG.E.ADD.F32.FTZ.RN.STRONG.GPU desc[UR6][R2.64+0x100], R53 ;  /* 0x00010035020079a6 */ /* 0x000fe2000c10f386 */
[----:B-1----:R-:W-:Y:S01]  /*7090*/  MOV R8, UR28 ;  /* 0x0000001c00087c02 */ /* 0x002fe20008000f00 */
        /* <DEDUP_REMOVED lines=13> */
[----:B------:R2:W-:Y:S04]  /*7170*/  REDG.E.ADD.F32.FTZ.RN.STRONG.GPU desc[UR6][R6.64], R55 ;  /* 0x00000037060079a6 */ /* 0x0005e8000c10f386 */
        /* <DEDUP_REMOVED lines=9> */
[-C--:B------:R-:W-:Y:S01]  /*7210*/  LEA.HI.X.SX32 R9, R0, R213.reuse, 0x2, P1 ;  /* 0x000000d500097211 */ /* 0x080fe200008f16ff */
[----:B------:R-:W-:Y:S01]  /*7220*/  IMAD.U32 R0, RZ, RZ, UR35 ;  /* 0x00000023ff007e24 */ /* 0x000fe2000f8e00ff */
[-C--:B------:R-:W-:Y:S02]  /*7230*/  LEA.HI.X.SX32 R11, R4, R213.reuse, 0x2, P2 ;  /* 0x000000d5040b7211 */ /* 0x080fe400010f16ff */
[-C--:B------:R-:W-:Y:S02]  /*7240*/  LEA R4, P1, R7, R212.reuse, 0x2 ;  /* 0x000000d407047211 */ /* 0x080fe400078210ff */
[-C--:B------:R-:W-:Y:S01]  /*7250*/  LEA.HI.X.SX32 R7, R5, R213.reuse, 0x2, P0 ;  /* 0x000000d505077211 */ /* 0x080fe200000f16ff */
[----:B------:R1:W-:Y:S01]  /*7260*/  REDG.E.ADD.F32.FTZ.RN.STRONG.GPU desc[UR6][R10.64], R57 ;  /* 0x000000390a0079a6 */ /* 0x0003e2000c10f386 */
[-C--:B------:R-:W-:Y:S03]  /*7270*/  LEA.HI.X.SX32 R5, R12, R213.reuse, 0x2, P1 ;  /* 0x000000d50c057211 */ /* 0x080fe600008f16ff */
[----:B------:R2:W-:Y:S04]  /*7280*/  REDG.E.ADD.F32.FTZ.RN.STRONG.GPU desc[UR6][R8.64], R58 ;  /* 0x0000003a080079a6 */ /* 0x0005e8000c10f386 */
[----:B------:R3:W-:Y:S04]  /*7290*/  REDG.E.ADD.F32.FTZ.RN.STRONG.GPU desc[UR6][R6.64], R59 ;  /* 0x0000003b060079a6 */ /* 0x0007e8000c10f386 */
[----:B------:R-:W-:Y:S04]  /*72a0*/  REDG.E.ADD.F32.FTZ.RN.STRONG.GPU desc[UR6][R212.64+0x180], R64 ;  /* 0x00018040d40079a6 */ /* 0x000fe8000c10f386 */
[----:B------:R4:W-:Y:S04]  /*72b0*/  REDG.E.ADD.F32.FTZ.RN.STRONG.GPU desc[UR6][R2.64+0x180], R65 ;  /* 0x00018041020079a6 */ /* 0x0009e8000c10f386 */
[----:B------:R4:W-:Y:S04]  /*72c0*/  REDG.E.ADD.F32.FTZ.RN.STRONG.GPU desc[UR6][R4.64], R66 ;  /* 0x00000042040079a6 */ /* 0x0009e8000c10f386 */
[----:B------:R-:W-:Y:S01]  /*72d0*/  LDSM.16.MT88.4 R12, [R198+0x10000] ;  /* 0x01000000c60c783b */ /* 0x000fe20000004200 */
[----:B-1----:R-:W-:Y:S03]  /*72e0*/  MOV R10, UR24 ;  /* 0x00000018000a7c02 */ /* 0x002fe60008000f00 */
[----:B------:R-:W-:Y:S01]  /*72f0*/  LDSM.16.MT88.4 R56, [R196+0x800] ;  /* 0x00080000c438783b */ /* 0x000fe20000004200 */
[----:B--2---:R-:W-:Y:S01]  /*7300*/  IMAD.U32 R8, RZ, RZ, UR23 ;  /* 0x00000017ff087e24 */ /* 0x004fe2000f8e00ff */
        /* <DEDUP_REMOVED lines=8> */
[----:B------:R-:W-:Y:S01]  /*7390*/  REDG.E.ADD.F32.FTZ.RN.STRONG.GPU desc[UR6][R10.64], R67 ;  /* 0x000000430a0079a6 */ /* 0x000fe2000c10f386 */
[----:B----4-:R-:W-:Y:S02]  /*73a0*/  IMAD.U32 R3, RZ, RZ, UR21 ;  /* 0x00000015ff037e24 */ /* 0x010fe4000f8e00ff */
[----:B------:R-:W-:Y:S01]  /*73b0*/  IMAD.U32 R2, RZ, RZ, UR35 ;  /* 0x00000023ff027e24 */ /* 0x000fe2000f8e00ff */
[----:B------:R-:W-:Y:S01]  /*73c0*/  REDG.E.ADD.F32.FTZ.RN.STRONG.GPU desc[UR6][R8.64], R60 ;  /* 0x0000003c080079a6 */ /* 0x000fe2000c10f386 */
[----:B------:R-:W-:Y:S02]  /*73d0*/  IMAD.U32 R4, RZ, RZ, UR21 ;  /* 0x00000015ff047e24 */ /* 0x000fe4000f8e00ff */
[----:B------:R-:W-:Y:S01]  /*73e0*/  IMAD.U32 R5, RZ, RZ, UR22 ;  /* 0x00000016ff057e24 */ /* 0x000fe2000f8e00ff */
[-C--:B------:R-:W-:Y:S01]  /*73f0*/  LEA R2, P0, R2, R212.reuse, 0x2 ;  /* 0x000000d402027211 */ /* 0x080fe200078010ff */
[----:B------:R-:W-:Y:S01]  /*7400*/  LDSM.16.MT88.4 R8, [R196] ;  /* 0x00000000c408783b */ /* 0x000fe20000004200 */
[----:B------:R-:W-:Y:S02]  /*7410*/  LEA R4, P1, R4, R212, 0x2 ;  /* 0x000000d404047211 */ /* 0x000fe400078210ff */
[-C--:B------:R-:W-:Y:S01]  /*7420*/  LEA.HI.X.SX32 R7, R5, R213.reuse, 0x2, P2 ;  /* 0x000000d505077211 */ /* 0x080fe200010f16ff */
[----:B------:R-:W-:Y:S01]  /*7430*/  LDSM.16.MT88.4 R64, [R198+0x10800] ;  /* 0x01080000c640783b */ /* 0x000fe20000004200 */
[-C--:B------:R-:W-:Y:S02]  /*7440*/  LEA.HI.X.SX32 R5, R3, R213.reuse, 0x2, P1 ;  /* 0x000000d503057211 */ /* 0x080fe400008f16ff */
[----:B------:R-:W-:Y:S01]  /*7450*/  LEA.HI.X.SX32 R3, R0, R213, 0x2, P0 ;  /* 0x000000d500037211 */ /* 0x000fe200000f16ff */
[----:B------:R-:W-:Y:S01]  /*7460*/  REDG.E.ADD.F32.FTZ.RN.STRONG.GPU desc[UR6][R6.64], R61 ;  /* 0x0000003d060079a6 */ /* 0x000fe2000c10f386 */
[----:B------:R-:W-:Y:S01]  /*7470*/  PLOP3.LUT P1, PT, PT, PT, UP0, 0x80, 0x0 ;  /* 0x000000000000781c */ /* 0x000fe20003f2f008 */
[C---:B------:R-:W-:Y:S01]  /*7480*/  VIADD R0, R196.reuse, 0xffffc000 ;  /* 0xffffc000c4007836 */ /* 0x040fe20000000000 */
[----:B------:R-:W-:Y:S01]  /*7490*/  PLOP3.LUT P0, PT, PT, PT, UP1, 0x80, 0x0 ;  /* 0x000000000000781c */ /* 0x000fe20003f0f018 */
[----:B------:R-:W-:Y:S01]  /*74a0*/  REDG.E.ADD.F32.FTZ.RN.STRONG.GPU desc[UR6][R4.64], R62 ;  /* 0x0000003e040079a6 */ /* 0x000fe2000c10f386 */
[----:B------:R-:W-:Y:S03]  /*74b0*/  @UP2 UIADD3 UR16, UP0, UR16, -0x100, URZ ;  /* 0xffffff0010102890 */ /* 0x000fe6000ff1e03f */
[----:B------:R-:W-:Y:S01]  /*74c0*/  REDG.E.ADD.F32.FTZ.RN.STRONG.GPU desc[UR6][R2.64], R63 ;  /* 0x0000003f020079a6 */ /* 0x000fe2000c10f386 */
[----:B------:R-:W-:Y:S03]  /*74d0*/  @UP2 UIADD3.X UR15, UR15, -0x1, URZ, UP0, !UPT ;  /* 0xffffffff0f0f2890 */ /* 0x000fe600087fe43f */
[----:B------:R-:W1:Y:S02]  /*74e0*/  LDSM.16.MT88.4 R4, [R197+0x10000] ;  /* 0x01000000c504783b */ /* 0x000e640000004200 */
[----:B------:R-:W-:Y:S02]  /*74f0*/  @P1 VIADD R0, R196, 0x4000 ;  /* 0x00004000c4001836 */ /* 0x000fe40000000000 */
        /* <DEDUP_REMOVED lines=12> */
[----:B------:R-:W2:Y:S01]  /*75c0*/  LDSM.16.MT88.4 R16, [R196+0x3000] ;  /* 0x00300000c410783b */ /* 0x000ea20000004200 */
[-C--:B------:R-:W-:Y:S06]  /*75d0*/  HMMA.16816.F32.BF16 R68, R52, R56.reuse, R68 ;  /* 0x000000383444723c */ /* 0x080fec0000041844 */
[C---:B------:R-:W-:Y:S06]  /*75e0*/  HMMA.16816.F32.BF16 R72, R64.reuse, R56, R72 ;  /* 0x000000384048723c */ /* 0x040fec0000041848 */
[-C--:B------:R-:W-:Y:S06]  /*75f0*/  HMMA.16816.F32.BF16 R76, R64, R58.reuse, R76 ;  /* 0x0000003a404c723c */ /* 0x080fec000004184c */
[C---:B------:R-:W-:Y:S01]  /*7600*/  HMMA.16816.F32.BF16 R80, R52.reuse, R58, R80 ;  /* 0x0000003a3450723c */ /* 0x040fe20000041850 */
[----:B------:R-:W-:Y:S05]  /*7610*/  LDSM.16.MT88.4 R56, [R196+0x1800] ;  /* 0x00180000c438783b */ /* 0x000fea0000004200 */
[-C--:B------:R-:W-:Y:S06]  /*7620*/  HMMA.16816.F32.BF16 R84, R52, R100.reuse, R84 ;  /* 0x000000643454723c */ /* 0x080fec0000041854 */
[C---:B------:R-:W-:Y:S06]  /*7630*/  HMMA.16816.F32.BF16 R88, R64.reuse, R100, R88 ;  /* 0x000000644058723c */ /* 0x040fec0000041858 */
[-C--:B------:R-:W-:Y:S01]  /*7640*/  HMMA.16816.F32.BF16 R92, R64, R102.reuse, R92 ;  /* 0x00000066405c723c */ /* 0x080fe2000004185c */
[----:B------:R3:W-:Y:S05]  /*7650*/  LDSM.16.MT88.4 R64, [R196+0x3800] ;  /* 0x00380000c440783b */ /* 0x0007ea0000004200 */
[----:B------:R-:W-:Y:S01]  /*7660*/  HMMA.16816.F32.BF16 R96, R52, R102, R96 ;  /* 0x000000663460723c */ /* 0x000fe20000041860 */
[----:B------:R-:W4:Y:S05]  /*7670*/  LDSM.16.MT88.4 R52, [R197+0x11800] ;  /* 0x01180000c534783b */ /* 0x000f2a0000004200 */
[-C--:B-1----:R-:W-:Y:S06]  /*7680*/  HMMA.16816.F32.BF16 R68, R4, R8.reuse, R68 ;  /* 0x000000080444723c */ /* 0x082fec0000041844 */
[C---:B------:R-:W-:Y:S06]  /*7690*/  HMMA.16816.F32.BF16 R72, R12.reuse, R8, R72 ;  /* 0x000000080c48723c */ /* 0x040fec0000041848 */
[-C--:B------:R-:W-:Y:S05]  /*76a0*/  HMMA.16816.F32.BF16 R76, R12, R10.reuse, R76 ;  /* 0x0000000a0c4c723c */ /* 0x080fea000004184c */
[----:B---3--:R-:W-:Y:S01]  /*76b0*/  IMAD.MOV.U32 R196, RZ, RZ, R0 ;  /* 0x000000ffffc47224 */ /* 0x008fe200078e0000 */
[C---:B------:R-:W-:Y:S06]  /*76c0*/  HMMA.16816.F32.BF16 R80, R4.reuse, R10, R80 ;  /* 0x0000000a0450723c */ /* 0x040fec0000041850 */
[-C--:B--2---:R-:W-:Y:S06]  /*76d0*/  HMMA.16816.F32.BF16 R84, R4, R16.reuse, R84 ;  /* 0x000000100454723c */ /* 0x084fec0000041854 */
[C---:B------:R-:W-:Y:S06]  /*76e0*/  HMMA.16816.F32.BF16 R88, R12.reuse, R16, R88 ;  /* 0x000000100c58723c */ /* 0x040fec0000041858 */
[-C--:B------:R-:W-:Y:S06]  /*76f0*/  HMMA.16816.F32.BF16 R92, R12, R18.reuse, R92 ;  /* 0x000000120c5c723c */ /* 0x080fec000004185c */
[----:B------:R-:W-:Y:S06]  /*7700*/  HMMA.16816.F32.BF16 R96, R4, R18, R96 ;  /* 0x000000120460723c */ /* 0x000fec0000041860 */
        /* <DEDUP_REMOVED lines=69> */
[----:B------:R1:W-:Y:S01]  /*7b60*/  STS [R246], R30 ;  /* 0x0000001ef6007388 */ /* 0x0003e20000000800 */
[----:B------:R-:W-:Y:S01]  /*7b70*/  F2FP.BF16.F32.PACK_AB R23, R23, R78 ;  /* 0x0000004e1717723e */ /* 0x000fe200000010ff */
[----:B------:R-:W-:Y:S01]  /*7b80*/  FMUL.FTZ R9, R31, UR8 ;  /* 0x000000081f097c20 */ /* 0x000fe20008410000 */
[----:B------:R-:W-:Y:S01]  /*7b90*/  F2FP.BF16.F32.PACK_AB R22, R22, R84 ;  /* 0x000000541616723e */ /* 0x000fe200000010ff */
[----:B------:R1:W-:Y:S01]  /*7ba0*/  STS [R246+0x400], R29 ;  /* 0x0004001df6007388 */ /* 0x0003e20000000800 */
        /* <DEDUP_REMOVED lines=59> */
[----:B------:R-:W-:-:S03]  /*7f60*/  @UP0 UIMAD UR5, UR5, UR11, URZ ;  /* 0x0000000b050502a4 */ /* 0x000fc6000f8e023f */
[----:B------:R1:W-:Y:S01]  /*7f70*/  STS [R246+0x4400], R15 ;  /* 0x0044000ff6007388 */ /* 0x0003e20000000800 */
[----:B------:R-:W-:Y:S01]  /*7f80*/  @UP0 UIADD3 UR19, UR13, UR5, URZ ;  /* 0x000000050d130290 */ /* 0x000fe2000fffe03f */
[----:B------:R-:W-:Y:S02]  /*7f90*/  @UP0 UMOV UR18, UR12 ;  /* 0x0000000c00120c82 */ /* 0x000fe40008000000 */
        /* <DEDUP_REMOVED lines=30> */
.L_x_555:
[----:B------:R-:W-:Y:S01]  /*8180*/  R2UR UR5, R249 ;  /* 0x00000000f90572ca */ /* 0x000fe200000e0000 */
[----:B------:R-:W-:Y:S01]  /*8190*/  @UP0 ULDC.64 UR12, c[0x0][0x458] ;  /* 0x00011600000c0ab9 */ /* 0x000fe20000000a00 */
[----:B-1----:R-:W-:-:S11]  /*81a0*/  LEA R0, R250, UR4, 0x1 ;  /* 0x00000004fa007c11 */ /* 0x002fd6000f8e08ff */
[----:B------:R-:W-:-:S04]  /*81b0*/  @UP0 UIADD3 UR5, UR61, UR5, URZ ;  /* 0x000000053d050290 */ /* 0x000fc8000fffe03f */
[----:B------:R-:W-:Y:S02]  /*81c0*/  @UP0 UIMAD.WIDE.U32 UR14, UR5, UR12, URZ ;  /* 0x0000000c050e02a5 */ /* 0x000fe4000f8e003f */
[----:B------:R-:W-:-:S04]  /*81d0*/  @UP0 UIMAD UR5, UR5, UR13, URZ ;  /* 0x0000000d050502a4 */ /* 0x000fc8000f8e023f */
[----:B------:R-:W-:Y:S01]  /*81e0*/  @UP0 UIADD3 UR15, UR15, UR5, URZ ;  /* 0x000000050f0f0290 */ /* 0x000fe2000fffe03f */
[----:B------:R-:W-:Y:S11]  /*81f0*/  @P0 BRA `(.L_x_556) ;  /* 0x0000000000380947 */ /* 0x000ff60003800000 */
        /* <DEDUP_REMOVED lines=8> */
[----:B-1----:R-:W-:Y:S01]  /*8280*/  USHF.R.S32.HI UR20, URZ, 0x1f, UR8 ;  /* 0x0000001f3f147899 */ /* 0x002fe20008011408 */
[----:B------:R-:W1:Y:S03]  /*8290*/  S2UR UR8, SR_CTAID.Y ;  /* 0x00000000000879c3 */ /* 0x000e660000002600 */
[----:B------:R-:W-:-:S04]  /*82a0*/  UIMAD UR5, UR20, UR16, URZ ;  /* 0x00000010140572a4 */ /* 0x000fc8000f8e023f */
[----:B-1----:R-:W-:Y:S02]  /*82b0*/  UIMAD UR5, UR8, UR17, UR5 ;  /* 0x00000011080572a4 */ /* 0x002fe4000f8e0205 */
[----:B------:R-:W-:-:S04]  /*82c0*/  UIMAD.WIDE.U32 UR14, UR8, UR16, UR14 ;  /* 0x00000010080e72a5 */ /* 0x000fc8000f8e000e */
[----:B------:R-:W-:-:S12]  /*82d0*/  UIADD3 UR15, UR15, UR5, URZ ;  /* 0x000000050f0f7290 */ /* 0x000fd8000fffe03f */
.L_x_556:
[----:B------:R-:W1:Y:S08]  /*82e0*/  S2UR UR16, SR_CTAID.Z ;  /* 0x00000000001079c3 */ /* 0x000e700000002700 */
[----:B------:R-:W-:Y:S01]  /*82f0*/  BAR.SYNC.DEFER_BLOCKING 0x0 ;  /* 0x0000000000007b1d */ /* 0x000fe20000010000 */
[----:B------:R-:W-:Y:S01]  /*8300*/  R2UR UR17, R243 ;  /* 0x00000000f31172ca */ /* 0x000fe200000e0000 */
[----:B------:R-:W-:Y:S01]  /*8310*/  USHF.R.S32.HI UR5, URZ, 0x1f, UR47 ;  /* 0x0000001f3f057899 */ /* 0x000fe2000801142f */
[--C-:B------:R-:W-:Y:S01]  /*8320*/  SHF.R.S32.HI R3, RZ, 0x1f, R230.reuse ;  /* 0x0000001fff037819 */ /* 0x100fe200000114e6 */
[----:B------:R-:W-:Y:S01]  /*8330*/  IMAD.U32 R4, RZ, RZ, UR10 ;  /* 0x0000000aff047e24 */ /* 0x000fe2000f8e00ff */
[----:B------:R-:W-:Y:S01]  /*8340*/  IADD3 R7, R242, 0x20, RZ ;  /* 0x00000020f2077810 */ /* 0x000fe20007ffe0ff */
[----:B------:R-:W-:Y:S01]  /*8350*/  UIMAD UR8, UR5, UR10, URZ ;  /* 0x0000000a050872a4 */ /* 0x000fe2000f8e023f */
[----:B------:R-:W-:Y:S01]  /*8360*/  IMAD.MOV.U32 R2, RZ, RZ, R230 ;  /* 0x000000ffff027224 */ /* 0x000fe200078e00e6 */
[----:B------:R-:W-:Y:S01]  /*8370*/  BSSY B0, `(.L_x_557) ;  /* 0x0000027000007945 */ /* 0x000fe20003800000 */
[----:B------:R-:W-:Y:S01]  /*8380*/  SHF.R.S32.HI R36, RZ, 0x1f, R242 ;  /* 0x0000001fff247819 */ /* 0x000fe200000114f2 */
[----:B------:R-:W-:Y:S01]  /*8390*/  UIMAD UR8, UR47, UR11, UR8 ;  /* 0x0000000b2f0872a4 */ /* 0x000fe2000f8e0208 */
[----:B------:R-:W-:-:S03]  /*83a0*/  IMAD.WIDE.U32 R4, R4, UR47, R2 ;  /* 0x0000002f04047c25 */ /* 0x000fc6000f8e0002 */
[----:B------:R-:W-:Y:S02]  /*83b0*/  UIMAD UR9, UR17, -0x40, UR9 ;  /* 0xffffffc0110978a4 */ /* 0x000fe4000f8e0209 */
[----:B------:R-:W-:Y:S01]  /*83c0*/  IMAD.U32 R6, RZ, RZ, UR8 ;  /* 0x00000008ff067e24 */ /* 0x000fe2000f8e00ff */
[----:B------:R-:W-:-:S03]  /*83d0*/  IADD3 R4, P0, R4, UR18, RZ ;  /* 0x0000001204047c10 */ /* 0x000fc6000ff1e0ff */
[----:B------:R-:W-:Y:S02]  /*83e0*/  ISETP.GE.AND P3, PT, R242, UR9, PT ;  /* 0x00000009f2007c0c */ /* 0x000fe4000bf66270 */
[----:B------:R-:W-:Y:S01]  /*83f0*/  IADD3.X R5, R5, UR19, R6, P0, !PT ;  /* 0x0000001305057c10 */ /* 0x000fe200087fe406 */
[----:B-1----:R-:W-:Y:S01]  /*8400*/  USHF.R.S32.HI UR20, URZ, 0x1f, UR16 ;  /* 0x0000001f3f147899 */ /* 0x002fe20008011410 */
[----:B------:R1:W2:Y:S01]  /*8410*/  LDS.128 R24, [R0+0xd000] ;  /* 0x00d0000000187984 */ /* 0x0002a20000000c00 */
[----:B------:R-:W-:Y:S01]  /*8420*/  ISETP.GE.AND P2, PT, R7, UR9, PT ;  /* 0x0000000907007c0c */ /* 0x000fe2000bf46270 */
[----:B------:R-:W-:Y:S02]  /*8430*/  ULDC.64 UR16, c[0x0][0x468] ;  /* 0x00011a0000107ab9 */ /* 0x000fe40000000a00 */
[----:B------:R1:W3:Y:S01]  /*8440*/  LDS.128 R20, [R0+0xf000] ;  /* 0x00f0000000147984 */ /* 0x0002e20000000c00 */
[----:B------:R-:W-:Y:S01]  /*8450*/  UIMAD UR8, UR20, UR16, URZ ;  /* 0x00000010140872a4 */ /* 0x000fe2000f8e023f */
[----:B------:R-:W-:-:S02]  /*8460*/  IMAD.U32 R6, RZ, RZ, UR16 ;  /* 0x00000010ff067e24 */ /* 0x000fc4000f8e00ff */
[----:B------:R1:W4:Y:S02]  /*8470*/  LDS.128 R32, [R0+0x11000] ;  /* 0x0110000000207984 */ /* 0x0003240000000c00 */
[----:B------:R-:W1:Y:S02]  /*8480*/  S2UR UR20, SR_CTAID.Z ;  /* 0x00000000001479c3 */ /* 0x000e640000002700 */
[----:B------:R2:W2:Y:S01]  /*8490*/  LDS.128 R28, [R0+0x13000] ;  /* 0x01300000001c7984 */ /* 0x0004a20000000c00 */
[----:B-1----:R-:W-:Y:S01]  /*84a0*/  UIMAD UR17, UR20, UR17, UR8 ;  /* 0x00000011141172a4 */ /* 0x002fe2000f8e0208 */
[----:B------:R-:W-:-:S05]  /*84b0*/  IMAD.WIDE.U32 R4, R6, UR20, R4 ;  /* 0x0000001406047c25 */ /* 0x000fca000f8e0004 */
[----:B------:R-:W-:Y:S01]  /*84c0*/  IADD3 R10, R5, UR17, RZ ;  /* 0x00000011050a7c10 */ /* 0x000fe2000fffe0ff */
[----:B------:R-:W-:Y:S06]  /*84d0*/  @P3 BRA `(.L_x_558) ;  /* 0x0000000000403947 */ /* 0x000fec0003800000 */
[----:B------:R-:W-:Y:S01]  /*84e0*/  ULDC UR8, c[0x0][0x2d0] ;  /* 0x0000b40000087ab9 */ /* 0x000fe20000000800 */
[----:B------:R-:W1:Y:S01]  /*84f0*/  LDS.128 R16, [R0+0xe000] ;  /* 0x00e0000000107984 */ /* 0x000e620000000c00 */
        /* <DEDUP_REMOVED lines=12> */
[----:B-1----:R1:W-:Y:S04]  /*85c0*/  @!P0 STG.E.128 desc[UR6][R6.64+0x80], R16 ;  /* 0x0000801006008986 */ /* 0x0023e8000c101d06 */
[----:B---3--:R1:W-:Y:S02]  /*85d0*/  @!P1 STG.E.128 desc[UR6][R6.64], R12 ;  /* 0x0000000c06009986 */ /* 0x0083e4000c101d06 */
.L_x_558:
[----:B------:R-:W-:Y:S05]  /*85e0*/  BSYNC B0 ;  /* 0x0000000000007941 */ /* 0x000fea0003800000 */
.L_x_557:
        /* <DEDUP_REMOVED lines=16> */
[----:B--2---:R1:W-:Y:S04]  /*86f0*/  @!P1 STG.E.128 desc[UR6][R4.64], R24 ;  /* 0x0000001804009986 */ /* 0x0043e8000c101d06 */
[----:B---3--:R1:W-:Y:S02]  /*8700*/  @!P0 STG.E.128 desc[UR6][R4.64+0x80], R20 ;  /* 0x0000801404008986 */ /* 0x0083e4000c101d06 */
.L_x_560:
[----:B------:R-:W-:Y:S05]  /*8710*/  BSYNC B0 ;  /* 0x0000000000007941 */ /* 0x000fea0003800000 */
.L_x_559:
[----:B------:R-:W2:Y:S01]  /*8720*/  S2UR UR8, SR_CTAID.Z ;  /* 0x00000000000879c3 */ /* 0x000ea20000002700 */
[----:B-1----:R-:W-:Y:S01]  /*8730*/  IMAD.U32 R4, RZ, RZ, UR12 ;  /* 0x0000000cff047e24 */ /* 0x002fe2000f8e00ff */
[----:B------:R-:W-:Y:S01]  /*8740*/  UIMAD UR5, UR5, UR12, URZ ;  /* 0x0000000c050572a4 */ /* 0x000fe2000f8e023f */
[----:B------:R-:W1:Y:S01]  /*8750*/  LDS.128 R16, [R0+0x10000] ;  /* 0x0100000000107984 */ /* 0x000e620000000c00 */
[----:B------:R-:W-:Y:S01]  /*8760*/  BSSY B0, `(.L_x_561) ;  /* 0x000001e000007945 */ /* 0x000fe20003800000 */
[----:B------:R-:W-:Y:S01]  /*8770*/  IMAD.WIDE.U32 R2, R4, UR47, R2 ;  /* 0x0000002f04027c25 */ /* 0x000fe2000f8e0002 */
[----:B------:R-:W-:Y:S01]  /*8780*/  UIMAD UR47, UR47, UR13, UR5 ;  /* 0x0000000d2f2f72a4 */ /* 0x000fe2000f8e0205 */
[----:B------:R3:W1:Y:S01]  /*8790*/  LDS.128 R12, [R0+0x12000] ;  /* 0x01200000000c7984 */ /* 0x0006620000000c00 */
[----:B------:R-:W4:Y:S01]  /*87a0*/  S2UR UR10, SR_CTAID.Z ;  /* 0x00000000000a79c3 */ /* 0x000f220000002700 */
[----:B------:R-:W-:Y:S01]  /*87b0*/  IADD3 R2, P0, R2, UR14, RZ ;  /* 0x0000000e02027c10 */ /* 0x000fe2000ff1e0ff */
[----:B--2---:R-:W-:-:S03]  /*87c0*/  USHF.R.S32.HI UR11, URZ, 0x1f, UR8 ;  /* 0x0000001f3f0b7899 */ /* 0x004fc60008011408 */
[----:B------:R-:W-:Y:S02]  /*87d0*/  ULDC.64 UR8, c[0x0][0x470] ;  /* 0x00011c0000087ab9 */ /* 0x000fe40000000a00 */
[----:B------:R-:W-:Y:S01]  /*87e0*/  UIMAD UR5, UR11, UR8, URZ ;  /* 0x000000080b0572a4 */ /* 0x000fe2000f8e023f */
[----:B---3--:R-:W-:-:S03]  /*87f0*/  IMAD.U32 R0, RZ, RZ, UR47 ;  /* 0x0000002fff007e24 */ /* 0x008fc6000f8e00ff */
[----:B----4-:R-:W-:Y:S02]  /*8800*/  UIMAD UR9, UR10, UR9, UR5 ;  /* 0x000000090a0972a4 */ /* 0x010fe4000f8e0205 */
[----:B------:R-:W-:Y:S02]  /*8810*/  IADD3.X R3, R3, UR15, R0, P0, !PT ;  /* 0x0000000f03037c10 */ /* 0x000fe400087fe400 */
[----:B------:R-:W-:-:S05]  /*8820*/  MOV R0, UR8 ;  /* 0x0000000800007c02 */ /* 0x000fca0008000f00 */
[----:B------:R-:W-:-:S05]  /*8830*/  IMAD.WIDE.U32 R2, R0, UR10, R2 ;  /* 0x0000000a00027c25 */ /* 0x000fca000f8e0002 */
[----:B------:R-:W-:Y:S01]  /*8840*/  IADD3 R8, R3, UR9, RZ ;  /* 0x0000000903087c10 */ /* 0x000fe2000fffe0ff */
[----:B-1----:R-:W-:Y:S06]  /*8850*/  @P3 BRA `(.L_x_562) ;  /* 0x0000000000383947 */ /* 0x002fec0003800000 */
        /* <DEDUP_REMOVED lines=14> */
.L_x_562:
[----:B------:R-:W-:Y:S05]  /*8940*/  BSYNC B0 ;  /* 0x0000000000007941 */ /* 0x000fea0003800000 */
.L_x_561:
        /* <DEDUP_REMOVED lines=14> */
[----:B------:R2:W-:Y:S04]  /*8a30*/  @!P1 STG.E.128 desc[UR6][R2.64], R32 ;  /* 0x0000002002009986 */ /* 0x0005e8000c101d06 */
[----:B------:R2:W-:Y:S02]  /*8a40*/  @!P0 STG.E.128 desc[UR6][R2.64+0x80], R28 ;  /* 0x0000801c02008986 */ /* 0x0005e4000c101d06 */
.L_x_533:
[----:B------:R-:W-:Y:S05]  /*8a50*/  BSYNC B1 ;  /* 0x0000000000017941 */ /* 0x000fea0003800000 */
.L_x_519:
[----:B------:R-:W-:Y:S01]  /*8a60*/  R2UR UR8, R243 ;  /* 0x00000000f30872ca */ /* 0x000fe200000e0000 */
[----:B------:R-:W-:Y:S01]  /*8a70*/  ULDC UR5, c[0x0][0xc] ;  /* 0x0000030000057ab9 */ /* 0x000fe20000000800 */
[----:B------:R-:W-:-:S11]  /*8a80*/  R2UR UR9, R251 ;  /* 0x00000000fb0972ca */ /* 0x000fd600000e0000 */
[----:B------:R-:W-:-:S04]  /*8a90*/  UIADD3 UR8, UR5, UR8, URZ ;  /* 0x0000000805087290 */ /* 0x000fc8000fffe03f */
[----:B------:R-:W-:Y:S02]  /*8aa0*/  UISETP.GE.AND UP0, UPT, UR8, UR9, UPT ;  /* 0x000000090800728c */ /* 0x000fe4000bf06270 */
[----:B------:R-:W-:-:S04]  /*8ab0*/  IMAD.U32 R243, RZ, RZ, UR8 ;  /* 0x00000008fff37e24 */ /* 0x000fc8000f8e00ff */
[----:B------:R-:W-:-:S13]  /*8ac0*/  PLOP3.LUT P0, PT, PT, PT, UP0, 0x80, 0x0 ;  /* 0x000000000000781c */ /* 0x000fda0003f0f008 */
[----:B------:R-:W-:Y:S05]  /*8ad0*/  @P0 BRA `(.L_x_563) ;  /* 0x0000000000040947 */ /* 0x000fea0003800000 */
[----:B------:R-:W-:Y:S05]  /*8ae0*/  BRA `(.L_x_564) ;  /* 0xffffff7c00947947 */ /* 0x000fea000383ffff */
.L_x_563:
[----:B------:R-:W-:Y:S05]  /*8af0*/  EXIT ;  /* 0x000000000000794d */ /* 0x000fea0003800000 */
.L_x_565:
        /* <DEDUP_REMOVED lines=16> */
.L_x_1081:


//--------------------- .text._ZN5flash44flash_bwd_dq_dk_dv_loop_seqk_parallel_kernelI23Flash_bwd_kernel_traitsILi128ELi64ELi64ELi8ELi4ELi2ELi2ELb1ELb0EN7cutlass10bfloat16_tE19Flash_kernel_traitsILi128ELi64ELi64ELi8ES3_EELb0ELb1ELb0ELb1ELb0ELb0ELb1EEEvNS_16Flash_bwd_paramsE --------------------------
	.section	.text._ZN5flash44flash_bwd_dq_dk_dv_loop_seqk_parallel_kernelI23Flash_bwd_kernel_traitsILi128ELi64ELi64ELi8ELi4ELi2ELi2ELb1ELb0EN7cutlass10bfloat16_tE19Flash_kernel_traitsILi128ELi64ELi64ELi8ES3_EELb0ELb1ELb0ELb1ELb0ELb0ELb1EEEvNS_16Flash_bwd_paramsE,"ax",@progbits
	.align	128
        .global         _ZN5flash44flash_bwd_dq_dk_dv_loop_seqk_parallel_kernelI23Flash_bwd_kernel_traitsILi128ELi64ELi64ELi8ELi4ELi2ELi2ELb1ELb0EN7cutlass10bfloat16_tE19Flash_kernel_traitsILi128ELi64ELi64ELi8ES3_EELb0ELb1ELb0ELb1ELb0ELb0ELb1EEEvNS_16Flash_bwd_paramsE
        .type           _ZN5flash44flash_bwd_dq_dk_dv_loop_seqk_parallel_kernelI23Flash_bwd_kernel_traitsILi128ELi64ELi64ELi8ELi4ELi2ELi2ELb1ELb0EN7cutlass10bfloat16_tE19Flash_kernel_traitsILi128ELi64ELi64ELi8ES3_EELb0ELb1ELb0ELb1ELb0ELb0ELb1EEEvNS_16Flash_bwd_paramsE,@function
        .size           _ZN5flash44flash_bwd_dq_dk_dv_loop_seqk_parallel_kernelI23Flash_bwd_kernel_traitsILi128ELi64ELi64ELi8ELi4ELi2ELi2ELb1ELb0EN7cutlass10bfloat16_tE19Flash_kernel_traitsILi128ELi64ELi64ELi8ES3_EELb0ELb1ELb0ELb1ELb0ELb0ELb1EEEvNS_16Flash_bwd_paramsE,(.L_x_1082 - _ZN5flash44flash_bwd_dq_dk_dv_loop_seqk_parallel_kernelI23Flash_bwd_kernel_traitsILi128ELi64ELi64ELi8ELi4ELi2ELi2ELb1ELb0EN7cutlass10bfloat16_tE19Flash_kernel_traitsILi128ELi64ELi64ELi8ES3_EELb0ELb1ELb0ELb1ELb0ELb0ELb1EEEvNS_16Flash_bwd_paramsE)
        .other          _ZN5flash44flash_bwd_dq_dk_dv_loop_seqk_parallel_kernelI23Flash_bwd_kernel_traitsILi128ELi64ELi64ELi8ELi4ELi2ELi2ELb1ELb0EN7cutlass10bfloat16_tE19Flash_kernel_traitsILi128ELi64ELi64ELi8ES3_EELb0ELb1ELb0ELb1ELb0ELb0ELb1EEEvNS_16Flash_bwd_paramsE,@"STO_CUDA_ENTRY STV_DEFAULT"
_ZN5flash44flash_bwd_dq_dk_dv_loop_seqk_parallel_kernelI23Flash_bwd_kernel_traitsILi128ELi64ELi64ELi8ELi4ELi2ELi2ELb1ELb0EN7cutlass10bfloat16_tE19Flash_kernel_traitsILi128ELi64ELi64ELi8ES3_EELb0ELb1ELb0ELb1ELb0ELb0ELb1EEEvNS_16Flash_bwd_paramsE:
.text._ZN5flash44flash_bwd_dq_dk_dv_loop_seqk_parallel_kernelI23Flash_bwd_kernel_traitsILi128ELi64ELi64ELi8ELi4ELi2ELi2ELb1ELb0EN7cutlass10bfloat16_tE19Flash_kernel_traitsILi128ELi64ELi64ELi8ES3_EELb0ELb1ELb0ELb1ELb0ELb0ELb1EEEvNS_16Flash_bwd_paramsE:
        /* <DEDUP_REMOVED lines=9> */
[----:B--2---:R-:W-:-:S06]  /*0090*/  UISETP.GE.AND UP0, UPT, UR47, UR6, UPT ;  /* 0x000000062f00728c */ /* 0x004fcc000bf06270 */
[----:B------:R-:W-:-:S13]  /*00a0*/  PLOP3.LUT P0, PT, PT, PT, UP0, 0x80, 0x0 ;  /* 0x000000000000781c */ /* 0x000fda0003f0f008 */
[----:B------:R-:W-:Y:S05]  /*00b0*/  @P0 EXIT ;  /* 0x000000000000094d */ /* 0x000fea0003800000 */
[----:B------:R-:W1:Y:S01]  /*00c0*/  S2R R14, SR_TID.X ;  /* 0x00000000000e7919 */ /* 0x000e620000002100 */
[----:B------:R-:W2:Y:S01]  /*00d0*/  S2UR UR4, SR_CgaCtaId ;  /* 0x00000000000479c3 */ /* 0x000ea20000008800 */
[----:B------:R-:W-:Y:S01]  /*00e0*/  UMOV UR5, 0x400 ;  /* 0x0000040000057882 */ /* 0x000fe20000000000 */
[----:B------:R-:W-:Y:S02]  /*00f0*/  IMAD.MOV.U32 R201, RZ, RZ, 0x40 ;  /* 0x00000040ffc97424 */ /* 0x000fe400078e00ff */
[----:B------:R-:W-:-:S04]  /*0100*/  IMAD.MOV.U32 R231, RZ, RZ, -0x10 ;  /* 0xfffffff0ffe77424 */ /* 0x000fc800078e00ff */
[----:B------:R-:W3:Y:S08]  /*0110*/  S2UR UR59, SR_CTAID.Z ;  /* 0x00000000003b79c3 */ /* 0x000ef00000002700 */
[----:B------:R-:W4:Y:S01]  /*0120*/  S2UR UR49, SR_CTAID.Y ;  /* 0x00000000003179c3 */ /* 0x000f220000002600 */
[----:B--2---:R-:W-:Y:S01]  /*0130*/  ULEA UR4, UR4, UR5, 0x18 ;  /* 0x0000000504047291 */ /* 0x004fe2000f8ec03f */
[----:B-1----:R-:W-:Y:S01]  /*0140*/  SHF.R.S32.HI R15, RZ, 0x1f, R14 ;  /* 0x0000001fff0f7819 */ /* 0x002fe2000001140e */
[----:B---3--:R-:W-:-:S02]  /*0150*/  USHF.R.S32.HI UR5, URZ, 0x1f, UR59 ;  /* 0x0000001f3f057899 */ /* 0x008fc4000801143b */
[----:B------:R-:W-:Y:S01]  /*0160*/  USHF.R.S32.HI UR7, URZ, 0x1f, UR59 ;  /* 0x0000001f3f077899 */ /* 0x000fe2000801143b */
[CC--:B------:R-:W-:Y:S02]  /*0170*/  LEA.HI R6, R15.reuse, R14.reuse, RZ, 0x4 ;  /* 0x0000000e0f067211 */ /* 0x0c0fe400078f20ff */
[-C--:B------:R-:W-:Y:S02]  /*0180*/  LEA.HI R13, R15, R14.reuse, RZ, 0x3 ;  /* 0x0000000e0f0d7211 */ /* 0x080fe400078f18ff */
[----:B------:R-:W-:Y:S01]  /*0190*/  SHF.R.S32.HI R5, RZ, 0x4, R6 ;  /* 0x00000004ff057819 */ /* 0x000fe20000011406 */
[----:B----4-:R-:W-:Y:S01]  /*01a0*/  USHF.R.S32.HI UR6, URZ, 0x1f, UR49 ;  /* 0x0000001f3f067899 */ /* 0x010fe20008011431 */
        /* <DEDUP_REMOVED lines=48> */
[----:B------:R-:W-:Y:S02]  /*04b0*/  LOP3.LUT R2, R17, 0x7ffffffc, RZ, 0xc0, !PT ;  /* 0x7ffffffc11027812 */ /* 0x000fe400078ec0ff */
[----:B------:R-:W-:Y:S01]  /*04c0*/  SHF.R.S32.HI R0, RZ, 0x6, R0 ;  /* 0x00000006ff007819 */ /* 0x000fe20000011400 */
[C---:B------:R-:W-:Y:S01]  /*04d0*/  IMAD.IADD R250, R14.reuse, 0x1, -R4 ;  /* 0x000000010efa7824 */ /* 0x040fe200078e0a04 */
[----:B------:R-:W-:Y:S01]  /*04e0*/  SHF.R.S32.HI R3, RZ, 0x1f, R16 ;  /* 0x0000001fff037819 */ /* 0x000fe20000011410 */
[----:B------:R-:W-:Y:S01]  /*04f0*/  IMAD.IADD R6, R14, 0x1, -R2 ;  /* 0x000000010e067824 */ /* 0x000fe200078e0a02 */
[----:B------:R-:W-:Y:S01]  /*0500*/  LOP3.LUT R7, R10, 0x1, RZ, 0xc0, !PT ;  /* 0x000000010a077812 */ /* 0x000fe200078ec0ff */
[C---:B------:R-:W-:Y:S01]  /*0510*/  IMAD R246, R0.reuse, 0x200, R246 ;  /* 0x0000020000f67824 */ /* 0x040fe200078e02f6 */
[----:B------:R-:W-:Y:S01]  /*0520*/  LEA.HI R4, R3, R251, RZ, 0x2 ;  /* 0x000000fb03047211 */ /* 0x000fe200078f10ff */
[----:B------:R-:W-:Y:S01]  /*0530*/  IMAD.SHL.U32 R2, R0, 0x8, RZ ;  /* 0x0000000800027824 */ /* 0x000fe200078e00ff */
[----:B------:R-:W-:Y:S01]  /*0540*/  ISETP.NE.U32.AND P0, PT, R7, 0x1, PT ;  /* 0x000000010700780c */ /* 0x000fe20003f05070 */
[----:B------:R-:W-:Y:S01]  /*0550*/  IMAD.SHL.U32 R0, R10, 0x40, RZ ;  /* 0x000000400a007824 */ /* 0x000fe200078e00ff */
[----:B------:R-:W-:Y:S01]  /*0560*/  LOP3.LUT R5, R4, 0xfffffffc, RZ, 0xc0, !PT ;  /* 0xfffffffc04057812 */ /* 0x000fe200078ec0ff */
[----:B------:R-:W-:Y:S01]  /*0570*/  IMAD.SHL.U32 R14, R14, 0x2, RZ ;  /* 0x000000020e0e7824 */ /* 0x000fe200078e00ff */
[----:B------:R-:W-:Y:S01]  /*0580*/  LOP3.LUT R2, R2, 0x18, RZ, 0xc0, !PT ;  /* 0x0000001802027812 */ /* 0x000fe200078ec0ff */
[----:B------:R-:W-:Y:S01]  /*0590*/  IMAD.SHL.U32 R3, R9, 0x20, RZ ;  /* 0x0000002009037824 */ /* 0x000fe200078e00ff */
[----:B------:R-:W-:Y:S01]  /*05a0*/  LOP3.LUT R0, R0, 0x1c0, RZ, 0xc0, !PT ;  /* 0x000001c000007812 */ /* 0x000fe200078ec0ff */
[----:B------:R-:W-:Y:S01]  /*05b0*/  IMAD.IADD R8, R251, 0x1, -R5 ;  /* 0x00000001fb087824 */ /* 0x000fe200078e0a05 */
[----:B------:R-:W-:Y:S01]  /*05c0*/  R2P PR, R10, 0x6 ;  /* 0x000000060a007804 */ /* 0x000fe20000000000 */
[----:B------:R-:W-:Y:S01]  /*05d0*/  IMAD.SHL.U32 R4, R6, 0x2, RZ ;  /* 0x0000000206047824 */ /* 0x000fe200078e00ff */
[----:B------:R-:W-:Y:S01]  /*05e0*/  LOP3.LUT R7, R3, 0x6, R14, 0xf8, !PT ;  /* 0x0000000603077812 */ /* 0x000fe200078ef80e */
[----:B------:R-:W-:Y:S01]  /*05f0*/  IMAD.SHL.U32 R6, R11, 0x20, RZ ;  /* 0x000000200b067824 */ /* 0x000fe200078e00ff */
[----:B------:R-:W-:Y:S01]  /*0600*/  LOP3.LUT R5, R0, 0x20, R3, 0xf8, !PT ;  /* 0x0000002000057812 */ /* 0x000fe200078ef803 */
[----:B------:R-:W-:Y:S01]  /*0610*/  IMAD R9, R8, 0x400, R4 ;  /* 0x0000040008097824 */ /* 0x000fe200078e0204 */
[----:B------:R-:W-:Y:S01]  /*0620*/  SHF.R.U32.HI R3, RZ, 0x3, R0 ;  /* 0x00000003ff037819 */ /* 0x000fe20000011600 */
[----:B------:R1:W-:Y:S01]  /*0630*/  STL [R1], R7 ;  /* 0x0000000701007387 */ /* 0x0003e20000100800 */
[----:B------:R-:W-:Y:S01]  /*0640*/  IMAD R4, R210, 0x400, R4 ;  /* 0x00000400d2047824 */ /* 0x000fe200078e0204 */
[----:B------:R-:W-:-:S02]  /*0650*/  LOP3.LUT R6, R2, 0x20, R6, 0xf8, !PT ;  /* 0x0000002002067812 */ /* 0x000fc400078ef806 */
[----:B------:R-:W-:Y:S02]  /*0660*/  LOP3.LUT R5, R5, R3, RZ, 0x3c, !PT ;  /* 0x0000000305057212 */ /* 0x000fe400078e3cff */
[----:B------:R-:W-:Y:S02]  /*0670*/  LOP3.LUT R0, R3, R0, R2, 0x1e, !PT ;  /* 0x0000000003007212 */ /* 0x000fe400078e1e02 */
[----:B------:R-:W-:Y:S01]  /*0680*/  SEL R201, R201, 0xffffffc0, !P3 ;  /* 0xffffffc0c9c97807 */ /* 0x000fe20005800000 */
[----:B------:R-:W-:Y:S01]  /*0690*/  IMAD.IADD R9, R9, 0x1, R5 ;  /* 0x0000000109097824 */ /* 0x000fe200078e0205 */
[----:B------:R-:W-:Y:S01]  /*06a0*/  SEL R231, R231, 0x10, !P0 ;  /* 0x00000010e7e77807 */ /* 0x000fe20004000000 */
[----:B------:R-:W-:Y:S01]  /*06b0*/  IMAD.IADD R248, R4, 0x1, R0 ;  /* 0x0000000104f87824 */ /* 0x000fe200078e0200 */
[----:B------:R-:W-:Y:S01]  /*06c0*/  LEA R202, R202, UR4, 0x1 ;  /* 0x00000004caca7c11 */ /* 0x000fe2000f8e08ff */
[----:B------:R-:W-:Y:S01]  /*06d0*/  IMAD.SHL.U32 R5, R11, 0x8, RZ ;  /* 0x000000080b057824 */ /* 0x000fe200078e00ff */
[----:B------:R-:W-:Y:S01]  /*06e0*/  LEA R230, R9, UR4, 0x1 ;  /* 0x0000000409e67c11 */ /* 0x000fe2000f8e08ff */
[----:B------:R-:W-:-:S04]  /*06f0*/  IMAD.SHL.U32 R0, R12, 0x40, RZ ;  /* 0x000000400c007824 */ /* 0x000fc800078e00ff */
[----:B------:R-:W-:Y:S01]  /*0700*/  VIADD R229, R230, 0x20 ;  /* 0x00000020e6e57836 */ /* 0x000fe20000000000 */
[----:B------:R-:W-:Y:S01]  /*0710*/  LOP3.LUT R0, R0, 0xfffffe00, RZ, 0xc0, !PT ;  /* 0xfffffe0000007812 */ /* 0x000fe200078ec0ff */
[C---:B------:R-:W-:Y:S02]  /*0720*/  @P1 VIADD R229, R230.reuse, 0xffffffe0 ;  /* 0xffffffe0e6e51836 */ /* 0x040fe40000000000 */
[----:B------:R-:W-:Y:S02]  /*0730*/  IMAD.IADD R232, R230, 0x1, R231 ;  /* 0x00000001e6e87824 */ /* 0x000fe400078e02e7 */
[----:B-1----:R-:W-:Y:S02]  /*0740*/  IMAD.SHL.U32 R7, R13, 0x40, RZ ;  /* 0x000000400d077824 */ /* 0x002fe400078e00ff */
[----:B------:R-:W-:Y:S02]  /*0750*/  IMAD R210, R210, 0x400, R0 ;  /* 0x00000400d2d27824 */ /* 0x000fe400078e0200 */
[----:B------:R-:W-:Y:S01]  /*0760*/  IMAD.IADD R231, R231, 0x1, R229 ;  /* 0x00000001e7e77824 */ /* 0x000fe200078e02e5 */
[----:B------:R-:W-:-:S04]  /*0770*/  LOP3.LUT R3, R7, 0x1c0, RZ, 0xc0, !PT ;  /* 0x000001c007037812 */ /* 0x000fc800078ec0ff */
[----:B------:R-:W-:Y:S02]  /*0780*/  SHF.R.U32.HI R2, RZ, 0x3, R3 ;  /* 0x00000003ff027819 */ /* 0x000fe40000011603 */
[----:B------:R-:W-:Y:S02]  /*0790*/  LOP3.LUT R4, R3, 0x8, R5, 0xf8, !PT ;  /* 0x0000000803047812 */ /* 0x000fe400078ef805 */
[----:B------:R-:W-:Y:S02]  /*07a0*/  LOP3.LUT R3, R2, R6, R3, 0x1e, !PT ;  /* 0x0000000602037212 */ /* 0x000fe400078e1e03 */
[----:B------:R-:W-:Y:S01]  /*07b0*/  LOP3.LUT R2, R4, R2, RZ, 0x3c, !PT ;  /* 0x0000000204027212 */ /* 0x000fe200078e3cff */
[----:B------:R-:W-:Y:S01]  /*07c0*/  IMAD R4, R8, 0x400, R0 ;  /* 0x0000040008047824 */ /* 0x000fe200078e0200 */
[----:B------:R-:W-:Y:S01]  /*07d0*/  LOP3.LUT R214, R3, R0, RZ, 0xfc, !PT ;  /* 0x0000000003d67212 */ /* 0x000fe200078efcff */
[----:B------:R-:W-:Y:S01]  /*07e0*/  IMAD.U32 R0, RZ, RZ, UR5 ;  /* 0x00000005ff007e24 */ /* 0x000fe2000f8e00ff */
[----:B------:R-:W-:Y:S01]  /*07f0*/  USHF.L.U32 UR5, UR49, 0x7, URZ ;  /* 0x0000000731057899 */ /* 0x000fe2000800063f */
[----:B------:R-:W-:-:S02]  /*0800*/  IMAD.IADD R213, R4, 0x1, R2 ;  /* 0x0000000104d57824 */ /* 0x000fc400078e0202 */
[----:B------:R-:W-:Y:S02]  /*0810*/  IMAD.IADD R210, R2, 0x1, R210 ;  /* 0x0000000102d27824 */ /* 0x000fe400078e02d2 */
[----:B------:R-:W-:Y:S02]  /*0820*/  IMAD.MOV.U32 R2, RZ, RZ, 0x20 ;  /* 0x00000020ff027424 */ /* 0x000fe400078e00ff */
[----:B------:R-:W-:Y:S01]  /*0830*/  IMAD.U32 R3, RZ, RZ, UR5 ;  /* 0x00000005ff037e24 */ /* 0x000fe2000f8e00ff */
[----:B------:R-:W-:Y:S01]  /*0840*/  UIADD3 UR5, UR4, 0x10000, URZ ;  /* 0x0001000004057890 */ /* 0x000fe2000fffe03f */
[----:B------:R-:W-:Y:S01]  /*0850*/  IMAD.U32 R0, RZ, RZ, UR6 ;  /* 0x00000006ff007e24 */ /* 0x000fe2000f8e00ff */
[----:B------:R-:W-:Y:S01]  /*0860*/  UIADD3 UR6, UR4, 0xc000, URZ ;  /* 0x0000c00004067890 */ /* 0x000fe2000fffe03f */
[----:B------:R-:W-:Y:S01]  /*0870*/  IMAD.U32 R0, RZ, RZ, UR7 ;  /* 0x00000007ff007e24 */ /* 0x000fe2000f8e00ff */
[----:B------:R-:W-:Y:S02]  /*0880*/  SEL R2, R2, 0xffffffe0, !P4 ;  /* 0xffffffe002027807 */ /* 0x000fe40006000000 */
[----:B------:R-:W-:-:S02]  /*0890*/  LEA R0, R215, UR5, 0x1 ;  /* 0x00000005d7007c11 */ /* 0x000fc4000f8e08ff */
[----:B------:R-:W-:Y:S01]  /*08a0*/  LEA R248, R248, UR6, 0x1 ;  /* 0x00000006f8f87c11 */ /* 0x000fe2000f8e08ff */
[----:B------:R-:W-:Y:S01]  /*08b0*/  ULDC.64 UR6, c[0x0][0x208] ;  /* 0x0000820000067ab9 */ /* 0x000fe20000000a00 */
[----:B------:R-:W-:Y:S01]  /*08c0*/  IADD3 R207, R2, -0x4000, R0 ;  /* 0xffffc00002cf7810 */ /* 0x000fe20007ffe000 */
[----:B------:R-:W-:Y:S01]  /*08d0*/  IMAD.IADD R204, R0, 0x1, R201 ;  /* 0x0000000100cc7824 */ /* 0x000fe200078e02c9 */
[----:B------:R-:W-:Y:S01]  /*08e0*/  LEA R210, R210, UR5, 0x1 ;  /* 0x00000005d2d27c11 */ /* 0x000fe2000f8e08ff */
[----:B------:R-:W-:Y:S02]  /*08f0*/  VIADD R249, R248, 0x40 ;  /* 0x00000040f8f97836 */ /* 0x000fe40000000000 */
[C---:B------:R-:W-:Y:S02]  /*0900*/  IMAD.IADD R207, R201.reuse, 0x1, R207 ;  /* 0x00000001c9cf7824 */ /* 0x040fe400078e02cf */
[----:B------:R-:W-:Y:S02]  /*0910*/  IMAD.IADD R206, R0, 0x1, R2 ;  /* 0x0000000100ce7824 */ /* 0x000fe400078e0202 */
[----:B------:R-:W-:-:S02]  /*0920*/  IMAD.IADD R201, R201, 0x1, R202 ;  /* 0x00000001c9c97824 */ /* 0x000fc400078e02ca */
[----:B------:R-:W-:-:S07]  /*0930*/  @P2 VIADD R249, R248, 0xffffffc0 ;  /* 0xffffffc0f8f92836 */ /* 0x000fce0000000000 */
.L_x_612:
        /* <DEDUP_REMOVED lines=23> */
[----:B------:R-:W-:Y:S02]  /*0ab0*/  ULDC.64 UR14, c[0x0][0x2f8] ;  /* 0x0000be00000e7ab9 */ /* 0x000fe40000000a00 */
[----:B------:R-:W-:Y:S01]  /*0ac0*/  ULDC.U8 UR13, c[0x0][0x3c2] ;  /* 0x0000f080000d7ab9 */ /* 0x000fe20000000000 */
[----:B------:R-:W-:Y:S01]  /*0ad0*/  IMAD.U32 R5, RZ, RZ, UR11 ;  /* 0x0000000bff057e24 */ /* 0x000fe2000f8e00ff */
[----:B------:R-:W-:Y:S01]  /*0ae0*/  UISETP.NE.AND UP1, UPT, UR13, URZ, UPT ;  /* 0x0000003f0d00728c */ /* 0x000fe2000bf25270 */
[----:B------:R-:W-:Y:S01]  /*0af0*/  PLOP3.LUT P3, PT, PT, PT, UP2, 0x80, 0x0 ;  /* 0x000000000000781c */ /* 0x000fe20003f6f028 */
[----:B------:R-:W-:Y:S02]  /*0b00*/  UISETP.EQ.U32.AND UP4, UPT, UR14, URZ, UPT ;  /* 0x0000003f0e00728c */ /* 0x000fe4000bf82070 */
[----:B------:R-:W2:Y:S02]  /*0b10*/  @P1 LDG.E R7, desc[UR6][R4.64] ;  /* 0x0000000604071981 */ /* 0x000ea4000c1e1900 */
[----:B------:R-:W-:-:S02]  /*0b20*/  UISETP.EQ.OR.EX UP4, UPT, UR15, URZ, !UP1, UP4 ;  /* 0x0000003f0f00728c */ /* 0x000fc4000cf82740 */
        /* <DEDUP_REMOVED lines=11> */
[----:B------:R-:W-:Y:S01]  /*0be0*/  @!UP3 ULDC.64 UR8, c[0x0][0x318] ;  /* 0x0000c6000008bab9 */ /* 0x000fe20000000a00 */
[----:B------:R-:W-:-:S03]  /*0bf0*/  @!UP3 ULDC UR5, c[0x0][0x2cc] ;  /* 0x0000b3000005bab9 */ /* 0x000fc60000000800 */
[----:B------:R-:W5:Y:S01]  /*0c00*/  @!P2 LDG.E R4, desc[UR6][R2.64] ;  /* 0x000000060204a981 */ /* 0x000f62000c1e1900 */
[----:B------:R-:W-:Y:S01]  /*0c10*/  @!UP3 UISETP.NE.U32.AND UP0, UPT, UR8, URZ, UPT ;  /* 0x0000003f0800b28c */ /* 0x000fe2000bf05070 */
[----:B------:R-:W-:Y:S01]  /*0c20*/  UMOV UR12, 0xffffffff ;  /* 0xffffffff000c7882 */ /* 0x000fe20000000000 */
[----:B------:R-:W-:Y:S02]  /*0c30*/  UMOV UR48, 0xffffffff ;  /* 0xffffffff00307882 */ /* 0x000fe40000000000 */
[----:B------:R-:W-:Y:S02]  /*0c40*/  @!UP3 UISETP.NE.AND.EX UP0, UPT, UR9, URZ, UPT, UP0 ;  /* 0x0000003f0900b28c */ /* 0x000fe4000bf05300 */
        /* <DEDUP_REMOVED lines=18> */
.L_x_566:
        /* <DEDUP_REMOVED lines=23> */
[----:B------:R-:W-:Y:S01]  /*0ee0*/  USHF.L.U64.HI UR13, UR49, 0x7, UR60 ;  /* 0x00000007310d7899 */ /* 0x000fe2000801023c */
[----:B-1----:R-:W-:Y:S01]  /*0ef0*/  IABS R5, R6 ;  /* 0x0000000600057213 */ /* 0x002fe20000000000 */
[----:B------:R-:W-:-:S02]  /*0f00*/  ULDC.U8 UR17, c[0x0][0x3d8] ;  /* 0x0000f60000117ab9 */ /* 0x000fc40000000000 */
[----:B------:R-:W-:Y:S01]  /*0f10*/  USEL UR33, UR13, URZ, UP2 ;  /* 0x0000003f0d217287 */ /* 0x000fe20009000000 */
[----:B------:R-:W-:Y:S01]  /*0f20*/  ISETP.NE.AND P3, PT, R6, RZ, PT ;  /* 0x000000ff0600720c */ /* 0x000fe20003f65270 */
[----:B------:R-:W1:Y:S01]  /*0f30*/  I2F.RP R2, R5 ;  /* 0x0000000500027306 */ /* 0x000e620000209400 */
[----:B------:R-:W-:Y:S02]  /*0f40*/  UIADD3 UR50, UR23, UR32, URZ ;  /* 0x0000002017327290 */ /* 0x000fe4000fffe03f */
[----:B------:R-:W-:Y:S02]  /*0f50*/  UISETP.NE.AND UP3, UPT, UR17, URZ, UPT ;  /* 0x0000003f1100728c */ /* 0x000fe4000bf65270 */
[----:B--2---:R-:W-:Y:S02]  /*0f60*/  UIMAD.WIDE.U32 UR28, UR5, UR10, URZ ;  /* 0x0000000a051c72a5 */ /* 0x004fe4000f8e003f */
[----:B------:R-:W-:Y:S02]  /*0f70*/  UISETP.NE.AND UP0, UPT, UR48, -0x1, UPT ;  /* 0xffffffff3000788c */ /* 0x000fe4000bf05270 */
[----:B------:R-:W-:-:S02]  /*0f80*/  UIMAD UR40, UR5, UR11, UR29 ;  /* 0x0000000b052872a4 */ /* 0x000fc4000f8e021d */
[----:B------:R-:W-:Y:S01]  /*0f90*/  @!UP1 UIMAD UR5, UR60, UR8, URZ ;  /* 0x000000083c0592a4 */ /* 0x000fe2000f8e023f */
[----:B------:R-:W-:Y:S01]  /*0fa0*/  @UP1 ULDC.64 UR10, c[0x0][0x420] ;  /* 0x00010800000a1ab9 */ /* 0x000fe20000000a00 */
[----:B------:R-:W-:Y:S01]  /*0fb0*/  USEL UR29, UR14, URZ, UP2 ;  /* 0x0000003f0e1d7287 */ /* 0x000fe20009000000 */
[----:B-1----:R-:W1:Y:S01]  /*0fc0*/  MUFU.RCP R2, R2 ;  /* 0x0000000200027308 */ /* 0x002e620000001000 */
[----:B------:R-:W-:Y:S02]  /*0fd0*/  @!UP1 UIMAD UR35, UR49, UR9, UR5 ;  /* 0x00000009312392a4 */ /* 0x000fe4000f8e0205 */
[----:B------:R-:W-:Y:S02]  /*0fe0*/  UIADD3 UR5, UR30, 0x3f, URZ ;  /* 0x0000003f1e057890 */ /* 0x000fe4000fffe03f */
[----:B------:R-:W-:Y:S02]  /*0ff0*/  @UP1 UIMAD.WIDE.U32 UR38, UR12, UR10, URZ ;  /* 0x0000000a0c2612a5 */ /* 0x000fe4000f8e003f */
[----:B------:R-:W-:-:S02]  /*1000*/  USHF.R.S32.HI UR16, URZ, 0x1f, UR5 ;  /* 0x0000001f3f107899 */ /* 0x000fc40008011405 */
[----:B------:R-:W-:Y:S02]  /*1010*/  @UP1 UIMAD UR52, UR12, UR11, UR39 ;  /* 0x0000000b0c3412a4 */ /* 0x000fe4000f8e0227 */
[----:B------:R-:W-:Y:S02]  /*1020*/  ULEA.HI UR27, UR16, UR5, URZ, 0x6 ;  /* 0x00000005101b7291 */ /* 0x000fe4000f8f303f */
[----:B------:R-:W-:Y:S02]  /*1030*/  UIMAD UR5, UR34, UR49, URZ ;  /* 0x00000031220572a4 */ /* 0x000fe4000f8e023f */
[----:B------:R-:W-:Y:S01]  /*1040*/  UIMAD.WIDE.U32 UR14, UR12, UR20, URZ ;  /* 0x000000140c0e72a5 */ /* 0x000fe2000f8e003f */
[----:B-1----:R-:W-:Y:S01]  /*1050*/  VIADD R2, R2, 0xffffffe ;  /* 0x0ffffffe02027836 */ /* 0x002fe20000000000 */
[----:B------:R-:W-:Y:S02]  /*1060*/  UIMAD.WIDE UR8, UR19, UR41, URZ ;  /* 0x00000029130872a5 */ /* 0x000fe4000f8e023f */
[----:B------:R-:W-:Y:S01]  /*1070*/  UIMAD.WIDE.U32 UR10, UR49, UR61, URZ ;  /* 0x0000003d310a72a5 */ /* 0x000fe2000f8e003f */
[----:B------:R-:W1:Y:S01]  /*1080*/  F2I.FTZ.U32.TRUNC.NTZ R3, R2 ;  /* 0x0000000200037305 */ /* 0x000e62000021f000 */
[----:B------:R-:W-:-:S02]  /*1090*/  UIMAD UR5, UR60, UR61, UR5 ;  /* 0x0000003d3c0572a4 */ /* 0x000fc4000f8e0205 */
[----:B------:R-:W-:Y:S02]  /*10a0*/  USEL UR58, UR22, UR14, !UP1 ;  /* 0x0000000e163a7287 */ /* 0x000fe4000c800000 */
[----:B------:R-:W-:Y:S02]  /*10b0*/  UIMAD UR14, UR9, UR10, URZ ;  /* 0x0000000a090e72a4 */ /* 0x000fe4000f8e023f */
[----:B------:R-:W-:Y:S02]  /*10c0*/  UIADD3 UR5, UR11, UR5, URZ ;  /* 0x000000050b057290 */ /* 0x000fe4000fffe03f */
[----:B------:R-:W-:Y:S02]  /*10d0*/  ULOP3.LUT UR13, UR27, 0xffffffc0, URZ, 0xc0, !UPT ;  /* 0xffffffc01b0d7892 */ /* 0x000fe4000f8ec03f */
[----:B------:R-:W-:Y:S02]  /*10e0*/  UIMAD.WIDE.U32 UR22, UR8, UR10, URZ ;  /* 0x0000000a081672a5 */ /* 0x000fe4000f8e003f */
[----:B------:R-:W-:Y:S01]  /*10f0*/  UIMAD UR5, UR8, UR5, UR14 ;  /* 0x00000005080572a4 */ /* 0x000fe2000f8e020e */
[----:B-1----:R-:W-:Y:S01]  /*1100*/  IMAD.MOV R0, RZ, RZ, -R3 ;  /* 0x000000ffff007224 */ /* 0x002fe200078e0a03 */
[----:B------:R-:W-:Y:S01]  /*1110*/  UIADD3 UR13, UR13, -0x40, URZ ;  /* 0xffffffc00d0d7890 */ /* 0x000fe2000fffe03f */
[----:B------:R-:W-:Y:S01]  /*1120*/  IMAD.MOV.U32 R2, RZ, RZ, RZ ;  /* 0x000000ffff027224 */ /* 0x000fe200078e00ff */
[----:B------:R-:W-:Y:S01]  /*1130*/  UIMAD.WIDE.U32 UR10, UR8, UR12, URZ ;  /* 0x0000000c080a72a5 */ /* 0x000fe2000f8e003f */
[----:B------:R-:W-:Y:S01]  /*1140*/  IMAD R0, R0, R5, RZ ;  /* 0x0000000500007224 */ /* 0x000fe200078e02ff */
[----:B------:R-:W-:-:S02]  /*1150*/  UIADD3 UR46, UR23, UR5, URZ ;  /* 0x00000005172e7290 */ /* 0x000fc4000fffe03f */
[----:B------:R-:W-:Y:S01]  /*1160*/  USHF.R.S32.HI UR34, URZ, 0x1f, UR13 ;  /* 0x0000001f3f227899 */ /* 0x000fe2000801140d */
[----:B------:R-:W-:Y:S01]  /*1170*/  IMAD.HI.U32 R0, R3, R0, R2 ;  /* 0x0000000003007227 */ /* 0x000fe200078e0002 */
[----:B------:R-:W-:Y:S01]  /*1180*/  MOV R2, R4 ;  /* 0x0000000400027202 */ /* 0x000fe20000000f00 */
[----:B------:R-:W-:Y:S02]  /*1190*/  UIADD3 UR5, UP2, UR13, UR29, URZ ;  /* 0x0000001d0d057290 */ /* 0x000fe4000ff5e03f */
[----:B------:R-:W-:Y:S02]  /*11a0*/  USEL UR57, UR22, UR10, !UP1 ;  /* 0x0000000a16397287 */ /* 0x000fe4000c800000 */
[----:B------:R-:W-:Y:S01]  /*11b0*/  IMAD.HI.U32 R0, R0, R2, RZ ;  /* 0x0000000200007227 */ /* 0x000fe200078e00ff */
[----:B------:R-:W-:Y:S01]  /*11c0*/  ULDC UR53, c[0x0][0x2c4] ;  /* 0x0000b10000357ab9 */ /* 0x000fe20000000800 */
[----:B------:R-:W-:Y:S02]  /*11d0*/  UIMAD UR14, UR9, UR12, URZ ;  /* 0x0000000c090e72a4 */ /* 0x000fe4000f8e023f */
[----:B------:R-:W-:Y:S01]  /*11e0*/  IMAD.MOV R3, RZ, RZ, -R0 ;  /* 0x000000ffff037224 */ /* 0x000fe200078e0a00 */
[----:B------:R-:W-:-:S02]  /*11f0*/  UIADD3.X UR10, UR34, UR33, URZ, UP2, !UPT ;  /* 0x00000021220a7290 */ /* 0x000fc400097fe43f */
[----:B------:R-:W-:Y:S01]  /*1200*/  UIMAD UR9, UR9, UR5, URZ ;  /* 0x00000005090972a4 */ /* 0x000fe2000f8e023f */
[C---:B------:R-:W-:Y:S01]  /*1210*/  IMAD R2, R5.reuse, R3, R2 ;  /* 0x0000000305027224 */ /* 0x040fe200078e0202 */
[----:B------:R-:W-:Y:S02]  /*1220*/  UIMAD.WIDE.U32 UR32, UR8, UR5, URZ ;  /* 0x00000005082072a5 */ /* 0x000fe4000f8e003f */
[----:B------:R-:W-:Y:S02]  /*1230*/  @UP3 UIMAD UR5, UR49, UR53, URZ ;  /* 0x00000035310532a4 */ /* 0x000fe4000f8e023f */
[----:B------:R-:W-:Y:S01]  /*1240*/  ISETP.GT.U32.AND P1, PT, R5, R2, PT ;  /* 0x000000020500720c */ /* 0x000fe20003f24070 */
[----:B------:R-:W-:Y:S01]  /*1250*/  ULDC.U8 UR18, c[0x0][0x480] ;  /* 0x0001200000127ab9 */ /* 0x000fe20000000000 */
[----:B------:R-:W-:Y:S02]  /*1260*/  UIMAD UR25, UR12, UR21, URZ ;  /* 0x000000150c1972a4 */ /* 0x000fe4000f8e023f */
[----:B------:R-:W-:-:S02]  /*1270*/  @UP0 UIADD3 UR24, UR45, UR48, URZ ;  /* 0x000000302d180290 */ /* 0x000fc4000fffe03f */
[----:B------:R-:W-:Y:S02]  /*1280*/  @UP0 UIADD3 UR26, UR45, UR48, URZ ;  /* 0x000000302d1a0290 */ /* 0x000fe4000fffe03f */
[----:B------:R-:W-:Y:S02]  /*1290*/  UIMAD UR22, UR8, UR10, UR9 ;  /* 0x0000000a081672a4 */ /* 0x000fe4000f8e0209 */
[----:B------:R-:W-:Y:S02]  /*12a0*/  UIMAD UR51, UR59, UR19, URZ ;  /* 0x000000133b3372a4 */ /* 0x000fe4000f8e023f */
[----:B------:R-:W-:Y:S01]  /*12b0*/  UISETP.NE.AND UP4, UPT, UR18, URZ, UPT ;  /* 0x0000003f1200728c */ /* 0x000fe2000bf85270 */
        /* <DEDUP_REMOVED lines=8> */
[----:B------:R-:W-:-:S02]  /*1340*/  @UP1 UIADD3 UR50, UR15, UR25, URZ ;  /* 0x000000190f321290 */ /* 0x000fc4000fffe03f */
[----:B------:R-:W-:Y:S01]  /*1350*/  @UP1 UIADD3 UR46, UR11, UR14, URZ ;  /* 0x0000000e0b2e1290 */ /* 0x000fe2000fffe03f */
[----:B------:R-:W-:Y:S01]  /*1360*/  ISETP.GE.AND P2, PT, R2, RZ, PT ;  /* 0x000000ff0200720c */ /* 0x000fe20003f46270 */
[----:B------:R-:W-:Y:S01]  /*1370*/  @UP3 ULDC UR5, c[0x0][0x2e4] ;  /* 0x0000b90000053ab9 */ /* 0x000fe20000000800 */
[----:B------:R-:W-:Y:S02]  /*1380*/  @UP0 UIMAD.WIDE.U32 UR14, UR24, UR18, URZ ;  /* 0x00000012180e02a5 */ /* 0x000fe4000f8e003f */
[----:B------:R-:W-:Y:S02]  /*1390*/  @UP0 UIMAD.WIDE.U32 UR10, UR26, UR16, URZ ;  /* 0x000000101a0a02a5 */ /* 0x000fe4000f8e003f */
[----:B------:R-:W-:Y:S01]  /*13a0*/  @UP3 UIMAD UR23, UR59, UR5, UR8 ;  /* 0x000000053b1732a4 */ /* 0x000fe2000f8e0208 */
[----:B------:R-:W-:Y:S01]  /*13b0*/  @P0 VIADD R0, R0, 0x1 ;  /* 0x0000000100000836 */ /* 0x000fe20000000000 */
[----:B------:R-:W-:Y:S01]  /*13c0*/  @!UP3 UIMAD UR5, UR49, UR41, UR59 ;  /* 0x000000293105b2a4 */ /* 0x000fe2000f8e023b */
[----:B------:R-:W-:Y:S01]  /*13d0*/  PLOP3.LUT P0, PT, PT, PT, UP3, 0x80, 0x0 ;  /* 0x000000000000781c */ /* 0x000fe20003f0f038 */
[----:B------:R-:W-:Y:S01]  /*13e0*/  @UP0 UIMAD UR24, UR24, UR19, URZ ;  /* 0x00000013181802a4 */ /* 0x000fe2000f8e023f */
[----:B------:R-:W-:Y:S01]  /*13f0*/  IMAD.MOV.U32 R16, RZ, RZ, R0 ;  /* 0x000000ffff107224 */ /* 0x000fe200078e0000 */
[----:B------:R-:W-:-:S02]  /*1400*/  @UP0 UIMAD UR9, UR26, UR17, URZ ;  /* 0x000000111a0902a4 */ /* 0x000fc4000f8e023f */
[----:B------:R-:W-:Y:S02]  /*1410*/  USEL UR56, UR28, URZ, UP4 ;  /* 0x0000003f1c387287 */ /* 0x000fe4000a000000 */
[----:B------:R-:W-:Y:S01]  /*1420*/  USHF.R.S32.HI UR41, URZ, 0x6, UR27 ;  /* 0x000000063f297899 */ /* 0x000fe2000801141b */
[----:B------:R-:W-:Y:S01]  /*1430*/  @!P2 IADD3 R16, -R16, RZ, RZ ;  /* 0x000000ff1010a210 */ /* 0x000fe20007ffe1ff */
[----:B------:R-:W-:Y:S01]  /*1440*/  USEL UR54, UR40, URZ, UP4 ;  /* 0x0000003f28367287 */ /* 0x000fe2000a000000 */
[----:B------:R-:W-:Y:S01]  /*1450*/  @!P3 LOP3.LUT R16, RZ, R6, RZ, 0x33, !PT ;  /* 0x00000006ff10b212 */ /* 0x000fe200078e33ff */
[----:B------:R-:W-:Y:S02]  /*1460*/  @!UP3 UIMAD UR23, UR5, UR53, URZ ;  /* 0x000000350517b2a4 */ /* 0x000fe4000f8e023f */
[----:B------:R-:W-:Y:S02]  /*1470*/  USHF.R.S32.HI UR31, URZ, 0x1f, UR44 ;  /* 0x0000001f3f1f7899 */ /* 0x000fe4000801142c */
[----:B------:R-:W-:-:S02]  /*1480*/  @!UP1 UIADD3 UR52, UR37, UR35, URZ ;  /* 0x0000002325349290 */ /* 0x000fc4000fffe03f */
        /* <DEDUP_REMOVED lines=19> */
.L_x_568:
        /* <DEDUP_REMOVED lines=13> */
.L_x_569:
        /* <DEDUP_REMOVED lines=11> */
.L_x_570:
[----:B------:R-:W-:Y:S02]  /*1740*/  ULDC UR5, c[0x0][0x270] ;  /* 0x00009c0000057ab9 */ /* 0x000fe40000000800 */
[----:B------:R-:W-:-:S04]  /*1750*/  UIMAD UR5, UR49, UR5, UR59 ;  /* 0x00000005310572a4 */ /* 0x000fc8000f8e023b */
[----:B------:R-:W-:-:S12]  /*1760*/  UIMAD UR5, UR5, UR61, URZ ;  /* 0x0000003d050572a4 */ /* 0x000fd8000f8e023f */
.L_x_571:
[----:B------:R-:W1:Y:S01]  /*1770*/  LDC.64 R14, c[0x0][0x420] ;  /* 0x00010800ff0e7b82 */ /* 0x000e620000000a00 */
[----:B------:R-:W-:Y:S01]  /*1780*/  SHF.R.S32.HI R20, RZ, 0x1f, R245 ;  /* 0x0000001fff147819 */ /* 0x000fe200000114f5 */
[----:B------:R-:W-:Y:S01]  /*1790*/  UIADD3 UR35, UR13, UR5, URZ ;  /* 0x000000050d237290 */ /* 0x000fe2000fffe03f */
[----:B------:R-:W-:Y:S01]  /*17a0*/  IADD3 R0, P2, R245, UR13, RZ ;  /* 0x0000000df5007c10 */ /* 0x000fe2000ff5e0ff */
[----:B------:R-:W-:Y:S01]  /*17b0*/  ULDC UR8, c[0x0][0x2dc] ;  /* 0x0000b70000087ab9 */ /* 0x000fe20000000800 */
[----:B------:R-:W-:Y:S01]  /*17c0*/  ULDC UR10, c[0x0][0x270] ;  /* 0x00009c00000a7ab9 */ /* 0x000fe20000000800 */
[----:B------:R-:W-:Y:S01]  /*17d0*/  UIADD3 UR5, -UR43, UR30, UR44 ;  /* 0x0000001e2b057290 */ /* 0x000fe2000fffe12c */
[----:B------:R-:W-:Y:S01]  /*17e0*/  IADD3.X R4, R20, UR34, RZ, P2, !PT ;  /* 0x0000002214047c10 */ /* 0x000fe200097fe4ff */
[----:B------:R-:W-:Y:S01]  /*17f0*/  UIMAD UR38, UR8, UR10, URZ ;  /* 0x0000000a082672a4 */ /* 0x000fe2000f8e023f */
[--C-:B------:R-:W-:Y:S01]  /*1800*/  SHF.R.S32.HI R227, RZ, 0x1f, R226.reuse ;  /* 0x0000001fffe37819 */ /* 0x100fe200000114e2 */
[----:B------:R-:W-:Y:S01]  /*1810*/  USHF.R.S32.HI UR12, URZ, 0x1f, UR59 ;  /* 0x0000001f3f0c7899 */ /* 0x000fe2000801143b */
[----:B------:R-:W-:Y:S01]  /*1820*/  IADD3 R2, P0, R226, UR9, RZ ;  /* 0x00000009e2027c10 */ /* 0x000fe2000ff1e0ff */
[----:B------:R-:W-:Y:S01]  /*1830*/  ULDC UR10, c[0x0][0x398] ;  /* 0x0000e600000a7ab9 */ /* 0x000fe20000000800 */
[----:B------:R-:W-:Y:S01]  /*1840*/  IMAD R6, R4, UR20, RZ ;  /* 0x0000001404067c24 */ /* 0x000fe2000f8e02ff */
[----:B------:R-:W-:Y:S01]  /*1850*/  ULDC.64 UR14, c[0x0][0x428] ;  /* 0x00010a00000e7ab9 */ /* 0x000fe20000000a00 */
[----:B------:R-:W-:Y:S01]  /*1860*/  UIADD3 UR5, UR5, -UR10, URZ ;  /* 0x8000000a05057290 */ /* 0x000fe2000fffe03f */
[C---:B------:R-:W-:Y:S01]  /*1870*/  IMAD.WIDE.U32 R4, R0.reuse, UR20, R226 ;  /* 0x0000001400047c25 */ /* 0x040fe2000f8e00e2 */
[----:B------:R-:W-:Y:S01]  /*1880*/  UIMAD UR9, UR12, UR14, URZ ;  /* 0x0000000e0c0972a4 */ /* 0x000fe2000f8e023f */
[----:B------:R-:W-:Y:S01]  /*1890*/  IADD3.X R3, R227, UR52, RZ, P0, !PT ;  /* 0x00000034e3037c10 */ /* 0x000fe200087fe4ff */
[----:B------:R-:W-:Y:S01]  /*18a0*/  USHF.L.U32 UR26, UR38, 0x6, URZ ;  /* 0x00000006261a7899 */ /* 0x000fe2000800063f */
[----:B------:R-:W-:Y:S01]  /*18b0*/  IMAD R7, R0, UR21, R6 ;  /* 0x0000001500077c24 */ /* 0x000fe2000f8e0206 */
[----:B------:R-:W-:Y:S01]  /*18c0*/  UIMAD UR15, UR59, UR15, UR9 ;  /* 0x0000000f3b0f72a4 */ /* 0x000fe2000f8e0209 */
[----:B------:R-:W-:Y:S01]  /*18d0*/  IADD3 R6, P0, R4, UR58, RZ ;  /* 0x0000003a04067c10 */ /* 0x000fe2000ff1e0ff */
[----:B------:R-:W-:Y:S01]  /*18e0*/  UIADD3 UR29, UP2, UP1, UR32, UR26, UR51 ;  /* 0x0000001a201d7290 */ /* 0x000fe2000f95e033 */
[C---:B-1----:R-:W-:Y:S01]  /*18f0*/  IMAD R0, R14.reuse, UR34, RZ ;  /* 0x000000220e007c24 */ /* 0x042fe2000f8e02ff */
[----:B------:R-:W-:Y:S01]  /*1900*/  USHF.R.S32.HI UR34, URZ, 0x1f, UR5 ;  /* 0x0000001f3f227899 */ /* 0x000fe20008011405 */
[----:B------:R-:W-:Y:S01]  /*1910*/  IMAD.WIDE.U32 R2, R14, UR13, R2 ;  /* 0x0000000d0e027c25 */ /* 0x000fe2000f8e0002 */
[----:B------:R-:W-:Y:S01]  /*1920*/  USHF.R.S32.HI UR9, URZ, 0x1f, UR26 ;  /* 0x0000001f3f097899 */ /* 0x000fe2000801141a */
[----:B------:R-:W-:Y:S01]  /*1930*/  IADD3.X R7, R5, UR50, R7, P0, !PT ;  /* 0x0000003205077c10 */ /* 0x000fe200087fe407 */
[----:B------:R-:W-:Y:S01]  /*1940*/  ULEA.HI UR34, UR34, UR5, URZ, 0x6 ;  /* 0x0000000522227291 */ /* 0x000fe2000f8f303f */
[----:B------:R-:W-:Y:S01]  /*1950*/  IMAD R0, R15, UR13, R0 ;  /* 0x0000000d0f007c24 */ /* 0x000fe2000f8e0200 */
[----:B------:R-:W-:Y:S01]  /*1960*/  UIADD3.X UR9, UR53, UR9, UR55, UP2, UP1 ;  /* 0x0000000935097290 */ /* 0x000fe200097e2437 */
[----:B------:R-:W-:Y:S01]  /*1970*/  IMAD R8, R251, UR38, R250 ;  /* 0x00000026fb087c24 */ /* 0x000fe2000f8e02fa */
[----:B------:R-:W-:Y:S01]  /*1980*/  UIADD3 UR5, UP2, UP1, UR56, UR29, UR57 ;  /* 0x0000001d38057290 */ /* 0x000fe2000f95e039 */
[----:B------:R-:W-:Y:S01]  /*1990*/  IMAD.IADD R3, R3, 0x1, R0 ;  /* 0x0000000103037824 */ /* 0x000fe200078e0200 */
[----:B------:R-:W-:Y:S01]  /*19a0*/  USHF.R.S32.HI UR34, URZ, 0x6, UR34 ;  /* 0x000000063f227899 */ /* 0x000fe20008011422 */
[----:B------:R-:W-:Y:S01]  /*19b0*/  IMAD.U32 R0, RZ, RZ, UR14 ;  /* 0x0000000eff007e24 */ /* 0x000fe2000f8e00ff */
[----:B------:R-:W-:Y:S01]  /*19c0*/  ULDC.64 UR24, c[0x0][0x258] ;  /* 0x0000960000187ab9 */ /* 0x000fe20000000a00 */
[----:B------:R-:W-:Y:S01]  /*19d0*/  UIADD3.X UR9, UR54, UR9, UR46, UP2, UP1 ;  /* 0x0000000936097290 */ /* 0x000fe200097e242e */
[----:B------:R-:W-:Y:S01]  /*19e0*/  IMAD.U32 R10, RZ, RZ, UR24 ;  /* 0x00000018ff0a7e24 */ /* 0x000fe2000f8e00ff */
[----:B------:R-:W-:Y:S01]  /*19f0*/  UIMAD UR12, UR12, UR24, URZ ;  /* 0x000000180c0c72a4 */ /* 0x000fe2000f8e023f */
[----:B------:R-:W-:Y:S01]  /*1a00*/  IMAD.WIDE.U32 R2, R0, UR59, R2 ;  /* 0x0000003b00027c25 */ /* 0x000fe2000f8e0002 */
[----:B------:R-:W-:Y:S01]  /*1a10*/  UISETP.LT.AND UP1, UPT, URZ, UR34, UPT ;  /* 0x000000223f00728c */ /* 0x000fe2000bf21270 */
[C---:B------:R-:W-:Y:S01]  /*1a20*/  IADD3 R0, P0, R8.reuse, UR5, RZ ;  /* 0x0000000508007c10 */ /* 0x040fe2000ff1e0ff */
[----:B------:R-:W-:Y:S01]  /*1a30*/  UIADD3 UR33, UR13, UR23, URZ ;  /* 0x000000170d217290 */ /* 0x000fe2000fffe03f */
[----:B------:R-:W-:Y:S01]  /*1a40*/  IMAD.MOV.U32 R4, RZ, RZ, R2 ;  /* 0x000000ffff047224 */ /* 0x000fe200078e0002 */
[----:B------:R-:W-:Y:S01]  /*1a50*/  USEL UR34, URZ, UR34, !UP1 ;  /* 0x000000223f227287 */ /* 0x000fe2000c800000 */
[----:B------:R-:W-:Y:S01]  /*1a60*/  LEA.HI.X.SX32 R8, R8, UR9, 0x1, P0 ;  /* 0x0000000908087c11 */ /* 0x000fe200080f0eff */
[----:B------:R-:W-:Y:S01]  /*1a70*/  UIMAD UR32, UR59, UR25, UR12 ;  /* 0x000000193b2072a4 */ /* 0x000fe2000f8e020c */
[----:B------:R-:W-:Y:S01]  /*1a80*/  IADD3 R5, R3, UR15, RZ ;  /* 0x0000000f03057c10 */ /* 0x000fe2000fffe0ff */
[----:B------:R-:W-:Y:S01]  /*1a90*/  UISETP.GT.AND UP1, UPT, UR41, UR34, UPT ;  /* 0x000000222900728c */ /* 0x000fe2000bf24270 */
[-C--:B------:R-:W-:Y:S01]  /*1aa0*/  IMAD R2, R20, R14.reuse, RZ ;  /* 0x0000000e14027224 */ /* 0x080fe200078e02ff */
[----:B------:R-:W-:Y:S01]  /*1ab0*/  ULDC.64 UR12, c[0x0][0x400] ;  /* 0x00010000000c7ab9 */ /* 0x000fe20000000a00 */
[----:B------:R-:W-:Y:S01]  /*1ac0*/  ULDC.64 UR36, c[0x0][0x2b0] ;  /* 0x0000ac0000247ab9 */ /* 0x000fe20000000a00 */
[----:B------:R-:W-:Y:S01]  /*1ad0*/  LEA R218, P0, R0, UR12, 0x2 ;  /* 0x0000000c00da7c11 */ /* 0x000fe2000f8010ff */
[----:B------:R-:W-:Y:S01]  /*1ae0*/  ULDC.64 UR50, c[0x0][0x478] ;  /* 0x00011e0000327ab9 */ /* 0x000fe20000000a00 */
[----:B------:R-:W-:Y:S01]  /*1af0*/  UIMAD.WIDE UR14, UR33, 0x4, UR36 ;  /* 0x00000004210e78a5 */ /* 0x000fe2000f8e0224 */
[----:B------:R-:W-:Y:S01]  /*1b00*/  IMAD.WIDE.U32 R10, R10, UR59, R6 ;  /* 0x0000003b0a0a7c25 */ /* 0x000fe2000f8e0006 */
[----:B------:R-:W-:Y:S01]  /*1b10*/  LEA.HI.X R219, R0, UR13, R8, 0x2, P0 ;  /* 0x0000000d00db7c11 */ /* 0x000fe200080f1408 */
[----:B------:R-:W-:Y:S01]  /*1b20*/  UIMAD.WIDE UR24, UR35, 0x4, UR50 ;  /* 0x00000004231878a5 */ /* 0x000fe2000f8e0232 */
[----:B------:R-:W-:Y:S01]  /*1b30*/  PLOP3.LUT P0, PT, PT, PT, UP1, 0x80, 0x0 ;  /* 0x000000000000781c */ /* 0x000fe20003f0f018 */
[C---:B------:R-:W-:Y:S01]  /*1b40*/  IMAD R2, R245.reuse, R15, R2 ;  /* 0x0000000ff5027224 */ /* 0x040fe200078e0202 */
[----:B------:R-:W-:Y:S01]  /*1b50*/  ULDC.64 UR10, c[0x0][0x210] ;  /* 0x00008400000a7ab9 */ /* 0x000fe20000000a00 */
[----:B------:R-:W-:Y:S01]  /*1b60*/  IMAD.WIDE.U32 R4, R245, R14, R4 ;  /* 0x0000000ef5047225 */ /* 0x000fe200078e0004 */
[----:B------:R-:W-:Y:S01]  /*1b70*/  ULDC.64 UR22, c[0x0][0x3e0] ;  /* 0x0000f80000167ab9 */ /* 0x000fe20000000a00 */
[----:B------:R-:W-:Y:S01]  /*1b80*/  LEA R224, P3, R10, UR10, 0x1 ;  /* 0x0000000a0ae07c11 */ /* 0x000fe2000f8608ff */
[----:B------:R-:W-:Y:S01]  /*1b90*/  UMOV UR13, UR14 ;  /* 0x0000000e000d7c82 */ /* 0x000fe20008000000 */
[----:B------:R-:W-:Y:S01]  /*1ba0*/  VIADD R18, R11, UR32 ;  /* 0x000000200b127c36 */ /* 0x000fe20008000000 */
[----:B------:R-:W-:Y:S01]  /*1bb0*/  IADD3 R17, R5, R2, RZ ;  /* 0x0000000205117210 */ /* 0x000fe20007ffe0ff */
[----:B------:R-:W-:Y:S01]  /*1bc0*/  UMOV UR12, UR15 ;  /* 0x0000000f000c7c82 */ /* 0x000fe20008000000 */
[----:B------:R-:W-:Y:S01]  /*1bd0*/  LEA R222, P2, R4, UR22, 0x1 ;  /* 0x0000001604de7c11 */ /* 0x000fe2000f8408ff */
[----:B------:R-:W-:Y:S01]  /*1be0*/  UIADD3 UR8, UR41, -0x1, URZ ;  /* 0xffffffff29087890 */ /* 0x000fe2000fffe03f */
[----:B------:R-:W-:Y:S01]  /*1bf0*/  BSSY B1, `(.L_x_567) ;  /* 0x0000664000017945 */ /* 0x000fe20003800000 */
        /* <DEDUP_REMOVED lines=24> */
.L_x_573:
        /* <DEDUP_REMOVED lines=19> */
.L_x_574:
        /* <DEDUP_REMOVED lines=34> */
.L_x_576:
[----:B------:R-:W-:Y:S05]  /*20d0*/  BSYNC B0 ;  /* 0x0000000000007941 */ /* 0x000fea0003800000 */
.L_x_575:
        /* <DEDUP_REMOVED lines=18> */
.L_x_578:
[----:B------:R-:W-:Y:S05]  /*2200*/  BSYNC B0 ;  /* 0x0000000000007941 */ /* 0x000fea0003800000 */
.L_x_577:
        /* <DEDUP_REMOVED lines=30> */
.L_x_580:
[----:B------:R-:W-:Y:S05]  /*23f0*/  BSYNC B0 ;  /* 0x0000000000007941 */ /* 0x000fea0003800000 */
.L_x_579:
        /* <DEDUP_REMOVED lines=19> */
.L_x_572:
[----:B------:R-:W-:Y:S01]  /*2530*/  PLOP3.LUT P0, PT, PT, PT, UP4, 0x80, 0x0 ;  /* 0x000000000000781c */ /* 0x000fe20003f0f048 */
[----:B------:R-:W-:Y:S01]  /*2540*/  UIMAD UR24, UR31, UR16, URZ ;  /* 0x000000101f1872a4 */ /* 0x000fe2000f8e023f */
[----:B------:R-:W-:Y:S01]  /*2550*/  IMAD.U32 R2, RZ, RZ, UR16 ;  /* 0x00000010ff027e24 */ /* 0x000fe2000f8e00ff */
[----:B------:R-:W-:Y:S01]  /*2560*/  UIMAD UR9, UR47, -0x40, UR43 ;  /* 0xffffffc02f0978a4 */ /* 0x000fe2000f8e022b */
[C---:B------:R-:W-:Y:S01]  /*2570*/  VIADD R0, R245.reuse, 0x20 ;  /* 0x00000020f5007836 */ /* 0x040fe20000000000 */
[----:B------:R-:W-:Y:S01]  /*2580*/  UIMAD UR5, UR8, -0x40, UR30 ;  /* 0xffffffc0080578a4 */ /* 0x000fe2000f8e021e */
[----:B------:R-:W-:Y:S01]  /*2590*/  IMAD.WIDE.U32 R2, R2, UR44, R226 ;  /* 0x0000002c02027c25 */ /* 0x000fe2000f8e00e2 */
[----:B------:R-:W-:Y:S01]  /*25a0*/  UIMAD UR24, UR44, UR17, UR24 ;  /* 0x000000112c1872a4 */ /* 0x000fe2000f8e0218 */
[----:B------:R-:W-:Y:S05]  /*25b0*/  BSSY B0, `(.L_x_582) ;  /* 0x0000030000007945 */ /* 0x000fea0003800000 */
[----:B------:R-:W-:Y:S01]  /*25c0*/  @P0 BAR.SYNC.DEFER_BLOCKING 0x0 ;  /* 0x0000000000000b1d */ /* 0x000fe20000010000 */
[----:B------:R-:W-:Y:S01]  /*25d0*/  ISETP.GE.AND P1, PT, R245, UR9, PT ;  /* 0x00000009f5007c0c */ /* 0x000fe2000bf26270 */
[----:B------:R-:W-:Y:S01]  /*25e0*/  ULEA.HI UR29, UR8, UR8, URZ, 0x1 ;  /* 0x00000008081d7291 */ /* 0x000fe2000f8f083f */
[----:B------:R-:W-:-:S02]  /*25f0*/  ISETP.GE.AND P3, PT, R0, UR9, PT ;  /* 0x0000000900007c0c */ /* 0x000fc4000bf66270 */
[----:B------:R-:W-:Y:S01]  /*2600*/  ISETP.GE.AND P2, PT, R0, UR5, PT ;  /* 0x0000000500007c0c */ /* 0x000fe2000bf46270 */
[----:B------:R-:W-:Y:S01]  /*2610*/  IMAD.U32 R0, RZ, RZ, UR24 ;  /* 0x00000018ff007e24 */ /* 0x000fe2000f8e00ff */
[----:B------:R-:W-:Y:S01]  /*2620*/  IADD3 R6, P4, R2, UR40, RZ ;  /* 0x0000002802067c10 */ /* 0x000fe2000ff9e0ff */
[----:B------:R-:W-:Y:S01]  /*2630*/  ULOP3.LUT UR29, UR29, 0xfffffffe, URZ, 0xc0, !UPT ;  /* 0xfffffffe1d1d7892 */ /* 0x000fe2000f8ec03f */
[----:B------:R-:W-:Y:S02]  /*2640*/  ULDC.64 UR24, c[0x0][0x268] ;  /* 0x00009a0000187ab9 */ /* 0x000fe40000000a00 */
[----:B------:R-:W-:Y:S01]  /*2650*/  IADD3.X R7, R3, UR42, R0, P4, !PT ;  /* 0x0000002a03077c10 */ /* 0x000fe2000a7fe400 */
[----:B------:R-:W-:Y:S01]  /*2660*/  IMAD R2, R19, UR24, RZ ;  /* 0x0000001813027c24 */ /* 0x000fe2000f8e02ff */
[----:B------:R-:W-:Y:S02]  /*2670*/  LEA R0, R246, UR4, 0x1 ;  /* 0x00000004f6007c11 */ /* 0x000fe4000f8e08ff */
[----:B------:R-:W-:Y:S01]  /*2680*/  ISETP.GE.AND P4, PT, R245, UR5, PT ;  /* 0x00000005f5007c0c */ /* 0x000fe2000bf86270 */
[----:B------:R-:W-:Y:S01]  /*2690*/  IMAD.WIDE.U32 R6, R16, UR24, R6 ;  /* 0x0000001810067c25 */ /* 0x000fe2000f8e0006 */
[----:B------:R-:W-:-:S03]  /*26a0*/  UIADD3 UR24, UR8, -UR29, URZ ;  /* 0x8000001d08187290 */ /* 0x000fc6000fffe03f */
[----:B------:R-:W-:Y:S01]  /*26b0*/  IMAD R2, R16, UR25, R2 ;  /* 0x0000001910027c24 */ /* 0x000fe2000f8e0202 */
        /* <DEDUP_REMOVED lines=31> */
.L_x_583:
[----:B------:R-:W-:Y:S05]  /*28b0*/  BSYNC B0 ;  /* 0x0000000000007941 */ /* 0x000fea0003800000 */
.L_x_582:
        /* <DEDUP_REMOVED lines=31> */
.L_x_585:
[----:B------:R-:W-:Y:S05]  /*2ab0*/  BSYNC B0 ;  /* 0x0000000000007941 */ /* 0x000fea0003800000 */
.L_x_584:
        /* <DEDUP_REMOVED lines=19> */
.L_x_587:
[----:B------:R-:W-:Y:S05]  /*2bf0*/  BSYNC B0 ;  /* 0x0000000000007941 */ /* 0x000fea0003800000 */
.L_x_586:
        /* <DEDUP_REMOVED lines=18> */
[----:B--2---:R-:W-:Y:S02]  /*2d20*/  LEA.HI.X R3, R14, R17, R15, 0x5, P0 ;  /* 0x000000110e037211 */ /* 0x004fe400000f2c0f */
[----:B------:R-:W-:-:S04]  /*2d30*/  LEA R2, P0, R4, UR22, 0x1 ;  /* 0x0000001604027c11 */ /* 0x000fc8000f8008ff */
[----:B------:R-:W-:-:S05]  /*2d40*/  LEA.HI.X R3, R4, UR23, R3, 0x1, P0 ;  /* 0x0000001704037c11 */ /* 0x000fca00080f0c03 */
[----:B------:R-:W-:Y:S01]  /*2d50*/  @!PT LDS RZ, [RZ] ;  /* 0x00000000fffff984 */ /* 0x000fe20000000800 */
[----:B------:R-:W-:Y:S01]  /*2d60*/  @!PT LDS RZ, [RZ] ;  /* 0x00000000fffff984 */ /* 0x000fe20000000800 */
[----:B------:R-:W-:Y:S01]  /*2d70*/  @!PT LDS RZ, [RZ] ;  /* 0x00000000fffff984 */ /* 0x000fe20000000800 */
[----:B------:R2:W-:Y:S04]  /*2d80*/  LDGSTS.E.BYPASS.LTC128B.128 [R0+0xb000], desc[UR6][R2.64+0x80] ;  /* 0x0b00008002007fae */ /* 0x0005e8000b901d46 */
.L_x_589:
[----:B------:R-:W-:Y:S05]  /*2d90*/  BSYNC B0 ;  /* 0x0000000000007941 */ /* 0x000fea0003800000 */
.L_x_588:
        /* <DEDUP_REMOVED lines=14> */
.L_x_591:
        /* <DEDUP_REMOVED lines=20> */
.L_x_592:
[----:B------:R-:W-:Y:S05]  /*2fc0*/  BSYNC B0 ;  /* 0x0000000000007941 */ /* 0x000fea0003800000 */
.L_x_590:
        /* <DEDUP_REMOVED lines=13> */
.L_x_594:
[----:B------:R-:W-:Y:S01]  /*30a0*/  ULDC UR22, c[0x0][0x2d0] ;  /* 0x0000b40000167ab9 */ /* 0x000fe20000000800 */
[----:B--23--:R-:W-:Y:S01]  /*30b0*/  IMAD.U32 R3, RZ, RZ, UR20 ;  /* 0x00000014ff037e24 */ /* 0x00cfe2000f8e00ff */
[----:B------:R-:W-:Y:S01]  /*30c0*/  ISETP.GE.AND P4, PT, R226, UR22, PT ;  /* 0x00000016e2007c0c */ /* 0x000fe2000bf86270 */
[----:B------:R-:W-:Y:S01]  /*30d0*/  IMAD.U32 R4, RZ, RZ, UR21 ;  /* 0x00000015ff047e24 */ /* 0x000fe2000f8e00ff */
        /* <DEDUP_REMOVED lines=16> */
[----:B---3--:R-:W-:-:S04]  /*31e0*/  IADD3 R3, P4, R10, UR16, RZ ;  /* 0x000000100a037c10 */ /* 0x008fc8000ff9e0ff */
[----:B------:R-:W-:Y:S01]  /*31f0*/  IADD3.X R4, R18, UR17, R4, P4, !PT ;  /* 0x0000001112047c10 */ /* 0x000fe2000a7fe404 */
[----:B------:R-:W-:Y:S08]  /*3200*/  @P2 BRA `(.L_x_595) ;  /* 0x0000000000182947 */ /* 0x000ff00003800000 */
[----:B------:R-:W-:-:S04]  /*3210*/  LEA R2, P2, R3, UR10, 0x1 ;  /* 0x0000000a03027c11 */ /* 0x000fc8000f8408ff */
[----:B------:R-:W-:-:S05]  /*3220*/  LEA.HI.X R3, R3, UR11, R4, 0x1, P2 ;  /* 0x0000000b03037c11 */ /* 0x000fca00090f0c04 */
[----:B------:R-:W-:Y:S01]  /*3230*/  @!PT LDS RZ, [RZ] ;  /* 0x00000000fffff984 */ /* 0x000fe20000000800 */
[----:B------:R-:W-:Y:S01]  /*3240*/  @!PT LDS RZ, [RZ] ;  /* 0x00000000fffff984 */ /* 0x000fe20000000800 */
[----:B------:R-:W-:Y:S01]  /*3250*/  @!PT LDS RZ, [RZ] ;  /* 0x00000000fffff984 */ /* 0x000fe20000000800 */
[----:B------:R3:W-:Y:S04]  /*3260*/  LDGSTS.E.BYPASS.LTC128B.128 [R216+0x3000], desc[UR6][R2.64+0x80] ;  /* 0x0300008002d87fae */ /* 0x0007e8000b901d46 */
.L_x_595:
[----:B------:R-:W-:Y:S05]  /*3270*/  BSYNC B0 ;  /* 0x0000000000007941 */ /* 0x000fea0003800000 */
.L_x_593:
[----:B------:R-:W5:Y:S01]  /*3280*/  S2R R12, SR_TID.X ;  /* 0x00000000000c7919 */ /* 0x000f620000002100 */
[----:B------:R-:W-:Y:S01]  /*3290*/  UIMAD UR9, UR31, UR18, URZ ;  /* 0x000000121f0972a4 */ /* 0x000fe2000f8e023f */
[----:B--23--:R-:W-:Y:S01]  /*32a0*/  IMAD.U32 R2, RZ, RZ, UR18 ;  /* 0x00000012ff027e24 */ /* 0x00cfe2000f8e00ff */
[----:B------:R-:W-:Y:S01]  /*32b0*/  SHF.R.S32.HI R5, RZ, 0x1f, R250 ;  /* 0x0000001fff057819 */ /* 0x000fe200000114fa */
[----:B------:R2:W-:Y:S01]  /*32c0*/  @P1 STS.128 [R0+0xc000], RZ ;  /* 0x00c000ff00001388 */ /* 0x0005e20000000c00 */
[----:B------:R-:W-:Y:S01]  /*32d0*/  UIMAD UR9, UR44, UR19, UR9 ;  /* 0x000000132c0972a4 */ /* 0x000fe2000f8e0209 */
[----:B------:R-:W-:Y:S01]  /*32e0*/  BSSY B0, `(.L_x_596) ;  /* 0x0000032000007945 */ /* 0x000fe20003800000 */
[----:B------:R-:W-:Y:S01]  /*32f0*/  LEA.HI R5, R5, R250, RZ, 0x2 ;  /* 0x000000fa05057211 */ /* 0x000fe200078f10ff */
[----:B------:R2:W-:Y:S01]  /*3300*/  @P1 STS.128 [R0+0xe000], RZ ;  /* 0x00e000ff00001388 */ /* 0x0005e20000000c00 */
[----:B------:R-:W-:Y:S02]  /*3310*/  ULDC.64 UR10, c[0x0][0x260] ;  /* 0x00009800000a7ab9 */ /* 0x000fe40000000a00 */
[----:B------:R-:W-:Y:S01]  /*3320*/  IMAD.U32 R7, RZ, RZ, UR9 ;  /* 0x00000009ff077e24 */ /* 0x000fe2000f8e00ff */
[----:B------:R-:W-:-:S02]  /*3330*/  SHF.R.S32.HI R5, RZ, 0x2, R5 ;  /* 0x00000002ff057819 */ /* 0x000fc40000011405 */
[----:B-----5:R-:W-:-:S04]  /*3340*/  SHF.R.S32.HI R11, RZ, 0x1f, R12 ;  /* 0x0000001fff0b7819 */ /* 0x020fc8000001140c */
[----:B------:R-:W-:-:S04]  /*3350*/  LEA.HI R3, R11, R12, RZ, 0x5 ;  /* 0x0000000c0b037211 */ /* 0x000fc800078f28ff */
[----:B------:R-:W-:Y:S01]  /*3360*/  SHF.R.S32.HI R4, RZ, 0x1f, R3 ;  /* 0x0000001fff047819 */ /* 0x000fe20000011403 */
[----:B------:R-:W-:-:S03]  /*3370*/  IMAD.WIDE.U32 R2, R2, UR44, R226 ;  /* 0x0000002c02027c25 */ /* 0x000fc6000f8e00e2 */
[----:B------:R-:W-:Y:S02]  /*3380*/  LEA.HI R4, R4, R251, RZ, 0x2 ;  /* 0x000000fb04047211 */ /* 0x000fe400078f10ff */
[----:B------:R-:W-:Y:S02]  /*3390*/  IADD3 R6, P2, R2, UR27, RZ ;  /* 0x0000001b02067c10 */ /* 0x000fe4000ff5e0ff */
[----:B------:R-:W-:Y:S02]  /*33a0*/  LOP3.LUT R4, R4, 0xfffffffc, RZ, 0xc0, !PT ;  /* 0xfffffffc04047812 */ /* 0x000fe400078ec0ff */
[----:B------:R-:W-:Y:S01]  /*33b0*/  IADD3.X R7, R3, UR28, R7, P2, !PT ;  /* 0x0000001c03077c10 */ /* 0x000fe200097fe407 */
[----:B------:R-:W-:Y:S02]  /*33c0*/  IMAD R3, R19, UR10, RZ ;  /* 0x0000000a13037c24 */ /* 0x000fe4000f8e02ff */
[----:B------:R-:W-:Y:S02]  /*33d0*/  IMAD.IADD R2, R251, 0x1, -R4 ;  /* 0x00000001fb027824 */ /* 0x000fe400078e0a04 */
[----:B------:R-:W-:-:S02]  /*33e0*/  IMAD R10, R16, UR11, R3 ;  /* 0x0000000b100a7c24 */ /* 0x000fc4000f8e0203 */
[----:B------:R-:W-:Y:S02]  /*33f0*/  IMAD R2, R2, 0x10, R5 ;  /* 0x0000001002027824 */ /* 0x000fe400078e0205 */
[----:B------:R-:W-:-:S03]  /*3400*/  IMAD.WIDE.U32 R6, R16, UR10, R6 ;  /* 0x0000000a10067c25 */ /* 0x000fc6000f8e0006 */
[C---:B------:R-:W-:Y:S01]  /*3410*/  ISETP.GE.AND P6, PT, R2.reuse, UR5, PT ;  /* 0x0000000502007c0c */ /* 0x040fe2000bfc6270 */
[----:B------:R-:W-:Y:S02]  /*3420*/  VIADD R3, R2, 0x8 ;  /* 0x0000000802037836 */ /* 0x000fe40000000000 */
[----:B------:R-:W-:-:S03]  /*3430*/  IMAD.IADD R10, R7, 0x1, R10 ;  /* 0x00000001070a7824 */ /* 0x000fc600078e020a */
[----:B------:R-:W-:Y:S01]  /*3440*/  ISETP.GE.AND P5, PT, R3, UR5, PT ;  /* 0x0000000503007c0c */ /* 0x000fe2000bfa6270 */
[----:B--2---:R-:W-:-:S12]  /*3450*/  @P1 BRA `(.L_x_597) ;  /* 0x0000000000681947 */ /* 0x004fd80003800000 */
        /* <DEDUP_REMOVED lines=26> */
.L_x_597:
[----:B------:R-:W-:Y:S05]  /*3600*/  BSYNC B0 ;  /* 0x0000000000007941 */ /* 0x000fea0003800000 */
.L_x_596:
        /* <DEDUP_REMOVED lines=31> */
.L_x_599:
[----:B------:R-:W-:Y:S05]  /*3800*/  BSYNC B0 ;  /* 0x0000000000007941 */ /* 0x000fea0003800000 */
.L_x_598:
[----:B------:R-:W0:Y:S01]  /*3810*/  LDGDEPBAR ;  /* 0x00000000000079af */ /* 0x000e220000000000 */
[----:B------:R-:W-:Y:S01]  /*3820*/  ULDC.64 UR16, c[0x0][0x3c8] ;  /* 0x0000f20000107ab9 */ /* 0x000fe20000000a00 */
[C---:B------:R-:W-:Y:S01]  /*3830*/  IMAD.SHL.U32 R235, R2.reuse, 0x4, RZ ;  /* 0x0000000402eb7824 */ /* 0x040fe200078e00ff */
[----:B------:R-:W-:Y:S01]  /*3840*/  UISETP.NE.U32.AND UP1, UPT, UR16, URZ, UPT ;  /* 0x0000003f1000728c */ /* 0x000fe2000bf25070 */
[----:B-1234-:R-:W-:Y:S01]  /*3850*/  SHF.R.S32.HI R0, RZ, 0x1f, R2 ;  /* 0x0000001fff007819 */ /* 0x01efe20000011402 */
[----:B------:R-:W-:Y:S01]  /*3860*/  IMAD.MOV.U32 R221, RZ, RZ, 0x7f800000 ;  /* 0x7f800000ffdd7424 */ /* 0x000fe200078e00ff */
[----:B------:R-:W-:Y:S01]  /*3870*/  USHF.R.S32.HI UR9, URZ, 0x1f, UR59 ;  /* 0x0000001f3f097899 */ /* 0x000fe2000801143b */
[----:B------:R-:W-:Y:S01]  /*3880*/  IADD3 R4, P1, R235, UR13, RZ ;  /* 0x0000000deb047c10 */ /* 0x000fe2000ff3e0ff */
[----:B------:R-:W-:Y:S01]  /*3890*/  UISETP.NE.AND.EX UP1, UPT, UR17, URZ, UPT, UP1 ;  /* 0x0000003f1100728c */ /* 0x000fe2000bf25310 */
[----:B------:R-:W-:Y:S01]  /*38a0*/  SHF.L.U64.HI R234, R2, 0x2, R0 ;  /* 0x0000000202ea7819 */ /* 0x000fe20000010200 */
[----:B------:R-:W-:Y:S01]  /*38b0*/  IMAD.MOV.U32 R228, RZ, RZ, 0x7f800000 ;  /* 0x7f800000ffe47424 */ /* 0x000fe200078e00ff */
[----:B------:R-:W-:-:S02]  /*38c0*/  ULDC UR46, c[0x0][0x2d0] ;  /* 0x0000b400002e7ab9 */ /* 0x000fc40000000800 */
[----:B------:R-:W-:Y:S02]  /*38d0*/  IADD3.X R5, R234, UR12, RZ, P1, !PT ;  /* 0x0000000cea057c10 */ /* 0x000fe40008ffe4ff */
[----:B------:R-:W-:-:S03]  /*38e0*/  PLOP3.LUT P3, PT, PT, PT, UP1, 0x80, 0x0 ;  /* 0x000000000000781c */ /* 0x000fc60003f6f018 */
        /* <DEDUP_REMOVED lines=9> */
[----:B------:R-:W-:Y:S01]  /*3980*/  @UP1 UIMAD UR5, UR49, UR19, UR5 ;  /* 0x00000013310512a4 */ /* 0x000fe2000f8e0205 */
[----:B------:R-:W-:Y:S01]  /*3990*/  LEA.HI R0, R11, R12, RZ, 0x4 ;  /* 0x0000000c0b007211 */ /* 0x000fe200078f20ff */
[----:B------:R-:W-:Y:S02]  /*39a0*/  @UP1 ULEA UR16, UP0, UR10, UR16, 0x2 ;  /* 0x000000100a101291 */ /* 0x000fe4000f80103f */
[----:B------:R-:W-:Y:S01]  /*39b0*/  @UP1 UIADD3 UR5, UR11, UR5, URZ ;  /* 0x000000050b051290 */ /* 0x000fe2000fffe03f */
[----:B------:R-:W-:-:S03]  /*39c0*/  LOP3.LUT R0, R0, 0xfffffff0, RZ, 0xc0, !PT ;  /* 0xfffffff000007812 */ /* 0x000fc600078ec0ff */
[----:B------:R-:W-:Y:S02]  /*39d0*/  @UP1 ULEA.HI.X UR17, UR10, UR17, UR5, 0x2, UP0 ;  /* 0x000000110a111291 */ /* 0x000fe400080f1405 */
[----:B------:R-:W-:Y:S02]  /*39e0*/  IMAD.IADD R0, R12, 0x1, -R0 ;  /* 0x000000010c007824 */ /* 0x000fe400078e0a00 */
[----:B------:R-:W-:Y:S01]  /*39f0*/  IMAD.MOV.U32 R176, RZ, RZ, 0x20 ;  /* 0x00000020ffb07424 */ /* 0x000fe200078e00ff */
[----:B------:R-:W-:Y:S01]  /*3a00*/  LEA R152, R215, UR4, 0x1 ;  /* 0x00000004d7987c11 */ /* 0x000fe2000f8e08ff */
[----:B------:R-:W-:Y:S01]  /*3a10*/  VIADD R2, R2, 0x1 ;  /* 0x0000000102027836 */ /* 0x000fe20000000000 */
[----:B------:R-:W-:Y:S01]  /*3a20*/  @UP1 ULDC UR5, c[0x0][0x2e8] ;  /* 0x0000ba0000051ab9 */ /* 0x000fe20000000800 */
[----:B-1----:R-:W-:Y:S02]  /*3a30*/  IMAD.U32 R4, RZ, RZ, UR16 ;  /* 0x00000010ff047e24 */ /* 0x002fe4000f8e00ff */
[----:B------:R-:W-:Y:S01]  /*3a40*/  IMAD.U32 R5, RZ, RZ, UR17 ;  /* 0x00000011ff057e24 */ /* 0x000fe2000f8e00ff */
[----:B------:R-:W-:Y:S01]  /*3a50*/  SHF.R.S32.HI R3, RZ, 0x1f, R0 ;  /* 0x0000001fff037819 */ /* 0x000fe20000011400 */
[----:B------:R1:W2:Y:S04]  /*3a60*/  LDSM.16.M88.4 R116, [R152+0x10000] ;  /* 0x010000009874783b */ /* 0x0002a80000000200 */
[----:B------:R1:W3:Y:S01]  /*3a70*/  LDSM.16.M88.4 R120, [R152+0x10800] ;  /* 0x010800009878783b */ /* 0x0002e20000000200 */
[----:B------:R-:W-:-:S03]  /*3a80*/  LEA.HI R3, R3, R0, RZ, 0x3 ;  /* 0x0000000003037211 */ /* 0x000fc600078f18ff */
[----:B------:R1:W4:Y:S01]  /*3a90*/  LDSM.16.M88.4 R148, [R152+0x12000] ;  /* 0x012000009894783b */ /* 0x0003220000000200 */
[----:B------:R-:W1:Y:S03]  /*3aa0*/  @P3 MUFU.RCP R6, UR5 ;  /* 0x0000000500063d08 */ /* 0x000e660008001000 */
[----:B------:R1:W1:Y:S04]  /*3ab0*/  LDSM.16.M88.4 R124, [R206] ;  /* 0x00000000ce7c783b */ /* 0x0002680000000200 */
[----:B------:R1:W1:Y:S04]  /*3ac0*/  LDSM.16.M88.4 R128, [R206+0x800] ;  /* 0x00080000ce80783b */ /* 0x0002680000000200 */
[----:B------:R1:W1:Y:S04]  /*3ad0*/  LDSM.16.M88.4 R132, [R204] ;  /* 0x00000000cc84783b */ /* 0x0002680000000200 */
[----:B------:R1:W1:Y:S04]  /*3ae0*/  LDSM.16.M88.4 R136, [R204+0x800] ;  /* 0x00080000cc88783b */ /* 0x0002680000000200 */
[----:B------:R1:W1:Y:S04]  /*3af0*/  LDSM.16.M88.4 R156, [R206+0x2000] ;  /* 0x00200000ce9c783b */ /* 0x0002680000000200 */
[----:B------:R1:W1:Y:S04]  /*3b00*/  LDSM.16.M88.4 R160, [R206+0x2800] ;  /* 0x00280000cea0783b */ /* 0x0002680000000200 */
[----:B------:R1:W1:Y:S04]  /*3b10*/  LDSM.16.M88.4 R164, [R204+0x2000] ;  /* 0x00200000cca4783b */ /* 0x0002680000000200 */
[----:B------:R1:W1:Y:S01]  /*3b20*/  LDSM.16.M88.4 R168, [R204+0x2800] ;  /* 0x00280000cca8783b */ /* 0x0002620000000200 */
[----:B------:R-:W-:-:S02]  /*3b30*/  USHF.L.U32 UR18, UR38, 0x4, URZ ;  /* 0x0000000426127899 */ /* 0x000fc4000800063f */
[----:B------:R-:W-:Y:S01]  /*3b40*/  USHF.L.U32 UR16, UR38, 0x3, URZ ;  /* 0x0000000326107899 */ /* 0x000fe2000800063f */
[----:B------:R2:W1:Y:S01]  /*3b50*/  @P3 LDG.E R7, desc[UR6][R4.64] ;  /* 0x0000000604073981 */ /* 0x000462000c1e1900 */
[----:B------:R-:W-:Y:S01]  /*3b60*/  LOP3.LUT R3, R3, 0xfffffff8, RZ, 0xc0, !PT ;  /* 0xfffffff803037812 */ /* 0x000fe200078ec0ff */
[----:B------:R-:W-:Y:S02]  /*3b70*/  IMAD.MOV.U32 R208, RZ, RZ, 0x20 ;  /* 0x00000020ffd07424 */ /* 0x000fe400078e00ff */
[----:B------:R-:W-:Y:S01]  /*3b80*/  IMAD.U32 R217, RZ, RZ, UR47 ;  /* 0x0000002fffd97e24 */ /* 0x000fe2000f8e00ff */
[----:B------:R-:W1:Y:S01]  /*3b90*/  LDSM.16.M88.4 R152, [R152+0x12800] ;  /* 0x012800009898783b */ /* 0x000e620000000200 */
[----:B------:R-:W-:Y:S02]  /*3ba0*/  IMAD.MOV.U32 R205, RZ, RZ, 0x40 ;  /* 0x00000040ffcd7424 */ /* 0x000fe400078e00ff */
[----:B------:R-:W-:Y:S01]  /*3bb0*/  IMAD R244, RZ, RZ, -UR26 ;  /* 0x8000001afff47e24 */ /* 0x000fe2000f8e02ff */
[----:B------:R-:W-:Y:S01]  /*3bc0*/  UIADD3 UR44, UR30, 0x40, UR44 ;  /* 0x000000401e2c7890 */ /* 0x000fe2000fffe02c */
[----:B------:R-:W-:Y:S01]  /*3bd0*/  IMAD.MOV.U32 R220, RZ, RZ, R216 ;  /* 0x000000ffffdc7224 */ /* 0x000fe200078e00d8 */
        /* <DEDUP_REMOVED lines=14> */
[----:B--2---:R-:W-:Y:S02]  /*3cc0*/  LEA.HI R4, R11, R12, RZ, 0x3 ;  /* 0x0000000c0b047211 */ /* 0x004fe400078f18ff */
[----:B------:R-:W-:Y:S02]  /*3cd0*/  CS2R R70, SRZ ;  /* 0x0000000000467805 */ /* 0x000fe4000001ff00 */
[----:B------:R-:W-:Y:S02]  /*3ce0*/  CS2R R68, SRZ ;  /* 0x0000000000447805 */ /* 0x000fe4000001ff00 */
[----:B------:R-:W-:Y:S02]  /*3cf0*/  CS2R R46, SRZ ;  /* 0x00000000002e7805 */ /* 0x000fe4000001ff00 */
[----:B------:R-:W-:-:S02]  /*3d00*/  LOP3.LUT R4, R4, 0xfffffff8, RZ, 0xc0, !PT ;  /* 0xfffffff804047812 */ /* 0x000fc400078ec0ff */
[----:B------:R-:W-:Y:S02]  /*3d10*/  CS2R R44, SRZ ;  /* 0x00000000002c7805 */ /* 0x000fe4000001ff00 */
[----:B------:R-:W-:Y:S02]  /*3d20*/  CS2R R50, SRZ ;  /* 0x0000000000327805 */ /* 0x000fe4000001ff00 */
[----:B------:R-:W-:Y:S02]  /*3d30*/  CS2R R48, SRZ ;  /* 0x0000000000307805 */ /* 0x000fe4000001ff00 */
[----:B------:R-:W-:Y:S01]  /*3d40*/  CS2R R42, SRZ ;  /* 0x00000000002a7805 */ /* 0x000fe2000001ff00 */
[----:B------:R-:W-:Y:S01]  /*3d50*/  IMAD.IADD R5, R12, 0x1, -R4 ;  /* 0x000000010c057824 */ /* 0x000fe200078e0a04 */
[----:B------:R-:W-:Y:S01]  /*3d60*/  CS2R R40, SRZ ;  /* 0x0000000000287805 */ /* 0x000fe2000001ff00 */
[----:B------:R-:W-:Y:S01]  /*3d70*/  IMAD.IADD R4, R0, 0x1, -R3 ;  /* 0x0000000100047824 */ /* 0x000fe200078e0a03 */
[----:B------:R-:W-:Y:S01]  /*3d80*/  CS2R R38, SRZ ;  /* 0x0000000000267805 */ /* 0x000fe2000001ff00 */
[----:B------:R-:W-:Y:S01]  /*3d90*/  IMAD.U32 R3, RZ, RZ, UR30 ;  /* 0x0000001eff037e24 */ /* 0x000fe2000f8e00ff */
[----:B------:R-:W-:-:S02]  /*3da0*/  CS2R R36, SRZ ;  /* 0x0000000000247805 */ /* 0x000fc4000001ff00 */
[----:B------:R-:W-:Y:S02]  /*3db0*/  CS2R R30, SRZ ;  /* 0x00000000001e7805 */ /* 0x000fe4000001ff00 */
[----:B------:R-:W-:Y:S02]  /*3dc0*/  CS2R R28, SRZ ;  /* 0x00000000001c7805 */ /* 0x000fe4000001ff00 */
[----:B------:R-:W-:Y:S02]  /*3dd0*/  CS2R R34, SRZ ;  /* 0x0000000000227805 */ /* 0x000fe4000001ff00 */
[----:B------:R-:W-:Y:S02]  /*3de0*/  IADD3 R247, R2, UR43, -R3 ;  /* 0x0000002b02f77c10 */ /* 0x000fe4000fffe803 */
[----:B------:R-:W-:Y:S01]  /*3df0*/  CS2R R32, SRZ ;  /* 0x0000000000207805 */ /* 0x000fe2000001ff00 */
[----:B------:R-:W2:Y:S01]  /*3e00*/  LDL R3, [R1] ;  /* 0x0000000001037983 */ /* 0x000ea20000100800 */
[----:B------:R-:W-:-:S02]  /*3e10*/  LOP3.LUT P4, RZ, R5, 0x2, RZ, 0xc0, !PT ;  /* 0x0000000205ff7812 */ /* 0x000fc4000788c0ff */
[----:B------:R-:W-:Y:S02]  /*3e20*/  CS2R R26, SRZ ;  /* 0x00000000001a7805 */ /* 0x000fe4000001ff00 */
[----:B------:R-:W-:Y:S02]  /*3e30*/  CS2R R24, SRZ ;  /* 0x0000000000187805 */ /* 0x000fe4000001ff00 */
[----:B------:R-:W-:Y:S02]  /*3e40*/  CS2R R22, SRZ ;  /* 0x0000000000167805 */ /* 0x000fe4000001ff00 */
[----:B------:R-:W-:Y:S02]  /*3e50*/  SEL R176, R176, 0xffffffe0, !P4 ;  /* 0xffffffe0b0b07807 */ /* 0x000fe40006000000 */
[----:B------:R-:W-:Y:S01]  /*3e60*/  CS2R R20, SRZ ;  /* 0x0000000000147805 */ /* 0x000fe2000001ff00 */
[----:B------:R-:W-:Y:S02]  /*3e70*/  UIMAD UR42, UR38, 0x18, URZ ;  /* 0x00000018262a78a4 */ /* 0x000fe4000f8e023f */
[----:B------:R-:W-:Y:S01]  /*3e80*/  USHF.L.U32 UR41, UR38, 0x5, URZ ;  /* 0x0000000526297899 */ /* 0x000fe2000800063f */
[----:B------:R-:W-:Y:S01]  /*3e90*/  IMAD.IADD R176, R176, 0x1, R204 ;  /* 0x00000001b0b07824 */ /* 0x000fe200078e02cc */
[----:B------:R-:W-:-:S02]  /*3ea0*/  UIMAD UR40, UR38, 0x28, URZ ;  /* 0x00000028262878a4 */ /* 0x000fc4000f8e023f */
[----:B------:R-:W-:Y:S02]  /*3eb0*/  UIMAD UR39, UR38, 0x30, URZ ;  /* 0x00000030262778a4 */ /* 0x000fe4000f8e023f */
[----:B------:R1:W1:Y:S01]  /*3ec0*/  LDSM.16.M88.4 R140, [R176] ;  /* 0x00000000b08c783b */ /* 0x0002620000000200 */
[----:B------:R-:W-:-:S03]  /*3ed0*/  ULDC UR17, c[0x0][0x2ec] ;  /* 0x0000bb0000117ab9 */ /* 0x000fc60000000800 */
[----:B------:R1:W1:Y:S04]  /*3ee0*/  LDSM.16.M88.4 R144, [R176+0x800] ;  /* 0x00080000b090783b */ /* 0x0002680000000200 */
[----:B------:R1:W1:Y:S04]  /*3ef0*/  LDSM.16.M88.4 R172, [R176+0x2000] ;  /* 0x00200000b0ac783b */ /* 0x0002680000000200 */
[----:B------:R-:W1:Y:S01]  /*3f00*/  LDSM.16.M88.4 R176, [R176+0x2800] ;  /* 0x00280000b0b0783b */ /* 0x000e620000000200 */
[----:B------:R-:W-:Y:S02]  /*3f10*/  UIADD3 UR33, UR18, 0x20, URZ ;  /* 0x0000002012217890 */ /* 0x000fe4000fffe03f */
[----:B------:R-:W-:-:S02]  /*3f20*/  UIADD3 UR28, UR18, 0x40, URZ ;  /* 0x00000040121c7890 */ /* 0x000fc4000fffe03f */
[----:B------:R-:W-:Y:S01]  /*3f30*/  UIADD3 UR25, UR18, 0x60, URZ ;  /* 0x0000006012197890 */ /* 0x000fe2000fffe03f */
[----:B------:R-:W-:Y:S01]  /*3f40*/  R2P PR, R4, 0x6 ;  /* 0x0000000604007804 */ /* 0x000fe20000000000 */
[----:B------:R-:W-:Y:S02]  /*3f50*/  UIADD3 UR32, UR16, UR33, URZ ;  /* 0x0000002110207290 */ /* 0x000fe4000fffe03f */
[----:B------:R-:W-:Y:S02]  /*3f60*/  UIADD3 UR27, UR16, UR28, URZ ;  /* 0x0000001c101b7290 */ /* 0x000fe4000fffe03f */
[----:B------:R-:W-:Y:S01]  /*3f70*/  UIADD3 UR24, UR16, UR25, URZ ;  /* 0x0000001910187290 */ /* 0x000fe2000fffe03f */
[----:B------:R-:W-:Y:S01]  /*3f80*/  VIADD R2, R213, 0x2000 ;  /* 0x00002000d5027836 */ /* 0x000fe20000000000 */
[----:B------:R-:W-:Y:S01]  /*3f90*/  UIADD3 UR31, UR16, UR32, URZ ;  /* 0x00000020101f7290 */ /* 0x000fe2000fffe03f */
[----:B------:R-:W-:Y:S01]  /*3fa0*/  SEL R208, R208, 0xffffffe0, !P1 ;  /* 0xffffffe0d0d07807 */ /* 0x000fe20004800000 */
[----:B------:R-:W-:-:S02]  /*3fb0*/  UIADD3 UR26, UR16, UR27, URZ ;  /* 0x0000001b101a7290 */ /* 0x000fc4000fffe03f */
[----:B------:R-:W-:Y:S01]  /*3fc0*/  UIADD3 UR23, UR16, UR24, URZ ;  /* 0x0000001810177290 */ /* 0x000fe2000fffe03f */
[----:B------:R-:W-:Y:S01]  /*3fd0*/  SEL R205, R205, 0xffffffc0, !P2 ;  /* 0xffffffc0cdcd7807 */ /* 0x000fe20005000000 */
[----:B------:R-:W-:Y:S01]  /*3fe0*/  UIADD3 UR30, UR16, UR31, URZ ;  /* 0x0000001f101e7290 */ /* 0x000fe2000fffe03f */
[----:B------:R-:W-:Y:S01]  /*3ff0*/  SEL R2, R2, R213, !P0 ;  /* 0x000000d502027207 */ /* 0x000fe20004000000 */
[----:B------:R-:W-:Y:S01]  /*4000*/  UIADD3 UR22, UR16, UR23, URZ ;  /* 0x0000001710167290 */ /* 0x000fe2000fffe03f */
[----:B------:R-:W-:Y:S01]  /*4010*/  IMAD.IADD R209, R210, 0x1, R208 ;  /* 0x00000001d2d17824 */ /* 0x000fe200078e02d0 */
[----:B------:R-:W-:Y:S01]  /*4020*/  UIADD3 UR20, UR16, UR26, URZ ;  /* 0x0000001a10147290 */ /* 0x000fe2000fffe03f */
[----:B------:R-:W-:Y:S01]  /*4030*/  LEA R203, R2, UR4, 0x1 ;  /* 0x0000000402cb7c11 */ /* 0x000fe2000f8e08ff */
[----:B------:R-:W-:Y:S01]  /*4040*/  UIADD3 UR29, UR16, UR30, URZ ;  /* 0x0000001e101d7290 */ /* 0x000fe2000fffe03f */
[----:B------:R-:W-:Y:S01]  /*4050*/  IMAD.IADD R211, R210, 0x1, R205 ;  /* 0x00000001d2d37824 */ /* 0x000fe200078e02cd */
[----:B------:R-:W-:Y:S01]  /*4060*/  UIADD3 UR21, UR16, UR22, URZ ;  /* 0x0000001610157290 */ /* 0x000fe2000fffe03f */
[----:B------:R-:W-:Y:S01]  /*4070*/  IMAD.IADD R212, R205, 0x1, R209 ;  /* 0x00000001cdd47824 */ /* 0x000fe200078e02d1 */
[----:B------:R-:W-:Y:S01]  /*4080*/  UIADD3 UR19, UR16, UR20, URZ ;  /* 0x0000001410137290 */ /* 0x000fe2000fffe03f */
[----:B------:R-:W-:Y:S01]  /*4090*/  UMOV UR5, URZ ;  /* 0x0000003f00057c82 */ /* 0x000fe20008000000 */
[----:B------:R-:W-:-:S02]  /*40a0*/  UIMAD UR38, UR38, 0x38, URZ ;  /* 0x00000038262678a4 */ /* 0x000fc4000f8e023f */
[----:B------:R-:W-:Y:S02]  /*40b0*/  UIADD3 UR44, UR44, -UR43, URZ ;  /* 0x8000002b2c2c7290 */ /* 0x000fe4000fffe03f */
[----:B------:R-:W-:Y:S02]  /*40c0*/  UIADD3 UR37, UR16, UR29, URZ ;  /* 0x0000001d10257290 */ /* 0x000fe4000fffe03f */
[----:B------:R-:W-:Y:S02]  /*40d0*/  UIADD3 UR36, UR16, UR21, URZ ;  /* 0x0000001510247290 */ /* 0x000fe4000fffe03f */
[----:B------:R-:W-:Y:S01]  /*40e0*/  UIADD3 UR35, UR16, UR19, URZ ;  /* 0x0000001310237290 */ /* 0x000fe2000fffe03f */
[----:B-1----:R-:W-:-:S05]  /*40f0*/  @P3 FMUL.FTZ R0, R7, R6 ;  /* 0x0000000607003220 */ /* 0x002fca0000410000 */
[----:B------:R-:W-:Y:S01]  /*4100*/  @P3 R2UR UR9, R0 ;  /* 0x00000000000932ca */ /* 0x000fe200000e0000 */
[----:B------:R-:W-:-:S05]  /*4110*/  VIADD R0, R214, 0x2000 ;  /* 0x00002000d6007836 */ /* 0x000fca0000000000 */
[----:B------:R-:W-:-:S04]  /*4120*/  SEL R0, R0, R214, !P0 ;  /* 0x000000d600007207 */ /* 0x000fc80004000000 */
[----:B------:R-:W-:-:S03]  /*4130*/  LEA R200, R0, UR4, 0x1 ;  /* 0x0000000400c87c11 */ /* 0x000fc6000f8e08ff */
[----:B------:R-:W-:Y:S01]  /*4140*/  @UP1 UMOV UR5, UR9 ;  /* 0x0000000900051c82 */ /* 0x000fe20008000000 */
[----:B------:R-:W-:Y:S01]  /*4150*/  ULDC UR9, c[0x0][0x39c] ;  /* 0x0000e70000097ab9 */ /* 0x000fe20000000800 */
[----:B--2---:R-:W-:-:S04]  /*4160*/  IMAD R217, R217, 0x40, R3 ;  /* 0x00000040d9d97824 */ /* 0x004fc800078e0203 */
        /* <DEDUP_REMOVED lines=13> */
[----:B------:R-:W-:Y:S02]  /*4240*/  I2FP.F32.S32 R238, R238 ;  /* 0x000000ee00ee7245 */ /* 0x000fe40000201400 */
[----:B---34-:R-:W-:-:S07]  /*4250*/  I2FP.F32.S32 R237, R237 ;  /* 0x000000ed00ed7245 */ /* 0x018fce0000201400 */
.L_x_602:
        /* <DEDUP_REMOVED lines=9> */
[C---:B-----5:R-:W-:Y:S02]  /*42f0*/  FSETP.NEU.FTZ.AND P1, PT, R221.reuse, -INF , PT ;  /* 0xff800000dd00780b */ /* 0x060fe40003f3d000 */
[----:B------:R-:W-:Y:S01]  /*4300*/  MOV R187, 0x8 ;  /* 0x0000000800bb7802 */ /* 0x000fe20000000f00 */
[----:B------:R-:W-:Y:S06]  /*4310*/  UISETP.LT.AND UP0, UPT, UR11, UR43, UP0 ;  /* 0x0000002b0b00728c */ /* 0x000fec0008701270 */
[----:B------:R-:W-:Y:S01]  /*4320*/  PLOP3.LUT P0, PT, PT, PT, UP0, 0x80, 0x0 ;  /* 0x000000000000781c */ /* 0x000fe20003f0f008 */
[----:B------:R-:W-:Y:S01]  /*4330*/  UISETP.GT.AND UP0, UPT, UR8, UR34, UPT ;  /* 0x000000220800728c */ /* 0x000fe2000bf04270 */
        /* <DEDUP_REMOVED lines=19> */
[C---:B----4-:R-:W-:Y:S05]  /*4470*/  HMMA.16816.F32.BF16 R12, R56.reuse, R64, R12 ;  /* 0x00000040380c723c */ /* 0x050fea000004180c */
[----:B------:R-:W-:Y:S01]  /*4480*/  LDSM.16.M88.4 R60, [R203+0x2000] ;  /* 0x00200000cb3c783b */ /* 0x000fe20000000200 */
[----:B------:R-:W-:Y:S06]  /*4490*/  HMMA.16816.F32.BF16 R16, R56, R66, R16 ;  /* 0x000000423810723c */ /* 0x000fec0000041810 */
[C---:B-1----:R-:W-:Y:S01]  /*44a0*/  HMMA.16816.F32.BF16 R4, R100.reuse, R104, R4 ;  /* 0x000000686404723c */ /* 0x042fe20000041804 */
[----:B------:R-:W1:Y:S05]  /*44b0*/  LDSM.16.M88.4 R56, [R207+0x800] ;  /* 0x00080000cf38783b */ /* 0x000e6a0000000200 */
[C---:B------:R-:W-:Y:S03]  /*44c0*/  HMMA.16816.F32.BF16 R8, R100.reuse, R106, R8 ;  /* 0x0000006a6408723c */ /* 0x040fe60000041808 */
[----:B------:R-:W4:Y:S03]  /*44d0*/  LDSM.16.M88.4 R64, [R0+0xe000] ;  /* 0x00e000000040783b */ /* 0x000f260000000200 */
[C---:B--2---:R-:W-:Y:S05]  /*44e0*/  HMMA.16816.F32.BF16 R12, R100.reuse, R52, R12 ;  /* 0x00000034640c723c */ /* 0x044fea000004180c */
[----:B------:R-:W-:Y:S01]  /*44f0*/  LDSM.16.M88.4 R104, [R206+-0x2000] ;  /* 0xffe00000ce68783b */ /* 0x000fe20000000200 */
[----:B------:R-:W-:Y:S07]  /*4500*/  HMMA.16816.F32.BF16 R16, R100, R54, R16 ;  /* 0x000000366410723c */ /* 0x000fee0000041810 */
[----:B------:R-:W2:Y:S01]  /*4510*/  LDSM.16.M88.4 R52, [R0+0xe800] ;  /* 0x00e800000034783b */ /* 0x000ea20000000200 */
[C---:B---3--:R-:W-:Y:S07]  /*4520*/  HMMA.16816.F32.BF16 R4, R108.reuse, R112, R4 ;  /* 0x000000706c04723c */ /* 0x048fee0000041804 */
[----:B------:R3:W2:Y:S01]  /*4530*/  LDSM.16.M88.4 R100, [R2+0x2000] ;  /* 0x002000000264783b */ /* 0x0006a20000000200 */
[C---:B------:R-:W-:Y:S06]  /*4540*/  HMMA.16816.F32.BF16 R8, R108.reuse, R114, R8 ;  /* 0x000000726c08723c */ /* 0x040fec0000041808 */
[C---:B-1----:R-:W-:Y:S01]  /*4550*/  HMMA.16816.F32.BF16 R12, R108.reuse, R56, R12 ;  /* 0x000000386c0c723c */ /* 0x042fe2000004180c */
[----:B------:R-:W-:Y:S05]  /*4560*/  LDSM.16.M88.4 R112, [R204+-0x2000] ;  /* 0xffe00000cc70783b */ /* 0x000fea0000000200 */
[----:B------:R-:W-:Y:S03]  /*4570*/  HMMA.16816.F32.BF16 R16, R108, R58, R16 ;  /* 0x0000003a6c10723c */ /* 0x000fe60000041810 */
[----:B------:R-:W1:Y:S03]  /*4580*/  LDSM.16.M88.4 R56, [R206+-0x1800] ;  /* 0xffe80000ce38783b */ /* 0x000e660000000200 */
[C---:B----4-:R-:W-:Y:S05]  /*4590*/  HMMA.16816.F32.BF16 R4, R60.reuse, R64, R4 ;  /* 0x000000403c04723c */ /* 0x050fea0000041804 */
[----:B------:R-:W4:Y:S01]  /*45a0*/  LDSM.16.M88.4 R108, [R3+0x2000] ;  /* 0x00200000036c783b */ /* 0x000f220000000200 */
[C---:B------:R-:W-:Y:S05]  /*45b0*/  HMMA.16816.F32.BF16 R8, R60.reuse, R66, R8 ;  /* 0x000000423c08723c */ /* 0x040fea0000041808 */
[----:B---3--:R-:W-:Y:S01]  /*45c0*/  FMUL.FTZ R2, R221, 1.4426950216293334961 ;  /* 0x3fb8aa3bdd027820 */ /* 0x008fe20000410000 */
[C---:B--2---:R-:W-:Y:S01]  /*45d0*/  HMMA.16816.F32.BF16 R12, R60.reuse, R52, R12 ;  /* 0x000000343c0c723c */ /* 0x044fe2000004180c */
[----:B------:R-:W-:Y:S04]  /*45e0*/  LDSM.16.M88.4 R64, [R207+0x2000] ;  /* 0x00200000cf40783b */ /* 0x000fe80000000200 */
[----:B------:R-:W-:Y:S01]  /*45f0*/  FSEL R2, R2, RZ, P1 ;  /* 0x000000ff02027208 */ /* 0x000fe20000800000 */
[----:B------:R-:W-:Y:S03]  /*4600*/  HMMA.16816.F32.BF16 R16, R60, R54, R16 ;  /* 0x000000363c10723c */ /* 0x000fe60000041810 */
[----:B------:R-:W2:Y:S01]  /*4610*/  LDSM.16.M88.4 R52, [R204+-0x1800] ;  /* 0xffe80000cc34783b */ /* 0x000ea20000000200 */
[----:B------:R-:W-:Y:S02]  /*4620*/  FSETP.NEU.FTZ.AND P1, PT, R228, -INF , PT ;  /* 0xff800000e400780b */ /* 0x000fe40003f3d000 */
[C---:B------:R-:W-:Y:S05]  /*4630*/  HMMA.16816.F32.BF16 R4, R100.reuse, R104, R4 ;  /* 0x000000686404723c */ /* 0x040fea0000041804 */
[----:B------:R-:W3:Y:S01]  /*4640*/  LDSM.16.M88.4 R60, [R180+0x2000] ;  /* 0x00200000b43c783b */ /* 0x000ee20000000200 */
[C---:B------:R-:W-:Y:S06]  /*4650*/  HMMA.16816.F32.BF16 R8, R100.reuse, R106, R8 ;  /* 0x0000006a6408723c */ /* 0x040fec0000041808 */
[C---:B-1----:R-:W-:Y:S06]  /*4660*/  HMMA.16816.F32.BF16 R12, R100.reuse, R56, R12 ;  /* 0x00000038640c723c */ /* 0x042fec000004180c */
[----:B------:R-:W-:Y:S06]  /*4670*/  HMMA.16816.F32.BF16 R16, R100, R58, R16 ;  /* 0x0000003a6410723c */ /* 0x000fec0000041810 */
[C---:B----4-:R-:W-:Y:S06]  /*4680*/  HMMA.16816.F32.BF16 R4, R108.reuse, R112, R4 ;  /* 0x000000706c04723c */ /* 0x050fec0000041804 */
[C---:B------:R-:W-:Y:S06]  /*4690*/  HMMA.16816.F32.BF16 R8, R108.reuse, R114, R8 ;  /* 0x000000726c08723c */ /* 0x040fec0000041808 */
[C---:B--2---:R-:W-:Y:S06]  /*46a0*/  HMMA.16816.F32.BF16 R12, R108.reuse, R52, R12 ;  /* 0x000000346c0c723c */ /* 0x044fec000004180c */
[----:B------:R-:W-:Y:S01]  /*46b0*/  HMMA.16816.F32.BF16 R16, R108, R54, R16 ;  /* 0x000000366c10723c */ /* 0x000fe20000041810 */
[----:B------:R-:W1:Y:S05]  /*46c0*/  LDSM.16.M88.4 R52, [R207+0x2800] ;  /* 0x00280000cf34783b */ /* 0x000e6a0000000200 */
[C---:B---3--:R-:W-:Y:S06]  /*46d0*/  HMMA.16816.F32.BF16 R4, R60.reuse, R64, R4 ;  /* 0x000000403c04723c */ /* 0x048fec0000041804 */
        /* <DEDUP_REMOVED lines=12> */
[----:B------:R-:W-:Y:S02]  /*47a0*/  MUFU.TANH R184, R11 ;  /* 0x0000000b00b87308 */ /* 0x000fe40000002400 */
[----:B------:R-:W-:Y:S08]  /*47b0*/  HMMA.16816.F32.BF16 R16, R60, R54, R16 ;  /* 0x000000363c10723c */ /* 0x000ff00000041810 */
[----:B------:R1:W4:Y:S03]  /*47c0*/  MUFU.TANH R105, R4 ;  /* 0x0000000400697308 */ /* 0x0003260000002400 */
[----:B--2---:R-:W-:Y:S01]  /*47d0*/  @!P0 IADD3 R5, R247, UR10, RZ ;  /* 0x0000000af7058c10 */ /* 0x004fe2000fffe0ff */
[----:B---3--:R-:W-:Y:S06]  /*47e0*/  FFMA.FTZ R0, R237, UR5, R104 ;  /* 0x00000005ed007c23 */ /* 0x008fec0008010068 */
[----:B------:R2:W-:Y:S01]  /*47f0*/  MUFU.TANH R186, R6 ;  /* 0x0000000600ba7308 */ /* 0x0005e20000002400 */
[----:B------:R-:W-:Y:S09]  /*4800*/  FMUL.FTZ R12, R12, UR9 ;  /* 0x000000090c0c7c20 */ /* 0x000ff20008410000 */
[----:B------:R3:W3:Y:S01]  /*4810*/  MUFU.TANH R183, R7 ;  /* 0x0000000700b77308 */ /* 0x0006e20000002400 */
[----:B-1----:R-:W-:Y:S01]  /*4820*/  @!P0 VIMNMX R4, R5, UR43, PT ;  /* 0x0000002b05048c48 */ /* 0x002fe2000bfe0100 */
[----:B----4-:R-:W-:Y:S01]  /*4830*/  FFMA.FTZ R3, R236, UR5, R105 ;  /* 0x00000005ec037c23 */ /* 0x010fe20008010069 */
[----:B------:R-:W-:Y:S01]  /*4840*/  FMUL.FTZ R13, R13, UR9 ;  /* 0x000000090d0d7c20 */ /* 0x000fe20008410000 */
[----:B------:R-:W-:Y:S01]  /*4850*/  FMUL.FTZ R14, R14, UR9 ;  /* 0x000000090e0e7c20 */ /* 0x000fe20008410000 */
[-C--:B------:R-:W-:Y:S01]  /*4860*/  @!P0 ISETP.GE.AND P2, PT, R217, R4.reuse, PT ;  /* 0x00000004d900820c */ /* 0x080fe20003f46270 */
[----:B------:R-:W-:Y:S01]  /*4870*/  FMUL.FTZ R16, R16, UR9 ;  /* 0x0000000910107c20 */ /* 0x000fe20008410000 */
[----:B------:R-:W-:Y:S03]  /*4880*/  FMUL.FTZ R18, R18, UR9 ;  /* 0x0000000912127c20 */ /* 0x000fe60008410000 */
[----:B------:R-:W-:Y:S01]  /*4890*/  MUFU.TANH R106, R12 ;  /* 0x0000000c006a7308 */ /* 0x000fe20000002400 */
[----:B------:R-:W-:Y:S01]  /*48a0*/  @!P0 FSEL R3, R3, -INF , !P2 ;  /* 0xff80000003038808 */ /* 0x000fe20005000000 */
[----:B------:R-:W-:Y:S01]  /*48b0*/  FMUL.FTZ R17, R17, UR9 ;  /* 0x0000000911117c20 */ /* 0x000fe20008410000 */
[----:B------:R-:W-:Y:S01]  /*48c0*/  FMUL.FTZ R19, R19, UR9 ;  /* 0x0000000913137c20 */ /* 0x000fe20008410000 */
[----:B------:R-:W-:Y:S02]  /*48d0*/  FMUL.FTZ R15, R15, UR9 ;  /* 0x000000090f0f7c20 */ /* 0x000fe40008410000 */
[--C-:B--2---:R-:W-:Y:S01]  /*48e0*/  FFMA.FTZ R6, R3, UR17, -R2.reuse ;  /* 0x0000001103067c23 */ /* 0x104fe20008010802 */
[----:B------:R-:W-:Y:S03]  /*48f0*/  @!P0 VIADDMNMX R3, R5, R187, UR43, PT ;  /* 0x0000002b05038e46 */ /* 0x000fe6000b8001bb */
[----:B------:R1:W-:Y:S01]  /*4900*/  MUFU.TANH R103, R8 ;  /* 0x0000000800677308 */ /* 0x0003e20000002400 */
[----:B------:R-:W-:Y:S01]  /*4910*/  FMUL.FTZ R5, R228, 1.4426950216293334961 ;  /* 0x3fb8aa3be4057820 */ /* 0x000fe20000410000 */
[----:B---3--:R-:W-:Y:S04]  /*4920*/  @!P0 IADD3 R7, R217, 0x1, RZ ;  /* 0x00000001d9078810 */ /* 0x008fe80007ffe0ff */
[-C--:B------:R-:W-:Y:S04]  /*4930*/  @!P0 ISETP.GE.AND P2, PT, R7, R4.reuse, PT ;  /* 0x000000040700820c */ /* 0x080fe80003f46270 */
[----:B------:R2:W-:Y:S01]  /*4940*/  MUFU.EX2 R180, R6 ;  /* 0x0000000600b47308 */ /* 0x0005e20000000800 */
[----:B------:R-:W-:Y:S02]  /*4950*/  @!P0 FSEL R0, R0, -INF , !P2 ;  /* 0xff80000000008808 */ /* 0x000fe40005000000 */
[-C--:B------:R-:W-:Y:S07]  /*4960*/  @!P0 ISETP.GE.AND P2, PT, R217, R3.reuse, PT ;  /* 0x00000003d900820c */ /* 0x080fee0003f46270 */
[----:B------:R-:W3:Y:S01]  /*4970*/  MUFU.TANH R102, R9 ;  /* 0x0000000900667308 */ /* 0x000ee20000002400 */
[----:B-1----:R-:W-:Y:S01]  /*4980*/  FFMA.FTZ R8, R0, UR17, -R2 ;  /* 0x0000001100087c23 */ /* 0x002fe20008010802 */
[----:B------:R-:W-:Y:S01]  /*4990*/  FSEL R0, R5, RZ, P1 ;  /* 0x000000ff05007208 */ /* 0x000fe20000800000 */
[----:B------:R-:W-:Y:S01]  /*49a0*/  FFMA.FTZ R5, R237, UR5, R183 ;  /* 0x00000005ed057c23 */ /* 0x000fe200080100b7 */
[-C--:B------:R-:W-:Y:S02]  /*49b0*/  @!P0 ISETP.GE.AND P1, PT, R7, R3.reuse, PT ;  /* 0x000000030700820c */ /* 0x080fe40003f26270 */
[----:B------:R-:W-:Y:S02]  /*49c0*/  @!P0 IADD3 R7, R217, 0x8, RZ ;  /* 0x00000008d9078810 */ /* 0x000fe40007ffe0ff */
[----:B------:R-:W-:Y:S01]  /*49d0*/  @!P0 FSEL R5, R5, -INF , !P1 ;  /* 0xff80000005058808 */ /* 0x000fe20004800000 */
[----:B--2---:R-:W-:Y:S01]  /*49e0*/  FFMA.FTZ R6, R236, UR5, R186 ;  /* 0x00000005ec067c23 */ /* 0x004fe200080100ba */
[----:B------:R1:W-:Y:S01]  /*49f0*/  MUFU.EX2 R114, R8 ;  /* 0x0000000800727308 */ /* 0x0003e20000000800 */
[-C--:B------:R-:W-:Y:S02]  /*4a00*/  @!P0 ISETP.GE.AND P1, PT, R7, R4.reuse, PT ;  /* 0x000000040700820c */ /* 0x080fe40003f26270 */
[--C-:B------:R-:W-:Y:S01]  /*4a10*/  FFMA.FTZ R5, R5, UR17, -R0.reuse ;  /* 0x0000001105057c23 */ /* 0x100fe20008010800 */
[----:B------:R-:W-:Y:S06]  /*4a20*/  @!P0 FSEL R6, R6, -INF , !P2 ;  /* 0xff80000006068808 */ /* 0x000fec0005000000 */
[----:B------:R3:W-:Y:S01]  /*4a30*/  MUFU.EX2 R193, R5 ;  /* 0x0000000500c17308 */ /* 0x0007e20000000800 */
[----:B------:R-:W-:Y:S09]  /*4a40*/  FFMA.FTZ R6, R6, UR17, -R0 ;  /* 0x0000001106067c23 */ /* 0x000ff20008010800 */
[----:B------:R2:W-:Y:S01]  /*4a50*/  MUFU.EX2 R194, R6 ;  /* 0x0000000600c27308 */ /* 0x0005e20000000800 */
[----:B-1----:R-:W-:Y:S09]  /*4a60*/  @!P0 IADD3 R8, R217, 0x9, RZ ;  /* 0x00000009d9088810 */ /* 0x002ff20007ffe0ff */
[----:B------:R1:W4:Y:S01]  /*4a70*/  MUFU.TANH R185, R10 ;  /* 0x0000000a00b97308 */ /* 0x0003220000002400 */
[----:B---3--:R-:W-:Y:S09]  /*4a80*/  FFMA.FTZ R5, R239, UR5, R102 ;  /* 0x00000005ef057c23 */ /* 0x008ff20008010066 */
[----:B------:R-:W3:Y:S01]  /*4a90*/  MUFU.TANH R101, R13 ;  /* 0x0000000d00657308 */ /* 0x000ee20000002400 */
[----:B--2---:R-:W-:Y:S05]  /*4aa0*/  FFMA.FTZ R6, R238, UR5, R103 ;  /* 0x00000005ee067c23 */ /* 0x004fea0008010067 */
[----:B------:R-:W-:Y:S02]  /*4ab0*/  @!P0 FSEL R6, R6, -INF , !P1 ;  /* 0xff80000006068808 */ /* 0x000fe40004800000 */
[-C--:B------:R-:W-:Y:S02]  /*4ac0*/  @!P0 ISETP.GE.AND P1, PT, R8, R4.reuse, PT ;  /* 0x000000040800820c */ /* 0x080fe40003f26270 */
[----:B------:R-:W2:Y:S01]  /*4ad0*/  MUFU.TANH R182, R14 ;  /* 0x0000000e00b67308 */ /* 0x000ea20000002400 */
[----:B-1----:R-:W-:Y:S01]  /*4ae0*/  @!P0 IADD3 R10, R217, 0x11, RZ ;  /* 0x00000011d90a8810 */ /* 0x002fe20007ffe0ff */
[--C-:B------:R-:W-:Y:S01]  /*4af0*/  FFMA.FTZ R6, R6, UR17, -R2.reuse ;  /* 0x0000001106067c23 */ /* 0x100fe20008010802 */
[----:B------:R-:W-:Y:S02]  /*4b00*/  @!P0 FSEL R5, R5, -INF , !P1 ;  /* 0xff80000005058808 */ /* 0x000fe40004800000 */
[-C--:B------:R-:W-:Y:S02]  /*4b10*/  @!P0 ISETP.GE.AND P1, PT, R7, R3.reuse, PT ;  /* 0x000000030700820c */ /* 0x080fe40003f26270 */
[----:B------:R-:W-:Y:S03]  /*4b20*/  @!P0 IADD3 R7, R217, 0x10, RZ ;  /* 0x00000010d9078810 */ /* 0x000fe60007ffe0ff */
[----:B------:R4:W-:Y:S01]  /*4b30*/  MUFU.EX2 R113, R6 ;  /* 0x0000000600717308 */ /* 0x0009e20000000800 */
[----:B------:R-:W-:Y:S01]  /*4b40*/  FFMA.FTZ R5, R5, UR17, -R2 ;  /* 0x0000001105057c23 */ /* 0x000fe20008010802 */
[-C--:B------:R-:W-:Y:S08]  /*4b50*/  @!P0 ISETP.GE.AND P2, PT, R10, R4.reuse, PT ;  /* 0x000000040a00820c */ /* 0x080ff00003f46270 */
[----:B------:R1:W-:Y:S10]  /*4b60*/  MUFU.EX2 R109, R5 ;  /* 0x00000005006d7308 */ /* 0x0003f40000000800 */
[----:B------:R-:W2:Y:S01]  /*4b70*/  MUFU.TANH R181, R15 ;  /* 0x0000000f00b57308 */ /* 0x000ea20000002400 */
[----:B----4-:R-:W-:Y:S05]  /*4b80*/  FFMA.FTZ R6, R238, UR5, R185 ;  /* 0x00000005ee067c23 */ /* 0x010fea00080100b9 */
[----:B------:R-:W-:Y:S02]  /*4b90*/  @!P0 FSEL R6, R6, -INF , !P1 ;  /* 0xff80000006068808 */ /* 0x000fe40004800000 */
[-C--:B------:R-:W-:Y:S01]  /*4ba0*/  @!P0 ISETP.GE.AND P1, PT, R8, R3.reuse, PT ;  /* 0x000000030800820c */ /* 0x080fe20003f26270 */
[----:B-1----:R-:W-:Y:S01]  /*4bb0*/  FFMA.FTZ R5, R239, UR5, R184 ;  /* 0x00000005ef057c23 */ /* 0x002fe200080100b8 */
[----:B------:R-:W1:Y:S01]  /*4bc0*/  MUFU.TANH R100, R16 ;  /* 0x0000001000647308 */ /* 0x000e620000002400 */
[--C-:B------:R-:W-:Y:S03]  /*4bd0*/  FFMA.FTZ R6, R6, UR17, -R0.reuse ;  /* 0x0000001106067c23 */ /* 0x100fe60008010800 */
[----:B------:R-:W-:Y:S02]  /*4be0*/  @!P0 FSEL R5, R5, -INF , !P1 ;  /* 0xff80000005058808 */ /* 0x000fe40004800000 */
[-C--:B------:R-:W-:Y:S04]  /*4bf0*/  @!P0 ISETP.GE.AND P1, PT, R7, R4.reuse, PT ;  /* 0x000000040700820c */ /* 0x080fe80003f26270 */
[----:B------:R4:W-:Y:S01]  /*4c00*/  MUFU.EX2 R191, R6 ;  /* 0x0000000600bf7308 */ /* 0x0009e20000000800 */
[----:B------:R-:W-:Y:S09]  /*4c10*/  FFMA.FTZ R5, R5, UR17, -R0 ;  /* 0x0000001105057c23 */ /* 0x000ff20008010800 */
[----:B------:R3:W-:Y:S10]  /*4c20*/  MUFU.EX2 R189, R5 ;  /* 0x0000000500bd7308 */ /* 0x0007f40000000800 */
[----:B------:R-:W1:Y:S01]  /*4c30*/  MUFU.TANH R111, R18 ;  /* 0x00000012006f7308 */ /* 0x000e620000002400 */
[----:B----4-:R-:W-:Y:S05]  /*4c40*/  FFMA.FTZ R6, R240, UR5, R106 ;  /* 0x00000005f0067c23 */ /* 0x010fea000801006a */
[----:B------:R-:W-:Y:S02]  /*4c50*/  @!P0 FSEL R6, R6, -INF , !P1 ;  /* 0xff80000006068808 */ /* 0x000fe40004800000 */
[----:B------:R-:W-:Y:S01]  /*4c60*/  IADD3 R8, P1, R235, UR15, RZ ;  /* 0x0000000feb087c10 */ /* 0x000fe2000ff3e0ff */
[----:B---3--:R-:W-:Y:S01]  /*4c70*/  FFMA.FTZ R5, R241, UR5, R101 ;  /* 0x00000005f1057c23 */ /* 0x008fe20008010065 */
[----:B------:R-:W3:Y:S01]  /*4c80*/  MUFU.TANH R67, R17 ;  /* 0x0000001100437308 */ /* 0x000ee20000002400 */
[--C-:B------:R-:W-:Y:S01]  /*4c90*/  FFMA.FTZ R6, R6, UR17, -R2.reuse ;  /* 0x0000001106067c23 */ /* 0x100fe20008010802 */
[----:B------:R-:W-:Y:S02]  /*4ca0*/  IADD3.X R9, R234, UR14, RZ, P1, !PT ;  /* 0x0000000eea097c10 */ /* 0x000fe40008ffe4ff */
[----:B------:R-:W-:Y:S02]  /*4cb0*/  @!P0 FSEL R5, R5, -INF , !P2 ;  /* 0xff80000005058808 */ /* 0x000fe40005000000 */
[-C--:B------:R-:W-:Y:S01]  /*4cc0*/  @!P0 ISETP.GE.AND P1, PT, R7, R3.reuse, PT ;  /* 0x000000030700820c */ /* 0x080fe20003f26270 */
[----:B------:R-:W4:Y:S03]  /*4cd0*/  LDG.E R66, desc[UR6][R8.64] ;  /* 0x0000000608427981 */ /* 0x000f26000c1e1900 */
[----:B------:R2:W-:Y:S01]  /*4ce0*/  MUFU.EX2 R115, R6 ;  /* 0x0000000600737308 */ /* 0x0005e20000000800 */
[----:B------:R-:W-:Y:S01]  /*4cf0*/  FFMA.FTZ R5, R5, UR17, -R2 ;  /* 0x0000001105057c23 */ /* 0x000fe20008010802 */
[----:B------:R-:W-:Y:S01]  /*4d00*/  @!P0 IADD3 R7, R217, 0x19, RZ ;  /* 0x00000019d9078810 */ /* 0x000fe20007ffe0ff */
[----:B------:R3:W4:Y:S07]  /*4d10*/  LDG.E R65, desc[UR6][R8.64+0x20] ;  /* 0x0000200608417981 */ /* 0x00072e000c1e1900 */
[----:B------:R1:W-:Y:S10]  /*4d20*/  MUFU.EX2 R112, R5 ;  /* 0x0000000500707308 */ /* 0x0003f40000000800 */
[----:B------:R-:W3:Y:S01]  /*4d30*/  MUFU.TANH R110, R19 ;  /* 0x00000013006e7308 */ /* 0x000ee20000002400 */
[----:B--2---:R-:W-:Y:S05]  /*4d40*/  FFMA.FTZ R6, R240, UR5, R182 ;  /* 0x00000005f0067c23 */ /* 0x004fea00080100b6 */
[----:B------:R-:W-:Y:S02]  /*4d50*/  @!P0 FSEL R6, R6, -INF , !P1 ;  /* 0xff80000006068808 */ /* 0x000fe40004800000 */
[-C--:B------:R-:W-:Y:S01]  /*4d60*/  @!P0 ISETP.GE.AND P1, PT, R10, R3.reuse, PT ;  /* 0x000000030a00820c */ /* 0x080fe20003f26270 */
[----:B-1----:R-:W-:Y:S01]  /*4d70*/  FFMA.FTZ R5, R241, UR5, R181 ;  /* 0x00000005f1057c23 */ /* 0x002fe200080100b5 */
[----:B------:R-:W-:Y:S01]  /*4d80*/  @!P0 IADD3 R10, R217, 0x18, RZ ;  /* 0x00000018d90a8810 */ /* 0x000fe20007ffe0ff */
[--C-:B------:R-:W-:Y:S03]  /*4d90*/  FFMA.FTZ R6, R6, UR17, -R0.reuse ;  /* 0x0000001106067c23 */ /* 0x100fe60008010800 */
[----:B------:R-:W-:Y:S01]  /*4da0*/  @!P0 FSEL R5, R5, -INF , !P1 ;  /* 0xff80000005058808 */ /* 0x000fe20004800000 */
[----:B------:R1:W-:Y:S01]  /*4db0*/  MUFU.EX2 R190, R6 ;  /* 0x0000000600be7308 */ /* 0x0003e20000000800 */
[CC--:B------:R-:W-:Y:S02]  /*4dc0*/  @!P0 ISETP.GE.AND P1, PT, R10.reuse, R4.reuse, PT ;  /* 0x000000040a00820c */ /* 0x0c0fe40003f26270 */
[-C--:B------:R-:W-:Y:S01]  /*4dd0*/  @!P0 ISETP.GE.AND P2, PT, R10, R3.reuse, PT ;  /* 0x000000030a00820c */ /* 0x080fe20003f46270 */
[----:B------:R-:W-:Y:S06]  /*4de0*/  FFMA.FTZ R5, R5, UR17, -R0 ;  /* 0x0000001105057c23 */ /* 0x000fec0008010800 */
[----:B------:R3:W-:Y:S01]  /*4df0*/  MUFU.EX2 R192, R5 ;  /* 0x0000000500c07308 */ /* 0x0007e20000000800 */
[----:B-1----:R-:W-:Y:S05]  /*4e00*/  FFMA.FTZ R6, R242, UR5, R100 ;  /* 0x00000005f2067c23 */ /* 0x002fea0008010064 */
[----:B------:R-:W-:Y:S02]  /*4e10*/  @!P0 FSEL R6, R6, -INF , !P1 ;  /* 0xff80000006068808 */ /* 0x000fe40004800000 */
[----:B------:R-:W-:Y:S01]  /*4e20*/  @!P0 ISETP.GE.AND P1, PT, R7, R4, PT ;  /* 0x000000040700820c */ /* 0x000fe20003f26270 */
[----:B------:R-:W-:Y:S01]  /*4e30*/  FFMA.FTZ R4, R242, UR5, R111 ;  /* 0x00000005f2047c23 */ /* 0x000fe2000801006f */
[----:B---3--:R-:W-:Y:S01]  /*4e40*/  FFMA.FTZ R5, R243, UR5, R67 ;  /* 0x00000005f3057c23 */ /* 0x008fe20008010043 */
[----:B------:R-:W-:Y:S03]  /*4e50*/  FFMA.FTZ R6, R6, UR17, -R2 ;  /* 0x0000001106067c23 */ /* 0x000fe60008010802 */
[----:B------:R-:W-:Y:S01]  /*4e60*/  @!P0 FSEL R4, R4, -INF , !P2 ;  /* 0xff80000004048808 */ /* 0x000fe20005000000 */
[----:B------:R-:W-:Y:S01]  /*4e70*/  MUFU.EX2 R108, R6 ;  /* 0x00000006006c7308 */ /* 0x000fe20000000800 */
[----:B------:R-:W-:Y:S02]  /*4e80*/  @!P0 FSEL R5, R5, -INF , !P1 ;  /* 0xff80000005058808 */ /* 0x000fe40004800000 */
[----:B------:R-:W-:Y:S01]  /*4e90*/  @!P0 ISETP.GE.AND P1, PT, R7, R3, PT ;  /* 0x000000030700820c */ /* 0x000fe20003f26270 */
[----:B------:R-:W-:Y:S01]  /*4ea0*/  FFMA.FTZ R4, R4, UR17, -R0 ;  /* 0x0000001104047c23 */ /* 0x000fe20008010800 */
[----:B------:R-:W-:Y:S01]  /*4eb0*/  FFMA.FTZ R3, R243, UR5, R110 ;  /* 0x00000005f3037c23 */ /* 0x000fe2000801006e */
[----:B------:R-:W-:Y:S01]  /*4ec0*/  FFMA.FTZ R2, R5, UR17, -R2 ;  /* 0x0000001105027c23 */ /* 0x000fe20008010802 */
[----:B------:R-:W-:Y:S03]  /*4ed0*/  F2FP.BF16.F32.PACK_AB R5, R112, R115 ;  /* 0x000000737005723e */ /* 0x000fe600000010ff */
[----:B------:R1:W-:Y:S01]  /*4ee0*/  MUFU.EX2 R188, R4 ;  /* 0x0000000400bc7308 */ /* 0x0003e20000000800 */
[----:B------:R-:W-:Y:S02]  /*4ef0*/  @!P0 FSEL R3, R3, -INF , !P1 ;  /* 0xff80000003038808 */ /* 0x000fe40004800000 */
[----:B------:R-:W-:Y:S03]  /*4f00*/  PLOP3.LUT P1, PT, PT, PT, UP0, 0x80, 0x0 ;  /* 0x000000000000781c */ /* 0x000fe60003f2f008 */
[----:B------:R-:W-:Y:S04]  /*4f10*/  FFMA.FTZ R0, R3, UR17, -R0 ;  /* 0x0000001103007c23 */ /* 0x000fe80008010800 */
[----:B------:R2:W3:Y:S01]  /*4f20*/  MUFU.EX2 R107, R2 ;  /* 0x00000002006b7308 */ /* 0x0004e20000000800 */
[----:B------:R-:W-:Y:S05]  /*4f30*/  F2FP.BF16.F32.PACK_AB R3, R193, R194 ;  /* 0x000000c2c103723e */ /* 0x000fea00000010ff */
[----:B------:R3:W-:Y:S04]  /*4f40*/  STS [R230+0x12400], R3 ;  /* 0x01240003e6007388 */ /* 0x0007e80000000800 */
[----:B------:R3:W3:Y:S01]  /*4f50*/  MUFU.EX2 R187, R0 ;  /* 0x0000000000bb7308 */ /* 0x0006e20000000800 */
[----:B-1----:R-:W-:Y:S05]  /*4f60*/  F2FP.BF16.F32.PACK_AB R4, R114, R180 ;  /* 0x000000b47204723e */ /* 0x002fea00000010ff */
[----:B------:R1:W-:Y:S01]  /*4f70*/  STS [R230+0x12000], R4 ;  /* 0x01200004e6007388 */ /* 0x0003e20000000800 */
[----:B--2---:R-:W-:Y:S05]  /*4f80*/  F2FP.BF16.F32.PACK_AB R2, R109, R113 ;  /* 0x000000716d02723e */ /* 0x004fea00000010ff */
[----:B------:R2:W-:Y:S01]  /*4f90*/  STS [R232+0x12000], R2 ;  /* 0x01200002e8007388 */ /* 0x0005e20000000800 */
[----:B---3--:R-:W-:Y:S05]  /*4fa0*/  F2FP.BF16.F32.PACK_AB R0, R189, R191 ;  /* 0x000000bfbd00723e */ /* 0x008fea00000010ff */
[----:B------:R3:W-:Y:S01]  /*4fb0*/  STS [R232+0x12400], R0 ;  /* 0x01240000e8007388 */ /* 0x0007e20000000800 */
[----:B------:R-:W-:Y:S03]  /*4fc0*/  F2FP.BF16.F32.PACK_AB R3, R107, R108 ;  /* 0x0000006c6b03723e */ /* 0x000fe600000010ff */
[----:B------:R-:W-:Y:S01]  /*4fd0*/  STS [R229+0x12000], R5 ;  /* 0x01200005e5007388 */ /* 0x000fe20000000800 */
[----:B-1----:R-:W-:Y:S05]  /*4fe0*/  F2FP.BF16.F32.PACK_AB R4, R192, R190 ;  /* 0x000000bec004723e */ /* 0x002fea00000010ff */
[----:B------:R-:W-:Y:S01]  /*4ff0*/  STS [R229+0x12400], R4 ;  /* 0x01240004e5007388 */ /* 0x000fe20000000800 */
[----:B--2---:R-:W-:Y:S03]  /*5000*/  F2FP.BF16.F32.PACK_AB R2, R187, R188 ;  /* 0x000000bcbb02723e */ /* 0x004fe600000010ff */
[----:B------:R1:W-:Y:S04]  /*5010*/  STS [R231+0x12000], R3 ;  /* 0x01200003e7007388 */ /* 0x0003e80000000800 */
[----:B------:R2:W-:Y:S01]  /*5020*/  STS [R231+0x12400], R2 ;  /* 0x01240002e7007388 */ /* 0x0005e20000000800 */
[----:B---3--:R-:W-:Y:S05]  /*5030*/  LEA R0, R213, UR4, 0x1 ;  /* 0x00000004d5007c11 */ /* 0x008fea000f8e08ff */
[----:B------:R-:W3:Y:S01]  /*5040*/  LDSM.16.M88.4 R16, [R0+0x8000] ;  /* 0x008000000010783b */ /* 0x000ee20000000200 */
[CC--:B-1----:R-:W-:Y:S02]  /*5050*/  IADD3 R3, R205.reuse, R0.reuse, RZ ;  /* 0x00000000cd037210 */ /* 0x0c2fe40007ffe0ff */
[----:B--2---:R-:W-:Y:S05]  /*5060*/  IADD3 R2, R208, R0, RZ ;  /* 0x00000000d0027210 */ /* 0x004fea0007ffe0ff */
[----:B------:R-:W-:Y:S01]  /*5070*/  LDSM.16.M88.4 R56, [R3+0x8000] ;  /* 0x008000000338783b */ /* 0x000fe20000000200 */
[----:B------:R-:W-:Y:S07]  /*5080*/  IADD3 R64, R205, R2, RZ ;  /* 0x00000002cd407210 */ /* 0x000fee0007ffe0ff */
[----:B------:R-:W1:Y:S08]  /*5090*/  LDSM.16.M88.4 R52, [R2+0x8000] ;  /* 0x008000000234783b */ /* 0x000e700000000200 */
[----:B------:R-:W2:Y:S01]  /*50a0*/  LDSM.16.M88.4 R60, [R64+0x8000] ;  /* 0x00800000403c783b */ /* 0x000ea20000000200 */
[C---:B---3--:R-:W-:Y:S06]  /*50b0*/  HMMA.16816.F32.BF16 R4, R16.reuse, R116, RZ ;  /* 0x000000741004723c */ /* 0x048fec00000418ff */
[C---:B------:R-:W-:Y:S06]  /*50c0*/  HMMA.16816.F32.BF16 R8, R16.reuse, R118, RZ ;  /* 0x000000761008723c */ /* 0x040fec00000418ff */
[C---:B------:R-:W-:Y:S06]  /*50d0*/  HMMA.16816.F32.BF16 R12, R16.reuse, R120, RZ ;  /* 0x00000078100c723c */ /* 0x040fec00000418ff */
[----:B------:R-:W-:Y:S06]  /*50e0*/  HMMA.16816.F32.BF16 R16, R16, R122, RZ ;  /* 0x0000007a1010723c */ /* 0x000fec00000418ff */
[C---:B-1----:R-:W-:Y:S06]  /*50f0*/  HMMA.16816.F32.BF16 R4, R52.reuse, R124, R4 ;  /* 0x0000007c3404723c */ /* 0x042fec0000041804 */
[C---:B------:R-:W-:Y:S06]  /*5100*/  HMMA.16816.F32.BF16 R8, R52.reuse, R126, R8 ;  /* 0x0000007e3408723c */ /* 0x040fec0000041808 */
[C---:B------:R-:W-:Y:S06]  /*5110*/  HMMA.16816.F32.BF16 R12, R52.reuse, R128, R12 ;  /* 0x00000080340c723c */ /* 0x040fec000004180c */
[----:B------:R-:W-:Y:S01]  /*5120*/  HMMA.16816.F32.BF16 R16, R52, R130, R16 ;  /* 0x000000823410723c */ /* 0x000fe20000041810 */
[----:B------:R1:W3:Y:S05]  /*5130*/  LDSM.16.M88.4 R52, [R0+0xa000] ;  /* 0x00a000000034783b */ /* 0x0002ea0000000200 */
[C---:B------:R-:W-:Y:S06]  /*5140*/  HMMA.16816.F32.BF16 R4, R56.reuse, R132, R4 ;  /* 0x000000843804723c */ /* 0x040fec0000041804 */
[C---:B------:R-:W-:Y:S06]  /*5150*/  HMMA.16816.F32.BF16 R8, R56.reuse, R134, R8 ;  /* 0x000000863808723c */ /* 0x040fec0000041808 */
[C---:B------:R-:W-:Y:S06]  /*5160*/  HMMA.16816.F32.BF16 R12, R56.reuse, R136, R12 ;  /* 0x00000088380c723c */ /* 0x040fec000004180c */
[----:B------:R-:W-:Y:S01]  /*5170*/  HMMA.16816.F32.BF16 R16, R56, R138, R16 ;  /* 0x0000008a3810723c */ /* 0x000fe20000041810 */
[----:B------:R3:W4:Y:S04]  /*5180*/  LDSM.16.M88.4 R56, [R2+0xa000] ;  /* 0x00a000000238783b */ /* 0x0007280000000200 */
[----:B-1----:R-:W-:Y:S01]  /*5190*/  FFMA.FTZ R0, -R104, R104, 1 ;  /* 0x3f80000068007423 */ /* 0x002fe20000010168 */
[C---:B--2---:R-:W-:Y:S06]  /*51a0*/  HMMA.16816.F32.BF16 R4, R60.reuse, R140, R4 ;  /* 0x0000008c3c04723c */ /* 0x044fec0000041804 */
[C---:B------:R-:W-:Y:S06]  /*51b0*/  HMMA.16816.F32.BF16 R8, R60.reuse, R142, R8 ;  /* 0x0000008e3c08723c */ /* 0x040fec0000041808 */
[C---:B------:R-:W-:Y:S06]  /*51c0*/  HMMA.16816.F32.BF16 R12, R60.reuse, R144, R12 ;  /* 0x000000903c0c723c */ /* 0x040fec000004180c */
[----:B------:R-:W-:Y:S01]  /*51d0*/  HMMA.16816.F32.BF16 R16, R60, R146, R16 ;  /* 0x000000923c10723c */ /* 0x000fe20000041810 */
[----:B------:R-:W1:Y:S04]  /*51e0*/  LDSM.16.M88.4 R60, [R3+0xa000] ;  /* 0x00a00000033c783b */ /* 0x000e680000000200 */
[----:B---3--:R-:W-:Y:S01]  /*51f0*/  FFMA.FTZ R2, -R105, R105, 1 ;  /* 0x3f80000069027423 */ /* 0x008fe20000010169 */
[C---:B------:R-:W-:Y:S05]  /*5200*/  HMMA.16816.F32.BF16 R4, R52.reuse, R148, R4 ;  /* 0x000000943404723c */ /* 0x040fea0000041804 */
[----:B------:R-:W-:Y:S01]  /*5210*/  FMUL.FTZ R2, R2, UR9 ;  /* 0x0000000902027c20 */ /* 0x000fe20008410000 */
[C---:B------:R-:W-:Y:S06]  /*5220*/  HMMA.16816.F32.BF16 R8, R52.reuse, R150, R8 ;  /* 0x000000963408723c */ /* 0x040fec0000041808 */
[C---:B------:R-:W-:Y:S06]  /*5230*/  HMMA.16816.F32.BF16 R12, R52.reuse, R152, R12 ;  /* 0x00000098340c723c */ /* 0x040fec000004180c */
[----:B------:R-:W-:Y:S01]  /*5240*/  HMMA.16816.F32.BF16 R16, R52, R154, R16 ;  /* 0x0000009a3410723c */ /* 0x000fe20000041810 */
[----:B------:R-:W2:Y:S05]  /*5250*/  LDSM.16.M88.4 R52, [R64+0xa000] ;  /* 0x00a000004034783b */ /* 0x000eaa0000000200 */
        /* <DEDUP_REMOVED lines=13> */
[----:B------:R-:W-:Y:S01]  /*5330*/  FADD.FTZ R4, -R66, R5 ;  /* 0x0000000542047221 */ /* 0x000fe20000010100 */
[----:B------:R-:W-:Y:S03]  /*5340*/  FADD.FTZ R6, -R65, R6 ;  /* 0x0000000641067221 */ /* 0x000fe60000010100 */
[----:B------:R-:W-:Y:S01]  /*5350*/  FMUL.FTZ R3, R180, R3 ;  /* 0x00000003b4037220 */ /* 0x000fe20000410000 */
[C---:B------:R-:W-:Y:S01]  /*5360*/  FADD.FTZ R5, -R66.reuse, R8 ;  /* 0x0000000842057221 */ /* 0x040fe20000010100 */
[----:B------:R-:W-:Y:S01]  /*5370*/  FADD.FTZ R8, -R66, R9 ;  /* 0x0000000942087221 */ /* 0x000fe20000010100 */
[----:B------:R-:W-:Y:S01]  /*5380*/  FMUL.FTZ R4, R114, R4 ;  /* 0x0000000472047220 */ /* 0x000fe20000410000 */
[----:B------:R-:W-:Y:S01]  /*5390*/  FMUL.FTZ R9, R0, UR9 ;  /* 0x0000000900097c20 */ /* 0x000fe20008410000 */
[----:B------:R-:W-:Y:S01]  /*53a0*/  FMUL.FTZ R2, R2, R3 ;  /* 0x0000000302027220 */ /* 0x000fe20000410000 */
[----:B------:R-:W-:Y:S01]  /*53b0*/  FFMA.FTZ R0, -R103, R103, 1 ;  /* 0x3f80000067007423 */ /* 0x000fe20000010167 */
[----:B------:R-:W-:Y:S01]  /*53c0*/  FFMA.FTZ R3, -R102, R102, 1 ;  /* 0x3f80000066037423 */ /* 0x000fe20000010166 */
[----:B------:R-:W-:Y:S01]  /*53d0*/  FMUL.FTZ R9, R9, R4 ;  /* 0x0000000409097220 */ /* 0x000fe20000410000 */
[C---:B------:R-:W-:Y:S01]  /*53e0*/  FADD.FTZ R12, -R66.reuse, R12 ;  /* 0x0000000c420c7221 */ /* 0x040fe20000010100 */
[----:B------:R-:W-:Y:S01]  /*53f0*/  FADD.FTZ R13, -R66, R13 ;  /* 0x0000000d420d7221 */ /* 0x000fe20000010100 */
[----:B------:R-:W-:Y:S01]  /*5400*/  FMUL.FTZ R5, R113, R5 ;  /* 0x0000000571057220 */ /* 0x000fe20000410000 */
[----:B------:R-:W-:Y:S01]  /*5410*/  FMUL.FTZ R0, R0, UR9 ;  /* 0x0000000900007c20 */ /* 0x000fe20008410000 */
[----:B------:R-:W-:Y:S01]  /*5420*/  F2FP.BF16.F32.PACK_AB R9, R9, R2 ;  /* 0x000000020909723e */ /* 0x000fe200000010ff */
[C---:B------:R-:W-:Y:S01]  /*5430*/  FADD.FTZ R4, -R66.reuse, R16 ;  /* 0x0000001042047221 */ /* 0x040fe20000010100 */
[----:B------:R-:W-:Y:S01]  /*5440*/  FADD.FTZ R66, -R66, R17 ;  /* 0x0000001142427221 */ /* 0x000fe20000010100 */
[----:B------:R-:W-:Y:S01]  /*5450*/  FMUL.FTZ R16, R3, UR9 ;  /* 0x0000000903107c20 */ /* 0x000fe20008410000 */
[----:B------:R-:W-:Y:S01]  /*5460*/  FMUL.FTZ R17, R115, R12 ;  /* 0x0000000c73117220 */ /* 0x000fe20000410000 */
[----:B------:R-:W-:Y:S01]  /*5470*/  FMUL.FTZ R52, R112, R13 ;  /* 0x0000000d70347220 */ /* 0x000fe20000410000 */
[----:B------:R-:W-:Y:S01]  /*5480*/  FMUL.FTZ R8, R109, R8 ;  /* 0x000000086d087220 */ /* 0x000fe20000410000 */
[----:B------:R-:W-:Y:S01]  /*5490*/  FFMA.FTZ R2, -R106, R106, 1 ;  /* 0x3f8000006a027423 */ /* 0x000fe2000001016a */
[----:B------:R-:W-:Y:S01]  /*54a0*/  FFMA.FTZ R12, -R101, R101, 1 ;  /* 0x3f800000650c7423 */ /* 0x000fe20000010165 */
        /* <DEDUP_REMOVED lines=14> */
[----:B------:R-:W-:Y:S01]  /*5590*/  F2FP.BF16.F32.PACK_AB R16, R16, R0 ;  /* 0x000000001010723e */ /* 0x000fe200000010ff */
[----:B------:R-:W-:Y:S01]  /*55a0*/  FADD.FTZ R7, -R65, R7 ;  /* 0x0000000741077221 */ /* 0x000fe20000010100 */
[----:B------:R-:W-:Y:S01]  /*55b0*/  FFMA.FTZ R0, -R186, R186, 1 ;  /* 0x3f800000ba007423 */ /* 0x000fe200000101ba */
[----:B------:R-:W-:Y:S01]  /*55c0*/  FFMA.FTZ R8, -R183, R183, 1 ;  /* 0x3f800000b7087423 */ /* 0x000fe200000101b7 */
[----:B------:R-:W-:Y:S01]  /*55d0*/  F2FP.BF16.F32.PACK_AB R12, R12, R2 ;  /* 0x000000020c0c723e */ /* 0x000fe200000010ff */
[----:B------:R-:W-:Y:S01]  /*55e0*/  FMUL.FTZ R2, R194, R6 ;  /* 0x00000006c2027220 */ /* 0x000fe20000410000 */
[----:B------:R-:W-:Y:S01]  /*55f0*/  F2FP.BF16.F32.PACK_AB R13, R13, R3 ;  /* 0x000000030d0d723e */ /* 0x000fe200000010ff */
[----:B------:R-:W-:Y:S01]  /*5600*/  FMUL.FTZ R3, R193, R7 ;  /* 0x00000007c1037220 */ /* 0x000fe20000410000 */
[----:B------:R-:W-:Y:S01]  /*5610*/  FMUL.FTZ R0, R0, UR9 ;  /* 0x0000000900007c20 */ /* 0x000fe20008410000 */
[----:B------:R-:W-:Y:S01]  /*5620*/  FMUL.FTZ R8, R8, UR9 ;  /* 0x0000000908087c20 */ /* 0x000fe20008410000 */
[C---:B------:R-:W-:Y:S01]  /*5630*/  FADD.FTZ R4, -R65.reuse, R10 ;  /* 0x0000000a41047221 */ /* 0x040fe20000010100 */
[C---:B------:R-:W-:Y:S01]  /*5640*/  FADD.FTZ R5, -R65.reuse, R11 ;  /* 0x0000000b41057221 */ /* 0x040fe20000010100 */
[----:B------:R-:W-:Y:S01]  /*5650*/  FMUL.FTZ R0, R0, R2 ;  /* 0x0000000200007220 */ /* 0x000fe20000410000 */
[----:B------:R-:W-:Y:S01]  /*5660*/  FMUL.FTZ R8, R8, R3 ;  /* 0x0000000308087220 */ /* 0x000fe20000410000 */
[C---:B------:R-:W-:Y:S01]  /*5670*/  FADD.FTZ R6, -R65.reuse, R14 ;  /* 0x0000000e41067221 */ /* 0x040fe20000010100 */
[----:B------:R-:W-:Y:S01]  /*5680*/  FADD.FTZ R3, -R65, R15 ;  /* 0x0000000f41037221 */ /* 0x000fe20000010100 */
[----:B------:R-:W-:Y:S01]  /*5690*/  FFMA.FTZ R2, -R185, R185, 1 ;  /* 0x3f800000b9027423 */ /* 0x000fe200000101b9 */
[----:B------:R-:W-:Y:S01]  /*56a0*/  FFMA.FTZ R17, -R184, R184, 1 ;  /* 0x3f800000b8117423 */ /* 0x000fe200000101b8 */
[C---:B------:R-:W-:Y:S01]  /*56b0*/  FADD.FTZ R7, -R65.reuse, R18 ;  /* 0x0000001241077221 */ /* 0x040fe20000010100 */
[----:B------:R-:W-:Y:S01]  /*56c0*/  FADD.FTZ R19, -R65, R19 ;  /* 0x0000001341137221 */ /* 0x000fe20000010100 */
[----:B------:R-:W-:Y:S01]  /*56d0*/  FFMA.FTZ R11, -R182, R182, 1 ;  /* 0x3f800000b60b7423 */ /* 0x000fe200000101b6 */
[----:B------:R-:W-:Y:S01]  /*56e0*/  FFMA.FTZ R10, -R181, R181, 1 ;  /* 0x3f800000b50a7423 */ /* 0x000fe200000101b5 */
[----:B------:R-:W-:Y:S01]  /*56f0*/  FFMA.FTZ R15, -R111, R111, 1 ;  /* 0x3f8000006f0f7423 */ /* 0x000fe2000001016f */
[----:B------:R-:W-:Y:S01]  /*5700*/  FFMA.FTZ R14, -R110, R110, 1 ;  /* 0x3f8000006e0e7423 */ /* 0x000fe2000001016e */
[----:B------:R-:W-:Y:S01]  /*5710*/  FMUL.FTZ R18, R2, UR9 ;  /* 0x0000000902127c20 */ /* 0x000fe20008410000 */
[----:B------:R-:W-:Y:S01]  /*5720*/  F2FP.BF16.F32.PACK_AB R8, R8, R0 ;  /* 0x000000000808723e */ /* 0x000fe200000010ff */
[----:B------:R-:W-:Y:S01]  /*5730*/  FMUL.FTZ R4, R191, R4 ;  /* 0x00000004bf047220 */ /* 0x000fe20000410000 */
        /* <DEDUP_REMOVED lines=43> */
[C-C-:B--2---:R-:W-:Y:S01]  /*59f0*/  LEA.HI.X R5, R7.reuse, R5, R19.reuse, 0x5, P5 ;  /* 0x0000000507057211 */ /* 0x144fe200028f2c13 */
        /* <DEDUP_REMOVED lines=29> */
.L_x_600:
[----:B---3--:R-:W-:Y:S01]  /*5bd0*/  F2FP.BF16.F32.PACK_AB R2, R17, R18 ;  /* 0x000000121102723e */ /* 0x008fe200000010ff */
[----:B------:R-:W-:Y:S01]  /*5be0*/  STS [R230+0x10000], R9 ;  /* 0x01000009e6007388 */ /* 0x000fe20000000800 */
[----:B------:R-:W-:Y:S02]  /*5bf0*/  F2FP.BF16.F32.PACK_AB R0, R10, R11 ;  /* 0x0000000b0a00723e */ /* 0x000fe400000010ff */
[----:B------:R-:W-:Y:S01]  /*5c00*/  F2FP.BF16.F32.PACK_AB R3, R14, R15 ;  /* 0x0000000f0e03723e */ /* 0x000fe200000010ff */
        /* <DEDUP_REMOVED lines=8> */
[----:B-1----:R-:W-:Y:S05]  /*5c90*/  LEA R0, R214, UR4, 0x1 ;  /* 0x00000004d6007c11 */ /* 0x002fea000f8e08ff */
        /* <DEDUP_REMOVED lines=91> */
.L_x_601:
[----:B------:R-:W-:Y:S01]  /*6250*/  LDSM.16.M88.4 R64, [R210] ;  /* 0x00000000d240783b */ /* 0x000fe20000000200 */
[----:B-1----:R-:W-:Y:S01]  /*6260*/  @P1 IADD3 R2, P2, R235, UR13, RZ ;  /* 0x0000000deb021c10 */ /* 0x002fe2000ff5e0ff */
[----:B------:R-:W-:Y:S01]  /*6270*/  ULOP3.LUT UR10, UR8, 0x1, URZ, 0xc0, !UPT ;  /* 0x00000001080a7892 */ /* 0x000fe2000f8ec03f */
[----:B------:R-:W-:Y:S01]  /*6280*/  LEA R218, P0, R244, R218, 0x2 ;  /* 0x000000daf4da7211 */ /* 0x000fe200078010ff */
[----:B------:R-:W1:Y:S01]  /*6290*/  LDSM.16.MT88.4 R16, [R0+0xc000] ;  /* 0x00c000000010783b */ /* 0x000e620000004200 */
[----:B------:R-:W-:Y:S01]  /*62a0*/  @P1 IADD3.X R3, R234, UR12, RZ, P2, !PT ;  /* 0x0000000cea031c10 */ /* 0x000fe200097fe4ff */
[----:B------:R-:W-:Y:S01]  /*62b0*/  UISETP.NE.U32.AND UP1, UPT, UR10, 0x1, UPT ;  /* 0x000000010a00788c */ /* 0x000fe2000bf25070 */
[----:B------:R-:W-:Y:S01]  /*62c0*/  LEA.HI.X.SX32 R219, R244, R219, 0x2, P0 ;  /* 0x000000dbf4db7211 */ /* 0x000fe200000f16ff */
[----:B------:R-:W2:Y:S01]  /*62d0*/  LDSM.16.M88.4 R60, [R210+0x1000] ;  /* 0x00100000d23c783b */ /* 0x000ea20000000200 */
[----:B------:R-:W-:Y:S02]  /*62e0*/  UISETP.GT.AND UP3, UPT, UR8, UR34, UPT ;  /* 0x000000220800728c */ /* 0x000fe4000bf64270 */
[----:B------:R-:W-:Y:S01]  /*62f0*/  @UP0 UIADD3 UR11, UP2, UR13, -0x100, URZ ;  /* 0xffffff000d0b0890 */ /* 0x000fe2000ff5e03f */
[----:B------:R-:W3:Y:S01]  /*6300*/  LDSM.16.MT88.4 R100, [R0+0xe000] ;  /* 0x00e000000064783b */ /* 0x000ee20000004200 */
[----:B------:R-:W-:Y:S02]  /*6310*/  UIADD3 UR8, UR8, -0x1, URZ ;  /* 0xffffffff08087890 */ /* 0x000fe4000fffe03f */
[----:B------:R-:W-:Y:S01]  /*6320*/  @UP0 UIADD3.X UR10, UR12, -0x1, URZ, UP2, !UPT ;  /* 0xffffffff0c0a0890 */ /* 0x000fe200097fe43f */
[----:B------:R-:W-:Y:S02]  /*6330*/  LDSM.16.M88.4 R104, [R209] ;  /* 0x00000000d168783b */ /* 0x000fe40000000200 */
[----:B------:R-:W-:Y:S02]  /*6340*/  @UP0 UMOV UR13, UR11 ;  /* 0x0000000b000d0c82 */ /* 0x000fe40008000000 */
[----:B------:R-:W4:Y:S02]  /*6350*/  LDSM.16.MT88.4 R108, [R0+0xc800] ;  /* 0x00c80000006c783b */ /* 0x000f240000004200 */
[----:B------:R-:W-:Y:S02]  /*6360*/  @UP0 UMOV UR12, UR10 ;  /* 0x0000000a000c0c82 */ /* 0x000fe40008000000 */
[----:B------:R-:W4:Y:S04]  /*6370*/  LDSM.16.M88.4 R112, [R209+0x1000] ;  /* 0x00100000d170783b */ /* 0x000f280000000200 */
[----:B------:R-:W4:Y:S04]  /*6380*/  LDSM.16.MT88.4 R180, [R0+0xe800] ;  /* 0x00e8000000b4783b */ /* 0x000f280000004200 */
[----:B------:R-:W-:Y:S04]  /*6390*/  LDSM.16.M88.4 R184, [R211] ;  /* 0x00000000d3b8783b */ /* 0x000fe80000000200 */
[----:B------:R-:W4:Y:S04]  /*63a0*/  LDSM.16.MT88.4 R188, [R0+0xd000] ;  /* 0x00d0000000bc783b */ /* 0x000f280000004200 */
[----:B------:R-:W4:Y:S01]  /*63b0*/  LDSM.16.M88.4 R192, [R211+0x1000] ;  /* 0x00100000d3c0783b */ /* 0x000f220000000200 */
[-C--:B-1----:R-:W-:Y:S03]  /*63c0*/  HMMA.16816.F32.BF16 R4, R64, R16.reuse, RZ ;  /* 0x000000104004723c */ /* 0x082fe600000418ff */
[----:B------:R-:W-:Y:S04]  /*63d0*/  LDSM.16.M88.4 R196, [R212+0x1000] ;  /* 0x00100000d4c4783b */ /* 0x000fe80000000200 */
[----:B------:R-:W5:Y:S01]  /*63e0*/  @P1 LDG.E R221, desc[UR6][R2.64+-0x100] ;  /* 0xffff000602dd1981 */ /* 0x000f62000c1e1900 */
[C---:B--2---:R-:W-:Y:S03]  /*63f0*/  HMMA.16816.F32.BF16 R8, R60.reuse, R16, RZ ;  /* 0x000000103c08723c */ /* 0x044fe600000418ff */
[----:B------:R1:W5:Y:S03]  /*6400*/  @P1 LDG.E R228, desc[UR6][R2.64+-0xe0] ;  /* 0xffff200602e41981 */ /* 0x000366000c1e1900 */
[-C--:B------:R-:W-:Y:S06]  /*6410*/  HMMA.16816.F32.BF16 R12, R60, R18.reuse, RZ ;  /* 0x000000123c0c723c */ /* 0x080fec00000418ff */
[C---:B------:R-:W-:Y:S06]  /*6420*/  HMMA.16816.F32.BF16 R16, R64.reuse, R18, RZ ;  /* 0x000000124010723c */ /* 0x040fec00000418ff */
[-C--:B---3--:R-:W-:Y:S06]  /*6430*/  HMMA.16816.F32.BF16 R52, R64, R100.reuse, RZ ;  /* 0x000000644034723c */ /* 0x088fec00000418ff */
[C---:B------:R-:W-:Y:S02]  /*6440*/  HMMA.16816.F32.BF16 R56, R60.reuse, R100, RZ ;  /* 0x000000643c38723c */ /* 0x040fe400000418ff */
[----:B-1----:R-:W-:Y:S04]  /*6450*/  IMAD.MOV.U32 R2, RZ, RZ, R218 ;  /* 0x000000ffff027224 */ /* 0x002fe800078e00da */
[-C--:B------:R-:W-:Y:S01]  /*6460*/  HMMA.16816.F32.BF16 R60, R60, R102.reuse, RZ ;  /* 0x000000663c3c723c */ /* 0x080fe200000418ff */
[----:B------:R-:W-:Y:S05]  /*6470*/  IMAD.MOV.U32 R3, RZ, RZ, R219 ;  /* 0x000000ffff037224 */ /* 0x000fea00078e00db */
[----:B------:R-:W-:Y:S01]  /*6480*/  HMMA.16816.F32.BF16 R64, R64, R102, RZ ;  /* 0x000000664040723c */ /* 0x000fe200000418ff */
[----:B------:R-:W1:Y:S05]  /*6490*/  LDSM.16.MT88.4 R100, [R0+0xf000] ;  /* 0x00f000000064783b */ /* 0x000e6a0000004200 */
        /* <DEDUP_REMOVED lines=10> */
[----:B------:R3:W4:Y:S05]  /*6540*/  LDSM.16.MT88.4 R104, [R0+0xf800] ;  /* 0x00f800000068783b */ /* 0x00072a0000004200 */
[-C--:B------:R-:W-:Y:S06]  /*6550*/  HMMA.16816.F32.BF16 R4, R184, R188.reuse, R4 ;  /* 0x000000bcb804723c */ /* 0x080fec0000041804 */
[C---:B------:R-:W-:Y:S06]  /*6560*/  HMMA.16816.F32.BF16 R8, R192.reuse, R188, R8 ;  /* 0x000000bcc008723c */ /* 0x040fec0000041808 */
[-C--:B------:R-:W-:Y:S06]  /*6570*/  HMMA.16816.F32.BF16 R12, R192, R190.reuse, R12 ;  /* 0x000000bec00c723c */ /* 0x080fec000004180c */
[C---:B------:R-:W-:Y:S01]  /*6580*/  HMMA.16816.F32.BF16 R16, R184.reuse, R190, R16 ;  /* 0x000000beb810723c */ /* 0x040fe20000041810 */
[----:B---3--:R-:W-:Y:S05]  /*6590*/  IMAD.U32 R0, RZ, RZ, UR16 ;  /* 0x00000010ff007e24 */ /* 0x008fea000f8e00ff */
[-C--:B-1----:R-:W-:Y:S06]  /*65a0*/  HMMA.16816.F32.BF16 R52, R184, R100.reuse, R52 ;  /* 0x00000064b834723c */ /* 0x082fec0000041834 */
[C---:B------:R-:W-:Y:S06]  /*65b0*/  HMMA.16816.F32.BF16 R56, R192.reuse, R100, R56 ;  /* 0x00000064c038723c */ /* 0x040fec0000041838 */
[-C--:B------:R-:W-:Y:S01]  /*65c0*/  HMMA.16816.F32.BF16 R60, R192, R102.reuse, R60 ;  /* 0x00000066c03c723c */ /* 0x080fe2000004183c */
[----:B------:R-:W-:Y:S05]  /*65d0*/  IMAD.U32 R100, RZ, RZ, UR16 ;  /* 0x00000010ff647e24 */ /* 0x000fea000f8e00ff */
[----:B------:R-:W-:Y:S05]  /*65e0*/  HMMA.16816.F32.BF16 R64, R184, R102, R64 ;  /* 0x00000066b840723c */ /* 0x000fea0000041840 */
[-C--:B------:R-:W-:Y:S01]  /*65f0*/  LEA R100, P2, R100, R2.reuse, 0x2 ;  /* 0x0000000264647211 */ /* 0x080fe200078410ff */
[-C--:B--2---:R-:W-:Y:S01]  /*6600*/  HMMA.16816.F32.BF16 R4, R108, R112.reuse, R4 ;  /* 0x000000706c04723c */ /* 0x084fe20000041804 */
[----:B------:R-:W-:Y:S04]  /*6610*/  IMAD.U32 R102, RZ, RZ, UR42 ;  /* 0x0000002aff667e24 */ /* 0x000fe8000f8e00ff */
[-C--:B------:R-:W-:Y:S01]  /*6620*/  LEA.HI.X.SX32 R101, R0, R3.reuse, 0x2, P2 ;  /* 0x0000000300657211 */ /* 0x080fe200010f16ff */
[C---:B------:R-:W-:Y:S01]  /*6630*/  HMMA.16816.F32.BF16 R8, R196.reuse, R112, R8 ;  /* 0x00000070c408723c */ /* 0x040fe20000041808 */
[----:B------:R-:W-:Y:S04]  /*6640*/  IMAD.U32 R103, RZ, RZ, UR42 ;  /* 0x0000002aff677e24 */ /* 0x000fe8000f8e00ff */
[-C--:B------:R-:W-:Y:S01]  /*6650*/  LEA R102, P0, R102, R2.reuse, 0x2 ;  /* 0x0000000266667211 */ /* 0x080fe200078010ff */
[-C--:B------:R-:W-:Y:S01]  /*6660*/  HMMA.16816.F32.BF16 R12, R196, R114.reuse, R12 ;  /* 0x00000072c40c723c */ /* 0x080fe2000004180c */
[----:B------:R-:W-:Y:S04]  /*6670*/  IMAD.U32 R0, RZ, RZ, UR41 ;  /* 0x00000029ff007e24 */ /* 0x000fe8000f8e00ff */
[-C--:B------:R-:W-:Y:S01]  /*6680*/  LEA.HI.X.SX32 R103, R103, R3.reuse, 0x2, P0 ;  /* 0x0000000367677211 */ /* 0x080fe200000f16ff */
[C---:B------:R-:W-:Y:S05]  /*6690*/  HMMA.16816.F32.BF16 R16, R108.reuse, R114, R16 ;  /* 0x000000726c10723c */ /* 0x040fea0000041810 */
[----:B------:R1:W-:Y:S01]  /*66a0*/  REDG.E.ADD.F32.FTZ.RN.STRONG.GPU desc[UR6][R2.64], R4 ;  /* 0x00000004020079a6 */ /* 0x0003e2000c10f386 */
[-C--:B----4-:R-:W-:Y:S03]  /*66b0*/  HMMA.16816.F32.BF16 R52, R108, R104.reuse, R52 ;  /* 0x000000686c34723c */ /* 0x090fe60000041834 */
[----:B------:R2:W-:Y:S03]  /*66c0*/  REDG.E.ADD.F32.FTZ.RN.STRONG.GPU desc[UR6][R100.64], R5 ;  /* 0x00000005640079a6 */ /* 0x0005e6000c10f386 */
[C---:B------:R-:W-:Y:S06]  /*66d0*/  HMMA.16816.F32.BF16 R56, R196.reuse, R104, R56 ;  /* 0x00000068c438723c */ /* 0x040fec0000041838 */
[-C--:B------:R-:W-:Y:S01]  /*66e0*/  HMMA.16816.F32.BF16 R60, R196, R106.reuse, R60 ;  /* 0x0000006ac43c723c */ /* 0x080fe2000004183c */
[----:B------:R-:W-:Y:S04]  /*66f0*/  IMAD.U32 R104, RZ, RZ, UR18 ;  /* 0x00000012ff687e24 */ /* 0x000fe8000f8e00ff */
[----:B------:R-:W-:Y:S01]  /*6700*/  IMAD.U32 R105, RZ, RZ, UR18 ;  /* 0x00000012ff697e24 */ /* 0x000fe2000f8e00ff */
[----:B------:R-:W-:Y:S05]  /*6710*/  HMMA.16816.F32.BF16 R64, R108, R106, R64 ;  /* 0x0000006a6c40723c */ /* 0x000fea0000041840 */
[-C--:B------:R-:W-:Y:S01]  /*6720*/  LEA R104, P1, R104, R2.reuse, 0x2 ;  /* 0x0000000268687211 */ /* 0x080fe200078210ff */
[----:B-1----:R-:W-:Y:S05]  /*6730*/  IMAD.U32 R4, RZ, RZ, UR38 ;  /* 0x00000026ff047e24 */ /* 0x002fea000f8e00ff */
[-C--:B------:R-:W-:Y:S01]  /*6740*/  LEA.HI.X.SX32 R105, R105, R3.reuse, 0x2, P1 ;  /* 0x0000000369697211 */ /* 0x080fe200008f16ff */
[----:B--2---:R-:W-:Y:S04]  /*6750*/  IMAD.U32 R5, RZ, RZ, UR39 ;  /* 0x00000027ff057e24 */ /* 0x004fe8000f8e00ff */
[----:B------:R1:W-:Y:S04]  /*6760*/  REDG.E.ADD.F32.FTZ.RN.STRONG.GPU desc[UR6][R104.64], R6 ;  /* 0x00000006680079a6 */ /* 0x0003e8000c10f386 */
[----:B------:R2:W-:Y:S01]  /*6770*/  REDG.E.ADD.F32.FTZ.RN.STRONG.GPU desc[UR6][R102.64], R7 ;  /* 0x00000007660079a6 */ /* 0x0005e2000c10f386 */
[----:B-1----:R-:W-:Y:S02]  /*6780*/  IMAD.U32 R104, RZ, RZ, UR41 ;  /* 0x00000029ff687e24 */ /* 0x002fe4000f8e00ff */
[----:B------:R-:W-:Y:S02]  /*6790*/  IMAD.U32 R6, RZ, RZ, UR39 ;  /* 0x00000027ff067e24 */ /* 0x000fe4000f8e00ff */
[----:B--2---:R-:W-:Y:S01]  /*67a0*/  IMAD.U32 R102, RZ, RZ, UR40 ;  /* 0x00000028ff667e24 */ /* 0x004fe2000f8e00ff */
[-C--:B------:R-:W-:Y:S01]  /*67b0*/  LEA R104, P0, R104, R2.reuse, 0x2 ;  /* 0x0000000268687211 */ /* 0x080fe200078010ff */
[----:B------:R-:W-:Y:S01]  /*67c0*/  IMAD.U32 R7, RZ, RZ, UR40 ;  /* 0x00000028ff077e24 */ /* 0x000fe2000f8e00ff */
[-C--:B------:R-:W-:Y:S02]  /*67d0*/  LEA R6, P1, R6, R2.reuse, 0x2 ;  /* 0x0000000206067211 */ /* 0x080fe400078210ff */
[-C--:B------:R-:W-:Y:S02]  /*67e0*/  LEA R102, P2, R102, R2.reuse, 0x2 ;  /* 0x0000000266667211 */ /* 0x080fe400078410ff */
[-C--:B------:R-:W-:Y:S01]  /*67f0*/  LEA.HI.X.SX32 R105, R0, R3.reuse, 0x2, P0 ;  /* 0x0000000300697211 */ /* 0x080fe200000f16ff */
[----:B------:R-:W-:Y:S01]  /*6800*/  IMAD.U32 R0, RZ, RZ, UR38 ;  /* 0x00000026ff007e24 */ /* 0x000fe2000f8e00ff */
[-C--:B------:R-:W-:Y:S02]  /*6810*/  LEA.HI.X.SX32 R103, R7, R3.reuse, 0x2, P2 ;  /* 0x0000000307677211 */ /* 0x080fe400010f16ff */
[-C--:B------:R-:W-:Y:S01]  /*6820*/  LEA.HI.X.SX32 R7, R5, R3.reuse, 0x2, P1 ;  /* 0x0000000305077211 */ /* 0x080fe200008f16ff */
[----:B------:R1:W-:Y:S01]  /*6830*/  REDG.E.ADD.F32.FTZ.RN.STRONG.GPU desc[UR6][R104.64], R8 ;  /* 0x00000008680079a6 */ /* 0x0003e2000c10f386 */
[-C--:B------:R-:W-:Y:S03]  /*6840*/  LEA R4, P0, R4, R2.reuse, 0x2 ;  /* 0x0000000204047211 */ /* 0x080fe600078010ff */
[----:B------:R-:W-:Y:S01]  /*6850*/  REDG.E.ADD.F32.FTZ.RN.STRONG.GPU desc[UR6][R102.64], R9 ;  /* 0x00000009660079a6 */ /* 0x000fe2000c10f386 */
[-C--:B------:R-:W-:Y:S01]  /*6860*/  LEA.HI.X.SX32 R5, R0, R3.reuse, 0x2, P0 ;  /* 0x0000000300057211 */ /* 0x080fe200000f16ff */
[----:B------:R-:W-:Y:S02]  /*6870*/  IMAD.U32 R0, RZ, RZ, UR33 ;  /* 0x00000021ff007e24 */ /* 0x000fe4000f8e00ff */
[----:B------:R2:W-:Y:S04]  /*6880*/  REDG.E.ADD.F32.FTZ.RN.STRONG.GPU desc[UR6][R6.64], R10 ;  /* 0x0000000a060079a6 */ /* 0x0005e8000c10f386 */
[----:B------:R3:W-:Y:S04]  /*6890*/  REDG.E.ADD.F32.FTZ.RN.STRONG.GPU desc[UR6][R4.64], R11 ;  /* 0x0000000b040079a6 */ /* 0x0007e8000c10f386 */
[----:B------:R-:W-:Y:S04]  /*68a0*/  REDG.E.ADD.F32.FTZ.RN.STRONG.GPU desc[UR6][R2.64+0x80], R16 ;  /* 0x00008010020079a6 */ /* 0x000fe8000c10f386 */
[----:B------:R-:W-:Y:S04]  /*68b0*/  REDG.E.ADD.F32.FTZ.RN.STRONG.GPU desc[UR6][R100.64+0x80], R17 ;  /* 0x00008011640079a6 */ /* 0x000fe8000c10f386 */
[----:B------:R-:W-:Y:S01]  /*68c0*/  LDSM.16.MT88.4 R104, [R201+0x11000] ;  /* 0x01100000c968783b */ /* 0x000fe20000004200 */
[----:B-1----:R-:W-:Y:S05]  /*68d0*/  IMAD.U32 R8, RZ, RZ, UR32 ;  /* 0x00000020ff087e24 */ /* 0x002fea000f8e00ff */
[-C--:B------:R-:W-:Y:S01]  /*68e0*/  LEA R8, P2, R8, R2.reuse, 0x2 ;  /* 0x0000000208087211 */ /* 0x080fe200078410ff */
[----:B--2---:R-:W-:Y:S02]  /*68f0*/  IMAD.U32 R10, RZ, RZ, UR33 ;  /* 0x00000021ff0a7e24 */ /* 0x004fe4000f8e00ff */
[----:B------:R-:W-:Y:S02]  /*6900*/  IMAD.U32 R6, RZ, RZ, UR31 ;  /* 0x0000001fff067e24 */ /* 0x000fe4000f8e00ff */
[----:B------:R-:W-:Y:S01]  /*6910*/  IMAD.U32 R7, RZ, RZ, UR32 ;  /* 0x00000020ff077e24 */ /* 0x000fe2000f8e00ff */
[-C--:B------:R-:W-:Y:S01]  /*6920*/  LEA R10, P0, R10, R2.reuse, 0x2 ;  /* 0x000000020a0a7211 */ /* 0x080fe200078010ff */
[----:B---3--:R-:W-:Y:S01]  /*6930*/  IMAD.U32 R4, RZ, RZ, UR30 ;  /* 0x0000001eff047e24 */ /* 0x008fe2000f8e00ff */
[-C--:B------:R-:W-:Y:S01]  /*6940*/  LEA R6, P1, R6, R2.reuse, 0x2 ;  /* 0x0000000206067211 */ /* 0x080fe200078210ff */
[----:B------:R-:W-:Y:S01]  /*6950*/  IMAD.U32 R5, RZ, RZ, UR31 ;  /* 0x0000001fff057e24 */ /* 0x000fe2000f8e00ff */
[-C--:B------:R-:W-:Y:S01]  /*6960*/  LEA.HI.X.SX32 R11, R0, R3.reuse, 0x2, P0 ;  /* 0x00000003000b7211 */ /* 0x080fe200000f16ff */
[----:B------:R-:W-:Y:S01]  /*6970*/  IMAD.U32 R0, RZ, RZ, UR30 ;  /* 0x0000001eff007e24 */ /* 0x000fe2000f8e00ff */
[-C--:B------:R-:W-:Y:S02]  /*6980*/  LEA.HI.X.SX32 R9, R7, R3.reuse, 0x2, P2 ;  /* 0x0000000307097211 */ /* 0x080fe400010f16ff */
[-C--:B------:R-:W-:Y:S01]  /*6990*/  LEA R4, P0, R4, R2.reuse, 0x2 ;  /* 0x0000000204047211 */ /* 0x080fe200078010ff */
[----:B------:R1:W-:Y:S01]  /*69a0*/  REDG.E.ADD.F32.FTZ.RN.STRONG.GPU desc[UR6][R10.64], R18 ;  /* 0x000000120a0079a6 */ /* 0x0003e2000c10f386 */
[-C--:B------:R-:W-:Y:S02]  /*69b0*/  LEA.HI.X.SX32 R7, R5, R3.reuse, 0x2, P1 ;  /* 0x0000000305077211 */ /* 0x080fe400008f16ff */
[-C--:B------:R-:W-:Y:S01]  /*69c0*/  LEA.HI.X.SX32 R5, R0, R3.reuse, 0x2, P0 ;  /* 0x0000000300057211 */ /* 0x080fe200000f16ff */
[----:B------:R2:W-:Y:S01]  /*69d0*/  REDG.E.ADD.F32.FTZ.RN.STRONG.GPU desc[UR6][R8.64], R19 ;  /* 0x00000013080079a6 */ /* 0x0005e2000c10f386 */
[----:B------:R-:W-:Y:S03]  /*69e0*/  IMAD.U32 R0, RZ, RZ, UR29 ;  /* 0x0000001dff007e24 */ /* 0x000fe6000f8e00ff */
[----:B------:R3:W-:Y:S04]  /*69f0*/  REDG.E.ADD.F32.FTZ.RN.STRONG.GPU desc[UR6][R6.64], R12 ;  /* 0x0000000c060079a6 */ /* 0x0007e8000c10f386 */
[----:B------:R4:W-:Y:S04]  /*6a00*/  REDG.E.ADD.F32.FTZ.RN.STRONG.GPU desc[UR6][R4.64], R13 ;  /* 0x0000000d040079a6 */ /* 0x0009e8000c10f386 */
[----:B------:R-:W-:Y:S01]  /*6a10*/  LDSM.16.MT88.4 R16, [R200+0x2000] ;  /* 0x00200000c810783b */ /* 0x000fe20000004200 */
[----:B-1----:R-:W-:Y:S02]  /*6a20*/  IMAD.U32 R10, RZ, RZ, UR28 ;  /* 0x0000001cff0a7e24 */ /* 0x002fe4000f8e00ff */
[----:B--2---:R-:W-:Y:S02]  /*6a30*/  IMAD.U32 R8, RZ, RZ, UR37 ;  /* 0x00000025ff087e24 */ /* 0x004fe4000f8e00ff */
[----:B---3--:R-:W-:Y:S03]  /*6a40*/  IMAD.U32 R6, RZ, RZ, UR28 ;  /* 0x0000001cff067e24 */ /* 0x008fe6000f8e00ff */
[-C--:B------:R-:W-:Y:S01]  /*6a50*/  LEA R8, P0, R8, R2.reuse, 0x2 ;  /* 0x0000000208087211 */ /* 0x080fe200078010ff */
[----:B------:R-:W-:Y:S02]  /*6a60*/  IMAD.U32 R7, RZ, RZ, UR27 ;  /* 0x0000001bff077e24 */ /* 0x000fe4000f8e00ff */
[----:B----4-:R-:W-:Y:S01]  /*6a70*/  IMAD.U32 R5, RZ, RZ, UR29 ;  /* 0x0000001dff057e24 */ /* 0x010fe2000f8e00ff */
[-C--:B------:R-:W-:Y:S01]  /*6a80*/  LEA R4, P1, R0, R2.reuse, 0x2 ;  /* 0x0000000200047211 */ /* 0x080fe200078210ff */
[----:B------:R-:W-:Y:S02]  /*6a90*/  IMAD.U32 R0, RZ, RZ, UR37 ;  /* 0x00000025ff007e24 */ /* 0x000fe4000f8e00ff */
[----:B------:R-:W-:Y:S01]  /*6aa0*/  IMAD.U32 R12, RZ, RZ, UR24 ;  /* 0x00000018ff0c7e24 */ /* 0x000fe2000f8e00ff */
[-C--:B------:R-:W-:Y:S01]  /*6ab0*/  LEA.HI.X.SX32 R5, R5, R3.reuse, 0x2, P1 ;  /* 0x0000000305057211 */ /* 0x080fe200008f16ff */
[----:B------:R-:W-:Y:S01]  /*6ac0*/  IMAD.U32 R13, RZ, RZ, UR25 ;  /* 0x00000019ff0d7e24 */ /* 0x000fe2000f8e00ff */
[-C--:B------:R-:W-:Y:S01]  /*6ad0*/  LEA.HI.X.SX32 R9, R0, R3.reuse, 0x2, P0 ;  /* 0x0000000300097211 */ /* 0x080fe200000f16ff */
[----:B------:R-:W-:Y:S01]  /*6ae0*/  IMAD.U32 R0, RZ, RZ, UR27 ;  /* 0x0000001bff007e24 */ /* 0x000fe2000f8e00ff */
[-C--:B------:R-:W-:Y:S01]  /*6af0*/  LEA R6, P1, R6, R2.reuse, 0x2 ;  /* 0x0000000206067211 */ /* 0x080fe200078210ff */
[----:B------:R1:W-:Y:S01]  /*6b00*/  REDG.E.ADD.F32.FTZ.RN.STRONG.GPU desc[UR6][R4.64], R14 ;  /* 0x0000000e040079a6 */ /* 0x0003e2000c10f386 */
[-C--:B------:R-:W-:Y:S03]  /*6b10*/  LEA R12, P4, R12, R2.reuse, 0x2 ;  /* 0x000000020c0c7211 */ /* 0x080fe600078810ff */
[----:B------:R2:W-:Y:S04]  /*6b20*/  REDG.E.ADD.F32.FTZ.RN.STRONG.GPU desc[UR6][R8.64], R15 ;  /* 0x0000000f080079a6 */ /* 0x0005e8000c10f386 */
[----:B------:R-:W-:Y:S04]  /*6b30*/  REDG.E.ADD.F32.FTZ.RN.STRONG.GPU desc[UR6][R2.64+0x100], R52 ;  /* 0x00010034020079a6 */ /* 0x000fe8000c10f386 */
[----:B------:R-:W-:Y:S01]  /*6b40*/  REDG.E.ADD.F32.FTZ.RN.STRONG.GPU desc[UR6][R100.64+0x100], R53 ;  /* 0x00010035640079a6 */ /* 0x000fe2000c10f386 */
[-C--:B-1----:R-:W-:Y:S01]  /*6b50*/  LEA R4, P0, R7, R2.reuse, 0x2 ;  /* 0x0000000207047211 */ /* 0x082fe200078010ff */
[----:B------:R-:W-:Y:S01]  /*6b60*/  IMAD.U32 R14, RZ, RZ, UR25 ;  /* 0x00000019ff0e7e24 */ /* 0x000fe2000f8e00ff */
[-C--:B------:R-:W-:Y:S01]  /*6b70*/  LEA.HI.X.SX32 R7, R10, R3.reuse, 0x2, P1 ;  /* 0x000000030a077211 */ /* 0x080fe200008f16ff */
[----:B------:R-:W-:Y:S01]  /*6b80*/  IMAD.U32 R10, RZ, RZ, UR26 ;  /* 0x0000001aff0a7e24 */ /* 0x000fe2000f8e00ff */
[-C--:B------:R-:W-:Y:S01]  /*6b90*/  LEA.HI.X.SX32 R5, R0, R3.reuse, 0x2, P0 ;  /* 0x0000000300057211 */ /* 0x080fe200000f16ff */
[----:B--2---:R-:W-:Y:S01]  /*6ba0*/  IMAD.U32 R8, RZ, RZ, UR20 ;  /* 0x00000014ff087e24 */ /* 0x004fe2000f8e00ff */
[-C--:B------:R-:W-:Y:S01]  /*6bb0*/  LEA R14, P5, R14, R2.reuse, 0x2 ;  /* 0x000000020e0e7211 */ /* 0x080fe200078a10ff */
[----:B------:R1:W-:Y:S01]  /*6bc0*/  REDG.E.ADD.F32.FTZ.RN.STRONG.GPU desc[UR6][R6.64], R54 ;  /* 0x00000036060079a6 */ /* 0x0003e2000c10f386 */
[----:B------:R-:W-:Y:S01]  /*6bd0*/  IMAD.U32 R0, RZ, RZ, UR26 ;  /* 0x0000001aff007e24 */ /* 0x000fe2000f8e00ff */
[-C--:B------:R-:W-:Y:S02]  /*6be0*/  LEA R10, P0, R10, R2.reuse, 0x2 ;  /* 0x000000020a0a7211 */ /* 0x080fe400078010ff */
[----:B------:R2:W-:Y:S01]  /*6bf0*/  REDG.E.ADD.F32.FTZ.RN.STRONG.GPU desc[UR6][R4.64], R55 ;  /* 0x00000037040079a6 */ /* 0x0005e2000c10f386 */
[-C--:B------:R-:W-:Y:S02]  /*6c00*/  LEA R8, P2, R8, R2.reuse, 0x2 ;  /* 0x0000000208087211 */ /* 0x080fe400078410ff */
[-C--:B------:R-:W-:Y:S01]  /*6c10*/  LEA.HI.X.SX32 R11, R0, R3.reuse, 0x2, P0 ;  /* 0x00000003000b7211 */ /* 0x080fe200000f16ff */
[----:B------:R-:W-:Y:S01]  /*6c20*/  IMAD.U32 R0, RZ, RZ, UR35 ;  /* 0x00000023ff007e24 */ /* 0x000fe2000f8e00ff */
[-C--:B------:R-:W-:Y:S01]  /*6c30*/  LEA.HI.X.SX32 R15, R13, R3.reuse, 0x2, P5 ;  /* 0x000000030d0f7211 */ /* 0x080fe200028f16ff */
[----:B------:R-:W-:Y:S04]  /*6c40*/  LDSM.16.MT88.4 R52, [R202+0x10800] ;  /* 0x01080000ca34783b */ /* 0x000fe80000004200 */
[----:B------:R3:W-:Y:S01]  /*6c50*/  REDG.E.ADD.F32.FTZ.RN.STRONG.GPU desc[UR6][R10.64], R56 ;  /* 0x000000380a0079a6 */ /* 0x0007e2000c10f386 */
        /* <DEDUP_REMOVED lines=10> */
[----:B---3--:R-:W-:Y:S02]  /*6d00*/  IMAD.U32 R10, RZ, RZ, UR23 ;  /* 0x00000017ff0a7e24 */ /* 0x008fe4000f8e00ff */
[----:B------:R2:W-:Y:S01]  /*6d10*/  REDG.E.ADD.F32.FTZ.RN.STRONG.GPU desc[UR6][R6.64], R58 ;  /* 0x0000003a060079a6 */ /* 0x0005e2000c10f386 */
[----:B------:R-:W-:Y:S02]  /*6d20*/  IMAD.U32 R11, RZ, RZ, UR24 ;  /* 0x00000018ff0b7e24 */ /* 0x000fe4000f8e00ff */
[-C--:B------:R-:W-:Y:S01]  /*6d30*/  LEA R10, P3, R10, R2.reuse, 0x2 ;  /* 0x000000020a0a7211 */ /* 0x080fe200078610ff */
[----:B------:R3:W-:Y:S01]  /*6d40*/  REDG.E.ADD.F32.FTZ.RN.STRONG.GPU desc[UR6][R4.64], R59 ;  /* 0x0000003b040079a6 */ /* 0x0007e2000c10f386 */
[----:B------:R-:W-:Y:S01]  /*6d50*/  IMAD.U32 R0, RZ, RZ, UR36 ;  /* 0x00000024ff007e24 */ /* 0x000fe2000f8e00ff */
[-C--:B------:R-:W-:Y:S02]  /*6d60*/  LEA.HI.X.SX32 R13, R11, R3.reuse, 0x2, P4 ;  /* 0x000000030b0d7211 */ /* 0x080fe400020f16ff */
[----:B------:R-:W-:Y:S04]  /*6d70*/  REDG.E.ADD.F32.FTZ.RN.STRONG.GPU desc[UR6][R2.64+0x180], R64 ;  /* 0x00018040020079a6 */ /* 0x000fe8000c10f386 */
[----:B------:R-:W-:Y:S04]  /*6d80*/  REDG.E.ADD.F32.FTZ.RN.STRONG.GPU desc[UR6][R100.64+0x180], R65 ;  /* 0x00018041640079a6 */ /* 0x000fe8000c10f386 */
[----:B------:R-:W-:Y:S04]  /*6d90*/  REDG.E.ADD.F32.FTZ.RN.STRONG.GPU desc[UR6][R14.64], R66 ;  /* 0x000000420e0079a6 */ /* 0x000fe8000c10f386 */
[----:B------:R-:W-:Y:S01]  /*6da0*/  REDG.E.ADD.F32.FTZ.RN.STRONG.GPU desc[UR6][R12.64], R67 ;  /* 0x000000430c0079a6 */ /* 0x000fe2000c10f386 */
[----:B-1----:R-:W-:Y:S03]  /*6db0*/  IMAD.U32 R8, RZ, RZ, UR22 ;  /* 0x00000016ff087e24 */ /* 0x002fe6000f8e00ff */
[----:B------:R-:W-:Y:S01]  /*6dc0*/  LDSM.16.MT88.4 R12, [R201+0x10000] ;  /* 0x01000000c90c783b */ /* 0x000fe20000004200 */
[----:B------:R-:W-:Y:S02]  /*6dd0*/  IMAD.U32 R9, RZ, RZ, UR23 ;  /* 0x00000017ff097e24 */ /* 0x000fe4000f8e00ff */
[----:B--2---:R-:W-:Y:S01]  /*6de0*/  IMAD.U32 R6, RZ, RZ, UR21 ;  /* 0x00000015ff067e24 */ /* 0x004fe2000f8e00ff */
[-C--:B------:R-:W-:Y:S01]  /*6df0*/  LEA R8, P2, R8, R2.reuse, 0x2 ;  /* 0x0000000208087211 */ /* 0x080fe200078410ff */
[----:B------:R-:W-:Y:S01]  /*6e00*/  IMAD.U32 R7, RZ, RZ, UR22 ;  /* 0x00000016ff077e24 */ /* 0x000fe2000f8e00ff */
[-C--:B------:R-:W-:Y:S01]  /*6e10*/  LEA.HI.X.SX32 R11, R9, R3.reuse, 0x2, P3 ;  /* 0x00000003090b7211 */ /* 0x080fe200018f16ff */
[----:B---3--:R-:W-:Y:S01]  /*6e20*/  IMAD.U32 R4, RZ, RZ, UR36 ;  /* 0x00000024ff047e24 */ /* 0x008fe2000f8e00ff */
[-C--:B------:R-:W-:Y:S01]  /*6e30*/  LEA R6, P1, R6, R2.reuse, 0x2 ;  /* 0x0000000206067211 */ /* 0x080fe200078210ff */
[----:B------:R-:W-:Y:S01]  /*6e40*/  IMAD.U32 R5, RZ, RZ, UR21 ;  /* 0x00000015ff057e24 */ /* 0x000fe2000f8e00ff */
[-C--:B------:R-:W-:Y:S01]  /*6e50*/  LEA.HI.X.SX32 R9, R7, R3.reuse, 0x2, P2 ;  /* 0x0000000307097211 */ /* 0x080fe200010f16ff */
[----:B------:R-:W-:Y:S01]  /*6e60*/  REDG.E.ADD.F32.FTZ.RN.STRONG.GPU desc[UR6][R10.64], R60 ;  /* 0x0000003c0a0079a6 */ /* 0x000fe2000c10f386 */
[----:B------:R-:W-:Y:S02]  /*6e70*/  LEA R4, P0, R4, R2, 0x2 ;  /* 0x0000000204047211 */ /* 0x000fe400078010ff */
        /* <DEDUP_REMOVED lines=10> */
[----:B------:R-:W-:Y:S04]  /*6f20*/  LDSM.16.MT88.4 R4, [R202+0x10000] ;  /* 0x01000000ca04783b */ /* 0x000fe80000004200 */
[----:B------:R-:W1:Y:S01]  /*6f30*/  LDSM.16.MT88.4 R8, [R200] ;  /* 0x00000000c808783b */ /* 0x000e620000004200 */
[----:B------:R-:W-:Y:S03]  /*6f40*/  @P1 VIADD R0, R200, 0x4000 ;  /* 0x00004000c8001836 */ /* 0x000fe60000000000 */
        /* <DEDUP_REMOVED lines=12> */
[----:B------:R-:W1:Y:S05]  /*7010*/  LDSM.16.MT88.4 R12, [R200+0x3000] ;  /* 0x00300000c80c783b */ /* 0x000e6a0000004200 */
[----:B------:R-:W-:Y:S01]  /*7020*/  HMMA.16816.F32.BF16 R96, R4, R18, R96 ;  /* 0x000000120460723c */ /* 0x000fe20000041860 */
[----:B------:R-:W-:Y:S04]  /*7030*/  LDSM.16.MT88.4 R4, [R202+0x11800] ;  /* 0x01180000ca04783b */ /* 0x000fe80000004200 */
[----:B------:R-:W1:Y:S01]  /*7040*/  LDSM.16.MT88.4 R16, [R200+0x1800] ;  /* 0x00180000c810783b */ /* 0x000e620000004200 */
[-C--:B--2---:R-:W-:Y:S06]  /*7050*/  HMMA.16816.F32.BF16 R68, R52, R56.reuse, R68 ;  /* 0x000000383444723c */ /* 0x084fec0000041844 */
[C---:B---3--:R-:W-:Y:S06]  /*7060*/  HMMA.16816.F32.BF16 R72, R64.reuse, R56, R72 ;  /* 0x000000384048723c */ /* 0x048fec0000041848 */
[-C--:B------:R-:W-:Y:S06]  /*7070*/  HMMA.16816.F32.BF16 R76, R64, R58.reuse, R76 ;  /* 0x0000003a404c723c */ /* 0x080fec000004184c */
[C---:B------:R-:W-:Y:S01]  /*7080*/  HMMA.16816.F32.BF16 R80, R52.reuse, R58, R80 ;  /* 0x0000003a3450723c */ /* 0x040fe20000041850 */
[----:B------:R-:W2:Y:S05]  /*7090*/  LDSM.16.MT88.4 R56, [R201+0x11800] ;  /* 0x01180000c938783b */ /* 0x000eaa0000004200 */
[-C--:B----4-:R-:W-:Y:S06]  /*70a0*/  HMMA.16816.F32.BF16 R84, R52, R100.reuse, R84 ;  /* 0x000000643454723c */ /* 0x090fec0000041854 */
[C---:B------:R-:W-:Y:S06]  /*70b0*/  HMMA.16816.F32.BF16 R88, R64.reuse, R100, R88 ;  /* 0x000000644058723c */ /* 0x040fec0000041858 */
[-C--:B------:R-:W-:Y:S01]  /*70c0*/  HMMA.16816.F32.BF16 R92, R64, R102.reuse, R92 ;  /* 0x00000066405c723c */ /* 0x080fe2000004185c */
[----:B------:R3:W4:Y:S05]  /*70d0*/  LDSM.16.MT88.4 R64, [R200+0x3800] ;  /* 0x00380000c840783b */ /* 0x00072a0000004200 */
[----:B------:R-:W-:Y:S06]  /*70e0*/  HMMA.16816.F32.BF16 R96, R52, R102, R96 ;  /* 0x000000663460723c */ /* 0x000fec0000041860 */
[-C--:B-1----:R-:W-:Y:S06]  /*70f0*/  HMMA.16816.F32.BF16 R68, R8, R60.reuse, R68 ;  /* 0x0000003c0844723c */ /* 0x082fec0000041844 */
[C---:B------:R-:W-:Y:S06]  /*7100*/  HMMA.16816.F32.BF16 R72, R104.reuse, R60, R72 ;  /* 0x0000003c6848723c */ /* 0x040fec0000041848 */
[-C--:B------:R-:W-:Y:S05]  /*7110*/  HMMA.16816.F32.BF16 R76, R104, R62.reuse, R76 ;  /* 0x0000003e684c723c */ /* 0x080fea000004184c */
[----:B---3--:R-:W-:Y:S01]  /*7120*/  IMAD.MOV.U32 R200, RZ, RZ, R0 ;  /* 0x000000ffffc87224 */ /* 0x008fe200078e0000 */
[C---:B------:R-:W-:Y:S06]  /*7130*/  HMMA.16816.F32.BF16 R80, R8.reuse, R62, R80 ;  /* 0x0000003e0850723c */ /* 0x040fec0000041850 */
[-C--:B------:R-:W-:Y:S06]  /*7140*/  HMMA.16816.F32.BF16 R84, R8, R12.reuse, R84 ;  /* 0x0000000c0854723c */ /* 0x080fec0000041854 */
[C---:B------:R-:W-:Y:S06]  /*7150*/  HMMA.16816.F32.BF16 R88, R104.reuse, R12, R88 ;  /* 0x0000000c6858723c */ /* 0x040fec0000041858 */
[-C--:B------:R-:W-:Y:S06]  /*7160*/  HMMA.16816.F32.BF16 R92, R104, R14.reuse, R92 ;  /* 0x0000000e685c723c */ /* 0x080fec000004185c */
[----:B------:R-:W-:Y:S06]  /*7170*/  HMMA.16816.F32.BF16 R96, R8, R14, R96 ;  /* 0x0000000e0860723c */ /* 0x000fec0000041860 */
[-C--:B------:R-:W-:Y:S06]  /*7180*/  HMMA.16816.F32.BF16 R68, R4, R16.reuse, R68 ;  /* 0x000000100444723c */ /* 0x080fec0000041844 */
[C---:B--2---:R-:W-:Y:S06]  /*7190*/  HMMA.16816.F32.BF16 R72, R56.reuse, R16, R72 ;  /* 0x000000103848723c */ /* 0x044fec0000041848 */
        /* <DEDUP_REMOVED lines=129> */
.L_x_603:
[----:B------:R-:W-:Y:S01]  /*79b0*/  @UP0 UIADD3 UR14, UR45, UR48, URZ ;  /* 0x000000302d0e0290 */ /* 0x000fe2000fffe03f */
[----:B-1----:R-:W-:Y:S01]  /*79c0*/  LEA R0, R246, UR4, 0x1 ;  /* 0x00000004f6007c11 */ /* 0x002fe2000f8e08ff */
[----:B------:R-:W-:Y:S01]  /*79d0*/  @UP0 ULDC.64 UR10, c[0x0][0x458] ;  /* 0x00011600000a0ab9 */ /* 0x000fe20000000a00 */
[----:B------:R-:W-:Y:S02]  /*79e0*/  USHF.L.U32 UR5, UR47, 0x6, URZ ;  /* 0x000000062f057899 */ /* 0x000fe4000800063f */
[----:B------:R-:W-:Y:S02]  /*79f0*/  @UP0 UIMAD.WIDE.U32 UR12, UR14, UR10, URZ ;  /* 0x0000000a0e0c02a5 */ /* 0x000fe4000f8e003f */
[----:B------:R-:W-:-:S04]  /*7a00*/  @UP0 UIMAD UR14, UR14, UR11, URZ ;  /* 0x0000000b0e0e02a4 */ /* 0x000fc8000f8e023f */
[----:B------:R-:W-:-:S03]  /*7a10*/  @UP0 UIADD3 UR17, UR13, UR14, URZ ;  /* 0x0000000e0d110290 */ /* 0x000fc6000fffe03f */
[----:B------:R-:W-:Y:S01]  /*7a20*/  @UP0 UMOV UR13, UR12 ;  /* 0x0000000c000d0c82 */ /* 0x000fe20008000000 */
[----:B------:R-:W-:Y:S08]  /*7a30*/  @P0 BRA `(.L_x_604) ;  /* 0x0000000000340947 */ /* 0x000ff00003800000 */
        /* <DEDUP_REMOVED lines=13> */
.L_x_604:
        /* <DEDUP_REMOVED lines=12> */
[----:B------:R-:W-:Y:S01]  /*7bd0*/  BSSY B0, `(.L_x_605) ;  /* 0x0000021000007945 */ /* 0x000fe20003800000 */
[----:B------:R-:W-:-:S02]  /*7be0*/  ISETP.GE.AND P2, PT, R7, UR43, PT ;  /* 0x0000002b07007c0c */ /* 0x000fc4000bf46270 */
[----:B------:R-:W-:Y:S01]  /*7bf0*/  IADD3 R4, P0, R4, UR18, RZ ;  /* 0x0000001204047c10 */ /* 0x000fe2000ff1e0ff */
[----:B------:R-:W-:Y:S01]  /*7c00*/  IMAD.U32 R6, RZ, RZ, UR14 ;  /* 0x0000000eff067e24 */ /* 0x000fe2000f8e00ff */
[----:B------:R-:W-:Y:S01]  /*7c10*/  ULDC.64 UR14, c[0x0][0x468] ;  /* 0x00011a00000e7ab9 */ /* 0x000fe20000000a00 */
[----:B------:R-:W-:Y:S01]  /*7c20*/  SHF.R.S32.HI R36, RZ, 0x1f, R245 ;  /* 0x0000001fff247819 */ /* 0x000fe200000114f5 */
[----:B------:R-:W-:Y:S02]  /*7c30*/  UIMAD UR16, UR16, UR14, URZ ;  /* 0x0000000e101072a4 */ /* 0x000fe4000f8e023f */
[----:B------:R-:W-:Y:S01]  /*7c40*/  IADD3.X R5, R5, UR19, R6, P0, !PT ;  /* 0x0000001305057c10 */ /* 0x000fe200087fe406 */
[----:B------:R-:W-:Y:S01]  /*7c50*/  IMAD.U32 R6, RZ, RZ, UR14 ;  /* 0x0000000eff067e24 */ /* 0x000fe2000f8e00ff */
[----:B------:R-:W-:Y:S01]  /*7c60*/  UIMAD UR15, UR59, UR15, UR16 ;  /* 0x0000000f3b0f72a4 */ /* 0x000fe2000f8e0210 */
[----:B------:R1:W2:Y:S02]  /*7c70*/  LDS.128 R24, [R0+0xd000] ;  /* 0x00d0000000187984 */ /* 0x0002a40000000c00 */
[----:B------:R-:W-:-:S02]  /*7c80*/  IMAD.WIDE.U32 R4, R6, UR59, R4 ;  /* 0x0000003b06047c25 */ /* 0x000fc4000f8e0004 */
[----:B------:R1:W3:Y:S03]  /*7c90*/  LDS.128 R20, [R0+0xf000] ;  /* 0x00f0000000147984 */ /* 0x0002e60000000c00 */
[----:B------:R-:W-:Y:S01]  /*7ca0*/  IADD3 R10, R5, UR15, RZ ;  /* 0x0000000f050a7c10 */ /* 0x000fe2000fffe0ff */
[----:B------:R1:W4:Y:S04]  /*7cb0*/  LDS.128 R32, [R0+0x11000] ;  /* 0x0110000000207984 */ /* 0x0003280000000c00 */
        /* <DEDUP_REMOVED lines=18> */
.L_x_606:
[----:B------:R-:W-:Y:S05]  /*7de0*/  BSYNC B0 ;  /* 0x0000000000007941 */ /* 0x000fea0003800000 */
.L_x_605:
        /* <DEDUP_REMOVED lines=18> */
.L_x_608:
[----:B------:R-:W-:Y:S05]  /*7f10*/  BSYNC B0 ;  /* 0x0000000000007941 */ /* 0x000fea0003800000 */
.L_x_607:
        /* <DEDUP_REMOVED lines=32> */
.L_x_610:
[----:B------:R-:W-:Y:S05]  /*8120*/  BSYNC B0 ;  /* 0x0000000000007941 */ /* 0x000fea0003800000 */
.L_x_609:
        /* <DEDUP_REMOVED lines=16> */
.L_x_581:
[----:B------:R-:W-:Y:S05]  /*8230*/  BSYNC B1 ;  /* 0x0000000000017941 */ /* 0x000fea0003800000 */
.L_x_567:
[----:B------:R-:W-:Y:S01]  /*8240*/  R2UR UR8, R252 ;  /* 0x00000000fc0872ca */ /* 0x000fe200000e0000 */
[----:B------:R-:W-:Y:S02]  /*8250*/  ULDC UR5, c[0x0][0xc] ;  /* 0x0000030000057ab9 */ /* 0x000fe40000000800 */
[----:B------:R-:W-:-:S10]  /*8260*/  UIADD3 UR47, UR5, UR47, URZ ;  /* 0x0000002f052f7290 */ /* 0x000fd4000fffe03f */
[----:B------:R-:W-:-:S06]  /*8270*/  UISETP.GE.AND UP0, UPT, UR47, UR8, UPT ;  /* 0x000000082f00728c */ /* 0x000fcc000bf06270 */
[----:B------:R-:W-:-:S13]  /*8280*/  PLOP3.LUT P0, PT, PT, PT, UP0, 0x80, 0x0 ;  /* 0x000000000000781c */ /* 0x000fda0003f0f008 */
[----:B------:R-:W-:Y:S05]  /*8290*/  @P0 BRA `(.L_x_611) ;  /* 0x0000000000040947 */ /* 0x000fea0003800000 */
[----:B------:R-:W-:Y:S05]  /*82a0*/  BRA `(.L_x_612) ;  /* 0xffffff8400a47947 */ /* 0x000fea000383ffff */
.L_x_611:
[----:B------:R-:W-:Y:S05]  /*82b0*/  EXIT ;  /* 0x000000000000794d */ /* 0x000fea0003800000 */
.L_x_613:
        /* <DEDUP_REMOVED lines=12> */
.L_x_1082:


//--------------------- .text._ZN5flash25flash_bwd_dot_do_o_kernelILb0E23Flash_bwd_kernel_traitsILi128ELi64ELi64ELi8ELi4ELi2ELi2ELb1ELb0EN7cutlass10bfloat16_tE19Flash_kernel_traitsILi128ELi64ELi64ELi8ES3_EEEEvNS_16Flash_bwd_paramsE --------------------------
	.section	.text._ZN5flash25flash_bwd_dot_do_o_kernelILb0E23Flash_bwd_kernel_traitsILi128ELi64ELi64ELi8ELi4ELi2ELi2ELb1ELb0EN7cutlass10bfloat16_tE19Flash_kernel_traitsILi128ELi64ELi64ELi8ES3_EEEEvNS_16Flash_bwd_paramsE,"ax",@progbits
	.align	128
        .global         _ZN5flash25flash_bwd_dot_do_o_kernelILb0E23Flash_bwd_kernel_traitsILi128ELi64ELi64ELi8ELi4ELi2ELi2ELb1ELb0EN7cutlass10bfloat16_tE19Flash_kernel_traitsILi128ELi64ELi64ELi8ES3_EEEEvNS_16Flash_bwd_paramsE
        .type           _ZN5flash25flash_bwd_dot_do_o_kernelILb0E23Flash_bwd_kernel_traitsILi128ELi64ELi64ELi8ELi4ELi2ELi2ELb1ELb0EN7cutlass10bfloat16_tE19Flash_kernel_traitsILi128ELi64ELi64ELi8ES3_EEEEvNS_16Flash_bwd_paramsE,@function
        .size           _ZN5flash25flash_bwd_dot_do_o_kernelILb0E23Flash_bwd_kernel_traitsILi128ELi64ELi64ELi8ELi4ELi2ELi2ELb1ELb0EN7cutlass10bfloat16_tE19Flash_kernel_traitsILi128ELi64ELi64ELi8ES3_EEEEvNS_16Flash_bwd_paramsE,(.L_x_1083 - _ZN5flash25flash_bwd_dot_do_o_kernelILb0E23Flash_bwd_kernel_traitsILi128ELi64ELi64ELi8ELi4ELi2ELi2ELb1ELb0EN7cutlass10bfloat16_tE19Flash_kernel_traitsILi128ELi64ELi64ELi8ES3_EEEEvNS_16Flash_bwd_paramsE)
        .other          _ZN5flash25flash_bwd_dot_do_o_kernelILb0E23Flash_bwd_kernel_traitsILi128ELi64ELi64ELi8ELi4ELi2ELi2ELb1ELb0EN7cutlass10bfloat16_tE19Flash_kernel_traitsILi128ELi64ELi64ELi8ES3_EEEEvNS_16Flash_bwd_paramsE,@"STO_CUDA_ENTRY STV_DEFAULT"
_ZN5flash25flash_bwd_dot_do_o_kernelILb0E23Flash_bwd_kernel_traitsILi128ELi64ELi64ELi8ELi4ELi2ELi2ELb1ELb0EN7cutlass10bfloat16_tE19Flash_kernel_traitsILi128ELi64ELi64ELi8ES3_EEEEvNS_16Flash_bwd_paramsE:
.text._ZN5flash25flash_bwd_dot_do_o_kernelILb0E23Flash_bwd_kernel_traitsILi128ELi64ELi64ELi8ELi4ELi2ELi2ELb1ELb0EN7cutlass10bfloat16_tE19Flash_kernel_traitsILi128ELi64ELi64ELi8ES3_EEEEvNS_16Flash_bwd_paramsE:
[----:B------:R-:W-:Y:S08]  /*0000*/  LDC R1, c[0x0][0x28] ;  /* 0x00000a00ff017b82 */ /* 0x000ff00000000800 */
[----:B------:R-:W0:Y:S01]  /*0010*/  LDC.64 R2, c[0x0][0x2f0] ;  /* 0x0000bc00ff027b82 */ /* 0x000e220000000a00 */
[----:B------:R-:W1:Y:S01]  /*0020*/  S2R R7, SR_CTAID.Y ;  /* 0x0000000000077919 */ /* 0x000e620000002600 */
[----:B------:R-:W-:Y:S01]  /*0030*/  IMAD.MOV.U32 R15, RZ, RZ, -0x1 ;  /* 0xffffffffff0f7424 */ /* 0x000fe200078e00ff */
[----:B------:R-:W-:Y:S01]  /*0040*/  ULDC.64 UR6, c[0x0][0x208] ;  /* 0x0000820000067ab9 */ /* 0x000fe20000000a00 */
[----:B0-----:R-:W-:-:S04]  /*0050*/  ISETP.NE.U32.AND P0, PT, R2, RZ, PT ;  /* 0x000000ff0200720c */ /* 0x001fc80003f05070 */
[----:B------:R-:W-:-:S13]  /*0060*/  ISETP.NE.AND.EX P0, PT, R3, RZ, PT, P0 ;  /* 0x000000ff0300720c */ /* 0x000fda0003f05300 */
[----:B------:R-:W0:Y:S01]  /*0070*/  @P0 LDC.64 R8, c[0x0][0x2f0] ;  /* 0x0000bc00ff080b82 */ /* 0x000e220000000a00 */
[----:B-1----:R-:W-:-:S07]  /*0080*/  @P0 VIADD R3, R7, 0x1 ;  /* 0x0000000107030836 */ /* 0x002fce0000000000 */
[----:B------:R-:W1:Y:S01]  /*0090*/  @P0 LDC.64 R4, c[0x0][0x2f0] ;  /* 0x0000bc00ff040b82 */ /* 0x000e620000000a00 */
[----:B0-----:R-:W-:-:S06]  /*00a0*/  @P0 IMAD.WIDE R8, R3, 0x4, R8 ;  /* 0x0000000403080825 */ /* 0x001fcc00078e0208 */
[----:B------:R-:W2:Y:S01]  /*00b0*/  @P0 LDG.E R8, desc[UR6][R8.64] ;  /* 0x0000000608080981 */ /* 0x000ea2000c1e1900 */
[----:B-1----:R-:W-:-:S05]  /*00c0*/  @P0 IMAD.WIDE R4, R7, 0x4, R4 ;  /* 0x0000000407040825 */ /* 0x002fca00078e0204 */
[----:B------:R-:W2:Y:S01]  /*00d0*/  @P0 LDG.E R15, desc[UR6][R4.64] ;  /* 0x00000006040f0981 */ /* 0x000ea2000c1e1900 */
[----:B------:R-:W0:Y:S02]  /*00e0*/  S2UR UR4, SR_CTAID.X ;  /* 0x00000000000479c3 */ /* 0x000e240000002500 */
[----:B0-----:R-:W-:Y:S01]  /*00f0*/  USHF.L.U32 UR4, UR4, 0x6, URZ ;  /* 0x0000000604047899 */ /* 0x001fe2000800063f */
[----:B--2---:R-:W-:-:S06]  /*0100*/  @P0 IADD3 R2, R8, -R15, RZ ;  /* 0x8000000f08020210 */ /* 0x004fcc0007ffe0ff */
[----:B------:R-:W0:Y:S02]  /*0110*/  @!P0 LDC R2, c[0x0][0x2c4] ;  /* 0x0000b100ff028b82 */ /* 0x000e240000000800 */
[----:B0-----:R-:W-:-:S13]  /*0120*/  ISETP.GT.AND P0, PT, R2, UR4, PT ;  /* 0x0000000402007c0c */ /* 0x001fda000bf04270 */
[----:B------:R-:W-:Y:S05]  /*0130*/  @!P0 EXIT ;  /* 0x000000000000894d */ /* 0x000fea0003800000 */
[----:B------:R-:W-:Y:S01]  /*0140*/  ISETP.NE.AND P1, PT, R15, -0x1, PT ;  /* 0xffffffff0f00780c */ /* 0x000fe20003f25270 */
[----:B------:R-:W0:Y:S01]  /*0150*/  S2R R5, SR_TID.X ;  /* 0x0000000000057919 */ /* 0x000e220000002100 */
[----:B------:R-:W-:Y:S01]  /*0160*/  ULDC.U8 UR8, c[0x0][0x3d8] ;  /* 0x0000f60000087ab9 */ /* 0x000fe20000000000 */
[----:B------:R-:W1:Y:S01]  /*0170*/  S2UR UR5, SR_CTAID.Z ;  /* 0x00000000000579c3 */ /* 0x000e620000002700 */
[----:B------:R-:W-:-:S09]  /*0180*/  ISETP.NE.AND P0, PT, RZ, UR8, PT ;  /* 0x00000008ff007c0c */ /* 0x000fd2000bf05270 */
[----:B------:R-:W2:Y:S01]  /*0190*/  @!P1 LDC.64 R16, c[0x0][0x418] ;  /* 0x00010600ff109b82 */ /* 0x000ea20000000a00 */
[--C-:B------:R-:W-:Y:S02]  /*01a0*/  @!P1 SHF.R.S32.HI R3, RZ, 0x1f, R7.reuse ;  /* 0x0000001fff039819 */ /* 0x100fe40000011407 */
[----:B------:R-:W-:-:S05]  /*01b0*/  @!P1 SHF.R.S32.HI R13, RZ, 0x1f, R7 ;  /* 0x0000001fff0d9819 */ /* 0x000fca0000011407 */
[----:B------:R-:W3:Y:S08]  /*01c0*/  @P1 LDC.64 R10, c[0x0][0x420] ;  /* 0x00010800ff0a1b82 */ /* 0x000ef00000000a00 */
[----:B------:R-:W4:Y:S08]  /*01d0*/  @!P1 LDC.64 R18, c[0x0][0x290] ;  /* 0x0000a400ff129b82 */ /* 0x000f300000000a00 */
[----:B------:R-:W5:Y:S01]  /*01e0*/  @P1 LDC.64 R20, c[0x0][0x298] ;  /* 0x0000a600ff141b82 */ /* 0x000f620000000a00 */
[----:B--2---:R-:W-:-:S04]  /*01f0*/  @!P1 IMAD R0, R3, R16, RZ ;  /* 0x0000001003009224 */ /* 0x004fc800078e02ff */
[----:B------:R-:W-:Y:S02]  /*0200*/  @!P1 IMAD R17, R7, R17, R0 ;  /* 0x0000001107119224 */ /* 0x000fe400078e0200 */
[----:B---3--:R-:W-:-:S04]  /*0210*/  @P1 IMAD.WIDE.U32 R8, R15, R10, RZ ;  /* 0x0000000a0f081225 */ /* 0x008fc800078e00ff */
[----:B------:R-:W-:Y:S02]  /*0220*/  @P1 IMAD R3, R15, R11, R9 ;  /* 0x0000000b0f031224 */ /* 0x000fe400078e0209 */
[----:B------:R-:W-:Y:S02]  /*0230*/  @P1 IMAD.MOV.U32 R0, RZ, RZ, R8 ;  /* 0x000000ffff001224 */ /* 0x000fe400078e0008 */
[----:B----4-:R-:W-:Y:S02]  /*0240*/  @!P1 IMAD R4, R13, R18, RZ ;  /* 0x000000120d049224 */ /* 0x010fe400078e02ff */
[----:B------:R-:W-:-:S04]  /*0250*/  @!P1 IMAD.WIDE.U32 R8, R7, R16, RZ ;  /* 0x0000001007089225 */ /* 0x000fc800078e00ff */
[----:B------:R-:W-:Y:S01]  /*0260*/  @!P1 IMAD.WIDE.U32 R12, R7, R18, RZ ;  /* 0x00000012070c9225 */ /* 0x000fe200078e00ff */
[----:B------:R-:W-:-:S03]  /*0270*/  @!P1 IADD3 R3, R9, R17, RZ ;  /* 0x0000001109039210 */ /* 0x000fc60007ffe0ff */
[----:B-----5:R-:W-:-:S04]  /*0280*/  @P1 IMAD.WIDE.U32 R10, R15, R20, RZ ;  /* 0x000000140f0a1225 */ /* 0x020fc800078e00ff */
[----:B------:R-:W-:Y:S02]  /*0290*/  @!P1 IMAD R19, R7, R19, R4 ;  /* 0x0000001307139224 */ /* 0x000fe400078e0204 */
[----:B------:R-:W-:Y:S02]  /*02a0*/  @P1 IMAD R4, R15, R21, R11 ;  /* 0x000000150f041224 */ /* 0x000fe400078e020b */
[----:B------:R-:W-:Y:S01]  /*02b0*/  @P1 IMAD.MOV.U32 R6, RZ, RZ, R10 ;  /* 0x000000ffff061224 */ /* 0x000fe200078e000a */
[----:B------:R-:W-:Y:S01]  /*02c0*/  @!P1 MOV R6, R12 ;  /* 0x0000000c00069202 */ /* 0x000fe20000000f00 */
[----:B------:R-:W-:Y:S02]  /*02d0*/  @!P1 IMAD.MOV.U32 R0, RZ, RZ, R8 ;  /* 0x000000ffff009224 */ /* 0x000fe400078e0008 */
[----:B------:R-:W-:Y:S01]  /*02e0*/  @!P1 IMAD.IADD R4, R13, 0x1, R19 ;  /* 0x000000010d049824 */ /* 0x000fe200078e0213 */
[----:B01----:R-:W-:Y:S06]  /*02f0*/  @!P0 BRA `(.L_x_614) ;  /* 0x0000000000208947 */ /* 0x003fec0003800000 */
[----:B------:R-:W0:Y:S08]  /*0300*/  LDC R10, c[0x0][0x2d4] ;  /* 0x0000b500ff0a7b82 */ /* 0x000e300000000800 */
[----:B------:R-:W1:Y:S08]  /*0310*/  LDC R8, c[0x0][0x2c0] ;  /* 0x0000b000ff087b82 */ /* 0x000e700000000800 */
[----:B------:R-:W1:Y:S01]  /*0320*/  LDC R9, c[0x0][0x2e4] ;  /* 0x0000b900ff097b82 */ /* 0x000e620000000800 */
[----:B0-----:R-:W-:-:S04]  /*0330*/  @!P1 IMAD R15, R7, R10, RZ ;  /* 0x0000000a070f9224 */ /* 0x001fc800078e02ff */
[----:B------:R-:W-:Y:S02]  /*0340*/  IMAD R7, R7, 0x80, R15 ;  /* 0x0000008007077824 */ /* 0x000fe400078e020f */
[----:B-1----:R-:W-:-:S04]  /*0350*/  IMAD R8, R8, 0x80, R9 ;  /* 0x0000008008087824 */ /* 0x002fc800078e0209 */
[----:B------:R-:W-:Y:S01]  /*0360*/  IMAD R7, R8, UR5, R7 ;  /* 0x0000000508077c24 */ /* 0x000fe2000f8e0207 */
[----:B------:R-:W-:Y:S06]  /*0370*/  BRA `(.L_x_615) ;  /* 0x0000000000107947 */ /* 0x000fec0003800000 */
.L_x_614:
[----:B------:R-:W0:Y:S08]  /*0380*/  LDC R8, c[0x0][0x270] ;  /* 0x00009c00ff087b82 */ /* 0x000e300000000800 */
[----:B------:R-:W1:Y:S01]  /*0390*/  LDC R10, c[0x0][0x2d4] ;  /* 0x0000b500ff0a7b82 */ /* 0x000e620000000800 */
[----:B0-----:R-:W-:-:S04]  /*03a0*/  IMAD R7, R7, R8, UR5 ;  /* 0x0000000507077e24 */ /* 0x001fc8000f8e0208 */
[----:B-1----:R-:W-:-:S07]  /*03b0*/  IMAD R7, R7, R10, RZ ;  /* 0x0000000a07077224 */ /* 0x002fce00078e02ff */
.L_x_615:
[----:B------:R-:W-:Y:S01]  /*03c0*/  SHF.R.S32.HI R8, RZ, 0x1f, R5 ;  /* 0x0000001fff087819 */ /* 0x000fe20000011405 */
[----:B------:R-:W0:Y:S01]  /*03d0*/  LDC.64 R20, c[0x0][0x420] ;  /* 0x00010800ff147b82 */ /* 0x000e220000000a00 */
[----:B------:R-:W-:Y:S01]  /*03e0*/  USHF.R.S32.HI UR8, URZ, 0x1f, UR4 ;  /* 0x0000001f3f087899 */ /* 0x000fe20008011404 */
[----:B------:R-:W-:Y:S01]  /*03f0*/  BSSY B0, `(.L_x_616) ;  /* 0x0000039000007945 */ /* 0x000fe20003800000 */
[-C--:B------:R-:W-:Y:S01]  /*0400*/  LEA.HI R10, R8, R5.reuse, RZ, 0x3 ;  /* 0x00000005080a7211 */ /* 0x080fe200078f18ff */
[----:B------:R-:W-:Y:S01]  /*0410*/  USHF.R.S32.HI UR9, URZ, 0x1f, UR5 ;  /* 0x0000001f3f097899 */ /* 0x000fe20008011405 */
[----:B------:R-:W-:Y:S01]  /*0420*/  CS2R R18, SRZ ;  /* 0x0000000000127805 */ /* 0x000fe2000001ff00 */
[----:B------:R-:W-:Y:S01]  /*0430*/  IMAD.MOV.U32 R16, RZ, RZ, RZ ;  /* 0x000000ffff107224 */ /* 0x000fe200078e00ff */
[----:B------:R-:W-:Y:S01]  /*0440*/  LOP3.LUT R8, R10, 0x1ffffff8, RZ, 0xc0, !PT ;  /* 0x1ffffff80a087812 */ /* 0x000fe200078ec0ff */
[----:B------:R-:W1:Y:S03]  /*0450*/  LDC.64 R40, c[0x0][0x298] ;  /* 0x0000a600ff287b82 */ /* 0x000e660000000a00 */
[----:B------:R-:W-:Y:S01]  /*0460*/  IADD3 R8, -R8, R5, RZ ;  /* 0x0000000508087210 */ /* 0x000fe20007ffe1ff */
[----:B------:R-:W-:-:S04]  /*0470*/  VIADD R5, R2, -UR4 ;  /* 0x8000000402057c36 */ /* 0x000fc80008000000 */
[----:B------:R-:W-:Y:S01]  /*0480*/  IMAD.SHL.U32 R38, R8, 0x8, RZ ;  /* 0x0000000808267824 */ /* 0x000fe200078e00ff */
[----:B------:R-:W2:Y:S04]  /*0490*/  LDC.64 R22, c[0x0][0x428] ;  /* 0x00010a00ff167b82 */ /* 0x000ea80000000a00 */
[--C-:B------:R-:W-:Y:S02]  /*04a0*/  SHF.R.S32.HI R39, RZ, 0x1f, R38.reuse ;  /* 0x0000001fff277819 */ /* 0x100fe40000011426 */
[----:B------:R-:W-:Y:S01]  /*04b0*/  IADD3 R44, R38, 0x40, RZ ;  /* 0x00000040262c7810 */ /* 0x000fe20007ffe0ff */
[C---:B0-----:R-:W-:Y:S01]  /*04c0*/  IMAD R12, R20.reuse, UR8, RZ ;  /* 0x00000008140c7c24 */ /* 0x041fe2000f8e02ff */
[----:B------:R-:W0:Y:S01]  /*04d0*/  LDC.64 R42, c[0x0][0x2a0] ;  /* 0x0000a800ff2a7b82 */ /* 0x000e220000000a00 */
[----:B------:R-:W-:-:S04]  /*04e0*/  IMAD.WIDE.U32 R8, R20, UR4, R38 ;  /* 0x0000000414087c25 */ /* 0x000fc8000f8e0026 */
[----:B------:R-:W-:Y:S01]  /*04f0*/  IMAD R12, R21, UR4, R12 ;  /* 0x00000004150c7c24 */ /* 0x000fe2000f8e020c */
[----:B------:R-:W-:Y:S01]  /*0500*/  IADD3 R8, P0, R0, R8, RZ ;  /* 0x0000000800087210 */ /* 0x000fe20007f1e0ff */
[C---:B-1----:R-:W-:Y:S01]  /*0510*/  IMAD R14, R40.reuse, UR8, RZ ;  /* 0x00000008280e7c24 */ /* 0x042fe2000f8e02ff */
[----:B------:R-:W-:Y:S01]  /*0520*/  SHF.R.S32.HI R0, RZ, 0x3, R10 ;  /* 0x00000003ff007819 */ /* 0x000fe2000001140a */
[----:B------:R-:W-:Y:S01]  /*0530*/  IMAD.WIDE.U32 R10, R40, UR4, R38 ;  /* 0x00000004280a7c25 */ /* 0x000fe2000f8e0026 */
[----:B------:R-:W-:Y:S02]  /*0540*/  IADD3.X R9, R3, R9, R12, P0, !PT ;  /* 0x0000000903097210 */ /* 0x000fe400007fe40c */
[----:B------:R-:W-:Y:S02]  /*0550*/  CS2R R12, SRZ ;  /* 0x00000000000c7805 */ /* 0x000fe4000001ff00 */
[C---:B------:R-:W-:Y:S01]  /*0560*/  ISETP.GE.AND P0, PT, R0.reuse, R5, PT ;  /* 0x000000050000720c */ /* 0x040fe20003f06270 */
[----:B------:R-:W-:Y:S01]  /*0570*/  IMAD R3, R41, UR4, R14 ;  /* 0x0000000429037c24 */ /* 0x000fe2000f8e020e */
[----:B------:R-:W-:-:S02]  /*0580*/  IADD3 R2, R0, 0x20, RZ ;  /* 0x0000002000027810 */ /* 0x000fc40007ffe0ff */
[----:B------:R-:W-:Y:S02]  /*0590*/  CS2R R14, SRZ ;  /* 0x00000000000e7805 */ /* 0x000fe4000001ff00 */
[----:B------:R-:W-:Y:S01]  /*05a0*/  IADD3 R36, P2, R6, R10, RZ ;  /* 0x0000000a06247210 */ /* 0x000fe20007f5e0ff */
[----:B--2---:R-:W-:Y:S01]  /*05b0*/  IMAD R6, R22, UR9, RZ ;  /* 0x0000000916067c24 */ /* 0x004fe2000f8e02ff */
[----:B------:R-:W-:Y:S02]  /*05c0*/  ISETP.GE.AND P1, PT, R2, R5, PT ;  /* 0x000000050200720c */ /* 0x000fe40003f26270 */
[----:B------:R-:W-:Y:S01]  /*05d0*/  IADD3.X R37, R4, R11, R3, P2, !PT ;  /* 0x0000000b04257210 */ /* 0x000fe200017fe403 */
[----:B------:R-:W-:Y:S01]  /*05e0*/  IMAD R25, R23, UR5, R6 ;  /* 0x0000000517197c24 */ /* 0x000fe2000f8e0206 */
[----:B------:R-:W-:Y:S01]  /*05f0*/  CS2R R10, SRZ ;  /* 0x00000000000a7805 */ /* 0x000fe2000001ff00 */
[----:B------:R-:W-:Y:S01]  /*0600*/  IMAD.WIDE.U32 R22, R22, UR5, R8 ;  /* 0x0000000516167c25 */ /* 0x000fe2000f8e0008 */
[----:B------:R-:W-:-:S02]  /*0610*/  CS2R R4, SRZ ;  /* 0x0000000000047805 */ /* 0x000fc4000001ff00 */
[----:B------:R-:W-:Y:S02]  /*0620*/  CS2R R8, SRZ ;  /* 0x0000000000087805 */ /* 0x000fe4000001ff00 */
[----:B------:R-:W-:Y:S01]  /*0630*/  SHF.R.S32.HI R3, RZ, 0x1f, R0 ;  /* 0x0000001fff037819 */ /* 0x000fe20000011400 */
[C---:B0-----:R-:W-:Y:S02]  /*0640*/  IMAD R2, R42.reuse, UR9, RZ ;  /* 0x000000092a027c24 */ /* 0x041fe4000f8e02ff */
[----:B------:R-:W-:-:S04]  /*0650*/  IMAD.WIDE.U32 R36, R42, UR5, R36 ;  /* 0x000000052a247c25 */ /* 0x000fc8000f8e0024 */
[----:B------:R-:W-:Y:S02]  /*0660*/  IMAD R43, R43, UR5, R2 ;  /* 0x000000052b2b7c24 */ /* 0x000fe4000f8e0202 */
[----:B------:R-:W-:Y:S01]  /*0670*/  VIADD R2, R7, UR4 ;  /* 0x0000000407027c36 */ /* 0x000fe20008000000 */
[----:B------:R-:W-:Y:S01]  /*0680*/  CS2R R6, SRZ ;  /* 0x0000000000067805 */ /* 0x000fe2000001ff00 */
[----:B------:R-:W-:Y:S01]  /*0690*/  IMAD.IADD R25, R23, 0x1, R25 ;  /* 0x0000000117197824 */ /* 0x000fe200078e0219 */
[----:B------:R-:W-:Y:S06]  /*06a0*/  @P0 BRA `(.L_x_617) ;  /* 0x0000000000340947 */ /* 0x000fec0003800000 */
[----:B------:R-:W-:Y:S01]  /*06b0*/  MOV R24, R22 ;  /* 0x0000001600187202 */ /* 0x000fe20000000f00 */
[-C--:B------:R-:W-:Y:S01]  /*06c0*/  IMAD R17, R3, R20.reuse, RZ ;  /* 0x0000001403117224 */ /* 0x080fe200078e02ff */
[----:B------:R-:W-:Y:S01]  /*06d0*/  ULDC UR10, c[0x0][0x2d0] ;  /* 0x0000b400000a7ab9 */ /* 0x000fe20000000800 */
[----:B------:R-:W-:Y:S01]  /*06e0*/  ULDC.64 UR12, c[0x0][0x3e0] ;  /* 0x0000f800000c7ab9 */ /* 0x000fe20000000a00 */
[----:B------:R-:W-:Y:S01]  /*06f0*/  ISETP.GE.AND P2, PT, R38, UR10, PT ;  /* 0x0000000a26007c0c */ /* 0x000fe2000bf46270 */
[----:B------:R-:W-:Y:S01]  /*0700*/  IMAD.WIDE.U32 R26, R0, R20, R24 ;  /* 0x00000014001a7225 */ /* 0x000fe200078e0018 */
[----:B------:R-:W-:-:S03]  /*0710*/  ISETP.GE.AND P3, PT, R44, UR10, PT ;  /* 0x0000000a2c007c0c */ /* 0x000fc6000bf66270 */
[----:B------:R-:W-:Y:S01]  /*0720*/  IMAD R17, R0, R21, R17 ;  /* 0x0000001500117224 */ /* 0x000fe200078e0211 */
[----:B------:R-:W-:-:S03]  /*0730*/  LEA R28, P4, R26, UR12, 0x1 ;  /* 0x0000000c1a1c7c11 */ /* 0x000fc6000f8808ff */
[----:B------:R-:W-:-:S05]  /*0740*/  IMAD.IADD R17, R27, 0x1, R17 ;  /* 0x000000011b117824 */ /* 0x000fca00078e0211 */
[----:B------:R-:W-:-:S05]  /*0750*/  LEA.HI.X R29, R26, UR13, R17, 0x1, P4 ;  /* 0x0000000d1a1d7c11 */ /* 0x000fca000a0f0c11 */
[----:B------:R0:W5:Y:S04]  /*0760*/  @!P2 LDG.E.128 R4, desc[UR6][R28.64] ;  /* 0x000000061c04a981 */ /* 0x000168000c1e1d00 */
[----:B------:R0:W5:Y:S02]  /*0770*/  @!P3 LDG.E.128 R12, desc[UR6][R28.64+0x80] ;  /* 0x000080061c0cb981 */ /* 0x000164000c1e1d00 */
.L_x_617:
[----:B------:R-:W-:Y:S05]  /*0780*/  BSYNC B0 ;  /* 0x0000000000007941 */ /* 0x000fea0003800000 */
.L_x_616:
[----:B------:R-:W-:Y:S01]  /*0790*/  BSSY B0, `(.L_x_618) ;  /* 0x0000012000007945 */ /* 0x000fe20003800000 */
[----:B------:R-:W-:-:S03]  /*07a0*/  HFMA2.MMA R17, -RZ, RZ, 0, 0 ;  /* 0x00000000ff117435 */ /* 0x000fc600000001ff */
[----:B------:R-:W-:Y:S08]  /*07b0*/  @P1 BRA `(.L_x_619) ;  /* 0x00000000003c1947 */ /* 0x000ff00003800000 */
        /* <DEDUP_REMOVED lines=13> */
[----:B------:R1:W5:Y:S04]  /*0890*/  @!P3 LDG.E.128 R8, desc[UR6][R20.64] ;  /* 0x000000061408b981 */ /* 0x000368000c1e1d00 */
[----:B------:R1:W5:Y:S02]  /*08a0*/  @!P4 LDG.E.128 R16, desc[UR6][R20.64+0x80] ;  /* 0x000080061410c981 */ /* 0x000364000c1e1d00 */
.L_x_619:
[----:B------:R-:W-:Y:S05]  /*08b0*/  BSYNC B0 ;  /* 0x0000000000007941 */ /* 0x000fea0003800000 */
.L_x_618:
[----:B------:R-:W-:Y:S01]  /*08c0*/  BSSY B0, `(.L_x_620) ;  /* 0x0000016000007945 */ /* 0x000fe20003800000 */
[----:B------:R-:W-:Y:S02]  /*08d0*/  CS2R R34, SRZ ;  /* 0x0000000000227805 */ /* 0x000fe4000001ff00 */
[----:B------:R-:W-:Y:S02]  /*08e0*/  CS2R R22, SRZ ;  /* 0x0000000000167805 */ /* 0x000fe4000001ff00 */
[----:B-1----:R-:W-:Y:S02]  /*08f0*/  CS2R R20, SRZ ;  /* 0x0000000000147805 */ /* 0x002fe4000001ff00 */
[----:B------:R-:W-:Y:S02]  /*0900*/  MOV R30, RZ ;  /* 0x000000ff001e7202 */ /* 0x000fe40000000f00 */
[----:B------:R-:W-:Y:S02]  /*0910*/  CS2R R26, SRZ ;  /* 0x00000000001a7805 */ /* 0x000fe4000001ff00 */
[----:B------:R-:W-:Y:S01]  /*0920*/  CS2R R24, SRZ ;  /* 0x0000000000187805 */ /* 0x000fe2000001ff00 */
[----:B------:R-:W-:Y:S01]  /*0930*/  IMAD.IADD R43, R37, 0x1, R43 ;  /* 0x00000001252b7824 */ /* 0x000fe200078e022b */
[----:B------:R-:W-:Y:S06]  /*0940*/  @P0 BRA `(.L_x_621) ;  /* 0x0000000000340947 */ /* 0x000fec0003800000 */
[----:B------:R-:W-:Y:S01]  /*0950*/  MOV R42, R36 ;  /* 0x00000024002a7202 */ /* 0x000fe20000000f00 */
[-C--:B0-----:R-:W-:Y:S01]  /*0960*/  IMAD R28, R3, R40.reuse, RZ ;  /* 0x00000028031c7224 */ /* 0x081fe200078e02ff */
        /* <DEDUP_REMOVED lines=11> */
.L_x_621:
[----:B------:R-:W-:Y:S05]  /*0a20*/  BSYNC B0 ;  /* 0x0000000000007941 */ /* 0x000fea0003800000 */
.L_x_620:
[----:B------:R-:W-:Y:S01]  /*0a30*/  BSSY B0, `(.L_x_622) ;  /* 0x0000014000007945 */ /* 0x000fe20003800000 */
[----:B------:R-:W-:Y:S01]  /*0a40*/  HFMA2.MMA R31, -RZ, RZ, 0, 0 ;  /* 0x00000000ff1f7435 */ /* 0x000fe200000001ff */
[----:B01----:R-:W-:Y:S02]  /*0a50*/  CS2R R28, SRZ ;  /* 0x00000000001c7805 */ /* 0x003fe4000001ff00 */
[----:B------:R-:W-:Y:S01]  /*0a60*/  CS2R R32, SRZ ;  /* 0x0000000000207805 */ /* 0x000fe2000001ff00 */
[----:B------:R-:W-:Y:S07]  /*0a70*/  @P1 BRA `(.L_x_623) ;  /* 0x00000000003c1947 */ /* 0x000fee0003800000 */
[----:B------:R-:W-:Y:S01]  /*0a80*/  IADD3 R0, P0, R0, 0x20, RZ ;  /* 0x0000002000007810 */ /* 0x000fe20007f1e0ff */
[----:B------:R-:W-:Y:S01]  /*0a90*/  ULDC UR4, c[0x0][0x2d0] ;  /* 0x0000b40000047ab9 */ /* 0x000fe20000000800 */
[----:B------:R-:W-:Y:S01]  /*0aa0*/  MOV R37, R43 ;  /* 0x0000002b00257202 */ /* 0x000fe20000000f00 */
[----:B------:R-:W-:Y:S01]  /*0ab0*/  ULDC.64 UR8, c[0x0][0x280] ;  /* 0x0000a00000087ab9 */ /* 0x000fe20000000a00 */
[----:B------:R-:W-:Y:S01]  /*0ac0*/  ISETP.GE.AND P1, PT, R38, UR4, PT ;  /* 0x0000000426007c0c */ /* 0x000fe2000bf26270 */
        /* <DEDUP_REMOVED lines=8> */
[----:B------:R0:W5:Y:S04]  /*0b50*/  @!P1 LDG.E.128 R32, desc[UR6][R38.64] ;  /* 0x0000000626209981 */ /* 0x000168000c1e1d00 */
[----:B------:R0:W5:Y:S02]  /*0b60*/  @!P2 LDG.E.128 R28, desc[UR6][R38.64+0x80] ;  /* 0x00008006261ca981 */ /* 0x000164000c1e1d00 */
.L_x_623:
[----:B------:R-:W-:Y:S05]  /*0b70*/  BSYNC B0 ;  /* 0x0000000000007941 */ /* 0x000fea0003800000 */
.L_x_622:
[----:B-----5:R-:W-:Y:S01]  /*0b80*/  LOP3.LUT R36, R4, 0xffff0000, RZ, 0xc0, !PT ;  /* 0xffff000004247812 */ /* 0x020fe200078ec0ff */
[----:B------:R-:W-:Y:S01]  /*0b90*/  IMAD.U32 R3, R5, 0x10000, RZ ;  /* 0x0001000005037824 */ /* 0x000fe200078e00ff */
[----:B0-----:R-:W-:Y:S01]  /*0ba0*/  LOP3.LUT R39, R20, 0xffff0000, RZ, 0xc0, !PT ;  /* 0xffff000014277812 */ /* 0x001fe200078ec0ff */
[----:B------:R-:W-:Y:S01]  /*0bb0*/  ULDC.64 UR4, c[0x0][0x478] ;  /* 0x00011e0000047ab9 */ /* 0x000fe20000000a00 */
[----:B------:R-:W-:Y:S02]  /*0bc0*/  SHF.L.U32 R0, R4, 0x10, RZ ;  /* 0x0000001004007819 */ /* 0x000fe400000006ff */
[----:B------:R-:W-:Y:S01]  /*0bd0*/  LOP3.LUT R4, R32, 0xffff0000, RZ, 0xc0, !PT ;  /* 0xffff000020047812 */ /* 0x000fe200078ec0ff */
[----:B------:R-:W-:Y:S01]  /*0be0*/  FMUL.FTZ R39, R36, R39 ;  /* 0x0000002724277220 */ /* 0x000fe20000410000 */
[----:B------:R-:W-:Y:S01]  /*0bf0*/  LOP3.LUT R41, R8, 0xffff0000, RZ, 0xc0, !PT ;  /* 0xffff000008297812 */ /* 0x000fe200078ec0ff */
[----:B------:R-:W-:Y:S01]  /*0c00*/  IMAD.U32 R36, R21, 0x10000, RZ ;  /* 0x0001000015247824 */ /* 0x000fe200078e00ff */
[----:B------:R-:W-:-:S02]  /*0c10*/  SHF.L.U32 R37, R20, 0x10, RZ ;  /* 0x0000001014257819 */ /* 0x000fc400000006ff */
[----:B------:R-:W-:Y:S01]  /*0c20*/  LOP3.LUT R20, R21, 0xffff0000, RZ, 0xc0, !PT ;  /* 0xffff000015147812 */ /* 0x000fe200078ec0ff */
[----:B------:R-:W-:Y:S01]  /*0c30*/  FMUL.FTZ R41, R4, R41 ;  /* 0x0000002904297220 */ /* 0x000fe20000410000 */
[----:B------:R-:W-:Y:S01]  /*0c40*/  SHF.L.U32 R32, R32, 0x10, RZ ;  /* 0x0000001020207819 */ /* 0x000fe200000006ff */
[----:B------:R-:W-:Y:S02]  /*0c50*/  IMAD.U32 R21, R8, 0x10000, RZ ;  /* 0x0001000008157824 */ /* 0x000fe400078e00ff */
[----:B------:R-:W-:Y:S01]  /*0c60*/  FFMA.FTZ R38, R0, R37, R39 ;  /* 0x0000002500267223 */ /* 0x000fe20000010027 */
[C---:B------:R-:W-:Y:S01]  /*0c70*/  SHF.L.U32 R8, R6.reuse, 0x10, RZ ;  /* 0x0000001006087819 */ /* 0x040fe200000006ff */
[C---:B------:R-:W-:Y:S01]  /*0c80*/  IMAD.U32 R0, R7.reuse, 0x10000, RZ ;  /* 0x0001000007007824 */ /* 0x040fe200078e00ff */
[----:B------:R-:W-:Y:S01]  /*0c90*/  LOP3.LUT R4, R6, 0xffff0000, RZ, 0xc0, !PT ;  /* 0xffff000006047812 */ /* 0x000fe200078ec0ff */
[----:B------:R-:W-:Y:S01]  /*0ca0*/  FFMA.FTZ R32, R32, R21, R41 ;  /* 0x0000001520207223 */ /* 0x000fe20000010029 */
[----:B------:R-:W-:Y:S01]  /*0cb0*/  LOP3.LUT R6, R7, 0xffff0000, RZ, 0xc0, !PT ;  /* 0xffff000007067812 */ /* 0x000fe200078ec0ff */
[----:B------:R-:W-:Y:S01]  /*0cc0*/  IMAD.U32 R37, R33, 0x10000, RZ ;  /* 0x0001000021257824 */ /* 0x000fe200078e00ff */
[C---:B------:R-:W-:Y:S01]  /*0cd0*/  SHF.L.U32 R21, R22.reuse, 0x10, RZ ;  /* 0x0000001016157819 */ /* 0x040fe200000006ff */
[----:B------:R-:W-:Y:S01]  /*0ce0*/  FFMA.FTZ R36, R3, R36, R38 ;  /* 0x0000002403247223 */ /* 0x000fe20000010026 */
[----:B------:R-:W-:Y:S01]  /*0cf0*/  LOP3.LUT R7, R22, 0xffff0000, RZ, 0xc0, !PT ;  /* 0xffff000016077812 */ /* 0x000fe200078ec0ff */
[----:B------:R-:W-:Y:S01]  /*0d00*/  IMAD.U32 R3, R23, 0x10000, RZ ;  /* 0x0001000017037824 */ /* 0x000fe200078e00ff */
[----:B------:R-:W-:-:S02]  /*0d10*/  SHF.L.U32 R22, R9, 0x10, RZ ;  /* 0x0000001009167819 */ /* 0x000fc400000006ff */
[----:B------:R-:W-:Y:S02]  /*0d20*/  LOP3.LUT R5, R5, 0xffff0000, RZ, 0xc0, !PT ;  /* 0xffff000005057812 */ /* 0x000fe400078ec0ff */
[----:B------:R-:W-:Y:S01]  /*0d30*/  LOP3.LUT R33, R33, 0xffff0000, RZ, 0xc0, !PT ;  /* 0xffff000021217812 */ /* 0x000fe200078ec0ff */
[----:B------:R-:W-:Y:S01]  /*0d40*/  FFMA.FTZ R22, R37, R22, R32 ;  /* 0x0000001625167223 */ /* 0x000fe20000010020 */
[----:B------:R-:W-:Y:S01]  /*0d50*/  LOP3.LUT R38, R9, 0xffff0000, RZ, 0xc0, !PT ;  /* 0xffff000009267812 */ /* 0x000fe200078ec0ff */
[----:B------:R-:W-:Y:S01]  /*0d60*/  FFMA.FTZ R9, R5, R20, R36 ;  /* 0x0000001405097223 */ /* 0x000fe20000010024 */
[----:B------:R-:W-:Y:S01]  /*0d70*/  SHF.L.U32 R37, R34, 0x10, RZ ;  /* 0x0000001022257819 */ /* 0x000fe200000006ff */
[----:B------:R-:W-:Y:S01]  /*0d80*/  IMAD.U32 R5, R35, 0x10000, RZ ;  /* 0x0001000023057824 */ /* 0x000fe200078e00ff */
[----:B------:R-:W-:Y:S01]  /*0d90*/  SHF.L.U32 R32, R10, 0x10, RZ ;  /* 0x000000100a207819 */ /* 0x000fe200000006ff */
[----:B------:R-:W-:Y:S01]  /*0da0*/  FFMA.FTZ R22, R33, R38, R22 ;  /* 0x0000002621167223 */ /* 0x000fe20000010016 */
[----:B------:R-:W-:Y:S01]  /*0db0*/  FFMA.FTZ R9, R8, R21, R9 ;  /* 0x0000001508097223 */ /* 0x000fe20000010009 */
[----:B------:R-:W-:Y:S01]  /*0dc0*/  LOP3.LUT R20, R34, 0xffff0000, RZ, 0xc0, !PT ;  /* 0xffff000022147812 */ /* 0x000fe200078ec0ff */
[----:B------:R-:W-:Y:S01]  /*0dd0*/  IMAD.U32 R8, R11, 0x10000, RZ ;  /* 0x000100000b087824 */ /* 0x000fe200078e00ff */
[----:B------:R-:W-:Y:S01]  /*0de0*/  LOP3.LUT R33, R10, 0xffff0000, RZ, 0xc0, !PT ;  /* 0xffff00000a217812 */ /* 0x000fe200078ec0ff */
[----:B------:R-:W-:Y:S01]  /*0df0*/  FFMA.FTZ R37, R37, R32, R22 ;  /* 0x0000002025257223 */ /* 0x000fe20000010016 */
[----:B------:R-:W-:Y:S01]  /*0e00*/  FFMA.FTZ R21, R4, R7, R9 ;  /* 0x0000000704157223 */ /* 0x000fe20000010009 */
[----:B------:R-:W-:Y:S01]  /*0e10*/  LOP3.LUT R23, R23, 0xffff0000, RZ, 0xc0, !PT ;  /* 0xffff000017177812 */ /* 0x000fe200078ec0ff */
[----:B------:R-:W-:-:S02]  /*0e20*/  IMAD.U32 R4, R13, 0x10000, RZ ;  /* 0x000100000d047824 */ /* 0x000fc400078e00ff */
[----:B------:R-:W-:Y:S01]  /*0e30*/  FFMA.FTZ R32, R20, R33, R37 ;  /* 0x0000002114207223 */ /* 0x000fe20000010025 */
[----:B------:R-:W-:Y:S01]  /*0e40*/  FFMA.FTZ R37, R0, R3, R21 ;  /* 0x0000000300257223 */ /* 0x000fe20000010015 */
[----:B------:R-:W-:Y:S01]  /*0e50*/  LOP3.LUT R34, R35, 0xffff0000, RZ, 0xc0, !PT ;  /* 0xffff000023227812 */ /* 0x000fe200078ec0ff */
[----:B------:R-:W-:Y:S01]  /*0e60*/  IMAD.U32 R21, R25, 0x10000, RZ ;  /* 0x0001000019157824 */ /* 0x000fe200078e00ff */
[----:B------:R-:W-:Y:S01]  /*0e70*/  LOP3.LUT R11, R11, 0xffff0000, RZ, 0xc0, !PT ;  /* 0xffff00000b0b7812 */ /* 0x000fe200078ec0ff */
[----:B------:R-:W-:Y:S01]  /*0e80*/  FFMA.FTZ R5, R5, R8, R32 ;  /* 0x0000000805057223 */ /* 0x000fe20000010020 */
[----:B------:R-:W-:Y:S01]  /*0e90*/  SHF.L.U32 R10, R12, 0x10, RZ ;  /* 0x000000100c0a7819 */ /* 0x000fe200000006ff */
[----:B------:R-:W-:Y:S01]  /*0ea0*/  FFMA.FTZ R23, R6, R23, R37 ;  /* 0x0000001706177223 */ /* 0x000fe20000010025 */
[----:B------:R-:W-:Y:S01]  /*0eb0*/  SHF.L.U32 R33, R24, 0x10, RZ ;  /* 0x0000001018217819 */ /* 0x000fe200000006ff */
[----:B------:R-:W-:Y:S01]  /*0ec0*/  IMAD.U32 R8, R16, 0x10000, RZ ;  /* 0x0001000010087824 */ /* 0x000fe200078e00ff */
[----:B------:R-:W-:Y:S01]  /*0ed0*/  SHF.L.U32 R6, R28, 0x10, RZ ;  /* 0x000000101c067819 */ /* 0x000fe200000006ff */
[----:B------:R-:W-:Y:S01]  /*0ee0*/  FFMA.FTZ R5, R34, R11, R5 ;  /* 0x0000000b22057223 */ /* 0x000fe20000010005 */
[----:B------:R-:W-:Y:S01]  /*0ef0*/  LOP3.LUT R12, R12, 0xffff0000, RZ, 0xc0, !PT ;  /* 0xffff00000c0c7812 */ /* 0x000fe200078ec0ff */
[----:B------:R-:W-:Y:S01]  /*0f00*/  FFMA.FTZ R23, R10, R33, R23 ;  /* 0x000000210a177223 */ /* 0x000fe20000010017 */
[----:B------:R-:W-:Y:S01]  /*0f10*/  LOP3.LUT R35, R24, 0xffff0000, RZ, 0xc0, !PT ;  /* 0xffff000018237812 */ /* 0x000fe200078ec0ff */
[----:B------:R-:W-:Y:S01]  /*0f20*/  FFMA.FTZ R5, R6, R8, R5 ;  /* 0x0000000806057223 */ /* 0x000fe20000010005 */
[----:B------:R-:W-:Y:S01]  /*0f30*/  LOP3.LUT R28, R28, 0xffff0000, RZ, 0xc0, !PT ;  /* 0xffff00001c1c7812 */ /* 0x000fe200078ec0ff */
[----:B------:R-:W-:Y:S01]  /*0f40*/  IMAD.U32 R8, R17, 0x10000, RZ ;  /* 0x0001000011087824 */ /* 0x000fe200078e00ff */
[----:B------:R-:W-:Y:S01]  /*0f50*/  LOP3.LUT R16, R16, 0xffff0000, RZ, 0xc0, !PT ;  /* 0xffff000010107812 */ /* 0x000fe200078ec0ff */
[----:B------:R-:W-:Y:S01]  /*0f60*/  FFMA.FTZ R23, R12, R35, R23 ;  /* 0x000000230c177223 */ /* 0x000fe20000010017 */
[----:B------:R-:W-:Y:S01]  /*0f70*/  SHF.L.U32 R6, R29, 0x10, RZ ;  /* 0x000000101d067819 */ /* 0x000fe200000006ff */
[----:B------:R-:W-:Y:S01]  /*0f80*/  IMAD.U32 R9, R15, 0x10000, RZ ;  /* 0x000100000f097824 */ /* 0x000fe200078e00ff */
[----:B------:R-:W-:Y:S01]  /*0f90*/  LOP3.LUT R13, R13, 0xffff0000, RZ, 0xc0, !PT ;  /* 0xffff00000d0d7812 */ /* 0x000fe200078ec0ff */
[----:B------:R-:W-:Y:S01]  /*0fa0*/  FFMA.FTZ R5, R28, R16, R5 ;  /* 0x000000101c057223 */ /* 0x000fe20000010005 */
[----:B------:R-:W-:Y:S01]  /*0fb0*/  LOP3.LUT R24, R25, 0xffff0000, RZ, 0xc0, !PT ;  /* 0xffff000019187812 */ /* 0x000fe200078ec0ff */
[----:B------:R-:W-:Y:S01]  /*0fc0*/  FFMA.FTZ R4, R4, R21, R23 ;  /* 0x0000001504047223 */ /* 0x000fe20000010017 */
        /* <DEDUP_REMOVED lines=15> */
[----:B------:R-:W0:Y:S01]  /*10c0*/  S2R R11, SR_TID.X ;  /* 0x00000000000b7919 */ /* 0x000e220000002100 */
        /* <DEDUP_REMOVED lines=11> */
[----:B------:R-:W-:-:S04]  /*1180*/  FFMA.FTZ R0, R15, R0, R14 ;  /* 0x000000000f007223 */ /* 0x000fc8000001000e */
[----:B------:R-:W-:Y:S02]  /*1190*/  FFMA.FTZ R6, R6, R19, R3 ;  /* 0x0000001306067223 */ /* 0x000fe40000010003 */
[----:B------:R-:W1:Y:S04]  /*11a0*/  SHFL.BFLY PT, R3, R0, 0x4, 0x1f ;  /* 0x0c801f0000037f89 */ /* 0x000e6800000e0000 */
[----:B------:R-:W2:Y:S01]  /*11b0*/  SHFL.BFLY PT, R5, R6, 0x4, 0x1f ;  /* 0x0c801f0006057f89 */ /* 0x000ea200000e0000 */
[----:B0-----:R-:W-:Y:S01]  /*11c0*/  LOP3.LUT P0, RZ, R11, 0x7, RZ, 0xc0, !PT ;  /* 0x000000070bff7812 */ /* 0x001fe2000780c0ff */
[----:B-1----:R-:W-:Y:S01]  /*11d0*/  FADD.FTZ R3, R0, R3 ;  /* 0x0000000300037221 */ /* 0x002fe20000010000 */
[----:B--2---:R-:W-:-:S04]  /*11e0*/  FADD.FTZ R5, R6, R5 ;  /* 0x0000000506057221 */ /* 0x004fc80000010000 */
[----:B------:R-:W0:Y:S04]  /*11f0*/  SHFL.BFLY PT, R4, R3, 0x2, 0x1f ;  /* 0x0c401f0003047f89 */ /* 0x000e2800000e0000 */
[----:B------:R-:W1:Y:S01]  /*1200*/  SHFL.BFLY PT, R8, R5, 0x2, 0x1f ;  /* 0x0c401f0005087f89 */ /* 0x000e6200000e0000 */
[----:B0-----:R-:W-:Y:S01]  /*1210*/  FADD.FTZ R9, R3, R4 ;  /* 0x0000000403097221 */ /* 0x001fe20000010000 */
[----:B------:R-:W-:Y:S02]  /*1220*/  LEA.HI R4, P1, R11, R2, RZ, 0x1d ;  /* 0x000000020b047211 */ /* 0x000fe4000783e8ff */
[----:B------:R-:W-:Y:S01]  /*1230*/  SHF.R.S32.HI R2, RZ, 0x1f, R2 ;  /* 0x0000001fff027819 */ /* 0x000fe20000011402 */
[----:B-1----:R-:W-:Y:S01]  /*1240*/  FADD.FTZ R8, R5, R8 ;  /* 0x0000000805087221 */ /* 0x002fe20000010000 */
[----:B------:R-:W0:Y:S02]  /*1250*/  SHFL.BFLY PT, R10, R9, 0x1, 0x1f ;  /* 0x0c201f00090a7f89 */ /* 0x000e2400000e0000 */
[----:B------:R-:W-:-:S02]  /*1260*/  IADD3.X R3, RZ, R2, RZ, P1, !PT ;  /* 0x00000002ff037210 */ /* 0x000fc40000ffe4ff */
[----:B------:R-:W1:Y:S01]  /*1270*/  SHFL.BFLY PT, R7, R8, 0x1, 0x1f ;  /* 0x0c201f0008077f89 */ /* 0x000e6200000e0000 */
[----:B------:R-:W-:Y:S01]  /*1280*/  LEA R2, P1, R4, UR4, 0x2 ;  /* 0x0000000404027c11 */ /* 0x000fe2000f8210ff */
[----:B------:R-:W-:-:S03]  /*1290*/  ULDC UR4, c[0x0][0x384] ;  /* 0x0000e10000047ab9 */ /* 0x000fc60000000800 */
[----:B------:R-:W-:Y:S01]  /*12a0*/  LEA.HI.X R3, R4, UR5, R3, 0x2, P1 ;  /* 0x0000000504037c11 */ /* 0x000fe200088f1403 */
[----:B0-----:R-:W-:-:S04]  /*12b0*/  @!P0 FADD.FTZ R0, R9, R10 ;  /* 0x0000000a09008221 */ /* 0x001fc80000010000 */
[----:B------:R-:W-:Y:S01]  /*12c0*/  @!P0 FMUL.FTZ R5, R0, UR4 ;  /* 0x0000000400058c20 */ /* 0x000fe20008410000 */
[----:B-1----:R-:W-:-:S04]  /*12d0*/  FADD.FTZ R7, R8, R7 ;  /* 0x0000000708077221 */ /* 0x002fc80000010000 */
[----:B------:R-:W-:Y:S01]  /*12e0*/  FMUL.FTZ R7, R7, UR4 ;  /* 0x0000000407077c20 */ /* 0x000fe20008410000 */
[----:B------:R0:W-:Y:S01]  /*12f0*/  @!P0 STG.E desc[UR6][R2.64], R5 ;  /* 0x0000000502008986 */ /* 0x0001e2000c101906 */
[----:B------:R-:W-:Y:S05]  /*1300*/  @P0 EXIT ;  /* 0x000000000000094d */ /* 0x000fea0003800000 */
[----:B------:R-:W-:Y:S01]  /*1310*/  STG.E desc[UR6][R2.64+0x80], R7 ;  /* 0x0000800702007986 */ /* 0x000fe2000c101906 */
[----:B------:R-:W-:Y:S05]  /*1320*/  EXIT ;  /* 0x000000000000794d */ /* 0x000fea0003800000 */
.L_x_624:
        /* <DEDUP_REMOVED lines=13> */
.L_x_1083:


//--------------------- .text._ZN5flash25flash_bwd_dot_do_o_kernelILb1E23Flash_bwd_kernel_traitsILi128ELi64ELi64ELi8ELi4ELi2ELi2ELb1ELb0EN7cutlass10bfloat16_tE19Flash_kernel_traitsILi128ELi64ELi64ELi8ES3_EEEEvNS_16Flash_bwd_paramsE --------------------------
	.section	.text._ZN5flash25flash_bwd_dot_do_o_kernelILb1E23Flash_bwd_kernel_traitsILi128ELi64ELi64ELi8ELi4ELi2ELi2ELb1ELb0EN7cutlass10bfloat16_tE19Flash_kernel_traitsILi128ELi64ELi64ELi8ES3_EEEEvNS_16Flash_bwd_paramsE,"ax",@progbits
	.align	128
        .global         _ZN5flash25flash_bwd_dot_do_o_kernelILb1E23Flash_bwd_kernel_traitsILi128ELi64ELi64ELi8ELi4ELi2ELi2ELb1ELb0EN7cutlass10bfloat16_tE19Flash_kernel_traitsILi128ELi64ELi64ELi8ES3_EEEEvNS_16Flash_bwd_paramsE
        .type           _ZN5flash25flash_bwd_dot_do_o_kernelILb1E23Flash_bwd_kernel_traitsILi128ELi64ELi64ELi8ELi4ELi2ELi2ELb1ELb0EN7cutlass10bfloat16_tE19Flash_kernel_traitsILi128ELi64ELi64ELi8ES3_EEEEvNS_16Flash_bwd_paramsE,@function
        .size           _ZN5flash25flash_bwd_dot_do_o_kernelILb1E23Flash_bwd_kernel_traitsILi128ELi64ELi64ELi8ELi4ELi2ELi2ELb1ELb0EN7cutlass10bfloat16_tE19Flash_kernel_traitsILi128ELi64ELi64ELi8ES3_EEEEvNS_16Flash_bwd_paramsE,(.L_x_1084 - _ZN5flash25flash_bwd_dot_do_o_kernelILb1E23Flash_bwd_kernel_traitsILi128ELi64ELi64ELi8ELi4ELi2ELi2ELb1ELb0EN7cutlass10bfloat16_tE19Flash_kernel_traitsILi128ELi64ELi64ELi8ES3_EEEEvNS_16Flash_bwd_paramsE)
        .other          _ZN5flash25flash_bwd_dot_do_o_kernelILb1E23Flash_bwd_kernel_traitsILi128ELi64ELi64ELi8ELi4ELi2ELi2ELb1ELb0EN7cutlass10bfloat16_tE19Flash_kernel_traitsILi128ELi64ELi64ELi8ES3_EEEEvNS_16Flash_bwd_paramsE,@"STO_CUDA_ENTRY STV_DEFAULT"
_ZN5flash25flash_bwd_dot_do_o_kernelILb1E23Flash_bwd_kernel_traitsILi128ELi64ELi64ELi8ELi4ELi2ELi2ELb1ELb0EN7cutlass10bfloat16_tE19Flash_kernel_traitsILi128ELi64ELi64ELi8ES3_EEEEvNS_16Flash_bwd_paramsE:
.text._ZN5flash25flash_bwd_dot_do_o_kernelILb1E23Flash_bwd_kernel_traitsILi128ELi64ELi64ELi8ELi4ELi2ELi2ELb1ELb0EN7cutlass10bfloat16_tE19Flash_kernel_traitsILi128ELi64ELi64ELi8ES3_EEEEvNS_16Flash_bwd_paramsE:
        /* <DEDUP_REMOVED lines=14> */
[----:B------:R-:W0:Y:S02]  /*00e0*/  S2R R9, SR_CTAID.X ;  /* 0x0000000000097919 */ /* 0x000e240000002500 */
[----:B0-----:R-:W-:Y:S01]  /*00f0*/  IMAD.SHL.U32 R9, R9, 0x40, RZ ;  /* 0x0000004009097824 */ /* 0x001fe200078e00ff */
[----:B--2---:R-:W-:-:S06]  /*0100*/  @P0 IADD3 R8, R5, -R0, RZ ;  /* 0x8000000005080210 */ /* 0x004fcc0007ffe0ff */
[----:B------:R-:W0:Y:S02]  /*0110*/  @!P0 LDC R8, c[0x0][0x2c4] ;  /* 0x0000b100ff088b82 */ /* 0x000e240000000800 */
[----:B0-----:R-:W-:-:S13]  /*0120*/  ISETP.GT.AND P1, PT, R8, R9, PT ;  /* 0x000000090800720c */ /* 0x001fda0003f24270 */
[----:B------:R-:W-:Y:S05]  /*0130*/  @!P1 EXIT ;  /* 0x000000000000994d */ /* 0x000fea0003800000 */
[----:B------:R-:W-:Y:S01]  /*0140*/  ISETP.NE.AND P1, PT, R0, -0x1, PT ;  /* 0xffffffff0000780c */ /* 0x000fe20003f25270 */
[----:B------:R-:W0:Y:S01]  /*0150*/  LDC R18, c[0x0][0x2d4] ;  /* 0x0000b500ff127b82 */ /* 0x000e220000000800 */
[----:B------:R-:W1:Y:S01]  /*0160*/  S2R R16, SR_TID.X ;  /* 0x0000000000107919 */ /* 0x000e620000002100 */
[----:B------:R-:W-:Y:S01]  /*0170*/  IMAD.WIDE R22, R13, 0x80, RZ ;  /* 0x000000800d167825 */ /* 0x000fe200078e02ff */
[----:B------:R-:W2:Y:S02]  /*0180*/  S2R R20, SR_CTAID.Z ;  /* 0x0000000000147919 */ /* 0x000ea40000002700 */
[----:B------:R-:W-:-:S03]  /*0190*/  SEL R26, R22, RZ, P0 ;  /* 0x000000ff161a7207 */ /* 0x000fc60000000000 */
[----:B------:R-:W3:Y:S01]  /*01a0*/  LDC R14, c[0x0][0x270] ;  /* 0x00009c00ff0e7b82 */ /* 0x000ee20000000800 */
[----:B------:R-:W-:Y:S01]  /*01b0*/  SEL R22, R23, RZ, P0 ;  /* 0x000000ff17167207 */ /* 0x000fe20000000000 */
[----:B------:R-:W-:Y:S01]  /*01c0*/  HFMA2.MMA R23, -RZ, RZ, 0, 0 ;  /* 0x00000000ff177435 */ /* 0x000fe200000001ff */
[----:B------:R-:W-:Y:S02]  /*01d0*/  IADD3 R19, P0, R9, R26, RZ ;  /* 0x0000001a09137210 */ /* 0x000fe40007f1e0ff */
[----:B------:R-:W-:-:S03]  /*01e0*/  @!P1 SHF.R.S32.HI R5, RZ, 0x1f, R13 ;  /* 0x0000001fff059819 */ /* 0x000fc6000001140d */
[----:B------:R-:W4:Y:S08]  /*01f0*/  @!P1 LDC.64 R6, c[0x0][0x418] ;  /* 0x00010600ff069b82 */ /* 0x000f300000000a00 */
[----:B------:R-:W5:Y:S08]  /*0200*/  @P1 LDC.64 R10, c[0x0][0x420] ;  /* 0x00010800ff0a1b82 */ /* 0x000f700000000a00 */
[----:B------:R-:W1:Y:S08]  /*0210*/  @P1 LDC.64 R2, c[0x0][0x298] ;  /* 0x0000a600ff021b82 */ /* 0x000e700000000a00 */
[----:B------:R-:W2:Y:S01]  /*0220*/  LDC R15, c[0x0][0x2dc] ;  /* 0x0000b700ff0f7b82 */ /* 0x000ea20000000800 */
[----:B----4-:R-:W-:-:S04]  /*0230*/  @!P1 IMAD R4, R5, R6, RZ ;  /* 0x0000000605049224 */ /* 0x010fc800078e02ff */
[C---:B------:R-:W-:Y:S02]  /*0240*/  @!P1 IMAD R17, R13.reuse, R7, R4 ;  /* 0x000000070d119224 */ /* 0x040fe400078e0204 */
[----:B0-----:R-:W-:-:S04]  /*0250*/  IMAD.WIDE R4, R13, R18, RZ ;  /* 0x000000120d047225 */ /* 0x001fc800078e02ff */
[----:B-----5:R-:W-:-:S04]  /*0260*/  @P1 IMAD.WIDE.U32 R24, R0, R10, RZ ;  /* 0x0000000a00181225 */ /* 0x020fc800078e00ff */
[----:B------:R-:W-:Y:S01]  /*0270*/  @P1 IMAD R10, R0, R11, R25 ;  /* 0x0000000b000a1224 */ /* 0x000fe200078e0219 */
[----:B---3--:R-:W-:Y:S01]  /*0280*/  SHF.R.S32.HI R11, RZ, 0x1f, R14 ;  /* 0x0000001fff0b7819 */ /* 0x008fe2000001140e */
[----:B------:R-:W-:Y:S02]  /*0290*/  IMAD R5, R5, R14, RZ ;  /* 0x0000000e05057224 */ /* 0x000fe400078e02ff */
[----:B------:R-:W-:-:S04]  /*02a0*/  @!P1 IMAD.WIDE.U32 R6, R13, R6, RZ ;  /* 0x000000060d069225 */ /* 0x000fc800078e00ff */
[C---:B------:R-:W-:Y:S01]  /*02b0*/  IMAD R21, R4.reuse, R11, R5 ;  /* 0x0000000b04157224 */ /* 0x040fe200078e0205 */
[----:B------:R-:W-:Y:S01]  /*02c0*/  @!P1 IADD3 R10, R7, R17, RZ ;  /* 0x00000011070a9210 */ /* 0x000fe20007ffe0ff */
[----:B------:R-:W-:Y:S01]  /*02d0*/  IMAD.WIDE.U32 R4, R4, R14, RZ ;  /* 0x0000000e04047225 */ /* 0x000fe200078e00ff */
[----:B------:R-:W-:-:S03]  /*02e0*/  SHF.R.S32.HI R17, RZ, 0x1f, R9 ;  /* 0x0000001fff117819 */ /* 0x000fc60000011409 */
[----:B------:R-:W-:Y:S02]  /*02f0*/  @P1 IMAD.MOV.U32 R12, RZ, RZ, R24 ;  /* 0x000000ffff0c1224 */ /* 0x000fe400078e0018 */
[----:B-1----:R-:W-:-:S04]  /*0300*/  @P1 IMAD.WIDE.U32 R40, R0, R2, RZ ;  /* 0x0000000200281225 */ /* 0x002fc800078e00ff */
[----:B------:R-:W-:Y:S01]  /*0310*/  IMAD.IADD R24, R5, 0x1, R21 ;  /* 0x0000000105187824 */ /* 0x000fe200078e0215 */
[----:B--2---:R-:W-:Y:S01]  /*0320*/  SHF.R.S32.HI R21, RZ, 0x1f, R15 ;  /* 0x0000001fff157819 */ /* 0x004fe2000001140f */
[----:B------:R-:W-:Y:S02]  /*0330*/  @P1 IMAD R11, R0, R3, R41 ;  /* 0x00000003000b1224 */ /* 0x000fe400078e0229 */
[----:B------:R-:W-:-:S04]  /*0340*/  IMAD.WIDE R2, R14, R15, RZ ;  /* 0x0000000f0e027225 */ /* 0x000fc800078e02ff */
[----:B------:R-:W-:Y:S02]  /*0350*/  IMAD R27, R24, R15, RZ ;  /* 0x0000000f181b7224 */ /* 0x000fe400078e02ff */
[----:B------:R-:W-:Y:S01]  /*0360*/  @P1 IMAD.MOV.U32 R25, RZ, RZ, R0 ;  /* 0x000000ffff191224 */ /* 0x000fe200078e0000 */
[----:B------:R-:W-:Y:S06]  /*0370*/  @P1 BRA `(.L_x_625) ;  /* 0x00000000001c1947 */ /* 0x000fec0003800000 */
[----:B------:R-:W0:Y:S01]  /*0380*/  LDC.64 R24, c[0x0][0x290] ;  /* 0x0000a400ff187b82 */ /* 0x000e220000000a00 */
[----:B------:R-:W-:-:S05]  /*0390*/  SHF.R.S32.HI R11, RZ, 0x1f, R13 ;  /* 0x0000001fff0b7819 */ /* 0x000fca000001140d */
[-C--:B0-----:R-:W-:Y:S02]  /*03a0*/  IMAD R26, R11, R24.reuse, RZ ;  /* 0x000000180b1a7224 */ /* 0x081fe400078e02ff */
[----:B------:R-:W-:-:S04]  /*03b0*/  IMAD.WIDE.U32 R40, R13, R24, RZ ;  /* 0x000000180d287225 */ /* 0x000fc800078e00ff */
[----:B------:R-:W-:Y:S01]  /*03c0*/  IMAD R11, R13, R25, R26 ;  /* 0x000000190d0b7224 */ /* 0x000fe200078e021a */
[----:B------:R-:W-:-:S03]  /*03d0*/  MOV R25, 0xffffffff ;  /* 0xffffffff00197802 */ /* 0x000fc60000000f00 */
[----:B------:R-:W-:-:S07]  /*03e0*/  IMAD.IADD R11, R41, 0x1, R11 ;  /* 0x00000001290b7824 */ /* 0x000fce00078e020b */
.L_x_625:
[----:B------:R-:W-:Y:S01]  /*03f0*/  ULDC.U8 UR6, c[0x0][0x3d8] ;  /* 0x0000f60000067ab9 */ /* 0x000fe20000000000 */
[----:B------:R-:W-:Y:S01]  /*0400*/  IMAD.X R5, R17, 0x1, R22, P0 ;  /* 0x0000000111057824 */ /* 0x000fe200000e0616 */
[----:B------:R-:W-:Y:S01]  /*0410*/  ISETP.NE.AND P0, PT, RZ, UR6, PT ;  /* 0x00000006ff007c0c */ /* 0x000fe2000bf05270 */
[----:B------:R-:W-:Y:S01]  /*0420*/  IMAD R7, R3, R25, RZ ;  /* 0x0000001903077224 */ /* 0x000fe200078e02ff */
[----:B------:R-:W-:Y:S01]  /*0430*/  @!P1 MOV R12, R6 ;  /* 0x00000006000c9202 */ /* 0x000fe20000000f00 */
[----:B------:R-:W-:Y:S02]  /*0440*/  IMAD R21, R21, R4, R27 ;  /* 0x0000000415157224 */ /* 0x000fe400078e021b */
[----:B------:R-:W-:Y:S02]  /*0450*/  IMAD R26, R5, R2, RZ ;  /* 0x00000002051a7224 */ /* 0x000fe400078e02ff */
[----:B------:R-:W-:Y:S02]  /*0460*/  IMAD R27, R2, R23, R7 ;  /* 0x00000017021b7224 */ /* 0x000fe400078e0207 */
[----:B------:R-:W-:-:S04]  /*0470*/  IMAD.WIDE.U32 R22, R4, R15, RZ ;  /* 0x0000000f04167225 */ /* 0x000fc800078e00ff */
[----:B------:R-:W-:Y:S01]  /*0480*/  IMAD.WIDE.U32 R24, R2, R25, RZ ;  /* 0x0000001902187225 */ /* 0x000fe200078e00ff */
[----:B------:R-:W-:Y:S02]  /*0490*/  IADD3 R6, R23, R21, RZ ;  /* 0x0000001517067210 */ /* 0x000fe40007ffe0ff */
[----:B------:R-:W-:Y:S01]  /*04a0*/  SHF.R.S32.HI R21, RZ, 0x1f, R20 ;  /* 0x0000001fff157819 */ /* 0x000fe20000011414 */
[----:B------:R-:W-:Y:S01]  /*04b0*/  IMAD R7, R20, R15, RZ ;  /* 0x0000000f14077224 */ /* 0x000fe200078e02ff */
[----:B------:R-:W-:Y:S01]  /*04c0*/  SEL R23, R22, R24, !P1 ;  /* 0x0000001816177207 */ /* 0x000fe20004800000 */
[----:B------:R-:W-:-:S04]  /*04d0*/  IMAD.WIDE.U32 R4, R19, R2, RZ ;  /* 0x0000000213047225 */ /* 0x000fc800078e00ff */
[----:B------:R-:W-:Y:S01]  /*04e0*/  IMAD R3, R3, R19, R26 ;  /* 0x0000001303037224 */ /* 0x000fe200078e021a */
[----:B------:R-:W-:Y:S01]  /*04f0*/  SHF.R.S32.HI R19, RZ, 0x1f, R7 ;  /* 0x0000001fff137819 */ /* 0x000fe20000011407 */
[----:B------:R-:W-:-:S03]  /*0500*/  @P1 IMAD.IADD R6, R25, 0x1, R27 ;  /* 0x0000000119061824 */ /* 0x000fc600078e021b */
[----:B------:R-:W-:Y:S01]  /*0510*/  IADD3 R22, R5, R3, RZ ;  /* 0x0000000305167210 */ /* 0x000fe20007ffe0ff */
[----:B------:R-:W-:Y:S06]  /*0520*/  @!P0 BRA `(.L_x_626) ;  /* 0x00000000001c8947 */ /* 0x000fec0003800000 */
[----:B------:R-:W0:Y:S01]  /*0530*/  LDC R3, c[0x0][0x2c0] ;  /* 0x0000b000ff037b82 */ /* 0x000e220000000800 */
[----:B------:R-:W-:-:S04]  /*0540*/  @!P1 IMAD R0, R13, R18, RZ ;  /* 0x000000120d009224 */ /* 0x000fc800078e02ff */
[----:B------:R-:W-:-:S03]  /*0550*/  IMAD R0, R13, 0x80, R0 ;  /* 0x000000800d007824 */ /* 0x000fc600078e0200 */
[----:B------:R-:W0:Y:S02]  /*0560*/  LDC R2, c[0x0][0x2e4] ;  /* 0x0000b900ff027b82 */ /* 0x000e240000000800 */
[----:B0-----:R-:W-:-:S05]  /*0570*/  LEA R3, R3, R2, 0x7 ;  /* 0x0000000203037211 */ /* 0x001fca00078e38ff */
[----:B------:R-:W-:Y:S01]  /*0580*/  IMAD R2, R3, R20, R0 ;  /* 0x0000001403027224 */ /* 0x000fe200078e0200 */
[----:B------:R-:W-:Y:S06]  /*0590*/  BRA `(.L_x_627) ;  /* 0x0000000000087947 */ /* 0x000fec0003800000 */
.L_x_626:
[----:B------:R-:W-:-:S04]  /*05a0*/  IMAD R13, R13, R14, R20 ;  /* 0x0000000e0d0d7224 */ /* 0x000fc800078e0214 */
[----:B------:R-:W-:-:S07]  /*05b0*/  IMAD R2, R13, R18, RZ ;  /* 0x000000120d027224 */ /* 0x000fce00078e02ff */
.L_x_627:
[----:B------:R-:W-:Y:S01]  /*05c0*/  SHF.R.S32.HI R3, RZ, 0x1f, R16 ;  /* 0x0000001fff037819 */ /* 0x000fe20000011410 */
[----:B------:R-:W-:Y:S01]  /*05d0*/  ULDC.64 UR10, c[0x0][0x420] ;  /* 0x00010800000a7ab9 */ /* 0x000fe20000000a00 */
[----:B------:R-:W-:Y:S01]  /*05e0*/  ULDC.64 UR12, c[0x0][0x298] ;  /* 0x0000a600000c7ab9 */ /* 0x000fe20000000a00 */
[----:B------:R-:W-:Y:S01]  /*05f0*/  ULDC.64 UR8, c[0x0][0x428] ;  /* 0x00010a0000087ab9 */ /* 0x000fe20000000a00 */
[CC--:B------:R-:W-:Y:S01]  /*0600*/  LEA.HI R0, R3.reuse, R16.reuse, RZ, 0x4 ;  /* 0x0000001003007211 */ /* 0x0c0fe200078f20ff */
[----:B------:R-:W-:Y:S01]  /*0610*/  ULDC.64 UR6, c[0x0][0x400] ;  /* 0x0001000000067ab9 */ /* 0x000fe20000000a00 */
[----:B------:R-:W-:Y:S01]  /*0620*/  LEA.HI R3, R3, R16, RZ, 0x3 ;  /* 0x0000001003037211 */ /* 0x000fe200078f18ff */
[----:B------:R-:W-:Y:S01]  /*0630*/  BSSY B0, `(.L_x_628) ;  /* 0x000003d000007945 */ /* 0x000fe20003800000 */
[----:B------:R-:W-:Y:S01]  /*0640*/  LOP3.LUT R13, R0, 0x3ffffff0, RZ, 0xc0, !PT ;  /* 0x3ffffff0000d7812 */ /* 0x000fe200078ec0ff */
[----:B------:R-:W-:Y:S01]  /*0650*/  IMAD.IADD R2, R9, 0x1, R2 ;  /* 0x0000000109027824 */ /* 0x000fe200078e0202 */
[----:B------:R-:W-:-:S02]  /*0660*/  LOP3.LUT R5, R3, 0x1ffffff8, RZ, 0xc0, !PT ;  /* 0x1ffffff803057812 */ /* 0x000fc400078ec0ff */
[----:B------:R-:W-:Y:S01]  /*0670*/  SHF.R.S32.HI R18, RZ, 0x4, R0 ;  /* 0x00000004ff127819 */ /* 0x000fe20000011400 */
[----:B------:R-:W-:Y:S01]  /*0680*/  IMAD.IADD R13, R16, 0x1, -R13 ;  /* 0x00000001100d7824 */ /* 0x000fe200078e0a0d */
[----:B------:R-:W-:Y:S01]  /*0690*/  IADD3 R5, -R5, R16, RZ ;  /* 0x0000001005057210 */ /* 0x000fe20007ffe1ff */
[----:B------:R-:W-:Y:S01]  /*06a0*/  IMAD R0, R14, R15, RZ ;  /* 0x0000000f0e007224 */ /* 0x000fe200078e02ff */
[----:B------:R-:W-:Y:S01]  /*06b0*/  IADD3 R14, P0, P1, R4, R23, R7 ;  /* 0x00000017040e7210 */ /* 0x000fe2000791e007 */
[----:B------:R-:W-:Y:S01]  /*06c0*/  IMAD.SHL.U32 R13, R13, 0x4, RZ ;  /* 0x000000040d0d7824 */ /* 0x000fe200078e00ff */
[----:B------:R-:W-:Y:S01]  /*06d0*/  SHF.L.U32 R36, R5, 0x3, RZ ;  /* 0x0000000305247819 */ /* 0x000fe200000006ff */
[----:B------:R-:W-:Y:S01]  /*06e0*/  IMAD R16, R17, UR10, RZ ;  /* 0x0000000a11107c24 */ /* 0x000fe2000f8e02ff */
[----:B------:R-:W-:Y:S01]  /*06f0*/  IADD3.X R6, R22, R6, R19, P0, P1 ;  /* 0x0000000616067210 */ /* 0x000fe200007e2413 */
[----:B------:R-:W-:Y:S01]  /*0700*/  IMAD R13, R18, R0, R13 ;  /* 0x00000000120d7224 */ /* 0x000fe200078e020d */
[----:B------:R-:W-:Y:S01]  /*0710*/  SHF.R.S32.HI R37, RZ, 0x1f, R36 ;  /* 0x0000001fff257819 */ /* 0x000fe20000011424 */
[----:B------:R-:W-:Y:S01]  /*0720*/  IMAD R15, R9, UR11, R16 ;  /* 0x0000000b090f7c24 */ /* 0x000fe2000f8e0210 */
[----:B------:R-:W-:-:S02]  /*0730*/  SHF.R.S32.HI R3, RZ, 0x3, R3 ;  /* 0x00000003ff037819 */ /* 0x000fc40000011403 */
[----:B------:R-:W-:Y:S02]  /*0740*/  CS2R R18, SRZ ;  /* 0x0000000000127805 */ /* 0x000fe4000001ff00 */
[----:B------:R-:W-:Y:S01]  /*0750*/  IADD3 R14, P0, R13, R14, RZ ;  /* 0x0000000e0d0e7210 */ /* 0x000fe20007f1e0ff */
[----:B------:R-:W-:Y:S01]  /*0760*/  IMAD.WIDE.U32 R4, R9, UR10, R36 ;  /* 0x0000000a09047c25 */ /* 0x000fe2000f8e0024 */
[----:B------:R-:W-:Y:S02]  /*0770*/  SHF.R.S32.HI R44, RZ, 0x1f, R3 ;  /* 0x0000001fff2c7819 */ /* 0x000fe40000011403 */
[----:B------:R-:W-:Y:S01]  /*0780*/  LEA.HI.X.SX32 R13, R13, R6, 0x1, P0 ;  /* 0x000000060d0d7211 */ /* 0x000fe200000f0eff */
[----:B------:R-:W-:Y:S01]  /*0790*/  IMAD R6, R17, UR12, RZ ;  /* 0x0000000c11067c24 */ /* 0x000fe2000f8e02ff */
[----:B------:R-:W-:Y:S01]  /*07a0*/  IADD3 R24, P0, R12, R4, RZ ;  /* 0x000000040c187210 */ /* 0x000fe20007f1e0ff */
[----:B------:R-:W-:Y:S01]  /*07b0*/  VIADD R4, R3, 0x20 ;  /* 0x0000002003047836 */ /* 0x000fe20000000000 */
[C---:B------:R-:W-:Y:S01]  /*07c0*/  IADD3 R12, -R9.reuse, R8, RZ ;  /* 0x00000008090c7210 */ /* 0x040fe20007ffe1ff */
[C---:B------:R-:W-:Y:S01]  /*07d0*/  IMAD R8, R9.reuse, UR13, R6 ;  /* 0x0000000d09087c24 */ /* 0x040fe2000f8e0206 */
[----:B------:R-:W-:Y:S01]  /*07e0*/  IADD3.X R25, R10, R5, R15, P0, !PT ;  /* 0x000000050a197210 */ /* 0x000fe200007fe40f */
[----:B------:R-:W-:Y:S01]  /*07f0*/  IMAD.WIDE.U32 R6, R9, UR12, R36 ;  /* 0x0000000c09067c25 */ /* 0x000fe2000f8e0024 */
[----:B------:R-:W-:-:S02]  /*0800*/  ISETP.GE.AND P0, PT, R3, R12, PT ;  /* 0x0000000c0300720c */ /* 0x000fc40003f06270 */
[----:B------:R-:W-:Y:S02]  /*0810*/  CS2R R16, SRZ ;  /* 0x0000000000107805 */ /* 0x000fe4000001ff00 */
[----:B------:R-:W-:Y:S01]  /*0820*/  LEA R38, P2, R14, UR6, 0x2 ;  /* 0x000000060e267c11 */ /* 0x000fe2000f8410ff */
[----:B------:R-:W-:Y:S01]  /*0830*/  IMAD R5, R21, UR8, RZ ;  /* 0x0000000815057c24 */ /* 0x000fe2000f8e02ff */
[----:B------:R-:W-:Y:S01]  /*0840*/  IADD3 R40, P3, R40, R6, RZ ;  /* 0x0000000628287210 */ /* 0x000fe20007f7e0ff */
[----:B------:R-:W-:Y:S01]  /*0850*/  IMAD.WIDE.U32 R24, R20, UR8, R24 ;  /* 0x0000000814187c25 */ /* 0x000fe2000f8e0018 */
[----:B------:R-:W-:Y:S02]  /*0860*/  LEA.HI.X R39, R14, UR7, R13, 0x2, P2 ;  /* 0x000000070e277c11 */ /* 0x000fe400090f140d */
[----:B------:R-:W-:Y:S02]  /*0870*/  CS2R R14, SRZ ;  /* 0x00000000000e7805 */ /* 0x000fe4000001ff00 */
[----:B------:R-:W-:Y:S01]  /*0880*/  ISETP.GE.AND P1, PT, R4, R12, PT ;  /* 0x0000000c0400720c */ /* 0x000fe20003f26270 */
[----:B------:R-:W-:Y:S01]  /*0890*/  IMAD R23, R20, UR9, R5 ;  /* 0x0000000914177c24 */ /* 0x000fe2000f8e0205 */
[----:B------:R-:W-:-:S02]  /*08a0*/  IADD3.X R41, R11, R7, R8, P3, !PT ;  /* 0x000000070b297210 */ /* 0x000fc40001ffe408 */
[----:B------:R-:W-:Y:S02]  /*08b0*/  CS2R R8, SRZ ;  /* 0x0000000000087805 */ /* 0x000fe4000001ff00 */
[----:B------:R-:W-:Y:S02]  /*08c0*/  CS2R R4, SRZ ;  /* 0x0000000000047805 */ /* 0x000fe4000001ff00 */
[----:B------:R-:W-:Y:S02]  /*08d0*/  CS2R R6, SRZ ;  /* 0x0000000000067805 */ /* 0x000fe4000001ff00 */
[----:B------:R-:W-:Y:S02]  /*08e0*/  CS2R R10, SRZ ;  /* 0x00000000000a7805 */ /* 0x000fe4000001ff00 */
[----:B------:R-:W-:Y:S02]  /*08f0*/  CS2R R12, SRZ ;  /* 0x00000000000c7805 */ /* 0x000fe4000001ff00 */
[----:B------:R-:W-:Y:S01]  /*0900*/  IADD3 R45, R36, 0x40, RZ ;  /* 0x00000040242d7810 */ /* 0x000fe20007ffe0ff */
[----:B------:R-:W-:Y:S01]  /*0910*/  IMAD.IADD R23, R25, 0x1, R23 ;  /* 0x0000000119177824 */ /* 0x000fe200078e0217 */
[----:B------:R-:W-:Y:S06]  /*0920*/  @P0 BRA `(.L_x_629) ;  /* 0x0000000000340947 */ /* 0x000fec0003800000 */
[----:B------:R-:W-:Y:S01]  /*0930*/  MOV R22, R24 ;  /* 0x0000001800167202 */ /* 0x000fe20000000f00 */
[----:B------:R-:W-:Y:S01]  /*0940*/  IMAD R28, R44, UR10, RZ ;  /* 0x0000000a2c1c7c24 */ /* 0x000fe2000f8e02ff */
[----:B------:R-:W-:Y:S01]  /*0950*/  ULDC UR6, c[0x0][0x2d0] ;  /* 0x0000b40000067ab9 */ /* 0x000fe20000000800 */
[----:B------:R-:W-:Y:S01]  /*0960*/  ULDC.64 UR8, c[0x0][0x3e0] ;  /* 0x0000f80000087ab9 */ /* 0x000fe20000000a00 */
[----:B------:R-:W-:Y:S01]  /*0970*/  ISETP.GE.AND P2, PT, R36, UR6, PT ;  /* 0x0000000624007c0c */ /* 0x000fe2000bf46270 */
[----:B------:R-:W-:Y:S01]  /*0980*/  IMAD.WIDE.U32 R26, R3, UR10, R22 ;  /* 0x0000000a031a7c25 */ /* 0x000fe2000f8e0016 */
[----:B------:R-:W-:-:S03]  /*0990*/  ISETP.GE.AND P3, PT, R45, UR6, PT ;  /* 0x000000062d007c0c */ /* 0x000fc6000bf66270 */
[----:B------:R-:W-:Y:S01]  /*09a0*/  IMAD R29, R3, UR11, R28 ;  /* 0x0000000b031d7c24 */ /* 0x000fe2000f8e021c */
[----:B------:R-:W-:-:S03]  /*09b0*/  LEA R28, P4, R26, UR8, 0x1 ;  /* 0x000000081a1c7c11 */ /* 0x000fc6000f8808ff */
[----:B------:R-:W-:-:S05]  /*09c0*/  IMAD.IADD R27, R27, 0x1, R29 ;  /* 0x000000011b1b7824 */ /* 0x000fca00078e021d */
[----:B------:R-:W-:-:S05]  /*09d0*/  LEA.HI.X R29, R26, UR9, R27, 0x1, P4 ;  /* 0x000000091a1d7c11 */ /* 0x000fca000a0f0c1b */
[----:B------:R0:W5:Y:S04]  /*09e0*/  @!P2 LDG.E.128 R4, desc[UR4][R28.64] ;  /* 0x000000041c04a981 */ /* 0x000168000c1e1d00 */
[----:B------:R0:W5:Y:S02]  /*09f0*/  @!P3 LDG.E.128 R12, desc[UR4][R28.64+0x80] ;  /* 0x000080041c0cb981 */ /* 0x000164000c1e1d00 */
.L_x_629:
[----:B------:R-:W-:Y:S05]  /*0a00*/  BSYNC B0 ;  /* 0x0000000000007941 */ /* 0x000fea0003800000 */
.L_x_628:
[----:B------:R-:W-:Y:S04]  /*0a10*/  BSSY B0, `(.L_x_630) ;  /* 0x0000011000007945 */ /* 0x000fe80003800000 */
[----:B------:R-:W-:Y:S05]  /*0a20*/  @P1 BRA `(.L_x_631) ;  /* 0x00000000003c1947 */ /* 0x000fea0003800000 */
[----:B------:R-:W-:Y:S01]  /*0a30*/  IADD3 R25, P2, R3, 0x20, RZ ;  /* 0x0000002003197810 */ /* 0x000fe20007f5e0ff */
[----:B------:R-:W-:Y:S01]  /*0a40*/  ULDC UR6, c[0x0][0x2d0] ;  /* 0x0000b40000067ab9 */ /* 0x000fe20000000800 */
[----:B------:R-:W-:Y:S01]  /*0a50*/  ULDC.64 UR8, c[0x0][0x3e0] ;  /* 0x0000f80000087ab9 */ /* 0x000fe20000000a00 */
[----:B------:R-:W-:Y:S02]  /*0a60*/  ISETP.GE.AND P3, PT, R36, UR6, PT ;  /* 0x0000000624007c0c */ /* 0x000fe4000bf66270 */
[----:B------:R-:W-:Y:S02]  /*0a70*/  IADD3.X R22, RZ, R44, RZ, P2, !PT ;  /* 0x0000002cff167210 */ /* 0x000fe400017fe4ff */
[----:B------:R-:W-:-:S03]  /*0a80*/  ISETP.GE.AND P4, PT, R45, UR6, PT ;  /* 0x000000062d007c0c */ /* 0x000fc6000bf86270 */
[----:B------:R-:W-:Y:S02]  /*0a90*/  IMAD R26, R22, UR10, RZ ;  /* 0x0000000a161a7c24 */ /* 0x000fe4000f8e02ff */
[----:B------:R-:W-:-:S04]  /*0aa0*/  IMAD.MOV.U32 R22, RZ, RZ, R24 ;  /* 0x000000ffff167224 */ /* 0x000fc800078e0018 */
[----:B------:R-:W-:-:S04]  /*0ab0*/  IMAD.WIDE.U32 R22, R25, UR10, R22 ;  /* 0x0000000a19167c25 */ /* 0x000fc8000f8e0016 */
[----:B------:R-:W-:Y:S01]  /*0ac0*/  IMAD R25, R25, UR11, R26 ;  /* 0x0000000b19197c24 */ /* 0x000fe2000f8e021a */
[----:B------:R-:W-:-:S04]  /*0ad0*/  LEA R24, P2, R22, UR8, 0x1 ;  /* 0x0000000816187c11 */ /* 0x000fc8000f8408ff */
[----:B------:R-:W-:-:S04]  /*0ae0*/  IADD3 R23, R23, R25, RZ ;  /* 0x0000001917177210 */ /* 0x000fc80007ffe0ff */
[----:B------:R-:W-:-:S05]  /*0af0*/  LEA.HI.X R25, R22, UR9, R23, 0x1, P2 ;  /* 0x0000000916197c11 */ /* 0x000fca00090f0c17 */
[----:B------:R1:W5:Y:S04]  /*0b00*/  @!P3 LDG.E.128 R8, desc[UR4][R24.64] ;  /* 0x000000041808b981 */ /* 0x000368000c1e1d00 */
[----:B------:R1:W5:Y:S02]  /*0b10*/  @!P4 LDG.E.128 R16, desc[UR4][R24.64+0x80] ;  /* 0x000080041810c981 */ /* 0x000364000c1e1d00 */
.L_x_631:
[----:B------:R-:W-:Y:S05]  /*0b20*/  BSYNC B0 ;  /* 0x0000000000007941 */ /* 0x000fea0003800000 */
.L_x_630:
[----:B------:R-:W-:Y:S01]  /*0b30*/  ULDC.64 UR6, c[0x0][0x2a0] ;  /* 0x0000a80000067ab9 */ /* 0x000fe20000000a00 */
[----:B------:R-:W-:Y:S01]  /*0b40*/  BSSY B0, `(.L_x_632) ;  /* 0x0000019000007945 */ /* 0x000fe20003800000 */
[----:B------:R-:W-:Y:S01]  /*0b50*/  IMAD R21, R21, UR6, RZ ;  /* 0x0000000615157c24 */ /* 0x000fe2000f8e02ff */
[----:B------:R-:W-:Y:S01]  /*0b60*/  CS2R R32, SRZ ;  /* 0x0000000000207805 */ /* 0x000fe2000001ff00 */
[C---:B------:R-:W-:Y:S01]  /*0b70*/  IMAD.WIDE.U32 R40, R20.reuse, UR6, R40 ;  /* 0x0000000614287c25 */ /* 0x040fe2000f8e0028 */
[----:B------:R-:W-:Y:S02]  /*0b80*/  CS2R R22, SRZ ;  /* 0x0000000000167805 */ /* 0x000fe4000001ff00 */
[----:B-1----:R-:W-:Y:S02]  /*0b90*/  CS2R R24, SRZ ;  /* 0x0000000000187805 */ /* 0x002fe4000001ff00 */
[----:B------:R-:W-:Y:S01]  /*0ba0*/  CS2R R26, SRZ ;  /* 0x00000000001a7805 */ /* 0x000fe2000001ff00 */
[----:B------:R-:W-:Y:S01]  /*0bb0*/  IMAD R43, R20, UR7, R21 ;  /* 0x00000007142b7c24 */ /* 0x000fe2000f8e0215 */
[----:B------:R-:W-:Y:S01]  /*0bc0*/  CS2R R20, SRZ ;  /* 0x0000000000147805 */ /* 0x000fe2000001ff00 */
[----:B0-----:R-:W-:-:S03]  /*0bd0*/  IMAD.MOV.U32 R28, RZ, RZ, RZ ;  /* 0x000000ffff1c7224 */ /* 0x001fc600078e00ff */
[----:B------:R-:W-:Y:S01]  /*0be0*/  IADD3 R43, R41, R43, RZ ;  /* 0x0000002b292b7210 */ /* 0x000fe20007ffe0ff */
[----:B------:R-:W-:Y:S06]  /*0bf0*/  @P0 BRA `(.L_x_633) ;  /* 0x0000000000340947 */ /* 0x000fec0003800000 */
[----:B------:R-:W-:Y:S01]  /*0c00*/  IMAD R30, R44, UR12, RZ ;  /* 0x0000000c2c1e7c24 */ /* 0x000fe2000f8e02ff */
[----:B------:R-:W-:Y:S01]  /*0c10*/  ULDC UR8, c[0x0][0x2d0] ;  /* 0x0000b40000087ab9 */ /* 0x000fe20000000800 */
[----:B------:R-:W-:Y:S01]  /*0c20*/  IMAD.MOV.U32 R42, RZ, RZ, R40 ;  /* 0x000000ffff2a7224 */ /* 0x000fe200078e0028 */
[----:B------:R-:W-:Y:S01]  /*0c30*/  ISETP.GE.AND P2, PT, R36, UR8, PT ;  /* 0x0000000824007c0c */ /* 0x000fe2000bf46270 */
[----:B------:R-:W-:Y:S01]  /*0c40*/  IMAD R29, R3, UR13, R30 ;  /* 0x0000000d031d7c24 */ /* 0x000fe2000f8e021e */
[----:B------:R-:W-:Y:S01]  /*0c50*/  ISETP.GE.AND P3, PT, R45, UR8, PT ;  /* 0x000000082d007c0c */ /* 0x000fe2000bf66270 */
[----:B------:R-:W-:Y:S01]  /*0c60*/  IMAD.WIDE.U32 R34, R3, UR12, R42 ;  /* 0x0000000c03227c25 */ /* 0x000fe2000f8e002a */
[----:B------:R-:W-:-:S04]  /*0c70*/  ULDC.64 UR6, c[0x0][0x280] ;  /* 0x0000a00000067ab9 */ /* 0x000fc80000000a00 */
[----:B------:R-:W-:Y:S02]  /*0c80*/  IADD3 R29, R35, R29, RZ ;  /* 0x0000001d231d7210 */ /* 0x000fe40007ffe0ff */
[----:B------:R-:W-:-:S04]  /*0c90*/  LEA R30, P0, R34, UR6, 0x1 ;  /* 0x00000006221e7c11 */ /* 0x000fc8000f8008ff */
[----:B------:R-:W-:-:S05]  /*0ca0*/  LEA.HI.X R31, R34, UR7, R29, 0x1, P0 ;  /* 0x00000007221f7c11 */ /* 0x000fca00080f0c1d */
[----:B------:R0:W5:Y:S04]  /*0cb0*/  @!P2 LDG.E.128 R20, desc[UR4][R30.64] ;  /* 0x000000041e14a981 */ /* 0x000168000c1e1d00 */
[----:B------:R0:W5:Y:S02]  /*0cc0*/  @!P3 LDG.E.128 R24, desc[UR4][R30.64+0x80] ;  /* 0x000080041e18b981 */ /* 0x000164000c1e1d00 */
.L_x_633:
[----:B------:R-:W-:Y:S05]  /*0cd0*/  BSYNC B0 ;  /* 0x0000000000007941 */ /* 0x000fea0003800000 */
.L_x_632:
[----:B------:R-:W-:Y:S01]  /*0ce0*/  BSSY B0, `(.L_x_634) ;  /* 0x0000015000007945 */ /* 0x000fe20003800000 */
[----:B------:R-:W-:Y:S01]  /*0cf0*/  IMAD.MOV.U32 R29, RZ, RZ, RZ ;  /* 0x000000ffff1d7224 */ /* 0x000fe200078e00ff */
[----:B0-----:R-:W-:Y:S02]  /*0d00*/  CS2R R30, SRZ ;  /* 0x00000000001e7805 */ /* 0x001fe4000001ff00 */
[----:B------:R-:W-:Y:S01]  /*0d10*/  CS2R R34, SRZ ;  /* 0x0000000000227805 */ /* 0x000fe2000001ff00 */
[----:B------:R-:W-:Y:S06]  /*0d20*/  @P1 BRA `(.L_x_635) ;  /* 0x0000000000401947 */ /* 0x000fec0003800000 */
[----:B------:R-:W-:Y:S01]  /*0d30*/  IADD3 R3, P0, R3, 0x20, RZ ;  /* 0x0000002003037810 */ /* 0x000fe20007f1e0ff */
[----:B------:R-:W-:Y:S01]  /*0d40*/  ULDC UR6, c[0x0][0x2d0] ;  /* 0x0000b40000067ab9 */ /* 0x000fe20000000800 */
[----:B------:R-:W-:Y:S02]  /*0d50*/  MOV R37, R43 ;  /* 0x0000002b00257202 */ /* 0x000fe40000000f00 */
[----:B------:R-:W-:Y:S02]  /*0d60*/  IADD3.X R44, RZ, R44, RZ, P0, !PT ;  /* 0x0000002cff2c7210 */ /* 0x000fe400007fe4ff */
[----:B------:R-:W-:Y:S01]  /*0d70*/  ISETP.GE.AND P1, PT, R36, UR6, PT ;  /* 0x0000000624007c0c */ /* 0x000fe2000bf26270 */
[----:B------:R-:W-:Y:S01]  /*0d80*/  IMAD.MOV.U32 R36, RZ, RZ, R40 ;  /* 0x000000ffff247224 */ /* 0x000fe200078e0028 */
[----:B------:R-:W-:Y:S01]  /*0d90*/  ISETP.GE.AND P2, PT, R45, UR6, PT ;  /* 0x000000062d007c0c */ /* 0x000fe2000bf46270 */
[----:B------:R-:W-:Y:S01]  /*0da0*/  IMAD R40, R44, UR12, RZ ;  /* 0x0000000c2c287c24 */ /* 0x000fe2000f8e02ff */
[----:B------:R-:W-:Y:S01]  /*0db0*/  ULDC.64 UR6, c[0x0][0x280] ;  /* 0x0000a00000067ab9 */ /* 0x000fe20000000a00 */
[----:B------:R-:W-:-:S04]  /*0dc0*/  IMAD.WIDE.U32 R36, R3, UR12, R36 ;  /* 0x0000000c03247c25 */ /* 0x000fc8000f8e0024 */
[----:B------:R-:W-:Y:S01]  /*0dd0*/  IMAD R3, R3, UR13, R40 ;  /* 0x0000000d03037c24 */ /* 0x000fe2000f8e0228 */
[----:B------:R-:W-:-:S03]  /*0de0*/  LEA R40, P0, R36, UR6, 0x1 ;  /* 0x0000000624287c11 */ /* 0x000fc6000f8008ff */
[----:B------:R-:W-:-:S05]  /*0df0*/  IMAD.IADD R3, R37, 0x1, R3 ;  /* 0x0000000125037824 */ /* 0x000fca00078e0203 */
[----:B------:R-:W-:-:S05]  /*0e00*/  LEA.HI.X R41, R36, UR7, R3, 0x1, P0 ;  /* 0x0000000724297c11 */ /* 0x000fca00080f0c03 */
[----:B------:R0:W5:Y:S04]  /*0e10*/  @!P1 LDG.E.128 R32, desc[UR4][R40.64] ;  /* 0x0000000428209981 */ /* 0x000168000c1e1d00 */
[----:B------:R0:W5:Y:S02]  /*0e20*/  @!P2 LDG.E.128 R28, desc[UR4][R40.64+0x80] ;  /* 0x00008004281ca981 */ /* 0x000164000c1e1d00 */
.L_x_635:
[----:B------:R-:W-:Y:S05]  /*0e30*/  BSYNC B0 ;  /* 0x0000000000007941 */ /* 0x000fea0003800000 */
.L_x_634:
[----:B-----5:R-:W-:Y:S01]  /*0e40*/  LOP3.LUT R3, R4, 0xffff0000, RZ, 0xc0, !PT ;  /* 0xffff000004037812 */ /* 0x020fe200078ec0ff */
[----:B------:R-:W-:Y:S01]  /*0e50*/  ULDC.64 UR6, c[0x0][0x478] ;  /* 0x00011e0000067ab9 */ /* 0x000fe20000000a00 */
[----:B------:R-:W-:Y:S02]  /*0e60*/  LOP3.LUT R36, R20, 0xffff0000, RZ, 0xc0, !PT ;  /* 0xffff000014247812 */ /* 0x000fe400078ec0ff */
[----:B------:R-:W-:Y:S02]  /*0e70*/  SHF.L.U32 R4, R4, 0x10, RZ ;  /* 0x0000001004047819 */ /* 0x000fe400000006ff */
[----:B0-----:R-:W-:Y:S01]  /*0e80*/  LOP3.LUT R41, R8, 0xffff0000, RZ, 0xc0, !PT ;  /* 0xffff000008297812 */ /* 0x001fe200078ec0ff */
[----:B------:R-:W-:Y:S01]  /*0e90*/  FMUL.FTZ R37, R3, R36 ;  /* 0x0000002403257220 */ /* 0x000fe20000410000 */
[----:B------:R-:W-:Y:S01]  /*0ea0*/  IMAD.U32 R3, R20, 0x10000, RZ ;  /* 0x0001000014037824 */ /* 0x000fe200078e00ff */
[----:B------:R-:W-:Y:S01]  /*0eb0*/  LOP3.LUT R20, R32, 0xffff0000, RZ, 0xc0, !PT ;  /* 0xffff000020147812 */ /* 0x000fe200078ec0ff */
[----:B------:R-:W-:Y:S01]  /*0ec0*/  IMAD.U32 R8, R8, 0x10000, RZ ;  /* 0x0001000008087824 */ /* 0x000fe200078e00ff */
[----:B------:R-:W-:Y:S01]  /*0ed0*/  LOP3.LUT R40, R9, 0xffff0000, RZ, 0xc0, !PT ;  /* 0xffff000009287812 */ /* 0x000fe200078ec0ff */
[----:B------:R-:W-:Y:S01]  /*0ee0*/  FFMA.FTZ R4, R4, R3, R37 ;  /* 0x0000000304047223 */ /* 0x000fe20000010025 */
[----:B------:R-:W-:Y:S01]  /*0ef0*/  SHF.L.U32 R37, R5, 0x10, RZ ;  /* 0x0000001005257819 */ /* 0x000fe200000006ff */
[----:B------:R-:W-:Y:S01]  /*0f00*/  FMUL.FTZ R3, R20, R41 ;  /* 0x0000002914037220 */ /* 0x000fe20000410000 */
[----:B------:R-:W-:Y:S01]  /*0f10*/  SHF.L.U32 R20, R32, 0x10, RZ ;  /* 0x0000001020147819 */ /* 0x000fe200000006ff */
[----:B------:R-:W-:Y:S01]  /*0f20*/  IMAD.U32 R36, R9, 0x10000, RZ ;  /* 0x0001000009247824 */ /* 0x000fe200078e00ff */
[----:B------:R-:W-:-:S02]  /*0f30*/  LOP3.LUT R32, R33, 0xffff0000, RZ, 0xc0, !PT ;  /* 0xffff000021207812 */ /* 0x000fc400078ec0ff */
[----:B------:R-:W-:Y:S01]  /*0f40*/  LOP3.LUT R9, R34, 0xffff0000, RZ, 0xc0, !PT ;  /* 0xffff000022097812 */ /* 0x000fe200078ec0ff */
[----:B------:R-:W-:Y:S01]  /*0f50*/  FFMA.FTZ R3, R20, R8, R3 ;  /* 0x0000000814037223 */ /* 0x000fe20000010003 */
[----:B------:R-:W-:Y:S01]  /*0f60*/  IMAD.U32 R8, R21, 0x10000, RZ ;  /* 0x0001000015087824 */ /* 0x000fe200078e00ff */
[----:B------:R-:W-:Y:S02]  /*0f70*/  LOP3.LUT R20, R5, 0xffff0000, RZ, 0xc0, !PT ;  /* 0xffff000005147812 */ /* 0x000fe400078ec0ff */
[----:B------:R-:W-:Y:S01]  /*0f80*/  LOP3.LUT R21, R21, 0xffff0000, RZ, 0xc0, !PT ;  /* 0xffff000015157812 */ /* 0x000fe200078ec0ff */
[----:B------:R-:W-:Y:S01]  /*0f90*/  FFMA.FTZ R37, R37, R8, R4 ;  /* 0x0000000825257223 */ /* 0x000fe20000010004 */
[C---:B------:R-:W-:Y:S01]  /*0fa0*/  SHF.L.U32 R8, R6.reuse, 0x10, RZ ;  /* 0x0000001006087819 */ /* 0x040fe200000006ff */
[----:B------:R-:W-:Y:S01]  /*0fb0*/  IMAD.U32 R4, R7, 0x10000, RZ ;  /* 0x0001000007047824 */ /* 0x000fe200078e00ff */
[----:B------:R-:W-:Y:S01]  /*0fc0*/  LOP3.LUT R5, R6, 0xffff0000, RZ, 0xc0, !PT ;  /* 0xffff000006057812 */ /* 0x000fe200078ec0ff */
[----:B------:R-:W-:Y:S01]  /*0fd0*/  FFMA.FTZ R37, R20, R21, R37 ;  /* 0x0000001514257223 */ /* 0x000fe20000010025 */
[----:B------:R-:W-:-:S02]  /*0fe0*/  SHF.L.U32 R21, R22, 0x10, RZ ;  /* 0x0000001016157819 */ /* 0x000fc400000006ff */
[----:B------:R-:W-:Y:S02]  /*0ff0*/  LOP3.LUT R20, R22, 0xffff0000, RZ, 0xc0, !PT ;  /* 0xffff000016147812 */ /* 0x000fe400078ec0ff */
[----:B------:R-:W-:Y:S01]  /*1000*/  SHF.L.U32 R22, R33, 0x10, RZ ;  /* 0x0000001021167819 */ /* 0x000fe200000006ff */
[----:B------:R-:W-:Y:S01]  /*1010*/  FFMA.FTZ R8, R8, R21, R37 ;  /* 0x0000001508087223 */ /* 0x000fe20000010025 */
[----:B------:R-:W-:Y:S02]  /*1020*/  SHF.L.U32 R21, R34, 0x10, RZ ;  /* 0x0000001022157819 */ /* 0x000fe400000006ff */
[----:B------:R-:W-:Y:S01]  /*1030*/  LOP3.LUT R6, R7, 0xffff0000, RZ, 0xc0, !PT ;  /* 0xffff000007067812 */ /* 0x000fe200078ec0ff */
[----:B------:R-:W-:Y:S01]  /*1040*/  FFMA.FTZ R33, R22, R36, R3 ;  /* 0x0000002416217223 */ /* 0x000fe20000010003 */
[----:B------:R-:W-:Y:S01]  /*1050*/  SHF.L.U32 R22, R10, 0x10, RZ ;  /* 0x000000100a167819 */ /* 0x000fe200000006ff */
[----:B------:R-:W-:Y:S02]  /*1060*/  IMAD.U32 R7, R23, 0x10000, RZ ;  /* 0x0001000017077824 */ /* 0x000fe400078e00ff */
        /* <DEDUP_REMOVED lines=8> */
[----:B------:R-:W-:Y:S01]  /*10f0*/  IMAD.U32 R8, R11, 0x10000, RZ ;  /* 0x000100000b087824 */ /* 0x000fe200078e00ff */
[----:B------:R-:W-:Y:S01]  /*1100*/  SHF.L.U32 R4, R12, 0x10, RZ ;  /* 0x000000100c047819 */ /* 0x000fe200000006ff */
[----:B------:R-:W-:Y:S01]  /*1110*/  FFMA.FTZ R35, R6, R23, R21 ;  /* 0x0000001706237223 */ /* 0x000fe20000010015 */
        /* <DEDUP_REMOVED lines=8> */
[----:B------:R-:W-:Y:S01]  /*11a0*/  IMAD.U32 R8, R16, 0x10000, RZ ;  /* 0x0001000010087824 */ /* 0x000fe200078e00ff */
[----:B------:R-:W-:Y:S01]  /*11b0*/  SHF.L.U32 R4, R28, 0x10, RZ ;  /* 0x000000101c047819 */ /* 0x000fe200000006ff */
[----:B------:R-:W-:Y:S01]  /*11c0*/  FFMA.FTZ R3, R34, R11, R3 ;  /* 0x0000000b22037223 */ /* 0x000fe20000010003 */
[----:B------:R-:W-:-:S02]  /*11d0*/  IMAD.U32 R24, R25, 0x10000, RZ ;  /* 0x0001000019187824 */ /* 0x000fc400078e00ff */
        /* <DEDUP_REMOVED lines=11> */
[----:B------:R-:W-:Y:S01]  /*1290*/  SHF.L.U32 R7, R14, 0x10, RZ ;  /* 0x000000100e077819 */ /* 0x000fe200000006ff */
[----:B------:R-:W-:Y:S01]  /*12a0*/  FFMA.FTZ R12, R13, R22, R12 ;  /* 0x000000160d0c7223 */ /* 0x000fe2000001000c */
[----:B------:R-:W-:Y:S01]  /*12b0*/  SHF.L.U32 R20, R26, 0x10, RZ ;  /* 0x000000101a147819 */ /* 0x000fe200000006ff */
[----:B------:R-:W-:Y:S01]  /*12c0*/  FFMA.FTZ R3, R4, R5, R3 ;  /* 0x0000000504037223 */ /* 0x000fe20000010003 */
[----:B------:R-:W-:Y:S01]  /*12d0*/  LOP3.LUT R8, R29, 0xffff0000, RZ, 0xc0, !PT ;  /* 0xffff00001d087812 */ /* 0x000fe200078ec0ff */
[----:B------:R-:W-:Y:S01]  /*12e0*/  IMAD.U32 R5, R18, 0x10000, RZ ;  /* 0x0001000012057824 */ /* 0x000fe200078e00ff */
[----:B------:R-:W-:Y:S01]  /*12f0*/  LOP3.LUT R17, R17, 0xffff0000, RZ, 0xc0, !PT ;  /* 0xffff000011117812 */ /* 0x000fe200078ec0ff */
[----:B------:R-:W-:Y:S01]  /*1300*/  FFMA.FTZ R7, R7, R20, R12 ;  /* 0x0000001407077223 */ /* 0x000fe2000001000c */
[----:B------:R-:W-:Y:S01]  /*1310*/  LOP3.LUT R14, R14, 0xffff0000, RZ, 0xc0, !PT ;  /* 0xffff00000e0e7812 */ /* 0x000fe200078ec0ff */
[----:B------:R-:W-:Y:S01]  /*1320*/  IMAD.U32 R9, R27, 0x10000, RZ ;  /* 0x000100001b097824 */ /* 0x000fe200078e00ff */
[----:B------:R-:W-:Y:S01]  /*1330*/  LOP3.LUT R21, R26, 0xffff0000, RZ, 0xc0, !PT ;  /* 0xffff00001a157812 */ /* 0x000fe200078ec0ff */
[----:B------:R-:W-:Y:S01]  /*1340*/  FFMA.FTZ R3, R8, R17, R3 ;  /* 0x0000001108037223 */ /* 0x000fe20000010003 */
[----:B------:R-:W-:-:S02]  /*1350*/  SHF.L.U32 R4, R30, 0x10, RZ ;  /* 0x000000101e047819 */ /* 0x000fc400000006ff */
        /* <DEDUP_REMOVED lines=14> */
[----:B------:R-:W0:Y:S03]  /*1440*/  S2R R9, SR_TID.X ;  /* 0x0000000000097919 */ /* 0x000e260000002100 */
[----:B------:R-:W-:Y:S01]  /*1450*/  FFMA.FTZ R19, R31, R19, R4 ;  /* 0x000000131f137223 */ /* 0x000fe20000010004 */
[----:B------:R-:W1:Y:S04]  /*1460*/  SHFL.BFLY PT, R3, R6, 0x4, 0x1f ;  /* 0x0c801f0006037f89 */ /* 0x000e6800000e0000 */
[----:B------:R-:W2:Y:S01]  /*1470*/  SHFL.BFLY PT, R8, R19, 0x4, 0x1f ;  /* 0x0c801f0013087f89 */ /* 0x000ea200000e0000 */
[----:B-1----:R-:W-:Y:S01]  /*1480*/  FADD.FTZ R3, R6, R3 ;  /* 0x0000000306037221 */ /* 0x002fe20000010000 */
[----:B--2---:R-:W-:-:S04]  /*1490*/  FADD.FTZ R8, R19, R8 ;  /* 0x0000000813087221 */ /* 0x004fc80000010000 */
[----:B------:R-:W1:Y:S01]  /*14a0*/  SHFL.BFLY PT, R4, R3, 0x2, 0x1f ;  /* 0x0c401f0003047f89 */ /* 0x000e6200000e0000 */
[C---:B0-----:R-:W-:Y:S02]  /*14b0*/  LOP3.LUT P0, RZ, R9.reuse, 0x7, RZ, 0xc0, !PT ;  /* 0x0000000709ff7812 */ /* 0x041fe4000780c0ff */
[----:B------:R-:W-:Y:S01]  /*14c0*/  LEA.HI R9, P1, R9, R2, RZ, 0x1d ;  /* 0x0000000209097211 */ /* 0x000fe2000783e8ff */
[----:B------:R-:W0:Y:S01]  /*14d0*/  SHFL.BFLY PT, R5, R8, 0x2, 0x1f ;  /* 0x0c401f0008057f89 */ /* 0x000e2200000e0000 */
[----:B------:R-:W-:Y:S01]  /*14e0*/  SHF.R.S32.HI R2, RZ, 0x1f, R2 ;  /* 0x0000001fff027819 */ /* 0x000fe20000011402 */
[----:B-1----:R-:W-:Y:S01]  /*14f0*/  FADD.FTZ R10, R3, R4 ;  /* 0x00000004030a7221 */ /* 0x002fe20000010000 */
[----:B0-----:R-:W-:-:S04]  /*1500*/  FADD.FTZ R5, R8, R5 ;  /* 0x0000000508057221 */ /* 0x001fc80000010000 */
[----:B------:R-:W0:Y:S01]  /*1510*/  SHFL.BFLY PT, R7, R10, 0x1, 0x1f ;  /* 0x0c201f000a077f89 */ /* 0x000e2200000e0000 */
[----:B------:R-:W-:Y:S01]  /*1520*/  IMAD.X R8, RZ, RZ, R2, P1 ;  /* 0x000000ffff087224 */ /* 0x000fe200008e0602 */
[C---:B------:R-:W-:Y:S01]  /*1530*/  LEA R12, P1, R9.reuse, UR6, 0x2 ;  /* 0x00000006090c7c11 */ /* 0x040fe2000f8210ff */
[----:B------:R-:W-:Y:S01]  /*1540*/  ULDC UR6, c[0x0][0x384] ;  /* 0x0000e10000067ab9 */ /* 0x000fe20000000800 */
[----:B------:R-:W1:Y:S02]  /*1550*/  SHFL.BFLY PT, R6, R5, 0x1, 0x1f ;  /* 0x0c201f0005067f89 */ /* 0x000e6400000e0000 */
[----:B------:R-:W-:Y:S01]  /*1560*/  LEA.HI.X R13, R9, UR7, R8, 0x2, P1 ;  /* 0x00000007090d7c11 */ /* 0x000fe200088f1408 */
[----:B0-----:R-:W-:Y:S01]  /*1570*/  @!P0 FADD.FTZ R4, R10, R7 ;  /* 0x000000070a048221 */ /* 0x001fe20000010000 */
[----:B------:R-:W-:Y:S01]  /*1580*/  SHF.L.U32 R7, R0, 0x2, RZ ;  /* 0x0000000200077819 */ /* 0x000fe200000006ff */
[----:B-1----:R-:W-:Y:S02]  /*1590*/  FADD.FTZ R6, R5, R6 ;  /* 0x0000000605067221 */ /* 0x002fe40000010000 */
[----:B------:R-:W-:-:S02]  /*15a0*/  @!P0 FMUL.FTZ R15, R4, UR6 ;  /* 0x00000006040f8c20 */ /* 0x000fc40008410000 */
[C---:B------:R-:W-:Y:S01]  /*15b0*/  IMAD.WIDE R2, R7.reuse, 0x10, R38 ;  /* 0x0000001007027825 */ /* 0x040fe200078e0226 */
[----:B------:R-:W-:-:S03]  /*15c0*/  IADD3 R8, R7, 0x10, R7 ;  /* 0x0000001007087810 */ /* 0x000fc60007ffe007 */
[----:B------:R-:W-:Y:S01]  /*15d0*/  FMUL.FTZ R17, R6, UR6 ;  /* 0x0000000606117c20 */ /* 0x000fe20008410000 */
[----:B------:R-:W-:Y:S01]  /*15e0*/  @!P0 STG.E desc[UR4][R12.64], R15 ;  /* 0x0000000f0c008986 */ /* 0x000fe2000c101904 */
[----:B------:R-:W-:Y:S01]  /*15f0*/  IADD3 R11, R7, R8, RZ ;  /* 0x00000008070b7210 */ /* 0x000fe20007ffe0ff */
[----:B------:R-:W-:Y:S02]  /*1600*/  IMAD.WIDE R4, R0, 0x40, R2 ;  /* 0x0000004000047825 */ /* 0x000fe400078e0202 */
[----:B------:R-:W-:Y:S02]  /*1610*/  @!P0 STG.E desc[UR4][R12.64+0x80], R17 ;  /* 0x000080110c008986 */ /* 0x000fe4000c101904 */
[----:B------:R-:W-:Y:S02]  /*1620*/  IMAD.WIDE R8, R8, 0x10, R38 ;  /* 0x0000001008087825 */ /* 0x000fe400078e0226 */
[----:B------:R-:W-:Y:S02]  /*1630*/  STG.E.128 desc[UR4][R38.64], RZ ;  /* 0x000000ff26007986 */ /* 0x000fe4000c101d04 */
[----:B------:R-:W-:-:S02]  /*1640*/  IMAD.WIDE R6, R0, 0x40, R4 ;  /* 0x0000004000067825 */ /* 0x000fc400078e0204 */
[----:B------:R-:W-:Y:S02]  /*1650*/  STG.E.128 desc[UR4][R2.64], RZ ;  /* 0x000000ff02007986 */ /* 0x000fe4000c101d04 */
[----:B------:R-:W-:Y:S02]  /*1660*/  IMAD.WIDE R10, R11, 0x10, R38 ;  /* 0x000000100b0a7825 */ /* 0x000fe400078e0226 */
[----:B------:R-:W-:Y:S04]  /*1670*/  STG.E.128 desc[UR4][R4.64], RZ ;  /* 0x000000ff04007986 */ /* 0x000fe8000c101d04 */
[----:B------:R-:W-:Y:S04]  /*1680*/  STG.E.128 desc[UR4][R6.64], RZ ;  /* 0x000000ff06007986 */ /* 0x000fe8000c101d04 */
[----:B------:R-:W-:Y:S04]  /*1690*/  STG.E.128 desc[UR4][R38.64+0x100], RZ ;  /* 0x000100ff26007986 */ /* 0x000fe8000c101d04 */
[----:B------:R-:W-:Y:S04]  /*16a0*/  STG.E.128 desc[UR4][R2.64+0x100], RZ ;  /* 0x000100ff02007986 */ /* 0x000fe8000c101d04 */
[----:B------:R-:W-:Y:S04]  /*16b0*/  STG.E.128 desc[UR4][R8.64], RZ ;  /* 0x000000ff08007986 */ /* 0x000fe8000c101d04 */
[----:B------:R-:W-:Y:S01]  /*16c0*/  STG.E.128 desc[UR4][R10.64], RZ ;  /* 0x000000ff0a007986 */ /* 0x000fe2000c101d04 */
[----:B------:R-:W-:Y:S05]  /*16d0*/  EXIT ;  /* 0x000000000000794d */ /* 0x000fea0003800000 */
.L_x_636:
        /* <DEDUP_REMOVED lines=10> */
.L_x_1084:


//--------------------- .text._ZN5flash27flash_bwd_convert_dq_kernelI23Flash_bwd_kernel_traitsILi128ELi64ELi128ELi8ELi2ELi4ELi2ELb0ELb0EN7cutlass10bfloat16_tE19Flash_kernel_traitsILi128ELi64ELi128ELi8ES3_EEEEvNS_16Flash_bwd_paramsEi --------------------------
	.section	.text._ZN5flash27flash_bwd_convert_dq_kernelI23Flash_bwd_kernel_traitsILi128ELi64ELi128ELi8ELi2ELi4ELi2ELb0ELb0EN7cutlass10bfloat16_tE19Flash_kernel_traitsILi128ELi64ELi128ELi8ES3_EEEEvNS_16Flash_bwd_paramsEi,"ax",@progbits
	.align	128
        .global         _ZN5flash27flash_bwd_convert_dq_kernelI23Flash_bwd_kernel_traitsILi128ELi64ELi128ELi8ELi2ELi4ELi2ELb0ELb0EN7cutlass10bfloat16_tE19Flash_kernel_traitsILi128ELi64ELi128ELi8ES3_EEEEvNS_16Flash_bwd_paramsEi
        .type           _ZN5flash27flash_bwd_convert_dq_kernelI23Flash_bwd_kernel_traitsILi128ELi64ELi128ELi8ELi2ELi4ELi2ELb0ELb0EN7cutlass10bfloat16_tE19Flash_kernel_traitsILi128ELi64ELi128ELi8ES3_EEEEvNS_16Flash_bwd_paramsEi,@function
        .size           _ZN5flash27flash_bwd_convert_dq_kernelI23Flash_bwd_kernel_traitsILi128ELi64ELi128ELi8ELi2ELi4ELi2ELb0ELb0EN7cutlass10bfloat16_tE19Flash_kernel_traitsILi128ELi64ELi128ELi8ES3_EEEEvNS_16Flash_bwd_paramsEi,(.L_x_1085 - _ZN5flash27flash_bwd_convert_dq_kernelI23Flash_bwd_kernel_traitsILi128ELi64ELi128ELi8ELi2ELi4ELi2ELb0ELb0EN7cutlass10bfloat16_tE19Flash_kernel_traitsILi128ELi64ELi128ELi8ES3_EEEEvNS_16Flash_bwd_paramsEi)
        .other          _ZN5flash27flash_bwd_convert_dq_kernelI23Flash_bwd_kernel_traitsILi128ELi64ELi128ELi8ELi2ELi4ELi2ELb0ELb0EN7cutlass10bfloat16_tE19Flash_kernel_traitsILi128ELi64ELi128ELi8ES3_EEEEvNS_16Flash_bwd_paramsEi,@"STO_CUDA_ENTRY STV_DEFAULT"
_ZN5flash27flash_bwd_convert_dq_kernelI23Flash_bwd_kernel_traitsILi128ELi64ELi128ELi8ELi2ELi4ELi2ELb0ELb0EN7cutlass10bfloat16_tE19Flash_kernel_traitsILi128ELi64ELi128ELi8ES3_EEEEvNS_16Flash_bwd_paramsEi:
.text._ZN5flash27flash_bwd_convert_dq_kernelI23Flash_bwd_kernel_traitsILi128ELi64ELi128ELi8ELi2ELi4ELi2ELb0ELb0EN7cutlass10bfloat16_tE19Flash_kernel_traitsILi128ELi64ELi128ELi8ES3_EEEEvNS_16Flash_bwd_paramsEi:
        /* <DEDUP_REMOVED lines=55> */
.L_x_637:
        /* <DEDUP_REMOVED lines=82> */
.L_x_639:
        /* <DEDUP_REMOVED lines=92> */
.L_x_638:
        /* <DEDUP_REMOVED lines=148> */
.L_x_641:
[----:B------:R-:W-:Y:S05]  /*1790*/  BSYNC B0 ;  /* 0x0000000000007941 */ /* 0x000fea0003800000 */
.L_x_640:
        /* <DEDUP_REMOVED lines=20> */
.L_x_642:
        /* <DEDUP_REMOVED lines=10> */
.L_x_1085:


//--------------------- .text._ZN5flash44flash_bwd_dq_dk_dv_loop_seqk_parallel_kernelI23Flash_bwd_kernel_traitsILi128ELi64ELi128ELi8ELi2ELi4ELi2ELb0ELb0EN7cutlass10bfloat16_tE19Flash_kernel_traitsILi128ELi64ELi128ELi8ES3_EELb1ELb1ELb0ELb0ELb0ELb0ELb0EEEvNS_16Flash_bwd_paramsE --------------------------
	.section	.text._ZN5flash44flash_bwd_dq_dk_dv_loop_seqk_parallel_kernelI23Flash_bwd_kernel_traitsILi128ELi64ELi128ELi8ELi2ELi4ELi2ELb0ELb0EN7cutlass10bfloat16_tE19Flash_kernel_traitsILi128ELi64ELi128ELi8ES3_EELb1ELb1ELb0ELb0ELb0ELb0ELb0EEEvNS_16Flash_bwd_paramsE,"ax",@progbits
	.align	128
        .global         _ZN5flash44flash_bwd_dq_dk_dv_loop_seqk_parallel_kernelI23Flash_bwd_kernel_traitsILi128ELi64ELi128ELi8ELi2ELi4ELi2ELb0ELb0EN7cutlass10bfloat16_tE19Flash_kernel_traitsILi128ELi64ELi128ELi8ES3_EELb1ELb1ELb0ELb0ELb0ELb0ELb0EEEvNS_16Flash_bwd_paramsE
        .type           _ZN5flash44flash_bwd_dq_dk_dv_loop_seqk_parallel_kernelI23Flash_bwd_kernel_traitsILi128ELi64ELi128ELi8ELi2ELi4ELi2ELb0ELb0EN7cutlass10bfloat16_tE19Flash_kernel_traitsILi128ELi64ELi128ELi8ES3_EELb1ELb1ELb0ELb0ELb0ELb0ELb0EEEvNS_16Flash_bwd_paramsE,@function
        .size           _ZN5flash44flash_bwd_dq_dk_dv_loop_seqk_parallel_kernelI23Flash_bwd_kernel_traitsILi128ELi64ELi128ELi8ELi2ELi4ELi2ELb0ELb0EN7cutlass10bfloat16_tE19Flash_kernel_traitsILi128ELi64ELi128ELi8ES3_EELb1ELb1ELb0ELb0ELb0ELb0ELb0EEEvNS_16Flash_bwd_paramsE,(.L_x_1086 - _ZN5flash44flash_bwd_dq_dk_dv_loop_seqk_parallel_kernelI23Flash_bwd_kernel_traitsILi128ELi64ELi128ELi8ELi2ELi4ELi2ELb0ELb0EN7cutlass10bfloat16_tE19Flash_kernel_traitsILi128ELi64ELi128ELi8ES3_EELb1ELb1ELb0ELb0ELb0ELb0ELb0EEEvNS_16Flash_bwd_paramsE)
        .other          _ZN5flash44flash_bwd_dq_dk_dv_loop_seqk_parallel_kernelI23Flash_bwd_kernel_traitsILi128ELi64ELi128ELi8ELi2ELi4ELi2ELb0ELb0EN7cutlass10bfloat16_tE19Flash_kernel_traitsILi128ELi64ELi128ELi8ES3_EELb1ELb1ELb0ELb0ELb0ELb0ELb0EEEvNS_16Flash_bwd_paramsE,@"STO_CUDA_ENTRY STV_DEFAULT"
_ZN5flash44flash_bwd_dq_dk_dv_loop_seqk_parallel_kernelI23Flash_bwd_kernel_traitsILi128ELi64ELi128ELi8ELi2ELi4ELi2ELb0ELb0EN7cutlass10bfloat16_tE19Flash_kernel_traitsILi128ELi64ELi128ELi8ES3_EELb1ELb1ELb0ELb0ELb0ELb0ELb0EEEvNS_16Flash_bwd_paramsE:
.text._ZN5flash44flash_bwd_dq_dk_dv_loop_seqk_parallel_kernelI23Flash_bwd_kernel_traitsILi128ELi64ELi128ELi8ELi2ELi4ELi2ELb0ELb0EN7cutlass10bfloat16_tE19Flash_kernel_traitsILi128ELi64ELi128ELi8ES3_EELb1ELb1ELb0ELb0ELb0ELb0ELb0EEEvNS_16Flash_bwd_paramsE:
        /* <DEDUP_REMOVED lines=17> */
[----:B------:R-:W3:Y:S08]  /*0110*/  S2UR UR56, SR_CTAID.Z ;  /* 0x00000000003879c3 */ /* 0x000ef00000002700 */
        /* <DEDUP_REMOVED lines=14> */
[----:B------:R-:W-:Y:S01]  /*0200*/  IMAD.IADD R13, R10, 0x1, -R3 ;  /* 0x000000010a0d7824 */ /* 0x000fe200078e0a03 */
[----:B------:R-:W-:Y:S01]  /*0210*/  LOP3.LUT R6, R4, 0xfffffff0, RZ, 0xc0, !PT ;  /* 0xfffffff004067812 */ /* 0x000fe200078ec0ff */
[C---:B------:R-:W-:Y:S01]  /*0220*/  IMAD.IADD R9, R10.reuse, 0x1, -R5 ;  /* 0x000000010a097824 */ /* 0x040fe200078e0a05 */
[--C-:B------:R-:W-:Y:S01]  /*0230*/  SHF.R.S32.HI R3, RZ, 0x5, R0.reuse ;  /* 0x00000005ff037819 */ /* 0x100fe20000011400 */
[C---:B------:R-:W-:Y:S01]  /*0240*/  IMAD.IADD R230, R10.reuse, 0x1, -R7 ;  /* 0x000000010ae67824 */ /* 0x040fe200078e0a07 */
[----:B------:R-:W-:Y:S01]  /*0250*/  SHF.R.S32.HI R5, RZ, 0x1f, R0 ;  /* 0x0000001fff057819 */ /* 0x000fe20000011400 */
[----:B------:R-:W-:Y:S01]  /*0260*/  IMAD.IADD R10, R10, 0x1, -R6 ;  /* 0x000000010a0a7824 */ /* 0x000fe200078e0a06 */
[----:B------:R-:W-:-:S02]  /*0270*/  SHF.R.S32.HI R8, RZ, 0x2, R2 ;  /* 0x00000002ff087819 */ /* 0x000fc40000011402 */
[----:B------:R-:W-:Y:S02]  /*0280*/  SHF.R.S32.HI R2, RZ, 0x1f, R2 ;  /* 0x0000001fff027819 */ /* 0x000fe40000011402 */
[-C--:B------:R-:W-:Y:S02]  /*0290*/  LEA.HI R7, R0, R3.reuse, RZ, 0x1 ;  /* 0x0000000300077211 */ /* 0x080fe400078f08ff */
[----:B------:R-:W-:Y:S02]  /*02a0*/  LEA.HI R0, R5, R3, RZ, 0x2 ;  /* 0x0000000305007211 */ /* 0x000fe400078f10ff */
[----:B------:R-:W-:Y:S02]  /*02b0*/  SHF.R.S32.HI R6, RZ, 0x4, R4 ;  /* 0x00000004ff067819 */ /* 0x000fe40000011404 */
[----:B------:R-:W-:Y:S02]  /*02c0*/  LEA.HI R5, R2, R8, RZ, 0x3 ;  /* 0x0000000802057211 */ /* 0x000fe400078f18ff */
[----:B------:R-:W-:-:S02]  /*02d0*/  LOP3.LUT R2, R0, 0xfffffffc, RZ, 0xc0, !PT ;  /* 0xfffffffc00027812 */ /* 0x000fc400078ec0ff */
[----:B------:R-:W-:Y:S02]  /*02e0*/  LOP3.LUT R7, R7, 0xfffffffe, RZ, 0xc0, !PT ;  /* 0xfffffffe07077812 */ /* 0x000fe400078ec0ff */
[----:B------:R-:W-:Y:S01]  /*02f0*/  LEA.HI R0, R4, R6, RZ, 0x1 ;  /* 0x0000000604007211 */ /* 0x000fe200078f08ff */
[----:B------:R-:W-:Y:S01]  /*0300*/  IMAD.IADD R11, R3, 0x1, -R2 ;  /* 0x00000001030b7824 */ /* 0x000fe200078e0a02 */
[----:B------:R-:W-:Y:S01]  /*0310*/  LOP3.LUT R4, R5, 0xfffffff8, RZ, 0xc0, !PT ;  /* 0xfffffff805047812 */ /* 0x000fe200078ec0ff */
[----:B------:R-:W-:Y:S01]  /*0320*/  IMAD.IADD R15, R3, 0x1, -R7 ;  /* 0x00000001030f7824 */ /* 0x000fe200078e0a07 */
[----:B------:R-:W-:Y:S01]  /*0330*/  LOP3.LUT R0, R0, 0xfffffffe, RZ, 0xc0, !PT ;  /* 0xfffffffe00007812 */ /* 0x000fe200078ec0ff */
[----:B------:R-:W-:Y:S01]  /*0340*/  IMAD.SHL.U32 R2, R230, 0x40, RZ ;  /* 0x00000040e6027824 */ /* 0x000fe200078e00ff */
[----:B------:R-:W-:Y:S01]  /*0350*/  SHF.R.S32.HI R3, RZ, 0x1f, R9 ;  /* 0x0000001fff037819 */ /* 0x000fe20000011409 */
[----:B------:R-:W-:Y:S01]  /*0360*/  IMAD.IADD R8, R8, 0x1, -R4 ;  /* 0x0000000108087824 */ /* 0x000fe200078e0a04 */
[----:B------:R-:W-:Y:S01]  /*0370*/  SHF.R.S32.HI R247, RZ, 0x6, R247 ;  /* 0x00000006fff77819 */ /* 0x000fe200000114f7 */
[----:B------:R-:W-:Y:S01]  /*0380*/  IMAD.IADD R7, R6, 0x1, -R0 ;  /* 0x0000000106077824 */ /* 0x000fe200078e0a00 */
[----:B------:R-:W-:Y:S01]  /*0390*/  LEA.HI R242, R3, R9, RZ, 0x2 ;  /* 0x0000000903f27211 */ /* 0x000fe200078f10ff */
[----:B------:R1:W-:Y:S01]  /*03a0*/  STL [R1], R15 ;  /* 0x0000000f01007387 */ /* 0x0003e20000100800 */
[----:B------:R-:W-:Y:S01]  /*03b0*/  LOP3.LUT R0, R2, 0x1c0, RZ, 0xc0, !PT ;  /* 0x000001c002007812 */ /* 0x000fe200078ec0ff */
[----:B------:R-:W-:Y:S01]  /*03c0*/  IMAD.SHL.U32 R2, R11, 0x10, RZ ;  /* 0x000000100b027824 */ /* 0x000fe200078e00ff */
[----:B------:R-:W-:Y:S01]  /*03d0*/  SHF.R.S32.HI R3, RZ, 0x1f, R10 ;  /* 0x0000001fff037819 */ /* 0x000fe2000001140a */
[----:B------:R-:W-:Y:S01]  /*03e0*/  IMAD.SHL.U32 R6, R7, 0x200, RZ ;  /* 0x0000020007067824 */ /* 0x000fe200078e00ff */
[----:B------:R-:W-:-:S02]  /*03f0*/  LOP3.LUT R210, R0, 0x8, R237, 0xf8, !PT ;  /* 0x0000000800d27812 */ /* 0x000fc400078ef8ed */
[----:B------:R-:W-:Y:S02]  /*0400*/  SHF.R.U32.HI R5, RZ, 0x3, R0 ;  /* 0x00000003ff057819 */ /* 0x000fe40000011600 */
[----:B------:R-:W-:Y:S01]  /*0410*/  LEA.HI R12, R3, R10, RZ, 0x3 ;  /* 0x0000000a030c7211 */ /* 0x000fe200078f18ff */
[----:B------:R-:W-:Y:S01]  /*0420*/  IMAD.SHL.U32 R3, R7, 0x20, RZ ;  /* 0x0000002007037824 */ /* 0x000fe200078e00ff */
[----:B------:R-:W-:Y:S01]  /*0430*/  LOP3.LUT R206, R0, 0x30, R2, 0xf8, !PT ;  /* 0x0000003000ce7812 */ /* 0x000fe200078ef802 */
[----:B------:R-:W-:Y:S01]  /*0440*/  IMAD R0, R247, 0x800, R6 ;  /* 0x00000800f7007824 */ /* 0x000fe200078e0206 */
[----:B------:R-:W-:Y:S02]  /*0450*/  LOP3.LUT R210, R210, R5, RZ, 0x3c, !PT ;  /* 0x00000005d2d27212 */ /* 0x000fe400078e3cff */
[----:B------:R-:W-:Y:S02]  /*0460*/  LOP3.LUT R2, R12, 0xfffffff8, RZ, 0xc0, !PT ;  /* 0xfffffff80c027812 */ /* 0x000fe400078ec0ff */
[----:B------:R-:W-:Y:S01]  /*0470*/  LOP3.LUT R4, R8, 0x1, RZ, 0xc0, !PT ;  /* 0x0000000108047812 */ /* 0x000fe200078ec0ff */
[----:B------:R-:W-:Y:S01]  /*0480*/  IMAD.IADD R210, R0, 0x1, R210 ;  /* 0x0000000100d27824 */ /* 0x000fe200078e02d2 */
[----:B------:R-:W-:Y:S01]  /*0490*/  SHF.R.S32.HI R0, RZ, 0x7, R14 ;  /* 0x00000007ff007819 */ /* 0x000fe2000001140e */
[----:B------:R-:W-:Y:S01]  /*04a0*/  IMAD.IADD R16, R10, 0x1, -R2 ;  /* 0x000000010a107824 */ /* 0x000fe200078e0a02 */
[----:B------:R-:W-:Y:S01]  /*04b0*/  ISETP.NE.U32.AND P0, PT, R4, 0x1, PT ;  /* 0x000000010400780c */ /* 0x000fe20003f05070 */
[----:B------:R-:W-:Y:S01]  /*04c0*/  IMAD.SHL.U32 R2, R13, 0x2, RZ ;  /* 0x000000020d027824 */ /* 0x000fe200078e00ff */
[----:B------:R-:W-:Y:S01]  /*04d0*/  LOP3.LUT R3, R3, 0x20, RZ, 0xc0, !PT ;  /* 0x0000002003037812 */ /* 0x000fe200078ec0ff */
[----:B------:R-:W-:Y:S01]  /*04e0*/  IMAD.SHL.U32 R4, R247, 0x8, RZ ;  /* 0x00000008f7047824 */ /* 0x000fe200078e00ff */
[----:B------:R-:W-:Y:S01]  /*04f0*/  LOP3.LUT R206, R206, 0x8, R237, 0xf8, !PT ;  /* 0x00000008cece7812 */ /* 0x000fe200078ef8ed */
[--C-:B------:R-:W-:Y:S01]  /*0500*/  IMAD R11, R11, 0x400, R2.reuse ;  /* 0x000004000b0b7824 */ /* 0x100fe200078e0202 */
[----:B------:R-:W-:Y:S01]  /*0510*/  R2P PR, R8, 0x6 ;  /* 0x0000000608007804 */ /* 0x000fe20000000000 */
[C---:B------:R-:W-:Y:S01]  /*0520*/  IMAD R9, R0.reuse, 0x1000, R2 ;  /* 0x0000100000097824 */ /* 0x040fe200078e0202 */
[----:B------:R-:W-:Y:S01]  /*0530*/  LOP3.LUT R205, R3, 0x18, R4, 0xf8, !PT ;  /* 0x0000001803cd7812 */ /* 0x000fe200078ef804 */
[----:B------:R-:W-:Y:S01]  /*0540*/  IMAD.SHL.U32 R2, R0, 0x8, RZ ;  /* 0x0000000800027824 */ /* 0x000fe200078e00ff */
[----:B------:R-:W-:Y:S01]  /*0550*/  LOP3.LUT R206, R6, R206, R5, 0xf6, !PT ;  /* 0x000000ce06ce7212 */ /* 0x000fe200078ef605 */
[----:B------:R-:W-:Y:S01]  /*0560*/  IMAD.SHL.U32 R0, R8, 0x40, RZ ;  /* 0x0000004008007824 */ /* 0x000fe200078e00ff */
[----:B------:R-:W-:Y:S01]  /*0570*/  LOP3.LUT P4, RZ, R230, 0x2, RZ, 0xc0, !PT ;  /* 0x00000002e6ff7812 */ /* 0x000fe2000788c0ff */
[----:B------:R-:W-:Y:S01]  /*0580*/  IMAD.SHL.U32 R4, R7, 0x10, RZ ;  /* 0x0000001007047824 */ /* 0x000fe200078e00ff */
[----:B------:R-:W-:Y:S01]  /*0590*/  LOP3.LUT R2, R2, 0x8, RZ, 0xc0, !PT ;  /* 0x0000000802027812 */ /* 0x000fe200078ec0ff */
[----:B------:R-:W-:Y:S01]  /*05a0*/  IMAD.SHL.U32 R5, R247, 0x20, RZ ;  /* 0x00000020f7057824 */ /* 0x000fe200078e00ff */
[----:B------:R-:W-:Y:S01]  /*05b0*/  LOP3.LUT R0, R0, 0x1c0, RZ, 0xc0, !PT ;  /* 0x000001c000007812 */ /* 0x000fe200078ec0ff */
[----:B------:R-:W-:Y:S01]  /*05c0*/  IMAD.SHL.U32 R6, R7, 0x8, RZ ;  /* 0x0000000807067824 */ /* 0x000fe200078e00ff */
[----:B------:R-:W-:Y:S01]  /*05d0*/  LOP3.LUT R10, R2, 0x10, R4, 0xf8, !PT ;  /* 0x00000010020a7812 */ /* 0x000fe200078ef804 */
[----:B------:R1:W-:Y:S01]  /*05e0*/  STL [R1+0x10], R16 ;  /* 0x0000101001007387 */ /* 0x0003e20000100800 */
[----:B------:R-:W-:Y:S01]  /*05f0*/  LOP3.LUT R4, R0, 0x20, R5, 0xf8, !PT ;  /* 0x0000002000047812 */ /* 0x000fe200078ef805 */
[----:B------:R-:W-:Y:S01]  /*0600*/  IMAD.SHL.U32 R5, R16, 0x40, RZ ;  /* 0x0000004010057824 */ /* 0x000fe200078e00ff */
[----:B------:R-:W-:-:S02]  /*0610*/  SHF.R.U32.HI R3, RZ, 0x3, R0 ;  /* 0x00000003ff037819 */ /* 0x000fc40000011600 */
[C---:B------:R-:W-:Y:S01]  /*0620*/  LOP3.LUT P3, RZ, R230.reuse, 0x4, RZ, 0xc0, !PT ;  /* 0x00000004e6ff7812 */ /* 0x040fe2000786c0ff */
[----:B------:R-:W-:Y:S01]  /*0630*/  IMAD.SHL.U32 R230, R230, 0x8, RZ ;  /* 0x00000008e6e67824 */ /* 0x000fe200078e00ff */
[----:B------:R-:W-:Y:S02]  /*0640*/  LOP3.LUT R5, R5, 0x1c0, RZ, 0xc0, !PT ;  /* 0x000001c005057812 */ /* 0x000fe400078ec0ff */
[----:B------:R-:W-:Y:S01]  /*0650*/  LOP3.LUT R8, R3, R0, R2, 0x1e, !PT ;  /* 0x0000000003087212 */ /* 0x000fe200078e1e02 */
[----:B------:R-:W-:Y:S01]  /*0660*/  IMAD.SHL.U32 R0, R12, 0x40, RZ ;  /* 0x000000400c007824 */ /* 0x000fe200078e00ff */
[----:B------:R-:W-:Y:S01]  /*0670*/  LOP3.LUT R3, R4, R3, RZ, 0x3c, !PT ;  /* 0x0000000304037212 */ /* 0x000fe200078e3cff */
[----:B------:R-:W-:Y:S01]  /*0680*/  IMAD R2, R15, 0x400, R9 ;  /* 0x000004000f027824 */ /* 0x000fe200078e0209 */
[----:B------:R-:W-:Y:S01]  /*0690*/  LOP3.LUT R4, R5, 0x8, R6, 0xf8, !PT ;  /* 0x0000000805047812 */ /* 0x000fe200078ef806 */
[----:B------:R-:W-:Y:S01]  /*06a0*/  IMAD.IADD R8, R11, 0x1, R8 ;  /* 0x000000010b087824 */ /* 0x000fe200078e0208 */
[----:B------:R-:W-:Y:S01]  /*06b0*/  SHF.R.U32.HI R6, RZ, 0x3, R5 ;  /* 0x00000003ff067819 */ /* 0x000fe20000011605 */
[----:B------:R-:W-:Y:S01]  /*06c0*/  IMAD.IADD R232, R3, 0x1, R2 ;  /* 0x0000000103e87824 */ /* 0x000fe200078e0202 */
[----:B------:R-:W-:-:S02]  /*06d0*/  LOP3.LUT R0, R0, 0xfffffe00, RZ, 0xc0, !PT ;  /* 0xfffffe0000007812 */ /* 0x000fc400078ec0ff */
[----:B------:R-:W-:Y:S02]  /*06e0*/  LOP3.LUT R2, R4, R6, RZ, 0x3c, !PT ;  /* 0x0000000604027212 */ /* 0x000fe400078e3cff */
[C-C-:B------:R-:W-:Y:S01]  /*06f0*/  LOP3.LUT R4, R6.reuse, R10, R5.reuse, 0x1e, !PT ;  /* 0x0000000a06047212 */ /* 0x140fe200078e1e05 */
[----:B------:R-:W-:Y:S01]  /*0700*/  IMAD R3, R15, 0x400, R0 ;  /* 0x000004000f037824 */ /* 0x000fe200078e0200 */
[----:B------:R-:W-:Y:S02]  /*0710*/  LOP3.LUT R205, R6, R205, R5, 0x1e, !PT ;  /* 0x000000cd06cd7212 */ /* 0x000fe400078e1e05 */
[-C--:B------:R-:W-:Y:S01]  /*0720*/  LOP3.LUT R216, R4, R0.reuse, RZ, 0xfc, !PT ;  /* 0x0000000004d87212 */ /* 0x080fe200078efcff */
[----:B------:R-:W-:Y:S01]  /*0730*/  IMAD.IADD R214, R3, 0x1, R2 ;  /* 0x0000000103d67824 */ /* 0x000fe200078e0202 */
[----:B------:R-:W-:Y:S01]  /*0740*/  LOP3.LUT R205, R205, R0, RZ, 0xfc, !PT ;  /* 0x00000000cdcd7212 */ /* 0x000fe200078efcff */
[----:B------:R-:W-:Y:S01]  /*0750*/  IMAD.U32 R0, RZ, RZ, UR5 ;  /* 0x00000005ff007e24 */ /* 0x000fe2000f8e00ff */
[----:B------:R-:W-:Y:S01]  /*0760*/  USHF.R.S32.HI UR5, URZ, 0x1f, UR49 ;  /* 0x0000001f3f057899 */ /* 0x000fe20008011431 */
[----:B------:R-:W-:Y:S01]  /*0770*/  IMAD.U32 R3, RZ, RZ, UR6 ;  /* 0x00000006ff037e24 */ /* 0x000fe2000f8e00ff */
[----:B------:R-:W-:Y:S01]  /*0780*/  USHF.R.S32.HI UR6, URZ, 0x1f, UR56 ;  /* 0x0000001f3f067899 */ /* 0x000fe20008011438 */
[----:B------:R-:W-:Y:S01]  /*0790*/  IMAD.MOV.U32 R2, RZ, RZ, 0x20 ;  /* 0x00000020ff027424 */ /* 0x000fe200078e00ff */
[----:B------:R-:W-:Y:S01]  /*07a0*/  LEA R232, R232, UR4, 0x1 ;  /* 0x00000004e8e87c11 */ /* 0x000fe2000f8e08ff */
[----:B------:R-:W-:Y:S01]  /*07b0*/  IMAD.MOV.U32 R0, RZ, RZ, 0x40 ;  /* 0x00000040ff007424 */ /* 0x000fe200078e00ff */
[----:B------:R-:W-:Y:S01]  /*07c0*/  LEA R210, R210, UR4, 0x1 ;  /* 0x00000004d2d27c11 */ /* 0x000fe2000f8e08ff */
[----:B------:R-:W-:Y:S01]  /*07d0*/  IMAD.U32 R3, RZ, RZ, UR5 ;  /* 0x00000005ff037e24 */ /* 0x000fe2000f8e00ff */
[----:B------:R-:W-:Y:S01]  /*07e0*/  UIADD3 UR5, UR4, 0xc000, URZ ;  /* 0x0000c00004057890 */ /* 0x000fe2000fffe03f */
[C---:B------:R-:W-:Y:S01]  /*07f0*/  SEL R211, R2.reuse, 0xffffffe0, !P4 ;  /* 0xffffffe002d37807 */ /* 0x040fe20006000000 */
[----:B------:R-:W-:Y:S01]  /*0800*/  IMAD.U32 R3, RZ, RZ, UR6 ;  /* 0x00000006ff037e24 */ /* 0x000fe2000f8e00ff */
[----:B------:R-:W-:-:S02]  /*0810*/  SEL R2, R2, 0xffffffe0, !P1 ;  /* 0xffffffe002027807 */ /* 0x000fc40004800000 */
[----:B------:R-:W-:Y:S01]  /*0820*/  SEL R212, R0, 0xffffffc0, !P3 ;  /* 0xffffffc000d47807 */ /* 0x000fe20005800000 */
[----:B------:R-:W-:Y:S01]  /*0830*/  IMAD.IADD R211, R211, 0x1, R210 ;  /* 0x00000001d3d37824 */ /* 0x000fe200078e02d2 */
[----:B------:R-:W-:Y:S01]  /*0840*/  LEA R251, R8, UR5, 0x1 ;  /* 0x0000000508fb7c11 */ /* 0x000fe2000f8e08ff */
[----:B------:R-:W-:Y:S01]  /*0850*/  IMAD.IADD R233, R232, 0x1, R2 ;  /* 0x00000001e8e97824 */ /* 0x000fe200078e0202 */
[----:B------:R-:W-:Y:S01]  /*0860*/  SEL R0, R0, 0xffffffc0, !P2 ;  /* 0xffffffc000007807 */ /* 0x000fe20005000000 */
[----:B------:R-:W-:Y:S01]  /*0870*/  IMAD.IADD R213, R212, 0x1, R210 ;  /* 0x00000001d4d57824 */ /* 0x000fe200078e02d2 */
[----:B------:R-:W-:Y:S01]  /*0880*/  SEL R234, R234, 0x10, !P0 ;  /* 0x00000010eaea7807 */ /* 0x000fe20004000000 */
[C---:B------:R-:W-:Y:S01]  /*0890*/  VIADD R3, R251.reuse, 0x420 ;  /* 0x00000420fb037836 */ /* 0x040fe20000000000 */
[----:B------:R-:W-:Y:S01]  /*08a0*/  SHF.R.S32.HI R242, RZ, 0x2, R242 ;  /* 0x00000002fff27819 */ /* 0x000fe200000114f2 */
[----:B------:R-:W-:Y:S01]  /*08b0*/  IMAD.IADD R4, R2, 0x1, R251 ;  /* 0x0000000102047824 */ /* 0x000fe200078e02fb */
[----:B------:R-:W-:Y:S01]  /*08c0*/  SHF.R.S32.HI R237, RZ, 0x3, R237 ;  /* 0x00000003ffed7819 */ /* 0x000fe200000114ed */
[C---:B------:R-:W-:Y:S01]  /*08d0*/  @P1 VIADD R3, R251.reuse, 0x3e0 ;  /* 0x000003e0fb031836 */ /* 0x040fe20000000000 */
[----:B------:R-:W-:Y:S01]  /*08e0*/  LEA R206, R206, UR4, 0x1 ;  /* 0x00000004cece7c11 */ /* 0x000fe2000f8e08ff */
[--C-:B------:R-:W-:Y:S01]  /*08f0*/  IMAD.IADD R252, R251, 0x1, R0.reuse ;  /* 0x00000001fbfc7824 */ /* 0x100fe200078e0200 */
[----:B------:R1:W-:Y:S01]  /*0900*/  STL [R1+0x4], R4 ;  /* 0x0000040401007387 */ /* 0x0003e20000100800 */
[----:B------:R-:W-:Y:S01]  /*0910*/  IMAD.IADD R2, R4, 0x1, R0 ;  /* 0x0000000104027824 */ /* 0x000fe200078e0200 */
[----:B------:R-:W-:Y:S01]  /*0920*/  LEA R205, R205, UR5, 0x1 ;  /* 0x00000005cdcd7c11 */ /* 0x000fe2000f8e08ff */
[----:B------:R-:W-:Y:S01]  /*0930*/  IMAD.IADD R0, R0, 0x1, R3 ;  /* 0x0000000100007824 */ /* 0x000fe200078e0203 */
[----:B------:R1:W-:Y:S01]  /*0940*/  STL [R1+0x14], R3 ;  /* 0x0000140301007387 */ /* 0x0003e20000100800 */
[----:B------:R-:W-:-:S02]  /*0950*/  IMAD.IADD R235, R232, 0x1, R234 ;  /* 0x00000001e8eb7824 */ /* 0x000fc400078e02ea */
[----:B------:R-:W-:Y:S01]  /*0960*/  IMAD R242, R15, 0x10, R242 ;  /* 0x000000100ff27824 */ /* 0x000fe200078e02f2 */
[----:B------:R1:W-:Y:S01]  /*0970*/  STL [R1+0x8], R2 ;  /* 0x0000080201007387 */ /* 0x0003e20000100800 */
[----:B------:R-:W-:Y:S02]  /*0980*/  IMAD.IADD R212, R212, 0x1, R211 ;  /* 0x00000001d4d47824 */ /* 0x000fe400078e02d3 */
[----:B------:R-:W-:Y:S01]  /*0990*/  IMAD.IADD R234, R234, 0x1, R233 ;  /* 0x00000001eaea7824 */ /* 0x000fe200078e02e9 */
[----:B------:R1:W-:Y:S06]  /*09a0*/  STL [R1+0xc], R0 ;  /* 0x00000c0001007387 */ /* 0x0003ec0000100800 */
.L_x_713:
        /* <DEDUP_REMOVED lines=18> */
[----:B---34-:R-:W-:Y:S01]  /*0ad0*/  IMAD.U32 R4, RZ, RZ, UR10 ;  /* 0x0000000aff047e24 */ /* 0x018fe2000f8e00ff */
        /* <DEDUP_REMOVED lines=26> */
[----:B------:R-:W-:Y:S01]  /*0c80*/  UMOV UR5, 0xffffffff ;  /* 0xffffffff00057882 */ /* 0x000fe20000000000 */
[----:B------:R-:W-:Y:S02]  /*0c90*/  UMOV UR36, 0xffffffff ;  /* 0xffffffff00247882 */ /* 0x000fe40000000000 */
[----:B------:R-:W-:Y:S02]  /*0ca0*/  @!UP3 UISETP.NE.AND.EX UP0, UPT, UR9, URZ, UPT, UP0 ;  /* 0x0000003f0900b28c */ /* 0x000fe4000bf05300 */
[----:B------:R-:W-:Y:S01]  /*0cb0*/  USHF.L.U32 UR29, UR19, 0x7, URZ ;  /* 0x00000007131d7899 */ /* 0x000fe2000800063f */
[----:B--2---:R-:W-:Y:S02]  /*0cc0*/  @P1 R2UR UR28, R7 ;  /* 0x00000000071c12ca */ /* 0x004fe400000e0000 */
[----:B---3--:R-:W-:-:S02]  /*0cd0*/  @P0 R2UR UR16, R5 ;  /* 0x00000000051002ca */ /* 0x008fc400000e0000 */
[----:B------:R-:W-:Y:S01]  /*0ce0*/  ISETP.NE.U32.AND P0, PT, RZ, UR6, PT ;  /* 0x00000006ff007c0c */ /* 0x000fe2000bf05070 */
[----:B------:R-:W-:-:S03]  /*0cf0*/  @!UP3 ULDC UR6, c[0x0][0x2cc] ;  /* 0x0000b3000006bab9 */ /* 0x000fc60000000800 */
[----:B------:R-:W-:Y:S01]  /*0d00*/  ISETP.NE.AND.EX P0, PT, RZ, UR7, PT, P0 ;  /* 0x00000007ff007c0c */ /* 0x000fe2000bf05300 */
[----:B------:R-:W-:-:S03]  /*0d10*/  @!UP3 USEL UR7, UR6, URZ, UP0 ;  /* 0x0000003f0607b287 */ /* 0x000fc60008000000 */
[----:B------:R-:W-:-:S03]  /*0d20*/  ULDC UR6, c[0x0][0x2c8] ;  /* 0x0000b20000067ab9 */ /* 0x000fc60000000800 */
        /* <DEDUP_REMOVED lines=11> */
.L_x_643:
        /* <DEDUP_REMOVED lines=80> */
[----:B------:R-:W-:Y:S02]  /*12e0*/  ULDC.U8 UR14, c[0x0][0x480] ;  /* 0x00012000000e7ab9 */ /* 0x000fe40000000000 */
[----:B------:R-:W-:Y:S01]  /*12f0*/  ULDC UR34, c[0x0][0x2c4] ;  /* 0x0000b10000227ab9 */ /* 0x000fe20000000800 */
[----:B------:R-:W-:Y:S02]  /*1300*/  UIADD3.X UR17, UR32, UR35, URZ, UP2, !UPT ;  /* 0x0000002320117290 */ /* 0x000fe400097fe43f */
[----:B------:R-:W-:Y:S02]  /*1310*/  UIMAD UR9, UR9, UR11, URZ ;  /* 0x0000000b090972a4 */ /* 0x000fe4000f8e023f */
[----:B------:R-:W-:-:S02]  /*1320*/  @UP0 UIADD3 UR31, UR28, UR36, URZ ;  /* 0x000000241c1f0290 */ /* 0x000fc4000fffe03f */
[----:B------:R-:W-:Y:S02]  /*1330*/  UIMAD UR18, UR8, UR17, UR9 ;  /* 0x00000011081272a4 */ /* 0x000fe4000f8e0209 */
[----:B------:R-:W-:Y:S01]  /*1340*/  @!P1 IMAD.IADD R2, R2, 0x1, -R5 ;  /* 0x0000000102029824 */ /* 0x000fe200078e0a05 */
[----:B------:R-:W-:Y:S01]  /*1350*/  @!P1 IADD3 R0, R0, 0x1, RZ ;  /* 0x0000000100009810 */ /* 0x000fe20007ffe0ff */
[----:B------:R-:W-:Y:S01]  /*1360*/  UISETP.NE.AND UP4, UPT, UR14, URZ, UPT ;  /* 0x0000003f0e00728c */ /* 0x000fe2000bf85270 */
[----:B------:R-:W-:Y:S01]  /*1370*/  PLOP3.LUT P1, PT, PT, PT, UP0, 0x80, 0x0 ;  /* 0x000000000000781c */ /* 0x000fe20003f2f008 */
[----:B------:R-:W-:Y:S01]  /*1380*/  @UP3 UIMAD UR17, UR49, UR34, URZ ;  /* 0x00000022311132a4 */ /* 0x000fe2000f8e023f */
[----:B------:R-:W-:Y:S01]  /*1390*/  ISETP.GE.U32.AND P0, PT, R2, R5, PT ;  /* 0x000000050200720c */ /* 0x000fe20003f06070 */
[----:B------:R-:W-:Y:S01]  /*13a0*/  @UP0 ULDC.64 UR14, c[0x0][0x250] ;  /* 0x00009400000e0ab9 */ /* 0x000fe20000000a00 */
[----:B------:R-:W-:Y:S01]  /*13b0*/  LOP3.LUT R2, R6, UR56, RZ, 0x3c, !PT ;  /* 0x0000003806027c12 */ /* 0x000fe2000f8e3cff */
[----:B------:R-:W-:-:S02]  /*13c0*/  @!UP1 UIADD3 UR50, UR39, UR40, URZ ;  /* 0x0000002827329290 */ /* 0x000fc4000fffe03f */
[----:B------:R-:W-:Y:S01]  /*13d0*/  @UP0 UIMAD.WIDE.U32 UR20, UR31, UR14, URZ ;  /* 0x0000000e1f1402a5 */ /* 0x000fe2000f8e003f */
[----:B------:R-:W-:Y:S01]  /*13e0*/  ISETP.GE.AND P2, PT, R2, RZ, PT ;  /* 0x000000ff0200720c */ /* 0x000fe20003f46270 */
[----:B------:R-:W-:Y:S02]  /*13f0*/  UIMAD.WIDE.U32 UR40, UR8, UR11, URZ ;  /* 0x0000000b082872a5 */ /* 0x000fe4000f8e003f */
[----:B------:R-:W-:Y:S02]  /*1400*/  @UP3 USEL UR11, UR17, UR5, !UP1 ;  /* 0x00000005110b3287 */ /* 0x000fe4000c800000 */
[----:B------:R-:W-:Y:S02]  /*1410*/  @!UP3 UIMAD UR9, UR49, UR60, UR56 ;  /* 0x0000003c3109b2a4 */ /* 0x000fe4000f8e0238 */
[----:B------:R-:W-:Y:S01]  /*1420*/  @P0 VIADD R0, R0, 0x1 ;  /* 0x0000000100000836 */ /* 0x000fe20000000000 */
[----:B------:R-:W-:Y:S01]  /*1430*/  UIMAD UR48, UR56, UR61, URZ ;  /* 0x0000003d383072a4 */ /* 0x000fe2000f8e023f */
[----:B------:R-:W-:Y:S01]  /*1440*/  PLOP3.LUT P0, PT, PT, PT, UP3, 0x80, 0x0 ;  /* 0x000000000000781c */ /* 0x000fe20003f0f038 */
[----:B------:R-:W-:Y:S01]  /*1450*/  @UP0 UIMAD UR31, UR31, UR15, URZ ;  /* 0x0000000f1f1f02a4 */ /* 0x000fe2000f8e023f */
[----:B------:R-:W-:Y:S01]  /*1460*/  IMAD.MOV.U32 R13, RZ, RZ, R0 ;  /* 0x000000ffff0d7224 */ /* 0x000fe200078e0000 */
[----:B------:R-:W-:Y:S01]  /*1470*/  @UP3 ULDC UR8, c[0x0][0x2e4] ;  /* 0x0000b90000083ab9 */ /* 0x000fe20000000800 */
[----:B------:R-:W-:-:S02]  /*1480*/  USHF.R.S32.HI UR44, URZ, 0x6, UR25 ;  /* 0x000000063f2c7899 */ /* 0x000fc40008011419 */
[----:B------:R-:W-:Y:S01]  /*1490*/  @UP3 UIMAD UR25, UR56, UR8, UR11 ;  /* 0x00000008381932a4 */ /* 0x000fe2000f8e020b */
[----:B------:R-:W-:Y:S01]  /*14a0*/  @!P2 IADD3 R13, -R13, RZ, RZ ;  /* 0x000000ff0d0da210 */ /* 0x000fe20007ffe1ff */
[----:B------:R-:W-:Y:S01]  /*14b0*/  USEL UR51, UR47, URZ, UP4 ;  /* 0x0000003f2f337287 */ /* 0x000fe2000a000000 */
[----:B------:R-:W-:Y:S01]  /*14c0*/  @!P3 LOP3.LUT R13, RZ, R6, RZ, 0x33, !PT ;  /* 0x00000006ff0db212 */ /* 0x000fe200078e33ff */
[----:B------:R-:W-:Y:S02]  /*14d0*/  @!UP3 UIMAD UR25, UR9, UR34, URZ ;  /* 0x000000220919b2a4 */ /* 0x000fe4000f8e023f */
[----:B------:R-:W-:Y:S02]  /*14e0*/  UIADD3 UR47, UR41, UR18, URZ ;  /* 0x00000012292f7290 */ /* 0x000fe4000fffe03f */
[----:B------:R-:W-:Y:S02]  /*14f0*/  USHF.R.S32.HI UR37, URZ, 0x1f, UR29 ;  /* 0x0000001f3f257899 */ /* 0x000fe4000801141d */
[----:B------:R-:W-:-:S02]  /*1500*/  USEL UR53, UR30, URZ, UP4 ;  /* 0x0000003f1e357287 */ /* 0x000fc4000a000000 */
[----:B------:R-:W-:Y:S02]  /*1510*/  USHF.R.S32.HI UR52, URZ, 0x1f, UR48 ;  /* 0x0000001f3f347899 */ /* 0x000fe40008011430 */
[----:B------:R-:W-:Y:S02]  /*1520*/  @UP0 UIADD3 UR35, UR21, UR31, URZ ;  /* 0x0000001f15230290 */ /* 0x000fe4000fffe03f */
        /* <DEDUP_REMOVED lines=16> */
.L_x_645:
        /* <DEDUP_REMOVED lines=13> */
.L_x_646:
        /* <DEDUP_REMOVED lines=11> */
.L_x_647:
[----:B------:R-:W-:-:S04]  /*17b0*/  UIMAD UR5, UR49, UR60, UR56 ;  /* 0x0000003c310572a4 */ /* 0x000fc8000f8e0238 */
[----:B------:R-:W-:-:S12]  /*17c0*/  UIMAD UR5, UR5, UR58, URZ ;  /* 0x0000003a050572a4 */ /* 0x000fd8000f8e023f */
.L_x_648:
[----:B------:R-:W1:Y:S01]  /*17d0*/  S2R R15, SR_TID.X ;  /* 0x00000000000f7919 */ /* 0x000e620000002100 */
[----:B------:R-:W2:Y:S01]  /*17e0*/  LDC.64 R8, c[0x0][0x420] ;  /* 0x00010800ff087b82 */ /* 0x000ea20000000a00 */
[----:B------:R-:W-:Y:S01]  /*17f0*/  SHF.R.S32.HI R22, RZ, 0x1f, R237 ;  /* 0x0000001fff167819 */ /* 0x000fe200000114ed */
[----:B------:R-:W-:Y:S01]  /*1800*/  UIADD3 UR33, UR10, UR5, URZ ;  /* 0x000000050a217290 */ /* 0x000fe2000fffe03f */
[----:B------:R-:W-:Y:S01]  /*1810*/  IADD3 R4, P2, R237, UR10, RZ ;  /* 0x0000000aed047c10 */ /* 0x000fe2000ff5e0ff */
[----:B------:R-:W-:Y:S01]  /*1820*/  UIADD3 UR5, -UR16, UR24, UR29 ;  /* 0x0000001810057290 */ /* 0x000fe2000fffe11d */
[--C-:B------:R-:W-:Y:S01]  /*1830*/  SHF.R.S32.HI R231, RZ, 0x1f, R230.reuse ;  /* 0x0000001fffe77819 */ /* 0x100fe200000114e6 */
[----:B------:R-:W-:Y:S01]  /*1840*/  UIMAD UR9, UR61, UR60, URZ ;  /* 0x0000003c3d0972a4 */ /* 0x000fe2000f8e023f */
[----:B------:R-:W-:Y:S01]  /*1850*/  IADD3.X R0, R22, UR32, RZ, P2, !PT ;  /* 0x0000002016007c10 */ /* 0x000fe200097fe4ff */
[----:B------:R-:W-:Y:S01]  /*1860*/  ULDC UR11, c[0x0][0x398] ;  /* 0x0000e600000b7ab9 */ /* 0x000fe20000000800 */
[----:B------:R-:W-:Y:S01]  /*1870*/  IADD3 R2, P0, R230, UR8, RZ ;  /* 0x00000008e6027c10 */ /* 0x000fe2000ff1e0ff */
[----:B------:R-:W-:Y:S01]  /*1880*/  USHF.R.S32.HI UR31, URZ, 0x1f, UR56 ;  /* 0x0000001f3f1f7899 */ /* 0x000fe20008011438 */
[----:B------:R-:W-:Y:S01]  /*1890*/  BSSY B1, `(.L_x_644) ;  /* 0x0000a83000017945 */ /* 0x000fe20003800000 */
[----:B------:R-:W-:Y:S01]  /*18a0*/  UIADD3 UR5, UR5, -UR11, URZ ;  /* 0x8000000b05057290 */ /* 0x000fe2000fffe03f */
[----:B------:R-:W-:Y:S01]  /*18b0*/  IADD3.X R3, R231, UR50, RZ, P0, !PT ;  /* 0x00000032e7037c10 */ /* 0x000fe200087fe4ff */
[----:B------:R-:W-:Y:S01]  /*18c0*/  IMAD R5, R0, UR26, RZ ;  /* 0x0000001a00057c24 */ /* 0x000fe2000f8e02ff */
[----:B------:R-:W-:Y:S01]  /*18d0*/  ULDC.64 UR22, c[0x0][0x258] ;  /* 0x0000960000167ab9 */ /* 0x000fe20000000a00 */
[----:B------:R-:W-:Y:S01]  /*18e0*/  ULDC.64 UR20, c[0x0][0x428] ;  /* 0x00010a0000147ab9 */ /* 0x000fe20000000a00 */
[----:B------:R-:W-:Y:S01]  /*18f0*/  UIADD3 UR41, UR10, UR25, URZ ;  /* 0x000000190a297290 */ /* 0x000fe2000fffe03f */
[C---:B------:R-:W-:Y:S01]  /*1900*/  IMAD R7, R4.reuse, UR27, R5 ;  /* 0x0000001b04077c24 */ /* 0x040fe2000f8e0205 */
[----:B------:R-:W-:Y:S01]  /*1910*/  USHF.L.U32 UR8, UR9, 0x6, URZ ;  /* 0x0000000609087899 */ /* 0x000fe2000800063f */
[----:B------:R-:W-:Y:S01]  /*1920*/  IMAD.WIDE.U32 R4, R4, UR26, R230 ;  /* 0x0000001a04047c25 */ /* 0x000fe2000f8e00e6 */
[----:B------:R-:W-:-:S02]  /*1930*/  UIMAD UR30, UR31, UR22, URZ ;  /* 0x000000161f1e72a4 */ /* 0x000fc4000f8e023f */
[----:B------:R-:W-:Y:S01]  /*1940*/  UIMAD UR25, UR31, UR20, URZ ;  /* 0x000000141f1972a4 */ /* 0x000fe2000f8e023f */
[C---:B--2---:R-:W-:Y:S01]  /*1950*/  IMAD R0, R8.reuse, UR32, RZ ;  /* 0x0000002008007c24 */ /* 0x044fe2000f8e02ff */
[----:B------:R-:W-:Y:S01]  /*1960*/  USHF.R.S32.HI UR31, URZ, 0x1f, UR5 ;  /* 0x0000001f3f1f7899 */ /* 0x000fe20008011405 */
[----:B------:R-:W-:Y:S01]  /*1970*/  IMAD.WIDE.U32 R2, R8, UR10, R2 ;  /* 0x0000000a08027c25 */ /* 0x000fe2000f8e0002 */
[----:B------:R-:W-:Y:S01]  /*1980*/  USHF.R.S32.HI UR11, URZ, 0x1f, UR8 ;  /* 0x0000001f3f0b7899 */ /* 0x000fe20008011408 */
[----:B------:R-:W-:Y:S01]  /*1990*/  IADD3 R4, P0, R4, UR55, RZ ;  /* 0x0000003704047c10 */ /* 0x000fe2000ff1e0ff */
[----:B------:R-:W-:Y:S01]  /*19a0*/  UIMAD UR21, UR56, UR21, UR25 ;  /* 0x00000015381572a4 */ /* 0x000fe2000f8e0219 */
[----:B------:R-:W-:Y:S01]  /*19b0*/  IMAD R0, R9, UR10, R0 ;  /* 0x0000000a09007c24 */ /* 0x000fe2000f8e0200 */
[----:B-1----:R-:W-:Y:S01]  /*19c0*/  SHF.R.S32.HI R6, RZ, 0x1f, R15 ;  /* 0x0000001fff067819 */ /* 0x002fe2000001140f */
[----:B------:R-:W-:Y:S01]  /*19d0*/  UIADD3 UR10, UP2, UP1, UR40, UR8, UR48 ;  /* 0x00000008280a7290 */ /* 0x000fe2000f95e030 */
[----:B------:R-:W-:Y:S01]  /*19e0*/  IADD3.X R5, R5, UR46, R7, P0, !PT ;  /* 0x0000002e05057c10 */ /* 0x000fe200087fe407 */
[----:B------:R-:W-:Y:S01]  /*19f0*/  ULEA.HI UR25, UR31, UR5, URZ, 0x6 ;  /* 0x000000051f197291 */ /* 0x000fe2000f8f303f */
[----:B------:R-:W-:Y:S01]  /*1a00*/  LEA.HI R6, R6, R15, RZ, 0x5 ;  /* 0x0000000f06067211 */ /* 0x000fe200078f28ff */
[----:B------:R-:W-:Y:S01]  /*1a10*/  IMAD.IADD R3, R3, 0x1, R0 ;  /* 0x0000000103037824 */ /* 0x000fe200078e0200 */
[----:B------:R-:W-:Y:S01]  /*1a20*/  UIADD3.X UR8, UR47, UR11, UR52, UP2, UP1 ;  /* 0x0000000b2f087290 */ /* 0x000fe200097e2434 */
[----:B------:R-:W-:Y:S01]  /*1a30*/  IMAD.U32 R7, RZ, RZ, UR22 ;  /* 0x00000016ff077e24 */ /* 0x000fe2000f8e00ff */
[----:B------:R-:W-:Y:S01]  /*1a40*/  LOP3.LUT R10, R6, 0xffffffe0, RZ, 0xc0, !PT ;  /* 0xffffffe0060a7812 */ /* 0x000fe200078ec0ff */
[----:B------:R-:W-:Y:S01]  /*1a50*/  UIADD3 UR10, UP2, UP1, UR53, UR10, UR54 ;  /* 0x0000000a350a7290 */ /* 0x000fe2000f95e036 */
[----:B------:R-:W-:Y:S01]  /*1a60*/  SHF.R.S32.HI R0, RZ, 0x5, R6 ;  /* 0x00000005ff007819 */ /* 0x000fe20000011406 */
[----:B------:R-:W-:Y:S01]  /*1a70*/  USHF.R.S32.HI UR25, URZ, 0x6, UR25 ;  /* 0x000000063f197899 */ /* 0x000fe20008011419 */
[----:B------:R-:W-:Y:S01]  /*1a80*/  IMAD.U32 R6, RZ, RZ, UR20 ;  /* 0x00000014ff067e24 */ /* 0x000fe2000f8e00ff */
[----:B------:R-:W-:Y:S01]  /*1a90*/  UIADD3.X UR8, UR51, UR8, UR45, UP2, UP1 ;  /* 0x0000000833087290 */ /* 0x000fe200097e242d */
[----:B------:R-:W-:Y:S01]  /*1aa0*/  IMAD.IADD R15, R15, 0x1, -R10 ;  /* 0x000000010f0f7824 */ /* 0x000fe200078e0a0a */
[----:B------:R-:W-:Y:S01]  /*1ab0*/  UISETP.LT.AND UP1, UPT, URZ, UR25, UPT ;  /* 0x000000193f00728c */ /* 0x000fe2000bf21270 */
[----:B------:R-:W-:Y:S01]  /*1ac0*/  IMAD.WIDE.U32 R2, R6, UR56, R2 ;  /* 0x0000003806027c25 */ /* 0x000fe2000f8e0002 */
[----:B------:R-:W-:Y:S01]  /*1ad0*/  ULDC.64 UR38, c[0x0][0x400] ;  /* 0x0001000000267ab9 */ /* 0x000fe20000000a00 */
[----:B------:R-:W-:-:S02]  /*1ae0*/  UIMAD UR23, UR56, UR23, UR30 ;  /* 0x00000017381772a4 */ /* 0x000fc4000f8e021e */
[----:B------:R-:W-:Y:S01]  /*1af0*/  IMAD R0, R0, UR9, R15 ;  /* 0x0000000900007c24 */ /* 0x000fe2000f8e020f */
[----:B------:R-:W-:Y:S01]  /*1b00*/  USEL UR25, URZ, UR25, !UP1 ;  /* 0x000000193f197287 */ /* 0x000fe2000c800000 */
[----:B------:R-:W-:Y:S01]  /*1b10*/  VIADD R3, R3, UR21 ;  /* 0x0000001503037c36 */ /* 0x000fe20008000000 */
[----:B------:R-:W-:Y:S01]  /*1b20*/  ULDC.64 UR20, c[0x0][0x478] ;  /* 0x00011e0000147ab9 */ /* 0x000fe20000000a00 */
[----:B------:R-:W-:Y:S01]  /*1b30*/  IMAD.WIDE.U32 R4, R7, UR56, R4 ;  /* 0x0000003807047c25 */ /* 0x000fe2000f8e0004 */
[C---:B------:R-:W-:Y:S01]  /*1b40*/  IADD3 R6, P0, R0.reuse, UR10, RZ ;  /* 0x0000000a00067c10 */ /* 0x040fe2000ff1e0ff */
[----:B------:R-:W-:Y:S02]  /*1b50*/  UISETP.GT.AND UP1, UPT, UR44, UR25, UPT ;  /* 0x000000192c00728c */ /* 0x000fe4000bf24270 */
[----:B------:R-:W-:Y:S01]  /*1b60*/  UIMAD.WIDE UR32, UR33, 0x4, UR20 ;  /* 0x00000004212078a5 */ /* 0x000fe2000f8e0214 */
[----:B------:R-:W-:Y:S01]  /*1b70*/  LEA.HI.X.SX32 R0, R0, UR8, 0x1, P0 ;  /* 0x0000000800007c11 */ /* 0x000fe200080f0eff */
[-C--:B------:R-:W-:Y:S01]  /*1b80*/  IMAD.WIDE.U32 R2, R237, R8.reuse, R2 ;  /* 0x00000008ed027225 */ /* 0x080fe200078e0002 */
[C---:B------:R-:W-:Y:S01]  /*1b90*/  LEA R218, P0, R6.reuse, UR38, 0x2 ;  /* 0x0000002606da7c11 */ /* 0x040fe2000f8010ff */
[----:B------:R-:W-:Y:S01]  /*1ba0*/  ULDC.64 UR8, c[0x0][0x210] ;  /* 0x0000840000087ab9 */ /* 0x000fe20000000a00 */
[----:B------:R-:W-:Y:S01]  /*1bb0*/  ULDC.64 UR30, c[0x0][0x3e0] ;  /* 0x0000f800001e7ab9 */ /* 0x000fe20000000a00 */
[----:B------:R-:W-:Y:S01]  /*1bc0*/  ULDC.64 UR42, c[0x0][0x2b0] ;  /* 0x0000ac00002a7ab9 */ /* 0x000fe20000000a00 */
[----:B------:R-:W-:Y:S01]  /*1bd0*/  LEA.HI.X R219, R6, UR39, R0, 0x2, P0 ;  /* 0x0000002706db7c11 */ /* 0x000fe200080f1400 */
[----:B------:R-:W-:Y:S01]  /*1be0*/  IMAD R0, R22, R8, RZ ;  /* 0x0000000816007224 */ /* 0x000fe200078e02ff */
[----:B------:R-:W-:Y:S01]  /*1bf0*/  PLOP3.LUT P0, PT, PT, PT, UP1, 0x80, 0x0 ;  /* 0x000000000000781c */ /* 0x000fe20003f0f018 */
[----:B------:R-:W-:Y:S01]  /*1c00*/  VIADD R11, R5, UR23 ;  /* 0x00000017050b7c36 */ /* 0x000fe20008000000 */
[----:B------:R-:W-:Y:S01]  /*1c10*/  LEA R240, P3, R4, UR8, 0x1 ;  /* 0x0000000804f07c11 */ /* 0x000fe2000f8608ff */
[----:B------:R-:W-:Y:S01]  /*1c20*/  IMAD R0, R237, R9, R0 ;  /* 0x00000009ed007224 */ /* 0x000fe200078e0200 */
[----:B------:R-:W-:Y:S01]  /*1c30*/  LEA R238, P2, R2, UR30, 0x1 ;  /* 0x0000001e02ee7c11 */ /* 0x000fe2000f8408ff */
[----:B------:R-:W-:Y:S01]  /*1c40*/  UIADD3 UR11, UR44, -0x1, URZ ;  /* 0xffffffff2c0b7890 */ /* 0x000fe2000fffe03f */
[----:B------:R-:W-:Y:S01]  /*1c50*/  VIADD R12, R230, 0x40 ;  /* 0x00000040e60c7836 */ /* 0x000fe20000000000 */
[----:B------:R-:W-:Y:S01]  /*1c60*/  UIMAD.WIDE UR20, UR41, 0x4, UR42 ;  /* 0x00000004291478a5 */ /* 0x000fe2000f8e022a */
        /* <DEDUP_REMOVED lines=25> */
.L_x_650:
        /* <DEDUP_REMOVED lines=19> */
.L_x_651:
[----:B------:R-:W-:Y:S01]  /*1f30*/  UIMAD UR5, UR37, UR8, URZ ;  /* 0x00000008250572a4 */ /* 0x000fe2000f8e023f */
[----:B------:R-:W-:Y:S01]  /*1f40*/  IMAD.U32 R2, RZ, RZ, UR8 ;  /* 0x00000008ff027e24 */ /* 0x000fe2000f8e00ff */
[----:B------:R-:W-:Y:S01]  /*1f50*/  UIMAD UR16, UR19, -0x80, UR16 ;  /* 0xffffff80131078a4 */ /* 0x000fe2000f8e0210 */
[C---:B------:R-:W-:Y:S01]  /*1f60*/  VIADD R0, R237.reuse, 0x20 ;  /* 0x00000020ed007836 */ /* 0x040fe20000000000 */
[----:B------:R-:W-:Y:S01]  /*1f70*/  UIMAD UR5, UR29, UR9, UR5 ;  /* 0x000000091d0572a4 */ /* 0x000fe2000f8e0205 */
[----:B------:R-:W-:Y:S01]  /*1f80*/  IMAD.WIDE.U32 R2, R2, UR29, R230 ;  /* 0x0000001d02027c25 */ /* 0x000fe2000f8e00e6 */
[----:B------:R-:W-:Y:S01]  /*1f90*/  USHF.R.S32.HI UR20, URZ, 0x1f, UR56 ;  /* 0x0000001f3f147899 */ /* 0x000fe20008011438 */
[C---:B------:R-:W-:Y:S01]  /*1fa0*/  IADD3 R4, R237.reuse, 0x40, RZ ;  /* 0x00000040ed047810 */ /* 0x040fe20007ffe0ff */
        /* <DEDUP_REMOVED lines=30> */
.L_x_653:
[----:B------:R-:W-:Y:S05]  /*2190*/  BSYNC B0 ;  /* 0x0000000000007941 */ /* 0x000fea0003800000 */
.L_x_652:
        /* <DEDUP_REMOVED lines=18> */
.L_x_655:
[----:B------:R-:W-:Y:S05]  /*22c0*/  BSYNC B0 ;  /* 0x0000000000007941 */ /* 0x000fea0003800000 */
.L_x_654:
        /* <DEDUP_REMOVED lines=18> */
.L_x_657:
[----:B------:R-:W-:Y:S05]  /*23f0*/  BSYNC B0 ;  /* 0x0000000000007941 */ /* 0x000fea0003800000 */
.L_x_656:
        /* <DEDUP_REMOVED lines=18> */
.L_x_659:
[----:B------:R-:W-:Y:S05]  /*2520*/  BSYNC B0 ;  /* 0x0000000000007941 */ /* 0x000fea0003800000 */
.L_x_658:
        /* <DEDUP_REMOVED lines=30> */
.L_x_661:
[----:B------:R-:W-:Y:S05]  /*2710*/  BSYNC B0 ;  /* 0x0000000000007941 */ /* 0x000fea0003800000 */
.L_x_660:
        /* <DEDUP_REMOVED lines=18> */
.L_x_663:
[----:B------:R-:W-:Y:S05]  /*2840*/  BSYNC B0 ;  /* 0x0000000000007941 */ /* 0x000fea0003800000 */
.L_x_662:
        /* <DEDUP_REMOVED lines=18> */
.L_x_665:
[----:B------:R-:W-:Y:S05]  /*2970*/  BSYNC B0 ;  /* 0x0000000000007941 */ /* 0x000fea0003800000 */
.L_x_664:
[----:B------:R-:W-:Y:S05]  /*2980*/  @P2 BRA `(.L_x_666) ;  /* 0x0000009400cc2947 */ /* 0x000fea0003800000 */
[----:B------:R-:W-:Y:S01]  /*2990*/  IADD3 R0, P0, R237, 0x60, RZ ;  /* 0x00000060ed007810 */ /* 0x000fe20007f1e0ff */
[----:B-1234-:R-:W-:Y:S01]  /*29a0*/  IMAD.MOV.U32 R4, RZ, RZ, R2 ;  /* 0x000000ffff047224 */ /* 0x01efe200078e0002 */
        /* <DEDUP_REMOVED lines=16> */
.L_x_649:
[----:B------:R-:W-:Y:S01]  /*2ab0*/  PLOP3.LUT P0, PT, PT, PT, UP4, 0x80, 0x0 ;  /* 0x000000000000781c */ /* 0x000fe20003f0f048 */
[C---:B------:R-:W-:Y:S01]  /*2ac0*/  IMAD.SHL.U32 R0, R237.reuse, 0x40, RZ ;  /* 0x00000040ed007824 */ /* 0x040fe200078e00ff */
[----:B------:R-:W-:Y:S01]  /*2ad0*/  UIMAD UR5, UR11, -0x40, UR24 ;  /* 0xffffffc00b0578a4 */ /* 0x000fe2000f8e0218 */
[----:B------:R-:W-:Y:S01]  /*2ae0*/  VIADD R17, R237, 0x20 ;  /* 0x00000020ed117836 */ /* 0x000fe20000000000 */
[----:B------:R-:W-:Y:S01]  /*2af0*/  ULEA.HI UR10, UR11, UR11, URZ, 0x1 ;  /* 0x0000000b0b0a7291 */ /* 0x000fe2000f8f083f */
[----:B------:R-:W-:Y:S01]  /*2b00*/  BSSY B0, `(.L_x_667) ;  /* 0x000001e000007945 */ /* 0x000fe20003800000 */
[----:B------:R-:W-:-:S07]  /*2b10*/  LOP3.LUT R0, R0, 0x1c0, RZ, 0xc0, !PT ;  /* 0x000001c000007812 */ /* 0x000fce00078ec0ff */
[----:B------:R-:W-:Y:S01]  /*2b20*/  @P0 BAR.SYNC.DEFER_BLOCKING 0x0 ;  /* 0x0000000000000b1d */ /* 0x000fe20000010000 */
[----:B------:R-:W-:Y:S01]  /*2b30*/  LOP3.LUT R7, R0, 0x38, R230, 0xf8, !PT ;  /* 0x0000003800077812 */ /* 0x000fe200078ef8e6 */
[----:B------:R-:W-:Y:S01]  /*2b40*/  ULOP3.LUT UR10, UR10, 0xfffffffe, URZ, 0xc0, !UPT ;  /* 0xfffffffe0a0a7892 */ /* 0x000fe2000f8ec03f */
[----:B------:R-:W-:Y:S02]  /*2b50*/  SHF.R.U32.HI R6, RZ, 0x3, R0 ;  /* 0x00000003ff067819 */ /* 0x000fe40000011600 */
[----:B------:R-:W-:Y:S01]  /*2b60*/  ISETP.GE.AND P4, PT, R237, UR5, PT ;  /* 0x00000005ed007c0c */ /* 0x000fe2000bf86270 */
[----:B------:R-:W-:Y:S01]  /*2b70*/  UIADD3 UR10, UR11, -UR10, URZ ;  /* 0x8000000a0b0a7290 */ /* 0x000fe2000fffe03f */
[----:B------:R-:W-:Y:S02]  /*2b80*/  LOP3.LUT R6, R7, R6, RZ, 0x3c, !PT ;  /* 0x0000000607067212 */ /* 0x000fe400078e3cff */
[----:B------:R-:W-:Y:S01]  /*2b90*/  ISETP.GE.AND P3, PT, R17, UR5, PT ;  /* 0x0000000511007c0c */ /* 0x000fe2000bf66270 */
[----:B------:R-:W-:-:S02]  /*2ba0*/  UISETP.NE.AND UP0, UPT, UR10, 0x1, UPT ;  /* 0x000000010a00788c */ /* 0x000fc4000bf05270 */
[----:B------:R-:W-:-:S05]  /*2bb0*/  IMAD R6, R247, 0x200, R6 ;  /* 0x00000200f7067824 */ /* 0x000fca00078e0206 */
[----:B------:R-:W-:-:S05]  /*2bc0*/  LEA R0, R6, UR4, 0x1 ;  /* 0x0000000406007c11 */ /* 0x000fca000f8e08ff */
        /* <DEDUP_REMOVED lines=17> */
.L_x_668:
[----:B------:R-:W-:Y:S05]  /*2ce0*/  BSYNC B0 ;  /* 0x0000000000007941 */ /* 0x000fea0003800000 */
.L_x_667:
        /* <DEDUP_REMOVED lines=27> */
.L_x_670:
[----:B------:R-:W-:Y:S05]  /*2ea0*/  BSYNC B0 ;  /* 0x0000000000007941 */ /* 0x000fea0003800000 */
.L_x_669:
        /* <DEDUP_REMOVED lines=12> */
.L_x_672:
        /* <DEDUP_REMOVED lines=20> */
.L_x_673:
[----:B------:R-:W-:Y:S05]  /*30b0*/  BSYNC B0 ;  /* 0x0000000000007941 */ /* 0x000fea0003800000 */
.L_x_671:
        /* <DEDUP_REMOVED lines=13> */
.L_x_675:
[----:B------:R-:W-:Y:S01]  /*3190*/  ULDC UR32, c[0x0][0x2d0] ;  /* 0x0000b40000207ab9 */ /* 0x000fe20000000800 */
[----:B-1----:R-:W-:Y:S01]  /*31a0*/  IMAD.U32 R3, RZ, RZ, UR26 ;  /* 0x0000001aff037e24 */ /* 0x002fe2000f8e00ff */
[----:B------:R-:W-:Y:S01]  /*31b0*/  ISETP.GE.AND P2, PT, R230, UR32, PT ;  /* 0x00000020e6007c0c */ /* 0x000fe2000bf46270 */
[----:B------:R-:W-:Y:S01]  /*31c0*/  IMAD.U32 R5, RZ, RZ, UR27 ;  /* 0x0000001bff057e24 */ /* 0x000fe2000f8e00ff */
        /* <DEDUP_REMOVED lines=16> */
[----:B-----5:R-:W-:-:S05]  /*32d0*/  IMAD.U32 R3, RZ, RZ, UR10 ;  /* 0x0000000aff037e24 */ /* 0x020fca000f8e00ff */
        /* <DEDUP_REMOVED lines=8> */
.L_x_676:
[----:B------:R-:W-:Y:S05]  /*3360*/  BSYNC B0 ;  /* 0x0000000000007941 */ /* 0x000fea0003800000 */
.L_x_674:
[----:B------:R-:W-:Y:S01]  /*3370*/  UIMAD UR8, UR37, UR6, URZ ;  /* 0x00000006250872a4 */ /* 0x000fe2000f8e023f */
[----:B-1----:R-:W-:Y:S01]  /*3380*/  IMAD.U32 R2, RZ, RZ, UR6 ;  /* 0x00000006ff027e24 */ /* 0x002fe2000f8e00ff */
[----:B------:R-:W-:Y:S01]  /*3390*/  ULDC.64 UR26, c[0x0][0x260] ;  /* 0x00009800001a7ab9 */ /* 0x000fe20000000a00 */
[----:B------:R-:W-:Y:S01]  /*33a0*/  VIADD R7, R242, 0x8 ;  /* 0x00000008f2077836 */ /* 0x000fe20000000000 */
[----:B------:R-:W-:Y:S01]  /*33b0*/  UIMAD UR9, UR29, UR7, UR8 ;  /* 0x000000071d0972a4 */ /* 0x000fe2000f8e0208 */
[----:B------:R-:W-:Y:S01]  /*33c0*/  IMAD.WIDE.U32 R2, R2, UR29, R230 ;  /* 0x0000001d02027c25 */ /* 0x000fe2000f8e00e6 */
[----:B------:R-:W-:Y:S01]  /*33d0*/  UIMAD UR8, UR19, -0x80, UR16 ;  /* 0xffffff80130878a4 */ /* 0x000fe2000f8e0210 */
[----:B------:R-:W-:Y:S01]  /*33e0*/  BSSY B0, `(.L_x_677) ;  /* 0x0000030000007945 */ /* 0x000fe20003800000 */
[----:B------:R-:W-:Y:S01]  /*33f0*/  ISETP.GE.AND P2, PT, R7, UR5, PT ;  /* 0x0000000507007c0c */ /* 0x000fe2000bf46270 */
[----:B------:R-:W-:Y:S01]  /*3400*/  VIADD R6, R242, 0x20 ;  /* 0x00000020f2067836 */ /* 0x000fe20000000000 */
[----:B------:R-:W-:Y:S01]  /*3410*/  IADD3 R4, P0, R2, UR17, RZ ;  /* 0x0000001102047c10 */ /* 0x000fe2000ff1e0ff */
[----:B------:R-:W-:Y:S01]  /*3420*/  IMAD.U32 R5, RZ, RZ, UR9 ;  /* 0x00000009ff057e24 */ /* 0x000fe2000f8e00ff */
[----:B------:R-:W-:Y:S01]  /*3430*/  ISETP.GE.AND P5, PT, R237, UR8, PT ;  /* 0x00000008ed007c0c */ /* 0x000fe2000bfa6270 */
[----:B------:R-:W-:Y:S01]  /*3440*/  VIADD R16, R242, 0x28 ;  /* 0x00000028f2107836 */ /* 0x000fe20000000000 */
[----:B------:R-:W-:Y:S01]  /*3450*/  P2R R21, PR, RZ, 0x4 ;  /* 0x00000004ff157803 */ /* 0x000fe20000000000 */
[----:B------:R-:W-:Y:S01]  /*3460*/  IMAD R2, R14, UR26, RZ ;  /* 0x0000001a0e027c24 */ /* 0x000fe2000f8e02ff */
[----:B------:R-:W-:-:S02]  /*3470*/  IADD3.X R5, R3, UR18, R5, P0, !PT ;  /* 0x0000001203057c10 */ /* 0x000fc400087fe405 */
[----:B------:R-:W-:Y:S01]  /*3480*/  ISETP.GE.AND P0, PT, R6, UR5, PT ;  /* 0x0000000506007c0c */ /* 0x000fe2000bf06270 */
[C---:B------:R-:W-:Y:S01]  /*3490*/  IMAD R2, R13.reuse, UR27, R2 ;  /* 0x0000001b0d027c24 */ /* 0x040fe2000f8e0202 */
[----:B------:R-:W-:Y:S01]  /*34a0*/  ISETP.GE.AND P2, PT, R242, UR5, PT ;  /* 0x00000005f2007c0c */ /* 0x000fe2000bf46270 */
[----:B------:R-:W-:Y:S01]  /*34b0*/  IMAD.WIDE.U32 R4, R13, UR26, R4 ;  /* 0x0000001a0d047c25 */ /* 0x000fe2000f8e0004 */
[----:B------:R-:W-:Y:S02]  /*34c0*/  P2R R20, PR, RZ, 0x1 ;  /* 0x00000001ff147803 */ /* 0x000fe40000000000 */
[----:B------:R-:W-:Y:S01]  /*34d0*/  ISETP.GE.AND P0, PT, R16, UR5, PT ;  /* 0x0000000510007c0c */ /* 0x000fe2000bf06270 */
[----:B------:R1:W-:Y:S01]  /*34e0*/  @P5 STS.128 [R0+0xc000], RZ ;  /* 0x00c000ff00005388 */ /* 0x0003e20000000c00 */
[----:B------:R-:W-:Y:S01]  /*34f0*/  P2R R19, PR, RZ, 0x4 ;  /* 0x00000004ff137803 */ /* 0x000fe20000000000 */
[----:B------:R-:W-:Y:S01]  /*3500*/  IMAD.IADD R9, R5, 0x1, R2 ;  /* 0x0000000105097824 */ /* 0x000fe200078e0202 */
[----:B------:R-:W-:Y:S01]  /*3510*/  P2R R18, PR, RZ, 0x1 ;  /* 0x00000001ff127803 */ /* 0x000fe20000000000 */
[----:B------:R1:W-:Y:S01]  /*3520*/  @P5 STS.128 [R0+0x10000], RZ ;  /* 0x010000ff00005388 */ /* 0x0003e20000000c00 */
[----:B------:R-:W-:Y:S07]  /*3530*/  @P5 BRA `(.L_x_678) ;  /* 0x0000000000685947 */ /* 0x000fee0003800000 */
        /* <DEDUP_REMOVED lines=8> */
[----:B------:R-:W5:Y:S01]  /*35c0*/  @!P0 LDC.64 R6, c[0x0][0x218] ;  /* 0x00008600ff068b82 */ /* 0x000f620000000a00 */
[----:B------:R1:W-:Y:S01]  /*35d0*/  @P0 STS.128 [R0+0xc000], RZ ;  /* 0x00c000ff00000388 */ /* 0x0003e20000000c00 */
[----:B-----5:R-:W-:-:S04]  /*35e0*/  @!P0 LEA R6, P2, R2, R6, 0x1 ;  /* 0x0000000602068211 */ /* 0x020fc800078408ff */
        /* <DEDUP_REMOVED lines=15> */
.L_x_678:
[----:B------:R-:W-:Y:S05]  /*36e0*/  BSYNC B0 ;  /* 0x0000000000007941 */ /* 0x000fea0003800000 */
.L_x_677:
[----:B------:R-:W-:Y:S01]  /*36f0*/  ISETP.GE.AND P4, PT, R17, UR8, PT ;  /* 0x0000000811007c0c */ /* 0x000fe2000bf86270 */
[----:B------:R-:W-:-:S12]  /*3700*/  BSSY B0, `(.L_x_679) ;  /* 0x0000020000007945 */ /* 0x000fd80003800000 */
[----:B------:R1:W-:Y:S04]  /*3710*/  @P4 STS.128 [R0+0xd000], RZ ;  /* 0x00d000ff00004388 */ /* 0x0003e80000000c00 */
[----:B------:R1:W-:Y:S01]  /*3720*/  @P4 STS.128 [R0+0x11000], RZ ;  /* 0x011000ff00004388 */ /* 0x0003e20000000c00 */
[----:B------:R-:W-:Y:S05]  /*3730*/  @P4 BRA `(.L_x_680) ;  /* 0x0000000000704947 */ /* 0x000fea0003800000 */
[----:B-1----:R-:W-:Y:S01]  /*3740*/  IADD3 R6, P0, R237, 0x20, RZ ;  /* 0x00000020ed067810 */ /* 0x002fe20007f1e0ff */
[----:B------:R-:W-:Y:S01]  /*3750*/  ULDC UR5, c[0x0][0x2d0] ;  /* 0x0000b40000057ab9 */ /* 0x000fe20000000800 */
[----:B------:R-:W-:-:S03]  /*3760*/  MOV R3, R9 ;  /* 0x0000000900037202 */ /* 0x000fc60000000f00 */
[----:B------:R-:W-:Y:S01]  /*3770*/  IMAD.X R2, RZ, RZ, R22, P0 ;  /* 0x000000ffff027224 */ /* 0x000fe200000e0616 */
[----:B------:R-:W-:-:S03]  /*3780*/  ISETP.GE.AND P0, PT, R230, UR5, PT ;  /* 0x00000005e6007c0c */ /* 0x000fc6000bf06270 */
[----:B------:R-:W-:Y:S02]  /*3790*/  IMAD R8, R2, UR6, RZ ;  /* 0x0000000602087c24 */ /* 0x000fe4000f8e02ff */
[----:B------:R-:W-:Y:S02]  /*37a0*/  IMAD.MOV.U32 R2, RZ, RZ, R4 ;  /* 0x000000ffff027224 */ /* 0x000fe400078e0004 */
[C---:B------:R-:W-:Y:S02]  /*37b0*/  IMAD R8, R6.reuse, UR7, R8 ;  /* 0x0000000706087c24 */ /* 0x040fe4000f8e0208 */
[----:B------:R-:W-:-:S04]  /*37c0*/  IMAD.WIDE.U32 R2, R6, UR6, R2 ;  /* 0x0000000606027c25 */ /* 0x000fc8000f8e0002 */
[----:B------:R-:W1:Y:S01]  /*37d0*/  @!P0 LDC.64 R10, c[0x0][0x218] ;  /* 0x00008600ff0a8b82 */ /* 0x000e620000000a00 */
        /* <DEDUP_REMOVED lines=18> */
.L_x_680:
[----:B------:R-:W-:Y:S05]  /*3900*/  BSYNC B0 ;  /* 0x0000000000007941 */ /* 0x000fea0003800000 */
.L_x_679:
[----:B------:R-:W-:Y:S01]  /*3910*/  IADD3 R2, R237, 0x40, RZ ;  /* 0x00000040ed027810 */ /* 0x000fe20007ffe0ff */
[----:B------:R-:W-:Y:S03]  /*3920*/  BSSY B0, `(.L_x_681) ;  /* 0x0000021000007945 */ /* 0x000fe60003800000 */
[----:B------:R-:W-:-:S13]  /*3930*/  ISETP.GE.AND P3, PT, R2, UR8, PT ;  /* 0x0000000802007c0c */ /* 0x000fda000bf66270 */
        /* <DEDUP_REMOVED lines=31> */
.L_x_682:
[----:B------:R-:W-:Y:S05]  /*3b30*/  BSYNC B0 ;  /* 0x0000000000007941 */ /* 0x000fea0003800000 */
.L_x_681:
        /* <DEDUP_REMOVED lines=14> */
[----:B------:R-:W5:Y:S01]  /*3c20*/  @!P0 LDC.64 R10, c[0x0][0x218] ;  /* 0x00008600ff0a8b82 */ /* 0x000f620000000a00 */
[----:B-1----:R-:W-:Y:S01]  /*3c30*/  IMAD.IADD R6, R5, 0x1, R2 ;  /* 0x0000000105067824 */ /* 0x002fe200078e0202 */
        /* <DEDUP_REMOVED lines=17> */
.L_x_684:
[----:B------:R-:W-:Y:S05]  /*3d50*/  BSYNC B0 ;  /* 0x0000000000007941 */ /* 0x000fea0003800000 */
.L_x_683:
        /* <DEDUP_REMOVED lines=9> */
[----:B------:R-:W-:Y:S01]  /*3df0*/  IADD3 R4, P0, R2, UR34, RZ ;  /* 0x0000002202047c10 */ /* 0x000fe2000ff1e0ff */
[----:B------:R-:W-:-:S03]  /*3e00*/  IMAD R2, R14, UR6, RZ ;  /* 0x000000060e027c24 */ /* 0x000fc6000f8e02ff */
[----:B------:R-:W-:Y:S01]  /*3e10*/  IADD3.X R5, R3, UR35, R5, P0, !PT ;  /* 0x0000002303057c10 */ /* 0x000fe200087fe405 */
[C---:B------:R-:W-:Y:S02]  /*3e20*/  IMAD R2, R13.reuse, UR7, R2 ;  /* 0x000000070d027c24 */ /* 0x040fe4000f8e0202 */
[----:B------:R-:W-:-:S05]  /*3e30*/  IMAD.WIDE.U32 R4, R13, UR6, R4 ;  /* 0x000000060d047c25 */ /* 0x000fca000f8e0004 */
[----:B------:R-:W-:Y:S01]  /*3e40*/  IADD3 R9, R5, R2, RZ ;  /* 0x0000000205097210 */ /* 0x000fe20007ffe0ff */
[----:B------:R-:W-:Y:S06]  /*3e50*/  @P5 BRA `(.L_x_686) ;  /* 0x0000000000685947 */ /* 0x000fec0003800000 */
        /* <DEDUP_REMOVED lines=26> */
.L_x_686:
[----:B------:R-:W-:Y:S05]  /*4000*/  BSYNC B0 ;  /* 0x0000000000007941 */ /* 0x000fea0003800000 */
.L_x_685:
[----:B------:R1:W-:Y:S01]  /*4010*/  @P4 STS.128 [R0+0x15000], RZ ;  /* 0x015000ff00004388 */ /* 0x0003e20000000c00 */
[----:B------:R-:W-:Y:S03]  /*4020*/  BSSY B0, `(.L_x_687) ;  /* 0x000001f000007945 */ /* 0x000fe60003800000 */
        /* <DEDUP_REMOVED lines=30> */
.L_x_688:
[----:B------:R-:W-:Y:S05]  /*4210*/  BSYNC B0 ;  /* 0x0000000000007941 */ /* 0x000fea0003800000 */
.L_x_687:
        /* <DEDUP_REMOVED lines=32> */
.L_x_690:
[----:B------:R-:W-:Y:S05]  /*4420*/  BSYNC B0 ;  /* 0x0000000000007941 */ /* 0x000fea0003800000 */
.L_x_689:
[----:B------:R1:W-:Y:S01]  /*4430*/  @P2 STS.128 [R0+0x17000], RZ ;  /* 0x017000ff00002388 */ /* 0x0003e20000000c00 */
[----:B------:R-:W-:Y:S03]  /*4440*/  BSSY B0, `(.L_x_691) ;  /* 0x000001d000007945 */ /* 0x000fe60003800000 */
[----:B------:R1:W-:Y:S01]  /*4450*/  @P2 STS.128 [R0+0x1b000], RZ ;  /* 0x01b000ff00002388 */ /* 0x0003e20000000c00 */
[----:B------:R-:W-:Y:S05]  /*4460*/  @P2 BRA `(.L_x_692) ;  /* 0x0000000000682947 */ /* 0x000fea0003800000 */
[----:B------:R-:W-:Y:S01]  /*4470*/  ULDC UR5, c[0x0][0x2d0] ;  /* 0x0000b40000057ab9 */ /* 0x000fe20000000800 */
[----:B------:R-:W-:Y:S01]  /*4480*/  IMAD.MOV.U32 R5, RZ, RZ, R9 ;  /* 0x000000ffff057224 */ /* 0x000fe200078e0009 */
[----:B------:R-:W-:Y:S02]  /*4490*/  ISETP.GE.AND P3, PT, R230, UR5, PT ;  /* 0x00000005e6007c0c */ /* 0x000fe4000bf66270 */
[----:B------:R-:W-:Y:S02]  /*44a0*/  ISETP.GE.AND P2, PT, R12, UR5, PT ;  /* 0x000000050c007c0c */ /* 0x000fe4000bf46270 */
[----:B------:R-:W-:-:S05]  /*44b0*/  IADD3 R2, P0, R237, 0x60, RZ ;  /* 0x00000060ed027810 */ /* 0x000fca0007f1e0ff */
[----:B------:R-:W-:Y:S02]  /*44c0*/  IMAD.X R3, RZ, RZ, R22, P0 ;  /* 0x000000ffff037224 */ /* 0x000fe400000e0616 */
[----:B------:R-:W-:Y:S02]  /*44d0*/  IMAD.WIDE.U32 R4, R2, UR14, R4 ;  /* 0x0000000e02047c25 */ /* 0x000fe4000f8e0004 */
[----:B-1----:R-:W1:Y:S01]  /*44e0*/  @!P3 LDC.64 R6, c[0x0][0x220] ;  /* 0x00008800ff06bb82 */ /* 0x002e620000000a00 */
[----:B------:R1:W-:Y:S01]  /*44f0*/  @P3 STS.128 [R0+0x17000], RZ ;  /* 0x017000ff00003388 */ /* 0x0003e20000000c00 */
[----:B------:R-:W-:-:S04]  /*4500*/  IMAD R3, R3, UR14, RZ ;  /* 0x0000000e03037c24 */ /* 0x000fc8000f8e02ff */
[----:B------:R-:W-:Y:S02]  /*4510*/  IMAD R2, R2, UR15, R3 ;  /* 0x0000000f02027c24 */ /* 0x000fe4000f8e0203 */
[----:B------:R-:W5:Y:S02]  /*4520*/  @!P2 LDC.64 R8, c[0x0][0x220] ;  /* 0x00008800ff08ab82 */ /* 0x000f640000000a00 */
[----:B------:R-:W-:Y:S01]  /*4530*/  IMAD.IADD R3, R5, 0x1, R2 ;  /* 0x0000000105037824 */ /* 0x000fe200078e0202 */
[----:B-1----:R-:W-:-:S04]  /*4540*/  @!P3 LEA R6, P0, R4, R6, 0x1 ;  /* 0x000000060406b211 */ /* 0x002fc800078008ff */
[C---:B------:R-:W-:Y:S02]  /*4550*/  @!P3 LEA.HI.X R7, R4.reuse, R7, R3, 0x1, P0 ;  /* 0x000000070407b211 */ /* 0x040fe400000f0c03 */
[----:B-----5:R-:W-:-:S03]  /*4560*/  @!P2 LEA R2, P0, R4, R8, 0x1 ;  /* 0x000000080402a211 */ /* 0x020fc600078008ff */
[----:B------:R-:W-:Y:S01]  /*4570*/  @!PT LDS RZ, [RZ] ;  /* 0x00000000fffff984 */ /* 0x000fe20000000800 */
[----:B------:R-:W-:Y:S01]  /*4580*/  @!PT LDS RZ, [RZ] ;  /* 0x00000000fffff984 */ /* 0x000fe20000000800 */
[----:B------:R-:W-:Y:S01]  /*4590*/  @!PT LDS RZ, [RZ] ;  /* 0x00000000fffff984 */ /* 0x000fe20000000800 */
[----:B------:R1:W-:Y:S01]  /*45a0*/  @!P3 LDGSTS.E.BYPASS.LTC128B.128 [R0+0x17000], desc[UR12][R6.64] ;  /* 0x170000000600bfae */ /* 0x0003e2000b901d4c */
[----:B------:R-:W-:-:S03]  /*45b0*/  @!P2 LEA.HI.X R3, R4, R9, R3, 0x1, P0 ;  /* 0x000000090403a211 */ /* 0x000fc600000f0c03 */
[----:B------:R1:W-:Y:S04]  /*45c0*/  @P2 STS.128 [R0+0x1b000], RZ ;  /* 0x01b000ff00002388 */ /* 0x0003e80000000c00 */
[----:B------:R-:W-:Y:S01]  /*45d0*/  @!PT LDS RZ, [RZ] ;  /* 0x00000000fffff984 */ /* 0x000fe20000000800 */
[----:B------:R-:W-:Y:S01]  /*45e0*/  @!PT LDS RZ, [RZ] ;  /* 0x00000000fffff984 */ /* 0x000fe20000000800 */
[----:B------:R-:W-:Y:S01]  /*45f0*/  @!PT LDS RZ, [RZ] ;  /* 0x00000000fffff984 */ /* 0x000fe20000000800 */
[----:B------:R1:W-:Y:S02]  /*4600*/  @!P2 LDGSTS.E.BYPASS.LTC128B.128 [R0+0x1b000], desc[UR12][R2.64+0x80] ;  /* 0x1b0000800200afae */ /* 0x0003e4000b901d4c */
.L_x_692:
[----:B------:R-:W-:Y:S05]  /*4610*/  BSYNC B0 ;  /* 0x0000000000007941 */ /* 0x000fea0003800000 */
.L_x_691:
[----:B------:R-:W2:Y:S01]  /*4620*/  LDC.64 R8, c[0x0][0x3b8] ;  /* 0x0000ee00ff087b82 */ /* 0x000ea20000000a00 */
[----:B------:R-:W2:Y:S01]  /*4630*/  LDL R10, [R1+0x10] ;  /* 0x00001000010a7983 */ /* 0x000ea20000100800 */
[----:B------:R-:W-:Y:S02]  /*4640*/  ISETP.NE.AND P0, PT, R18, RZ, PT ;  /* 0x000000ff1200720c */ /* 0x000fe40003f05270 */
[----:B------:R-:W-:Y:S01]  /*4650*/  ISETP.NE.AND P2, PT, R20, RZ, PT ;  /* 0x000000ff1400720c */ /* 0x000fe20003f45270 */
[----:B-1----:R-:W-:Y:S01]  /*4660*/  IMAD.MOV.U32 R2, RZ, RZ, 0x4 ;  /* 0x00000004ff027424 */ /* 0x002fe200078e00ff */
[----:B------:R-:W-:Y:S01]  /*4670*/  UIMAD UR5, UR49, UR60, UR56 ;  /* 0x0000003c310572a4 */ /* 0x000fe2000f8e0238 */
[----:B------:R-:W-:Y:S01]  /*4680*/  IMAD.MOV.U32 R6, RZ, RZ, 0x4 ;  /* 0x00000004ff067424 */ /* 0x000fe200078e00ff */
[----:B------:R-:W-:Y:S01]  /*4690*/  ISETP.NE.AND P4, PT, R19, RZ, PT ;  /* 0x000000ff1300720c */ /* 0x000fe20003f85270 */
[----:B------:R-:W-:Y:S01]  /*46a0*/  IMAD.WIDE R2, R242, R2, UR20 ;  /* 0x00000014f2027e25 */ /* 0x000fe2000f8e0202 */
[----:B------:R-:W-:Y:S01]  /*46b0*/  USHF.L.U32 UR5, UR5, 0x5, URZ ;  /* 0x0000000505057899 */ /* 0x000fe2000800063f */
[----:B------:R-:W-:Y:S01]  /*46c0*/  ISETP.NE.AND P3, PT, R21, RZ, PT ;  /* 0x000000ff1500720c */ /* 0x000fe20003f65270 */
[----:B------:R-:W0:Y:S01]  /*46d0*/  LDGDEPBAR ;  /* 0x00000000000079af */ /* 0x000e220000000000 */
[----:B------:R-:W-:-:S02]  /*46e0*/  IMAD.MOV.U32 R244, RZ, RZ, 0x7f800000 ;  /* 0x7f800000fff47424 */ /* 0x000fc400078e00ff */
[----:B------:R-:W-:Y:S02]  /*46f0*/  IMAD.MOV.U32 R243, RZ, RZ, 0x7f800000 ;  /* 0x7f800000fff37424 */ /* 0x000fe400078e00ff */
[----:B------:R-:W-:Y:S02]  /*4700*/  IMAD.MOV.U32 R245, RZ, RZ, 0x7f800000 ;  /* 0x7f800000fff57424 */ /* 0x000fe400078e00ff */
[----:B------:R-:W-:Y:S01]  /*4710*/  IMAD.MOV.U32 R246, RZ, RZ, 0x7f800000 ;  /* 0x7f800000fff67424 */ /* 0x000fe200078e00ff */
[----:B--234-:R-:W-:Y:S01]  /*4720*/  SHF.R.S32.HI R0, RZ, 0x1f, R15 ;  /* 0x0000001fff007819 */ /* 0x01cfe2000001140f */
[----:B------:R-:W-:Y:S01]  /*4730*/  IMAD.MOV.U32 R215, RZ, RZ, 0x20 ;  /* 0x00000020ffd77424 */ /* 0x000fe200078e00ff */
[----:B------:R-:W-:Y:S01]  /*4740*/  ULDC UR26, c[0x0][0x2d0] ;  /* 0x0000b400001a7ab9 */ /* 0x000fe20000000800 */
[----:B------:R-:W-:Y:S01]  /*4750*/  IMAD.MOV.U32 R208, RZ, RZ, 0x40 ;  /* 0x00000040ffd07424 */ /* 0x000fe200078e00ff */
[----:B------:R-:W2:Y:S01]  /*4760*/  LDG.E.64 R4, desc[UR12][R8.64+0x8] ;  /* 0x0000080c08047981 */ /* 0x000ea2000c1e1b00 */
[----:B------:R-:W-:Y:S01]  /*4770*/  @!P0 IMAD.WIDE R6, R16, R6, UR20 ;  /* 0x0000001410068e25 */ /* 0x000fe2000f8e0206 */
[----:B------:R-:W-:-:S02]  /*4780*/  USHF.R.S32.HI UR6, URZ, 0x1f, UR5 ;  /* 0x0000001f3f067899 */ /* 0x000fc40008011405 */
[----:B------:R-:W5:Y:S01]  /*4790*/  @!P2 LDG.E R243, desc[UR12][R2.64+0x80] ;  /* 0x0000800c02f3a981 */ /* 0x000f62000c1e1900 */
[----:B------:R-:W-:Y:S01]  /*47a0*/  IMAD.MOV.U32 R236, RZ, RZ, R217 ;  /* 0x000000ffffec7224 */ /* 0x000fe200078e00d9 */
[----:B------:R-:W-:Y:S02]  /*47b0*/  CS2R R158, SRZ ;  /* 0x00000000009e7805 */ /* 0x000fe4000001ff00 */
[----:B------:R-:W-:Y:S01]  /*47c0*/  CS2R R156, SRZ ;  /* 0x00000000009c7805 */ /* 0x000fe2000001ff00 */
[----:B------:R-:W5:Y:S01]  /*47d0*/  @!P0 LDG.E R244, desc[UR12][R6.64] ;  /* 0x0000000c06f48981 */ /* 0x000f62000c1e1900 */
[----:B------:R-:W-:Y:S02]  /*47e0*/  CS2R R162, SRZ ;  /* 0x0000000000a27805 */ /* 0x000fe4000001ff00 */
[----:B------:R-:W-:Y:S02]  /*47f0*/  CS2R R160, SRZ ;  /* 0x0000000000a07805 */ /* 0x000fe4000001ff00 */
[----:B------:R-:W-:Y:S01]  /*4800*/  CS2R R154, SRZ ;  /* 0x00000000009a7805 */ /* 0x000fe2000001ff00 */
[----:B------:R-:W5:Y:S01]  /*4810*/  @!P4 LDG.E R245, desc[UR12][R2.64] ;  /* 0x0000000c02f5c981 */ /* 0x000f62000c1e1900 */
        /* <DEDUP_REMOVED lines=12> */
[----:B------:R-:W3:Y:S01]  /*48e0*/  LDG.E.64 R8, desc[UR12][R8.64] ;  /* 0x0000000c08087981 */ /* 0x000ee2000c1e1b00 */
        /* <DEDUP_REMOVED lines=15> */
[----:B-1----:R-:W-:Y:S01]  /*49e0*/  VIADD R2, R216, 0x2000 ;  /* 0x00002000d8027836 */ /* 0x002fe20000000000 */
[----:B------:R-:W-:Y:S02]  /*49f0*/  CS2R R100, SRZ ;  /* 0x0000000000647805 */ /* 0x000fe4000001ff00 */
[----:B------:R-:W-:Y:S02]  /*4a00*/  CS2R R94, SRZ ;  /* 0x00000000005e7805 */ /* 0x000fe4000001ff00 */
[----:B------:R-:W-:Y:S02]  /*4a10*/  CS2R R92, SRZ ;  /* 0x00000000005c7805 */ /* 0x000fe4000001ff00 */
[----:B------:R-:W-:Y:S02]  /*4a20*/  CS2R R98, SRZ ;  /* 0x0000000000627805 */ /* 0x000fe4000001ff00 */
[----:B------:R-:W-:Y:S01]  /*4a30*/  SEL R2, R2, R216, !P1 ;  /* 0x000000d802027207 */ /* 0x000fe20004800000 */
[----:B------:R-:W-:Y:S01]  /*4a40*/  IMAD.SHL.U32 R3, R247, 0x20, RZ ;  /* 0x00000020f7037824 */ /* 0x000fe200078e00ff */
        /* <DEDUP_REMOVED lines=29> */
[----:B------:R-:W-:Y:S01]  /*4c20*/  LEA R207, R2, UR4, 0x1 ;  /* 0x0000000402cf7c11 */ /* 0x000fe2000f8e08ff */
[----:B------:R-:W-:Y:S01]  /*4c30*/  ULDC UR29, c[0x0][0x2dc] ;  /* 0x0000b700001d7ab9 */ /* 0x000fe20000000800 */
[----:B------:R-:W-:Y:S01]  /*4c40*/  ULDC UR27, c[0x0][0x270] ;  /* 0x00009c00001b7ab9 */ /* 0x000fe20000000800 */
[----:B------:R-:W-:Y:S01]  /*4c50*/  ULDC.U8 UR18, c[0x0][0x388] ;  /* 0x0000e20000127ab9 */ /* 0x000fe20000000000 */
[----:B------:R-:W-:Y:S01]  /*4c60*/  ULDC UR17, c[0x0][0x2ec] ;  /* 0x0000bb0000117ab9 */ /* 0x000fe20000000800 */
[----:B------:R-:W-:-:S04]  /*4c70*/  LOP3.LUT P3, RZ, R10, 0x4, RZ, 0xc0, !PT ;  /* 0x000000040aff7812 */ /* 0x000fc8000786c0ff */
[----:B------:R-:W-:Y:S02]  /*4c80*/  SEL R208, R208, 0xffffffc0, !P3 ;  /* 0xffffffc0d0d07807 */ /* 0x000fe40005800000 */
[----:B--2---:R-:W-:-:S04]  /*4c90*/  IADD3 R248, P2, P0, R4, UR5, R15 ;  /* 0x0000000504f87c10 */ /* 0x004fc8000f85e00f */
[----:B------:R-:W-:Y:S01]  /*4ca0*/  IADD3.X R250, R5, UR6, R0, P2, P0 ;  /* 0x0000000605fa7c10 */ /* 0x000fe200097e0400 */
[----:B------:R-:W-:Y:S01]  /*4cb0*/  VIADD R0, R214, 0x2000 ;  /* 0x00002000d6007836 */ /* 0x000fe20000000000 */
[----:B------:R-:W-:-:S04]  /*4cc0*/  LOP3.LUT P0, RZ, R10, 0x2, RZ, 0xc0, !PT ;  /* 0x000000020aff7812 */ /* 0x000fc8000780c0ff */
[----:B------:R-:W-:Y:S01]  /*4cd0*/  SEL R0, R0, R214, !P1 ;  /* 0x000000d600007207 */ /* 0x000fe20004800000 */
[----:B------:R-:W-:Y:S01]  /*4ce0*/  IMAD.WIDE.U32 R248, R248, -0x2daee0ad, RZ ;  /* 0xd2511f53f8f87825 */ /* 0x000fe200078e00ff */
[----:B------:R-:W-:Y:S02]  /*4cf0*/  LOP3.LUT P2, RZ, R10, 0x4, RZ, 0xc0, !PT ;  /* 0x000000040aff7812 */ /* 0x000fe4000784c0ff */
[----:B------:R-:W-:Y:S02]  /*4d00*/  SEL R215, R215, 0xffffffe0, !P0 ;  /* 0xffffffe0d7d77807 */ /* 0x000fe40004000000 */
[----:B------:R-:W-:Y:S02]  /*4d10*/  LEA R209, R0, UR4, 0x1 ;  /* 0x0000000400d17c11 */ /* 0x000fe4000f8e08ff */
[----:B---3--:R-:W-:Y:S02]  /*4d20*/  R2UR UR14, R9 ;  /* 0x00000000090e72ca */ /* 0x008fe400000e0000 */
[----:B------:R-:W-:-:S15]  /*4d30*/  R2UR UR15, R8 ;  /* 0x00000000080f72ca */ /* 0x000fde00000e0000 */
.L_x_695:
[----:B------:R-:W0:Y:S01]  /*4d40*/  LDGDEPBAR ;  /* 0x00000000000079af */ /* 0x000e220000000000 */
[C---:B------:R-:W-:Y:S01]  /*4d50*/  IMAD.IADD R0, R209.reuse, 0x1, R215 ;  /* 0x00000001d1007824 */ /* 0x040fe200078e02d7 */
[----:B------:R-:W-:Y:S01]  /*4d60*/  USHF.L.U32 UR6, UR19, 0x7, URZ ;  /* 0x0000000713067899 */ /* 0x000fe2000800063f */
[--C-:B------:R-:W-:Y:S05]  /*4d70*/  IMAD.IADD R3, R209, 0x1, R208.reuse ;  /* 0x00000001d1037824 */ /* 0x100fea00078e02d0 */
[----:B------:R-:W2:Y:S01]  /*4d80*/  LDL R204, [R1] ;  /* 0x0000000001cc7983 */ /* 0x000ea20000100800 */
[----:B------:R-:W-:Y:S01]  /*4d90*/  IMAD.IADD R2, R0, 0x1, R208 ;  /* 0x0000000100027824 */ /* 0x000fe200078e02d0 */
[----:B------:R-:W-:Y:S01]  /*4da0*/  UIADD3 UR5, UR24, 0x80, UR6 ;  /* 0x0000008018057890 */ /* 0x000fe2000fffe006 */
[----:B-----5:R-:W-:Y:S01]  /*4db0*/  FSETP.NEU.FTZ.AND P5, PT, R245, -INF , PT ;  /* 0xff800000f500780b */ /* 0x020fe20003fbd000 */
[----:B------:R-:W-:Y:S01]  /*4dc0*/  USHF.L.U32 UR7, UR11, 0x6, URZ ;  /* 0x000000060b077899 */ /* 0x000fe2000800063f */
[----:B------:R-:W-:Y:S01]  /*4dd0*/  FSETP.NEU.FTZ.AND P4, PT, R246, -INF , PT ;  /* 0xff800000f600780b */ /* 0x000fe20003f9d000 */
[----:B------:R-:W-:Y:S01]  /*4de0*/  UIADD3 UR5, UR5, -UR16, URZ ;  /* 0x8000001005057290 */ /* 0x000fe2000fffe03f */
[----:B------:R-:W-:Y:S01]  /*4df0*/  FSETP.NEU.FTZ.AND P3, PT, R243, -INF , PT ;  /* 0xff800000f300780b */ /* 0x000fe20003f7d000 */
[----:B------:R-:W-:Y:S01]  /*4e00*/  UIADD3 UR6, UR6, 0x80, URZ ;  /* 0x0000008006067890 */ /* 0x000fe2000fffe03f */
[----:B------:R-:W-:Y:S01]  /*4e10*/  FSETP.NEU.FTZ.AND P0, PT, R244, -INF , PT ;  /* 0xff800000f400780b */ /* 0x000fe20003f1d000 */
[----:B------:R-:W-:Y:S02]  /*4e20*/  UISETP.GE.AND UP0, UPT, UR7, UR5, UPT ;  /* 0x000000050700728c */ /* 0x000fe4000bf06270 */
[----:B------:R-:W-:Y:S02]  /*4e30*/  UIADD3 UR5, UR15, -0x61c88647, URZ ;  /* 0x9e3779b90f057890 */ /* 0x000fe4000fffe03f */
[----:B------:R-:W-:Y:S02]  /*4e40*/  UISETP.LT.AND UP0, UPT, UR6, UR16, UP0 ;  /* 0x000000100600728c */ /* 0x000fe40008701270 */
[----:B------:R-:W-:Y:S02]  /*4e50*/  UIADD3 UR6, UR14, -0x4498517b, URZ ;  /* 0xbb67ae850e067890 */ /* 0x000fe4000fffe03f */
[----:B------:R-:W-:Y:S02]  /*4e60*/  UISETP.GT.AND UP3, UPT, UR11, UR25, UPT ;  /* 0x000000190b00728c */ /* 0x000fe4000bf64270 */
[----:B------:R-:W-:Y:S01]  /*4e70*/  PLOP3.LUT P1, PT, PT, PT, UP0, 0x80, 0x0 ;  /* 0x000000000000781c */ /* 0x000fe20003f2f008 */
[----:B------:R-:W-:Y:S04]  /*4e80*/  DEPBAR.LE SB0, 0x0 ;  /* 0x000080000000791a */ /* 0x000fe80000000000 */
[----:B------:R-:W-:Y:S06]  /*4e90*/  BAR.SYNC.DEFER_BLOCKING 0x0 ;  /* 0x0000000000007b1d */ /* 0x000fec0000010000 */
[----:B------:R-:W-:Y:S08]  /*4ea0*/  LDSM.16.M88.4 R32, [R209] ;  /* 0x00000000d120783b */ /* 0x000ff00000000200 */
[----:B------:R-:W1:Y:S08]  /*4eb0*/  LDSM.16.M88.4 R16, [R210+0xc000] ;  /* 0x00c00000d210783b */ /* 0x000e700000000200 */
[----:B------:R-:W3:Y:S08]  /*4ec0*/  LDSM.16.M88.4 R28, [R209+0x1000] ;  /* 0x00100000d11c783b */ /* 0x000ef00000000200 */
[----:B------:R-:W4:Y:S08]  /*4ed0*/  LDSM.16.M88.4 R164, [R210+0xc800] ;  /* 0x00c80000d2a4783b */ /* 0x000f300000000200 */
[----:B------:R-:W-:Y:S08]  /*4ee0*/  LDSM.16.M88.4 R168, [R0] ;  /* 0x0000000000a8783b */ /* 0x000ff00000000200 */
[----:B------:R-:W4:Y:S01]  /*4ef0*/  LDSM.16.M88.4 R172, [R211+0xc000] ;  /* 0x00c00000d3ac783b */ /* 0x000f220000000200 */
[-C--:B-1----:R-:W-:Y:S07]  /*4f00*/  HMMA.16816.F32.BF16 R4, R32, R16.reuse, RZ ;  /* 0x000000102004723c */ /* 0x082fee00000418ff */
[----:B------:R-:W1:Y:S01]  /*4f10*/  LDSM.16.M88.4 R176, [R0+0x1000] ;  /* 0x0010000000b0783b */ /* 0x000e620000000200 */
[C---:B---3--:R-:W-:Y:S07]  /*4f20*/  HMMA.16816.F32.BF16 R8, R28.reuse, R16, RZ ;  /* 0x000000101c08723c */ /* 0x048fee00000418ff */
[----:B------:R-:W3:Y:S01]  /*4f30*/  LDSM.16.M88.4 R180, [R211+0xc800] ;  /* 0x00c80000d3b4783b */ /* 0x000ee20000000200 */
[-C--:B------:R-:W-:Y:S07]  /*4f40*/  HMMA.16816.F32.BF16 R12, R28, R18.reuse, RZ ;  /* 0x000000121c0c723c */ /* 0x080fee00000418ff */
[----:B------:R-:W-:Y:S01]  /*4f50*/  LDSM.16.M88.4 R184, [R3] ;  /* 0x0000000003b8783b */ /* 0x000fe20000000200 */
[C---:B------:R-:W-:Y:S07]  /*4f60*/  HMMA.16816.F32.BF16 R16, R32.reuse, R18, RZ ;  /* 0x000000122010723c */ /* 0x040fee00000418ff */
[----:B------:R-:W3:Y:S01]  /*4f70*/  LDSM.16.M88.4 R188, [R213+0xc000] ;  /* 0x00c00000d5bc783b */ /* 0x000ee20000000200 */
[-C--:B----4-:R-:W-:Y:S06]  /*4f80*/  HMMA.16816.F32.BF16 R20, R32, R164.reuse, RZ ;  /* 0x000000a42014723c */ /* 0x090fec00000418ff */
[C---:B------:R-:W-:Y:S01]  /*4f90*/  HMMA.16816.F32.BF16 R24, R28.reuse, R164, RZ ;  /* 0x000000a41c18723c */ /* 0x040fe200000418ff */
[----:B------:R-:W4:Y:S05]  /*4fa0*/  LDSM.16.M88.4 R192, [R3+0x1000] ;  /* 0x0010000003c0783b */ /* 0x000f2a0000000200 */
[-C--:B------:R-:W-:Y:S03]  /*4fb0*/  HMMA.16816.F32.BF16 R28, R28, R166.reuse, RZ ;  /* 0x000000a61c1c723c */ /* 0x080fe600000418ff */
[----:B------:R-:W4:Y:S03]  /*4fc0*/  LDSM.16.M88.4 R196, [R213+0xc800] ;  /* 0x00c80000d5c4783b */ /* 0x000f260000000200 */
[----:B------:R-:W-:Y:S05]  /*4fd0*/  HMMA.16816.F32.BF16 R32, R32, R166, RZ ;  /* 0x000000a62020723c */ /* 0x000fea00000418ff */
[----:B------:R-:W-:Y:S01]  /*4fe0*/  LDSM.16.M88.4 R164, [R2] ;  /* 0x0000000002a4783b */ /* 0x000fe20000000200 */
[-C--:B------:R-:W-:Y:S06]  /*4ff0*/  HMMA.16816.F32.BF16 R4, R168, R172.reuse, R4 ;  /* 0x000000aca804723c */ /* 0x080fec0000041804 */
[C---:B-1----:R-:W-:Y:S01]  /*5000*/  HMMA.16816.F32.BF16 R8, R176.reuse, R172, R8 ;  /* 0x000000acb008723c */ /* 0x042fe20000041808 */
[----:B------:R-:W-:Y:S05]  /*5010*/  LDSM.16.M88.4 R200, [R2+0x1000] ;  /* 0x0010000002c8783b */ /* 0x000fea0000000200 */
[-C--:B------:R-:W-:Y:S06]  /*5020*/  HMMA.16816.F32.BF16 R12, R176, R174.reuse, R12 ;  /* 0x000000aeb00c723c */ /* 0x080fec000004180c */
[C---:B------:R-:W-:Y:S01]  /*5030*/  HMMA.16816.F32.BF16 R16, R168.reuse, R174, R16 ;  /* 0x000000aea810723c */ /* 0x040fe20000041810 */
[----:B------:R-:W1:Y:S05]  /*5040*/  LDSM.16.M88.4 R172, [R212+0xc000] ;  /* 0x00c00000d4ac783b */ /* 0x000e6a0000000200 */
[-C--:B---3--:R-:W-:Y:S06]  /*5050*/  HMMA.16816.F32.BF16 R20, R168, R180.reuse, R20 ;  /* 0x000000b4a814723c */ /* 0x088fec0000041814 */
[C---:B------:R-:W-:Y:S06]  /*5060*/  HMMA.16816.F32.BF16 R24, R176.reuse, R180, R24 ;  /* 0x000000b4b018723c */ /* 0x040fec0000041818 */
[-C--:B------:R-:W-:Y:S01]  /*5070*/  HMMA.16816.F32.BF16 R28, R176, R182.reuse, R28 ;  /* 0x000000b6b01c723c */ /* 0x080fe2000004181c */
[----:B------:R-:W3:Y:S05]  /*5080*/  LDSM.16.M88.4 R176, [R212+0xc800] ;  /* 0x00c80000d4b0783b */ /* 0x000eea0000000200 */
[----:B------:R-:W-:Y:S03]  /*5090*/  HMMA.16816.F32.BF16 R32, R168, R182, R32 ;  /* 0x000000b6a820723c */ /* 0x000fe60000041820 */
[----:B------:R-:W-:Y:S03]  /*50a0*/  LDSM.16.M88.4 R168, [R209+0x2000] ;  /* 0x00200000d1a8783b */ /* 0x000fe60000000200 */
[-C--:B------:R-:W-:Y:S05]  /*50b0*/  HMMA.16816.F32.BF16 R4, R184, R188.reuse, R4 ;  /* 0x000000bcb804723c */ /* 0x080fea0000041804 */
[----:B------:R-:W3:Y:S01]  /*50c0*/  LDSM.16.M88.4 R180, [R210+0x10000] ;  /* 0x01000000d2b4783b */ /* 0x000ee20000000200 */
[C---:B----4-:R-:W-:Y:S06]  /*50d0*/  HMMA.16816.F32.BF16 R8, R192.reuse, R188, R8 ;  /* 0x000000bcc008723c */ /* 0x050fec0000041808 */
[-C--:B------:R-:W-:Y:S06]  /*50e0*/  HMMA.16816.F32.BF16 R12, R192, R190.reuse, R12 ;  /* 0x000000bec00c723c */ /* 0x080fec000004180c */
[C---:B------:R-:W-:Y:S01]  /*50f0*/  HMMA.16816.F32.BF16 R16, R184.reuse, R190, R16 ;  /* 0x000000beb810723c */ /* 0x040fe20000041810 */
[----:B------:R-:W4:Y:S05]  /*5100*/  LDSM.16.M88.4 R188, [R209+0x3000] ;  /* 0x00300000d1bc783b */ /* 0x000f2a0000000200 */
[-C--:B------:R-:W-:Y:S06]  /*5110*/  HMMA.16816.F32.BF16 R20, R184, R196.reuse, R20 ;  /* 0x000000c4b814723c */ /* 0x080fec0000041814 */
[C---:B------:R-:W-:Y:S06]  /*5120*/  HMMA.16816.F32.BF16 R24, R192.reuse, R196, R24 ;  /* 0x000000c4c018723c */ /* 0x040fec0000041818 */
[-C--:B------:R-:W-:Y:S01]  /*5130*/  HMMA.16816.F32.BF16 R28, R192, R198.reuse, R28 ;  /* 0x000000c6c01c723c */ /* 0x080fe2000004181c */
[----:B------:R-:W4:Y:S05]  /*5140*/  LDSM.16.M88.4 R192, [R210+0x10800] ;  /* 0x01080000d2c0783b */ /* 0x000f2a0000000200 */
[----:B------:R-:W-:Y:S03]  /*5150*/  HMMA.16816.F32.BF16 R32, R184, R198, R32 ;  /* 0x000000c6b820723c */ /* 0x000fe60000041820 */
[----:B------:R-:W-:Y:S03]  /*5160*/  LDSM.16.M88.4 R184, [R211+0x10000] ;  /* 0x01000000d3b8783b */ /* 0x000fe60000000200 */
[-C--:B-1----:R-:W-:Y:S05]  /*5170*/  HMMA.16816.F32.BF16 R4, R164, R172.reuse, R4 ;  /* 0x000000aca404723c */ /* 0x082fea0000041804 */
[----:B------:R-:W-:Y:S01]  /*5180*/  LDSM.16.M88.4 R196, [R0+0x3000] ;  /* 0x0030000000c4783b */ /* 0x000fe20000000200 */
[C---:B------:R-:W-:Y:S06]  /*5190*/  HMMA.16816.F32.BF16 R8, R200.reuse, R172, R8 ;  /* 0x000000acc808723c */ /* 0x040fec0000041808 */
[-C--:B------:R-:W-:Y:S06]  /*51a0*/  HMMA.16816.F32.BF16 R12, R200, R174.reuse, R12 ;  /* 0x000000aec80c723c */ /* 0x080fec000004180c */
[C---:B------:R-:W-:Y:S01]  /*51b0*/  HMMA.16816.F32.BF16 R16, R164.reuse, R174, R16 ;  /* 0x000000aea410723c */ /* 0x040fe20000041810 */
[----:B------:R1:W2:Y:S05]  /*51c0*/  LDSM.16.M88.4 R172, [R0+0x2000] ;  /* 0x0020000000ac783b */ /* 0x0002aa0000000200 */
[-C--:B---3--:R-:W-:Y:S06]  /*51d0*/  HMMA.16816.F32.BF16 R20, R164, R176.reuse, R20 ;  /* 0x000000b0a414723c */ /* 0x088fec0000041814 */
[C---:B------:R-:W-:Y:S06]  /*51e0*/  HMMA.16816.F32.BF16 R24, R200.reuse, R176, R24 ;  /* 0x000000b0c818723c */ /* 0x040fec0000041818 */
[-C--:B------:R-:W-:Y:S01]  /*51f0*/  HMMA.16816.F32.BF16 R28, R200, R178.reuse, R28 ;  /* 0x000000b2c81c723c */ /* 0x080fe2000004181c */
[----:B------:R-:W3:Y:S05]  /*5200*/  LDSM.16.M88.4 R200, [R211+0x10800] ;  /* 0x01080000d3c8783b */ /* 0x000eea0000000200 */
[----:B------:R-:W-:Y:S01]  /*5210*/  HMMA.16816.F32.BF16 R32, R164, R178, R32 ;  /* 0x000000b2a420723c */ /* 0x000fe20000041820 */
[----:B-1----:R-:W-:Y:S02]  /*5220*/  IMAD.U32 R0, RZ, RZ, UR19 ;  /* 0x00000013ff007e24 */ /* 0x002fe4000f8e00ff */
[----:B------:R-:W-:Y:S03]  /*5230*/  LDSM.16.M88.4 R164, [R3+0x2000] ;  /* 0x0020000003a4783b */ /* 0x000fe60000000200 */
[-C--:B------:R-:W-:Y:S05]  /*5240*/  HMMA.16816.F32.BF16 R4, R168, R180.reuse, R4 ;  /* 0x000000b4a804723c */ /* 0x080fea0000041804 */
[----:B------:R-:W1:Y:S01]  /*5250*/  LDSM.16.M88.4 R176, [R213+0x10000] ;  /* 0x01000000d5b0783b */ /* 0x000e620000000200 */
[C---:B----4-:R-:W-:Y:S06]  /*5260*/  HMMA.16816.F32.BF16 R8, R188.reuse, R180, R8 ;  /* 0x000000b4bc08723c */ /* 0x050fec0000041808 */
[-C--:B------:R-:W-:Y:S06]  /*5270*/  HMMA.16816.F32.BF16 R12, R188, R182.reuse, R12 ;  /* 0x000000b6bc0c723c */ /* 0x080fec000004180c */
[C---:B------:R-:W-:Y:S01]  /*5280*/  HMMA.16816.F32.BF16 R16, R168.reuse, R182, R16 ;  /* 0x000000b6a810723c */ /* 0x040fe20000041810 */
[----:B------:R4:W1:Y:S05]  /*5290*/  LDSM.16.M88.4 R180, [R3+0x3000] ;  /* 0x0030000003b4783b */ /* 0x00086a0000000200 */
[-C--:B------:R-:W-:Y:S06]  /*52a0*/  HMMA.16816.F32.BF16 R20, R168, R192.reuse, R20 ;  /* 0x000000c0a814723c */ /* 0x080fec0000041814 */
[C---:B------:R-:W-:Y:S06]  /*52b0*/  HMMA.16816.F32.BF16 R24, R188.reuse, R192, R24 ;  /* 0x000000c0bc18723c */ /* 0x040fec0000041818 */
[-C--:B------:R-:W-:Y:S06]  /*52c0*/  HMMA.16816.F32.BF16 R28, R188, R194.reuse, R28 ;  /* 0x000000c2bc1c723c */ /* 0x080fec000004181c */
[----:B------:R-:W-:Y:S01]  /*52d0*/  HMMA.16816.F32.BF16 R32, R168, R194, R32 ;  /* 0x000000c2a820723c */ /* 0x000fe20000041820 */
[----:B------:R-:W1:Y:S01]  /*52e0*/  LDSM.16.M88.4 R168, [R213+0x10800] ;  /* 0x01080000d5a8783b */ /* 0x000e620000000200 */
[----:B----4-:R-:W-:Y:S04]  /*52f0*/  IMAD.U32 R3, RZ, RZ, UR11 ;  /* 0x0000000bff037e24 */ /* 0x010fe8000f8e00ff */
[-C--:B--2---:R-:W-:Y:S01]  /*5300*/  HMMA.16816.F32.BF16 R4, R172, R184.reuse, R4 ;  /* 0x000000b8ac04723c */ /* 0x084fe20000041804 */
[----:B------:R-:W-:Y:S05]  /*5310*/  IMAD.U32 R195, RZ, RZ, UR7 ;  /* 0x00000007ffc37e24 */ /* 0x000fea000f8e00ff */
[C---:B------:R-:W-:Y:S06]  /*5320*/  HMMA.16816.F32.BF16 R8, R196.reuse, R184, R8 ;  /* 0x000000b8c408723c */ /* 0x040fec0000041808 */
[-C--:B------:R-:W-:Y:S06]  /*5330*/  HMMA.16816.F32.BF16 R12, R196, R186.reuse, R12 ;  /* 0x000000bac40c723c */ /* 0x080fec000004180c */
[C---:B------:R-:W-:Y:S01]  /*5340*/  HMMA.16816.F32.BF16 R16, R172.reuse, R186, R16 ;  /* 0x000000baac10723c */ /* 0x040fe20000041810 */
[----:B------:R-:W-:Y:S05]  /*5350*/  LDSM.16.M88.4 R184, [R212+0x10000] ;  /* 0x01000000d4b8783b */ /* 0x000fea0000000200 */
[-C--:B---3--:R-:W-:Y:S06]  /*5360*/  HMMA.16816.F32.BF16 R20, R172, R200.reuse, R20 ;  /* 0x000000c8ac14723c */ /* 0x088fec0000041814 */
[C---:B------:R-:W-:Y:S01]  /*5370*/  HMMA.16816.F32.BF16 R24, R196.reuse, R200, R24 ;  /* 0x000000c8c418723c */ /* 0x040fe20000041818 */
[----:B------:R-:W2:Y:S05]  /*5380*/  @!P1 S2R R200, SR_TID.X ;  /* 0x0000000000c89919 */ /* 0x000eaa0000002100 */
[-C--:B------:R-:W-:Y:S05]  /*5390*/  HMMA.16816.F32.BF16 R28, R196, R202.reuse, R28 ;  /* 0x000000cac41c723c */ /* 0x080fea000004181c */
[----:B------:R-:W-:Y:S01]  /*53a0*/  IMAD.SHL.U32 R201, R247, 0x20, RZ ;  /* 0x00000020f7c97824 */ /* 0x000fe200078e00ff */
[----:B------:R-:W-:Y:S01]  /*53b0*/  HMMA.16816.F32.BF16 R32, R172, R202, R32 ;  /* 0x000000caac20723c */ /* 0x000fe20000041820 */
[----:B------:R-:W-:Y:S05]  /*53c0*/  IMAD.U32 R196, RZ, RZ, UR24 ;  /* 0x00000018ffc47e24 */ /* 0x000fea000f8e00ff */
[-C--:B-1----:R-:W-:Y:S01]  /*53d0*/  HMMA.16816.F32.BF16 R4, R164, R176.reuse, R4 ;  /* 0x000000b0a404723c */ /* 0x082fe20000041804 */
[----:B------:R-:W-:Y:S04]  /*53e0*/  IMAD.MOV.U32 R203, RZ, RZ, 0x8 ;  /* 0x00000008ffcb7424 */ /* 0x000fe800078e00ff */
[----:B------:R-:W-:Y:S01]  /*53f0*/  IMAD R172, R0, 0x4, R247 ;  /* 0x0000000400ac7824 */ /* 0x000fe200078e02f7 */
[C---:B------:R-:W-:Y:S01]  /*5400*/  HMMA.16816.F32.BF16 R8, R180.reuse, R176, R8 ;  /* 0x000000b0b408723c */ /* 0x040fe20000041808 */
[----:B------:R-:W-:Y:S04]  /*5410*/  IMAD.MOV.U32 R202, RZ, RZ, 0x20 ;  /* 0x00000020ffca7424 */ /* 0x000fe800078e00ff */
[----:B------:R-:W-:Y:S01]  /*5420*/  LOP3.LUT R172, R249, UR14, R172, 0x96, !PT ;  /* 0x0000000ef9ac7c12 */ /* 0x000fe2000f8e96ac */
[----:B------:R-:W-:Y:S01]  /*5430*/  IMAD R0, R3, 0x4, R204 ;  /* 0x0000000403007824 */ /* 0x000fe200078e02cc */
[----:B------:R-:W-:Y:S01]  /*5440*/  LOP3.LUT R3, R250, UR15, RZ, 0x3c, !PT ;  /* 0x0000000ffa037c12 */ /* 0x000fe2000f8e3cff */
[-C--:B------:R-:W-:Y:S03]  /*5450*/  HMMA.16816.F32.BF16 R12, R180, R178.reuse, R12 ;  /* 0x000000b2b40c723c */ /* 0x080fe6000004180c */
[C---:B------:R-:W-:Y:S02]  /*5460*/  VIADD R173, R0.reuse, 0x2 ;  /* 0x0000000200ad7836 */ /* 0x040fe40000000000 */
[----:B------:R-:W-:Y:S01]  /*5470*/  IMAD.WIDE.U32 R174, R0, -0x326172a9, RZ ;  /* 0xcd9e8d5700ae7825 */ /* 0x000fe200078e00ff */
[----:B------:R-:W-:Y:S01]  /*5480*/  LOP3.LUT R0, R248, UR6, RZ, 0x3c, !PT ;  /* 0x00000006f8007c12 */ /* 0x000fe2000f8e3cff */
[C---:B------:R-:W-:Y:S01]  /*5490*/  HMMA.16816.F32.BF16 R16, R164.reuse, R178, R16 ;  /* 0x000000b2a410723c */ /* 0x040fe20000041810 */
[----:B------:R-:W-:Y:S01]  /*54a0*/  LDSM.16.M88.4 R176, [R2+0x3000] ;  /* 0x0030000002b0783b */ /* 0x000fe20000000200 */
[----:B------:R-:W-:Y:S02]  /*54b0*/  UIADD3 UR6, UR14, 0x32370b8f, URZ ;  /* 0x32370b8f0e067890 */ /* 0x000fe4000fffe03f */
[-C--:B------:R-:W-:Y:S01]  /*54c0*/  LOP3.LUT R190, R175, R3.reuse, RZ, 0x3c, !PT ;  /* 0x00000003afbe7212 */ /* 0x080fe200078e3cff */
[----:B------:R-:W-:Y:S01]  /*54d0*/  IMAD.WIDE.U32 R188, R172, -0x326172a9, RZ ;  /* 0xcd9e8d57acbc7825 */ /* 0x000fe200078e00ff */
[-C--:B------:R-:W-:Y:S05]  /*54e0*/  HMMA.16816.F32.BF16 R20, R164, R168.reuse, R20 ;  /* 0x000000a8a414723c */ /* 0x080fea0000041814 */
[----:B------:R-:W-:Y:S01]  /*54f0*/  LOP3.LUT R192, R189, UR5, R174, 0x96, !PT ;  /* 0x00000005bdc07c12 */ /* 0x000fe2000f8e96ae */
[----:B------:R-:W-:Y:S01]  /*5500*/  IMAD.WIDE.U32 R172, R173, -0x326172a9, RZ ;  /* 0xcd9e8d57adac7825 */ /* 0x000fe200078e00ff */
[C---:B------:R-:W-:Y:S04]  /*5510*/  HMMA.16816.F32.BF16 R24, R180.reuse, R168, R24 ;  /* 0x000000a8b418723c */ /* 0x040fe80000041818 */
[----:B------:R-:W-:Y:S01]  /*5520*/  LOP3.LUT R3, R173, R3, RZ, 0x3c, !PT ;  /* 0x00000003ad037212 */ /* 0x000fe200078e3cff */
[----:B------:R-:W-:Y:S01]  /*5530*/  IMAD.WIDE.U32 R192, R192, -0x2daee0ad, RZ ;  /* 0xd2511f53c0c07825 */ /* 0x000fe200078e00ff */
[----:B------:R-:W-:Y:S01]  /*5540*/  LOP3.LUT R191, R189, UR5, R172, 0x96, !PT ;  /* 0x00000005bdbf7c12 */ /* 0x000fe2000f8e96ac */
[----:B------:R-:W-:Y:S01]  /*5550*/  UIADD3 UR5, UR15, 0x3c6ef372, URZ ;  /* 0x3c6ef3720f057890 */ /* 0x000fe2000fffe03f */
[----:B------:R1:W3:Y:S01]  /*5560*/  LDSM.16.M88.4 R172, [R2+0x2000] ;  /* 0x0020000002ac783b */ /* 0x0002e20000000200 */
[-C--:B------:R-:W-:Y:S04]  /*5570*/  HMMA.16816.F32.BF16 R28, R180, R170.reuse, R28 ;  /* 0x000000aab41c723c */ /* 0x080fe8000004181c */
[----:B------:R-:W-:Y:S01]  /*5580*/  LOP3.LUT R194, R188, UR5, RZ, 0x3c, !PT ;  /* 0x00000005bcc27c12 */ /* 0x000fe2000f8e3cff */
[----:B------:R-:W-:Y:S01]  /*5590*/  IMAD.WIDE.U32 R188, R190, -0x2daee0ad, RZ ;  /* 0xd2511f53bebc7825 */ /* 0x000fe200078e00ff */
[----:B------:R-:W-:Y:S01]  /*55a0*/  UIADD3 UR5, UR14, 0x76cf5d0a, URZ ;  /* 0x76cf5d0a0e057890 */ /* 0x000fe2000fffe03f */
[----:B------:R-:W-:Y:S04]  /*55b0*/  HMMA.16816.F32.BF16 R32, R164, R170, R32 ;  /* 0x000000aaa420723c */ /* 0x000fe80000041820 */
[----:B------:R-:W-:Y:S01]  /*55c0*/  LOP3.LUT R197, R0, R189, RZ, 0x3c, !PT ;  /* 0x000000bd00c57212 */ /* 0x000fe200078e3cff */
[----:B------:R-:W-:Y:S01]  /*55d0*/  IMAD.WIDE.U32 R190, R191, -0x2daee0ad, RZ ;  /* 0xd2511f53bfbe7825 */ /* 0x000fe200078e00ff */
[----:B------:R-:W-:Y:S02]  /*55e0*/  @!P1 IADD3 R189, -R196, 0x1, R242 ;  /* 0x00000001c4bd9810 */ /* 0x000fe40007ffe1f2 */
[----:B------:R-:W-:Y:S03]  /*55f0*/  LOP3.LUT R198, R193, UR5, R188, 0x96, !PT ;  /* 0x00000005c1c67c12 */ /* 0x000fe6000f8e96bc */
[----:B------:R-:W-:Y:S01]  /*5600*/  FMUL.FTZ R181, R245, 1.4426950216293334961 ;  /* 0x3fb8aa3bf5b57820 */ /* 0x000fe20000410000 */
[----:B------:R-:W-:Y:S01]  /*5610*/  FMUL.FTZ R171, R243, 1.4426950216293334961 ;  /* 0x3fb8aa3bf3ab7820 */ /* 0x000fe20000410000 */
[----:B------:R-:W-:Y:S04]  /*5620*/  IMAD.WIDE.U32 R198, R198, -0x326172a9, RZ ;  /* 0xcd9e8d57c6c67825 */ /* 0x000fe800078e00ff */
[----:B------:R-:W-:Y:S01]  /*5630*/  FMUL.FTZ R170, R244, 1.4426950216293334961 ;  /* 0x3fb8aa3bf4aa7820 */ /* 0x000fe20000410000 */
[----:B------:R-:W-:Y:S01]  /*5640*/  FSEL R181, R181, RZ, P5 ;  /* 0x000000ffb5b57208 */ /* 0x000fe20002800000 */
[----:B-1----:R-:W-:Y:S01]  /*5650*/  IMAD.WIDE.U32 R2, R3, -0x2daee0ad, RZ ;  /* 0xd2511f5303027825 */ /* 0x002fe200078e00ff */
[----:B------:R-:W-:Y:S02]  /*5660*/  FSEL R171, R171, RZ, P3 ;  /* 0x000000ffabab7208 */ /* 0x000fe40001800000 */
[----:B------:R-:W-:Y:S02]  /*5670*/  FSEL R170, R170, RZ, P0 ;  /* 0x000000ffaaaa7208 */ /* 0x000fe40000000000 */
[----:B------:R-:W-:Y:S01]  /*5680*/  LOP3.LUT R0, R0, R3, RZ, 0x3c, !PT ;  /* 0x0000000300007212 */ /* 0x000fe200078e3cff */
[----:B------:R-:W-:Y:S01]  /*5690*/  IMAD.U32 R3, RZ, RZ, UR19 ;  /* 0x00000013ff037e24 */ /* 0x000fe2000f8e00ff */
[----:B------:R-:W-:Y:S01]  /*56a0*/  LOP3.LUT R196, R191, UR5, R2, 0x96, !PT ;  /* 0x00000005bfc47c12 */ /* 0x000fe2000f8e9602 */
[----:B------:R-:W-:Y:S01]  /*56b0*/  UIADD3 UR5, UR15, -0x255992d5, URZ ;  /* 0xdaa66d2b0f057890 */ /* 0x000fe2000fffe03f */
[----:B------:R-:W-:Y:S01]  /*56c0*/  @!P1 IADD3 R2, R195, UR16, R189 ;  /* 0x00000010c3029c10 */ /* 0x000fe2000fffe0bd */
[----:B------:R-:W-:Y:S04]  /*56d0*/  IMAD.WIDE.U32 R188, R197, -0x326172a9, RZ ;  /* 0xcd9e8d57c5bc7825 */ /* 0x000fe800078e00ff */
[----:B------:R-:W-:Y:S01]  /*56e0*/  IMAD.WIDE.U32 R168, R0, -0x326172a9, RZ ;  /* 0xcd9e8d5700a87825 */ /* 0x000fe200078e00ff */
[----:B------:R-:W-:Y:S01]  /*56f0*/  LOP3.LUT R180, R194, R189, RZ, 0x3c, !PT ;  /* 0x000000bdc2b47212 */ /* 0x000fe200078e3cff */
[-C--:B---3--:R-:W-:Y:S05]  /*5700*/  HMMA.16816.F32.BF16 R4, R172, R184.reuse, R4 ;  /* 0x000000b8ac04723c */ /* 0x088fea0000041804 */
[----:B------:R-:W-:Y:S01]  /*5710*/  LOP3.LUT R195, R199, UR5, R188, 0x96, !PT ;  /* 0x00000005c7c37c12 */ /* 0x000fe2000f8e96bc */
[----:B------:R-:W-:Y:S01]  /*5720*/  IMAD.WIDE.U32 R196, R196, -0x326172a9, RZ ;  /* 0xcd9e8d57c4c47825 */ /* 0x000fe200078e00ff */
[----:B------:R-:W-:Y:S01]  /*5730*/  LOP3.LUT R194, R194, R169, RZ, 0x3c, !PT ;  /* 0x000000a9c2c27212 */ /* 0x000fe200078e3cff */
[C---:B------:R-:W-:Y:S04]  /*5740*/  HMMA.16816.F32.BF16 R8, R176.reuse, R184, R8 ;  /* 0x000000b8b008723c */ /* 0x040fe80000041808 */
[----:B------:R-:W-:Y:S01]  /*5750*/  LOP3.LUT R188, R197, UR5, R168, 0x96, !PT ;  /* 0x00000005c5bc7c12 */ /* 0x000fe2000f8e96a8 */
[----:B------:R-:W-:Y:S01]  /*5760*/  IMAD.WIDE.U32 R164, R194, -0x2daee0ad, RZ ;  /* 0xd2511f53c2a47825 */ /* 0x000fe200078e00ff */
[C---:B------:R-:W-:Y:S01]  /*5770*/  @!P1 VIMNMX R169, R2.reuse, UR16, PT ;  /* 0x0000001002a99c48 */ /* 0x040fe2000bfe0100 */
[----:B------:R-:W-:Y:S01]  /*5780*/  UIADD3 UR5, UR14, -0x126145ec, URZ ;  /* 0xed9eba140e057890 */ /* 0x000fe2000fffe03f */
[----:B------:R-:W-:Y:S01]  /*5790*/  @!P1 VIADDMNMX R168, R2, R203, UR16, PT ;  /* 0x0000001002a89e46 */ /* 0x000fe2000b8001cb */
[-C--:B------:R-:W-:Y:S03]  /*57a0*/  HMMA.16816.F32.BF16 R12, R176, R186.reuse, R12 ;  /* 0x000000bab00c723c */ /* 0x080fe6000004180c */
[----:B------:R-:W-:Y:S01]  /*57b0*/  LOP3.LUT R190, R165, UR6, R190, 0x96, !PT ;  /* 0x00000006a5be7c12 */ /* 0x000fe2000f8e96be */
[----:B------:R-:W-:Y:S04]  /*57c0*/  IMAD.WIDE.U32 R166, R180, -0x2daee0ad, RZ ;  /* 0xd2511f53b4a67825 */ /* 0x000fe800078e00ff */
[----:B------:R-:W-:Y:S01]  /*57d0*/  FMUL.FTZ R180, R246, 1.4426950216293334961 ;  /* 0x3fb8aa3bf6b47820 */ /* 0x000fe20000410000 */
[C---:B------:R-:W-:Y:S04]  /*57e0*/  HMMA.16816.F32.BF16 R16, R172.reuse, R186, R16 ;  /* 0x000000baac10723c */ /* 0x040fe80000041810 */
[----:B------:R-:W-:Y:S01]  /*57f0*/  LOP3.LUT R192, R167, UR6, R192, 0x96, !PT ;  /* 0x00000006a7c07c12 */ /* 0x000fe2000f8e96c0 */
[----:B------:R-:W-:Y:S01]  /*5800*/  IMAD.WIDE.U32 R194, R195, -0x2daee0ad, RZ ;  /* 0xd2511f53c3c27825 */ /* 0x000fe200078e00ff */
[----:B------:R-:W-:Y:S01]  /*5810*/  FSEL R180, R180, RZ, P4 ;  /* 0x000000ffb4b47208 */ /* 0x000fe20002000000 */
[----:B------:R-:W-:Y:S04]  /*5820*/  UIADD3 UR6, UR15, 0x78dde6e4, URZ ;  /* 0x78dde6e40f067890 */ /* 0x000fe8000fffe03f */
[----:B------:R-:W-:Y:S01]  /*5830*/  LOP3.LUT R191, R195, UR5, R166, 0x96, !PT ;  /* 0x00000005c3bf7c12 */ /* 0x000fe2000f8e96a6 */
[----:B------:R-:W-:Y:S04]  /*5840*/  IMAD.WIDE.U32 R188, R188, -0x2daee0ad, RZ ;  /* 0xd2511f53bcbc7825 */ /* 0x000fe800078e00ff */
[----:B--2---:R-:W-:Y:S01]  /*5850*/  @!P1 IMAD.SHL.U32 R0, R200, 0x2, RZ ;  /* 0x00000002c8009824 */ /* 0x004fe200078e00ff */
[----:B------:R-:W-:Y:S01]  /*5860*/  LOP3.LUT R189, R189, UR5, R164, 0x96, !PT ;  /* 0x00000005bdbd7c12 */ /* 0x000fe2000f8e96a4 */
[----:B------:R-:W-:Y:S01]  /*5870*/  UIADD3 UR5, UR15, 0x1715609d, URZ ;  /* 0x1715609d0f057890 */ /* 0x000fe2000fffe03f */
[----:B------:R-:W1:Y:S02]  /*5880*/  LDSM.16.M88.4 R164, [R212+0x10800] ;  /* 0x01080000d4a4783b */ /* 0x000e640000000200 */
[----:B------:R-:W-:Y:S01]  /*5890*/  @!P1 LOP3.LUT R0, R201, 0x6, R0, 0xf8, !PT ;  /* 0x00000006c9009812 */ /* 0x000fe200078ef800 */
[----:B------:R-:W-:Y:S04]  /*58a0*/  IMAD.MOV.U32 R201, RZ, RZ, 0x28 ;  /* 0x00000028ffc97424 */ /* 0x000fe800078e00ff */
[----:B------:R-:W-:Y:S01]  /*58b0*/  @!P1 IMAD R0, R3, 0x80, R0 ;  /* 0x0000008003009824 */ /* 0x000fe200078e0200 */
[C---:B------:R-:W-:Y:S02]  /*58c0*/  @!P1 VIADDMNMX R3, R2.reuse, R202, UR16, PT ;  /* 0x0000001002039e46 */ /* 0x040fe4000b8001ca */
[----:B------:R-:W-:Y:S01]  /*58d0*/  @!P1 VIADDMNMX R2, R2, R201, UR16, PT ;  /* 0x0000001002029e46 */ /* 0x000fe2000b8001c9 */
[C---:B------:R-:W-:Y:S01]  /*58e0*/  @!P1 VIADD R183, R0.reuse, 0x9 ;  /* 0x0000000900b79836 */ /* 0x040fe20000000000 */
[CC--:B------:R-:W-:Y:S01]  /*58f0*/  @!P1 ISETP.GE.AND P5, PT, R0.reuse, R169.reuse, PT ;  /* 0x000000a90000920c */ /* 0x0c0fe20003fa6270 */
[----:B------:R-:W-:Y:S03]  /*5900*/  @!P1 VIADD R182, R0, 0x1 ;  /* 0x0000000100b69836 */ /* 0x000fe60000000000 */
[----:B------:R-:W-:Y:S02]  /*5910*/  @!P1 FSEL R4, R4, -INF , !P5 ;  /* 0xff80000004049808 */ /* 0x000fe40006800000 */
[C---:B------:R-:W-:Y:S02]  /*5920*/  @!P1 ISETP.GE.AND P4, PT, R182.reuse, R169, PT ;  /* 0x000000a9b600920c */ /* 0x040fe40003f86270 */
[-C--:B------:R-:W-:Y:S01]  /*5930*/  @!P1 ISETP.GE.AND P6, PT, R182, R168.reuse, PT ;  /* 0x000000a8b600920c */ /* 0x080fe20003fc6270 */
[--C-:B------:R-:W-:Y:S01]  /*5940*/  FFMA.FTZ R4, R4, UR17, -R181.reuse ;  /* 0x0000001104047c23 */ /* 0x100fe200080108b5 */
[----:B------:R-:W-:Y:S02]  /*5950*/  @!P1 ISETP.GE.AND P5, PT, R0, R168, PT ;  /* 0x000000a80000920c */ /* 0x000fe40003fa6270 */
[CC--:B------:R-:W-:Y:S01]  /*5960*/  @!P1 ISETP.GE.AND P3, PT, R182.reuse, R3.reuse, PT ;  /* 0x00000003b600920c */ /* 0x0c0fe20003f66270 */
[----:B------:R2:W3:Y:S01]  /*5970*/  MUFU.EX2 R201, R4 ;  /* 0x0000000400c97308 */ /* 0x0004e20000000800 */
[-C--:B------:R-:W-:Y:S01]  /*5980*/  @!P1 ISETP.GE.AND P0, PT, R182, R2.reuse, PT ;  /* 0x00000002b600920c */ /* 0x080fe20003f06270 */
[C---:B------:R-:W-:Y:S01]  /*5990*/  @!P1 VIADD R182, R0.reuse, 0x8 ;  /* 0x0000000800b69836 */ /* 0x040fe20000000000 */
[----:B------:R-:W-:Y:S02]  /*59a0*/  @!P1 FSEL R5, R5, -INF , !P4 ;  /* 0xff80000005059808 */ /* 0x000fe40006000000 */
[-C--:B------:R-:W-:Y:S02]  /*59b0*/  @!P1 ISETP.GE.AND P4, PT, R0, R3.reuse, PT ;  /* 0x000000030000920c */ /* 0x080fe40003f86270 */
[----:B------:R-:W-:Y:S01]  /*59c0*/  @!P1 FSEL R6, R6, -INF , !P5 ;  /* 0xff80000006069808 */ /* 0x000fe20006800000 */
[----:B------:R-:W-:Y:S01]  /*59d0*/  FFMA.FTZ R5, R5, UR17, -R181 ;  /* 0x0000001105057c23 */ /* 0x000fe200080108b5 */
[-C--:B------:R-:W-:Y:S02]  /*59e0*/  @!P1 ISETP.GE.AND P5, PT, R0, R2.reuse, PT ;  /* 0x000000020000920c */ /* 0x080fe40003fa6270 */
[----:B------:R-:W-:Y:S01]  /*59f0*/  @!P1 FSEL R7, R7, -INF , !P6 ;  /* 0xff80000007079808 */ /* 0x000fe20007000000 */
[--C-:B------:R-:W-:Y:S01]  /*5a00*/  FFMA.FTZ R6, R6, UR17, -R180.reuse ;  /* 0x0000001106067c23 */ /* 0x100fe200080108b4 */
[----:B------:R-:W-:Y:S01]  /*5a10*/  @!P1 FSEL R8, R8, -INF , !P4 ;  /* 0xff80000008089808 */ /* 0x000fe20006000000 */
[----:B------:R4:W3:Y:S01]  /*5a20*/  MUFU.EX2 R203, R5 ;  /* 0x0000000500cb7308 */ /* 0x0008e20000000800 */
[-C--:B-1----:R-:W-:Y:S03]  /*5a30*/  HMMA.16816.F32.BF16 R20, R172, R164.reuse, R20 ;  /* 0x000000a4ac14723c */ /* 0x082fe60000041814 */
[--C-:B------:R-:W-:Y:S01]  /*5a40*/  FFMA.FTZ R8, R8, UR17, -R171.reuse ;  /* 0x0000001108087c23 */ /* 0x100fe200080108ab */
[----:B------:R-:W-:Y:S01]  /*5a50*/  FFMA.FTZ R7, R7, UR17, -R180 ;  /* 0x0000001107077c23 */ /* 0x000fe200080108b4 */
[C---:B------:R-:W-:Y:S01]  /*5a60*/  @!P1 ISETP.GE.AND P6, PT, R182.reuse, R3, PT ;  /* 0x00000003b600920c */ /* 0x040fe20003fc6270 */
[C---:B------:R-:W-:Y:S03]  /*5a70*/  HMMA.16816.F32.BF16 R24, R176.reuse, R164, R24 ;  /* 0x000000a4b018723c */ /* 0x040fe60000041818 */
[----:B------:R1:W-:Y:S01]  /*5a80*/  MUFU.EX2 R223, R6 ;  /* 0x0000000600df7308 */ /* 0x0003e20000000800 */
[----:B------:R-:W-:Y:S01]  /*5a90*/  @!P1 ISETP.GE.AND P4, PT, R182, R2, PT ;  /* 0x00000002b600920c */ /* 0x000fe20003f86270 */
[----:B--2---:R-:W-:Y:S01]  /*5aa0*/  @!P1 VIADD R4, R0, 0x11 ;  /* 0x0000001100049836 */ /* 0x004fe20000000000 */
[-C--:B------:R-:W-:Y:S07]  /*5ab0*/  HMMA.16816.F32.BF16 R28, R176, R166.reuse, R28 ;  /* 0x000000a6b01c723c */ /* 0x080fee000004181c */
[----:B------:R2:W-:Y:S01]  /*5ac0*/  MUFU.EX2 R227, R8 ;  /* 0x0000000800e37308 */ /* 0x0005e20000000800 */
[----:B------:R-:W-:Y:S01]  /*5ad0*/  @!P1 FSEL R9, R9, -INF , !P3 ;  /* 0xff80000009099808 */ /* 0x000fe20005800000 */
[----:B------:R-:W-:Y:S04]  /*5ae0*/  HMMA.16816.F32.BF16 R32, R172, R166, R32 ;  /* 0x000000a6ac20723c */ /* 0x000fe80000041820 */
[----:B------:R-:W-:Y:S01]  /*5af0*/  @!P1 ISETP.GE.AND P3, PT, R182, R169, PT ;  /* 0x000000a9b600920c */ /* 0x000fe20003f66270 */
[--C-:B------:R-:W-:Y:S01]  /*5b00*/  FFMA.FTZ R9, R9, UR17, -R171.reuse ;  /* 0x0000001109097c23 */ /* 0x100fe200080108ab */
[----:B------:R-:W-:Y:S02]  /*5b10*/  @!P1 FSEL R10, R10, -INF , !P5 ;  /* 0xff8000000a0a9808 */ /* 0x000fe40006800000 */
[----:B------:R3:W-:Y:S01]  /*5b20*/  MUFU.EX2 R222, R7 ;  /* 0x0000000700de7308 */ /* 0x0007e20000000800 */
[----:B------:R-:W-:Y:S02]  /*5b30*/  @!P1 ISETP.GE.AND P5, PT, R182, R168, PT ;  /* 0x000000a8b600920c */ /* 0x000fe40003fa6270 */
[----:B------:R-:W-:Y:S01]  /*5b40*/  @!P1 FSEL R12, R12, -INF , !P6 ;  /* 0xff8000000c0c9808 */ /* 0x000fe20007000000 */
[----:B------:R-:W-:Y:S01]  /*5b50*/  @!P1 VIADD R182, R0, 0x10 ;  /* 0x0000001000b69836 */ /* 0x000fe20000000000 */
[----:B------:R-:W-:Y:S01]  /*5b60*/  @!P1 FSEL R14, R14, -INF , !P4 ;  /* 0xff8000000e0e9808 */ /* 0x000fe20006000000 */
[----:B------:R-:W-:Y:S01]  /*5b70*/  IMAD.WIDE.U32 R164, R191, -0x326172a9, RZ ;  /* 0xcd9e8d57bfa47825 */ /* 0x000fe200078e00ff */
[C---:B------:R-:W-:Y:S03]  /*5b80*/  @!P1 ISETP.GE.AND P6, PT, R183.reuse, R2, PT ;  /* 0x00000002b700920c */ /* 0x040fe60003fc6270 */
[----:B------:R3:W-:Y:S01]  /*5b90*/  MUFU.EX2 R226, R9 ;  /* 0x0000000900e27308 */ /* 0x0007e20000000800 */
[-C--:B------:R-:W-:Y:S01]  /*5ba0*/  @!P1 ISETP.GE.AND P4, PT, R183, R168.reuse, PT ;  /* 0x000000a8b700920c */ /* 0x080fe20003f86270 */
[--C-:B------:R-:W-:Y:S01]  /*5bb0*/  FFMA.FTZ R14, R14, UR17, -R170.reuse ;  /* 0x000000110e0e7c23 */ /* 0x100fe200080108aa */
[----:B------:R-:W-:Y:S01]  /*5bc0*/  @!P1 FSEL R11, R11, -INF , !P0 ;  /* 0xff8000000b0b9808 */ /* 0x000fe20004000000 */
[--C-:B------:R-:W-:Y:S01]  /*5bd0*/  FFMA.FTZ R10, R10, UR17, -R170.reuse ;  /* 0x000000110a0a7c23 */ /* 0x100fe200080108aa */
[----:B------:R-:W-:Y:S01]  /*5be0*/  @!P1 ISETP.GE.AND P0, PT, R183, R3, PT ;  /* 0x00000003b700920c */ /* 0x000fe20003f06270 */
[----:B------:R-:W-:Y:S01]  /*5bf0*/  FFMA.FTZ R12, R12, UR17, -R171 ;  /* 0x000000110c0c7c23 */ /* 0x000fe200080108ab */
[----:B------:R-:W-:Y:S03]  /*5c00*/  @!P1 FSEL R16, R16, -INF , !P3 ;  /* 0xff80000010109808 */ /* 0x000fe60005800000 */
[----:B------:R-:W-:Y:S01]  /*5c10*/  MUFU.EX2 R225, R14 ;  /* 0x0000000e00e17308 */ /* 0x000fe20000000800 */
[----:B------:R-:W-:Y:S01]  /*5c20*/  @!P1 FSEL R19, R19, -INF , !P4 ;  /* 0xff80000013139808 */ /* 0x000fe20006000000 */
[----:B------:R-:W-:Y:S01]  /*5c30*/  FFMA.FTZ R11, R11, UR17, -R170 ;  /* 0x000000110b0b7c23 */ /* 0x000fe200080108aa */
[----:B------:R-:W-:Y:S01]  /*5c40*/  @!P1 FSEL R15, R15, -INF , !P6 ;  /* 0xff8000000f0f9808 */ /* 0x000fe20007000000 */
[----:B------:R-:W-:Y:S01]  /*5c50*/  FFMA.FTZ R16, R16, UR17, -R181 ;  /* 0x0000001110107c23 */ /* 0x000fe200080108b5 */
[CC--:B------:R-:W-:Y:S01]  /*5c60*/  @!P1 ISETP.GE.AND P6, PT, R182.reuse, R169.reuse, PT ;  /* 0x000000a9b600920c */ /* 0x0c0fe20003fc6270 */
[----:B------:R-:W-:Y:S01]  /*5c70*/  FFMA.FTZ R19, R19, UR17, -R180 ;  /* 0x0000001113137c23 */ /* 0x000fe200080108b4 */
[-C--:B------:R-:W-:Y:S03]  /*5c80*/  @!P1 ISETP.GE.AND P3, PT, R182, R168.reuse, PT ;  /* 0x000000a8b600920c */ /* 0x080fe60003f66270 */
[----:B------:R-:W-:Y:S01]  /*5c90*/  MUFU.EX2 R229, R10 ;  /* 0x0000000a00e57308 */ /* 0x000fe20000000800 */
[-C--:B------:R-:W-:Y:S01]  /*5ca0*/  @!P1 ISETP.GE.AND P4, PT, R4, R169.reuse, PT ;  /* 0x000000a90400920c */ /* 0x080fe20003f86270 */
[----:B------:R-:W-:Y:S01]  /*5cb0*/  FFMA.FTZ R15, R15, UR17, -R170 ;  /* 0x000000110f0f7c23 */ /* 0x000fe200080108aa */
[----:B------:R-:W-:Y:S02]  /*5cc0*/  @!P1 FSEL R13, R13, -INF , !P0 ;  /* 0xff8000000d0d9808 */ /* 0x000fe40004000000 */
[----:B------:R-:W-:Y:S02]  /*5cd0*/  @!P1 ISETP.GE.AND P0, PT, R183, R169, PT ;  /* 0x000000a9b700920c */ /* 0x000fe40003f06270 */
[----:B------:R-:W-:Y:S01]  /*5ce0*/  @!P1 FSEL R20, R20, -INF , !P6 ;  /* 0xff80000014149808 */ /* 0x000fe20007000000 */
[----:B------:R-:W-:Y:S01]  /*5cf0*/  FFMA.FTZ R13, R13, UR17, -R171 ;  /* 0x000000110d0d7c23 */ /* 0x000fe200080108ab */
[----:B------:R-:W-:Y:S01]  /*5d00*/  @!P1 FSEL R21, R21, -INF , !P4 ;  /* 0xff80000015159808 */ /* 0x000fe20006000000 */
[----:B------:R-:W-:Y:S01]  /*5d10*/  MUFU.EX2 R228, R11 ;  /* 0x0000000b00e47308 */ /* 0x000fe20000000800 */
[----:B------:R-:W-:Y:S01]  /*5d20*/  @!P1 FSEL R22, R22, -INF , !P3 ;  /* 0xff80000016169808 */ /* 0x000fe20005800000 */
[--C-:B------:R-:W-:Y:S01]  /*5d30*/  FFMA.FTZ R20, R20, UR17, -R181.reuse ;  /* 0x0000001114147c23 */ /* 0x100fe200080108b5 */
[C---:B------:R-:W-:Y:S01]  /*5d40*/  @!P1 ISETP.GE.AND P6, PT, R4.reuse, R168, PT ;  /* 0x000000a80400920c */ /* 0x040fe20003fc6270 */
[--C-:B------:R-:W-:Y:S01]  /*5d50*/  FFMA.FTZ R21, R21, UR17, -R181.reuse ;  /* 0x0000001115157c23 */ /* 0x100fe200080108b5 */
[-C--:B------:R-:W-:Y:S01]  /*5d60*/  @!P1 ISETP.GE.AND P4, PT, R4, R3.reuse, PT ;  /* 0x000000030400920c */ /* 0x080fe20003f86270 */
[--C-:B------:R-:W-:Y:S01]  /*5d70*/  FFMA.FTZ R22, R22, UR17, -R180.reuse ;  /* 0x0000001116167c23 */ /* 0x100fe200080108b4 */
[-C--:B------:R-:W-:Y:S01]  /*5d80*/  @!P1 ISETP.GE.AND P3, PT, R4, R2.reuse, PT ;  /* 0x000000020400920c */ /* 0x080fe20003f66270 */
[C---:B------:R-:W-:Y:S01]  /*5d90*/  @!P1 VIADD R4, R0.reuse, 0x18 ;  /* 0x0000001800049836 */ /* 0x040fe20000000000 */
[----:B------:R-:W-:Y:S01]  /*5da0*/  @!P1 FSEL R17, R17, -INF , !P0 ;  /* 0xff80000011119808 */ /* 0x000fe20004000000 */
[----:B------:R-:W-:Y:S01]  /*5db0*/  @!P1 VIADD R0, R0, 0x19 ;  /* 0x0000001900009836 */ /* 0x000fe20000000000 */
[-C--:B------:R-:W-:Y:S01]  /*5dc0*/  @!P1 ISETP.GE.AND P0, PT, R182, R3.reuse, PT ;  /* 0x00000003b600920c */ /* 0x080fe20003f06270 */
[----:B------:R3:W-:Y:S01]  /*5dd0*/  MUFU.EX2 R220, R13 ;  /* 0x0000000d00dc7308 */ /* 0x0007e20000000800 */
[----:B------:R-:W-:Y:S01]  /*5de0*/  @!P1 FSEL R18, R18, -INF , !P5 ;  /* 0xff80000012129808 */ /* 0x000fe20006800000 */
[----:B------:R-:W-:Y:S01]  /*5df0*/  FFMA.FTZ R17, R17, UR17, -R181 ;  /* 0x0000001111117c23 */ /* 0x000fe200080108b5 */
[----:B------:R-:W-:Y:S02]  /*5e00*/  @!P1 FSEL R24, R24, -INF , !P0 ;  /* 0xff80000018189808 */ /* 0x000fe40004000000 */
[-C--:B------:R-:W-:Y:S01]  /*5e10*/  @!P1 ISETP.GE.AND P0, PT, R0, R3.reuse, PT ;  /* 0x000000030000920c */ /* 0x080fe20003f06270 */
[--C-:B------:R-:W-:Y:S01]  /*5e20*/  FFMA.FTZ R18, R18, UR17, -R180.reuse ;  /* 0x0000001112127c23 */ /* 0x100fe200080108b4 */
[-C--:B------:R-:W-:Y:S03]  /*5e30*/  @!P1 ISETP.GE.AND P5, PT, R182, R2.reuse, PT ;  /* 0x00000002b600920c */ /* 0x080fe60003fa6270 */
[----:B------:R3:W-:Y:S01]  /*5e40*/  MUFU.EX2 R221, R12 ;  /* 0x0000000c00dd7308 */ /* 0x0007e20000000800 */
[----:B------:R-:W-:Y:S01]  /*5e50*/  @!P1 FSEL R23, R23, -INF , !P6 ;  /* 0xff80000017179808 */ /* 0x000fe20007000000 */
[--C-:B------:R-:W-:Y:S01]  /*5e60*/  FFMA.FTZ R24, R24, UR17, -R171.reuse ;  /* 0x0000001118187c23 */ /* 0x100fe200080108ab */
[----:B------:R-:W-:Y:S02]  /*5e70*/  @!P1 FSEL R25, R25, -INF , !P4 ;  /* 0xff80000019199808 */ /* 0x000fe40006000000 */
[C---:B------:R-:W-:Y:S01]  /*5e80*/  @!P1 ISETP.GE.AND P6, PT, R4.reuse, R3, PT ;  /* 0x000000030400920c */ /* 0x040fe20003fc6270 */
[----:B------:R-:W-:Y:S01]  /*5e90*/  FFMA.FTZ R23, R23, UR17, -R180 ;  /* 0x0000001117177c23 */ /* 0x000fe200080108b4 */
[C---:B------:R-:W-:Y:S03]  /*5ea0*/  @!P1 ISETP.GE.AND P4, PT, R4.reuse, R2, PT ;  /* 0x000000020400920c */ /* 0x040fe60003f86270 */
[----:B------:R-:W-:Y:S01]  /*5eb0*/  MUFU.EX2 R224, R15 ;  /* 0x0000000f00e07308 */ /* 0x000fe20000000800 */
[----:B------:R-:W-:Y:S01]  /*5ec0*/  @!P1 FSEL R29, R29, -INF , !P0 ;  /* 0xff8000001d1d9808 */ /* 0x000fe20004000000 */
[----:B------:R-:W-:Y:S01]  /*5ed0*/  FFMA.FTZ R25, R25, UR17, -R171 ;  /* 0x0000001119197c23 */ /* 0x000fe200080108ab */
[----:B------:R-:W-:Y:S02]  /*5ee0*/  @!P1 FSEL R27, R27, -INF , !P3 ;  /* 0xff8000001b1b9808 */ /* 0x000fe40005800000 */
[CC--:B------:R-:W-:Y:S02]  /*5ef0*/  @!P1 ISETP.GE.AND P3, PT, R4.reuse, R169.reuse, PT ;  /* 0x000000a90400920c */ /* 0x0c0fe40003f66270 */
[----:B------:R-:W-:Y:S01]  /*5f00*/  @!P1 ISETP.GE.AND P0, PT, R4, R168, PT ;  /* 0x000000a80400920c */ /* 0x000fe20003f06270 */
[----:B----4-:R-:W-:Y:S01]  /*5f10*/  IMAD.WIDE.U32 R4, R192, -0x326172a9, RZ ;  /* 0xcd9e8d57c0047825 */ /* 0x010fe200078e00ff */
[----:B------:R-:W-:Y:S01]  /*5f20*/  @!P1 FSEL R26, R26, -INF , !P5 ;  /* 0xff8000001a1a9808 */ /* 0x000fe20006800000 */
[----:B------:R-:W-:Y:S01]  /*5f30*/  MUFU.EX2 R191, R17 ;  /* 0x0000001100bf7308 */ /* 0x000fe20000000800 */
[----:B------:R-:W-:Y:S01]  /*5f40*/  @!P1 ISETP.GE.AND P5, PT, R0, R2, PT ;  /* 0x000000020000920c */ /* 0x000fe20003fa6270 */
[----:B------:R-:W-:Y:S01]  /*5f50*/  IMAD.WIDE.U32 R2, R190, -0x326172a9, RZ ;  /* 0xcd9e8d57be027825 */ /* 0x000fe200078e00ff */
[----:B------:R-:W-:Y:S02]  /*5f60*/  @!P1 FSEL R28, R28, -INF , !P6 ;  /* 0xff8000001c1c9808 */ /* 0x000fe40007000000 */
[----:B------:R-:W-:Y:S01]  /*5f70*/  @!P1 FSEL R30, R30, -INF , !P4 ;  /* 0xff8000001e1e9808 */ /* 0x000fe20006000000 */
[----:B------:R-:W-:Y:S01]  /*5f80*/  FFMA.FTZ R26, R26, UR17, -R170 ;  /* 0x000000111a1a7c23 */ /* 0x000fe200080108aa */
[C---:B------:R-:W-:Y:S03]  /*5f90*/  @!P1 ISETP.GE.AND P6, PT, R0.reuse, R169, PT ;  /* 0x000000a90000920c */ /* 0x040fe60003fc6270 */
[----:B------:R-:W-:Y:S01]  /*5fa0*/  MUFU.EX2 R197, R19 ;  /* 0x0000001300c57308 */ /* 0x000fe20000000800 */
[----:B------:R-:W-:Y:S01]  /*5fb0*/  @!P1 ISETP.GE.AND P4, PT, R0, R168, PT ;  /* 0x000000a80000920c */ /* 0x000fe20003f86270 */
[----:B------:R-:W-:Y:S01]  /*5fc0*/  IMAD.WIDE.U32 R168, R189, -0x326172a9, RZ ;  /* 0xcd9e8d57bda87825 */ /* 0x000fe200078e00ff */
[----:B-1----:R-:W-:Y:S02]  /*5fd0*/  LOP3.LUT R6, R5, UR6, R198, 0x96, !PT ;  /* 0x0000000605067c12 */ /* 0x002fe4000f8e96c6 */
[----:B--2---:R-:W-:Y:S01]  /*5fe0*/  LOP3.LUT R8, R3, UR6, R196, 0x96, !PT ;  /* 0x0000000603087c12 */ /* 0x004fe2000f8e96c4 */
[----:B------:R-:W-:Y:S01]  /*5ff0*/  UIADD3 UR6, UR14, -0x56f99767, URZ ;  /* 0xa90668990e067890 */ /* 0x000fe2000fffe03f */
[----:B------:R-:W-:Y:S01]  /*6000*/  LOP3.LUT R3, R165, UR5, R4, 0x96, !PT ;  /* 0x00000005a5037c12 */ /* 0x000fe2000f8e9604 */
[----:B---3--:R-:W-:Y:S01]  /*6010*/  IMAD.WIDE.U32 R6, R6, -0x2daee0ad, RZ ;  /* 0xd2511f5306067825 */ /* 0x008fe200078e00ff */
[----:B------:R-:W-:Y:S01]  /*6020*/  LOP3.LUT R4, R169, UR5, R2, 0x96, !PT ;  /* 0x00000005a9047c12 */ /* 0x000fe2000f8e9602 */
[----:B------:R-:W-:Y:S01]  /*6030*/  UIADD3 UR5, UR14, 0x646e171e, URZ ;  /* 0x646e171e0e057890 */ /* 0x000fe2000fffe03f */
[----:B------:R-:W-:Y:S01]  /*6040*/  @!P1 FSEL R32, R32, -INF , !P3 ;  /* 0xff80000020209808 */ /* 0x000fe20005800000 */
[----:B------:R-:W-:Y:S01]  /*6050*/  IMAD.WIDE.U32 R2, R3, -0x2daee0ad, RZ ;  /* 0xd2511f5303027825 */ /* 0x000fe200078e00ff */
[----:B------:R-:W-:Y:S01]  /*6060*/  LOP3.LUT R194, R7, UR6, R194, 0x96, !PT ;  /* 0x0000000607c27c12 */ /* 0x000fe2000f8e96c2 */
[----:B------:R-:W-:Y:S01]  /*6070*/  MUFU.EX2 R198, R18 ;  /* 0x0000001200c67308 */ /* 0x000fe20000000800 */
[----:B------:R-:W-:Y:S01]  /*6080*/  @!P1 FSEL R33, R33, -INF , !P6 ;  /* 0xff80000021219808 */ /* 0x000fe20007000000 */
[----:B------:R-:W-:Y:S01]  /*6090*/  IMAD.WIDE.U32 R4, R4, -0x2daee0ad, RZ ;  /* 0xd2511f5304047825 */ /* 0x000fe200078e00ff */
[----:B------:R-:W-:Y:S02]  /*60a0*/  LOP3.LUT R7, R3, UR5, R6, 0x96, !PT ;  /* 0x0000000503077c12 */ /* 0x000fe4000f8e9606 */
[----:B------:R-:W-:Y:S01]  /*60b0*/  LOP3.LUT R165, R2, 0xffff, RZ, 0xc0, !PT ;  /* 0x0000ffff02a57812 */ /* 0x000fe200078ec0ff */
[----:B------:R-:W-:Y:S01]  /*60c0*/  IMAD.WIDE.U32 R8, R8, -0x2daee0ad, RZ ;  /* 0xd2511f5308087825 */ /* 0x000fe200078e00ff */
[----:B------:R-:W-:Y:S03]  /*60d0*/  SHF.R.U32.HI R166, RZ, 0x10, R2 ;  /* 0x00000010ffa67819 */ /* 0x000fe60000011602 */
[----:B------:R-:W-:Y:S01]  /*60e0*/  MUFU.EX2 R187, R20 ;  /* 0x0000001400bb7308 */ /* 0x000fe20000000800 */
[----:B------:R-:W-:Y:S01]  /*60f0*/  LOP3.LUT R0, R2, 0xff, RZ, 0xc0, !PT ;  /* 0x000000ff02007812 */ /* 0x000fe200078ec0ff */
[--C-:B------:R-:W-:Y:S01]  /*6100*/  FFMA.FTZ R32, R32, UR17, -R181.reuse ;  /* 0x0000001120207c23 */ /* 0x100fe200080108b5 */
[----:B------:R-:W-:Y:S01]  /*6110*/  LOP3.LUT R6, R5, UR5, R8, 0x96, !PT ;  /* 0x0000000505067c12 */ /* 0x000fe2000f8e9608 */
[----:B------:R-:W-:Y:S01]  /*6120*/  UIADD3 UR5, UR15, -0x4ab325aa, URZ ;  /* 0xb54cda560f057890 */ /* 0x000fe2000fffe03f */
[----:B------:R-:W-:Y:S01]  /*6130*/  SHF.R.U32.HI R8, RZ, 0x18, R2 ;  /* 0x00000018ff087819 */ /* 0x000fe20000011602 */
[----:B------:R-:W-:Y:S01]  /*6140*/  IMAD.WIDE.U32 R2, R194, -0x326172a9, RZ ;  /* 0xcd9e8d57c2027825 */ /* 0x000fe200078e00ff */
[----:B------:R-:W-:Y:S03]  /*6150*/  SHF.R.U32.HI R167, RZ, 0x18, R4 ;  /* 0x00000018ffa77819 */ /* 0x000fe60000011604 */
[----:B------:R-:W-:Y:S01]  /*6160*/  MUFU.EX2 R194, R16 ;  /* 0x0000001000c27308 */ /* 0x000fe20000000800 */
[C---:B------:R-:W-:Y:S01]  /*6170*/  LOP3.LUT R169, R4.reuse, 0xffff, RZ, 0xc0, !PT ;  /* 0x0000ffff04a97812 */ /* 0x040fe200078ec0ff */
[----:B------:R-:W-:Y:S01]  /*6180*/  FFMA.FTZ R181, R33, UR17, -R181 ;  /* 0x0000001121b57c23 */ /* 0x000fe200080108b5 */
[----:B------:R-:W-:Y:S01]  /*6190*/  LOP3.LUT R13, R4, 0xff, RZ, 0xc0, !PT ;  /* 0x000000ff040d7812 */ /* 0x000fe200078ec0ff */
[----:B------:R-:W-:Y:S01]  /*61a0*/  FFMA.FTZ R27, R27, UR17, -R170 ;  /* 0x000000111b1b7c23 */ /* 0x000fe200080108aa */
[----:B------:R-:W-:Y:S01]  /*61b0*/  SHF.R.U32.HI R14, RZ, 0x10, R4 ;  /* 0x00000010ff0e7819 */ /* 0x000fe20000011604 */
[--C-:B------:R-:W-:Y:S01]  /*61c0*/  FFMA.FTZ R28, R28, UR17, -R171.reuse ;  /* 0x000000111c1c7c23 */ /* 0x100fe200080108ab */
[----:B------:R-:W-:Y:S03]  /*61d0*/  LOP3.LUT R4, R3, UR5, R164, 0x96, !PT ;  /* 0x0000000503047c12 */ /* 0x000fe6000f8e96a4 */
[----:B------:R-:W-:Y:S01]  /*61e0*/  MUFU.EX2 R186, R21 ;  /* 0x0000001500ba7308 */ /* 0x000fe20000000800 */
[----:B------:R-:W-:Y:S01]  /*61f0*/  ISETP.LE.U32.AND P3, PT, R8, UR18, PT ;  /* 0x0000001208007c0c */ /* 0x000fe2000bf63070 */
[----:B------:R-:W-:Y:S01]  /*6200*/  FFMA.FTZ R30, R30, UR17, -R170 ;  /* 0x000000111e1e7c23 */ /* 0x000fe200080108aa */
[C---:B------:R-:W-:Y:S01]  /*6210*/  LOP3.LUT R5, R4.reuse, 0xffff, RZ, 0xc0, !PT ;  /* 0x0000ffff04057812 */ /* 0x040fe200078ec0ff */
[----:B------:R-:W-:Y:S01]  /*6220*/  FFMA.FTZ R171, R29, UR17, -R171 ;  /* 0x000000111dab7c23 */ /* 0x000fe200080108ab */
[----:B------:R-:W-:Y:S02]  /*6230*/  LOP3.LUT R8, R4, 0xff, RZ, 0xc0, !PT ;  /* 0x000000ff04087812 */ /* 0x000fe400078ec0ff */
[----:B------:R-:W-:Y:S03]  /*6240*/  SHF.R.U32.HI R5, RZ, 0x8, R5 ;  /* 0x00000008ff057819 */ /* 0x000fe60000011605 */
[----:B------:R-:W-:Y:S01]  /*6250*/  MUFU.EX2 R193, R23 ;  /* 0x0000001700c17308 */ /* 0x000fe20000000800 */
[----:B------:R-:W-:Y:S02]  /*6260*/  LOP3.LUT R188, R9, UR6, R188, 0x96, !PT ;  /* 0x0000000609bc7c12 */ /* 0x000fe4000f8e96bc */
[----:B------:R-:W-:Y:S02]  /*6270*/  ISETP.LE.U32.AND P6, PT, R8, UR18, PT ;  /* 0x0000001208007c0c */ /* 0x000fe4000bfc3070 */
[----:B------:R-:W-:Y:S02]  /*6280*/  LOP3.LUT R5, R5, 0xffff, RZ, 0xc0, !PT ;  /* 0x0000ffff05057812 */ /* 0x000fe400078ec0ff */
[C---:B------:R-:W-:Y:S03]  /*6290*/  LOP3.LUT R11, R2.reuse, 0xff, RZ, 0xc0, !PT ;  /* 0x000000ff020b7812 */ /* 0x040fe600078ec0ff */
[----:B------:R-:W-:Y:S01]  /*62a0*/  MUFU.EX2 R199, R24 ;  /* 0x0000001800c77308 */ /* 0x000fe20000000800 */
[----:B------:R-:W-:Y:S02]  /*62b0*/  LOP3.LUT R10, R2, 0xffff, RZ, 0xc0, !PT ;  /* 0x0000ffff020a7812 */ /* 0x000fe400078ec0ff */
[--C-:B------:R-:W-:Y:S02]  /*62c0*/  SHF.R.U32.HI R12, RZ, 0x18, R2.reuse ;  /* 0x00000018ff0c7819 */ /* 0x100fe40000011602 */
[----:B------:R-:W-:Y:S01]  /*62d0*/  SHF.R.U32.HI R9, RZ, 0x10, R2 ;  /* 0x00000010ff097819 */ /* 0x000fe20000011602 */
[----:B------:R-:W-:Y:S01]  /*62e0*/  IMAD.WIDE.U32 R2, R188, -0x326172a9, RZ ;  /* 0xcd9e8d57bc027825 */ /* 0x000fe200078e00ff */
[----:B------:R-:W-:Y:S03]  /*62f0*/  SHF.R.U32.HI R8, RZ, 0x10, R4 ;  /* 0x00000010ff087819 */ /* 0x000fe60000011604 */
[----:B------:R-:W1:Y:S01]  /*6300*/  MUFU.EX2 R183, R32 ;  /* 0x0000002000b77308 */ /* 0x000e620000000800 */
[----:B------:R-:W-:Y:S01]  /*6310*/  @!P1 FSEL R34, R34, -INF , !P0 ;  /* 0xff80000022229808 */ /* 0x000fe20004000000 */
[----:B------:R-:W-:Y:S01]  /*6320*/  @!P6 FADD.FTZ R201, -R201, -RZ ;  /* 0x800000ffc9c9e221 */ /* 0x000fe20000010100 */
[----:B------:R-:W-:Y:S02]  /*6330*/  ISETP.LE.U32.AND P0, PT, R5, UR18, PT ;  /* 0x0000001205007c0c */ /* 0x000fe4000bf03070 */
[----:B------:R-:W-:Y:S01]  /*6340*/  @!P1 FSEL R31, R31, -INF , !P5 ;  /* 0xff8000001f1f9808 */ /* 0x000fe20006800000 */
[----:B------:R-:W-:Y:S01]  /*6350*/  FFMA.FTZ R34, R34, UR17, -R180 ;  /* 0x0000001122227c23 */ /* 0x000fe200080108b4 */
[----:B------:R-:W-:Y:S03]  /*6360*/  LOP3.LUT R5, R8, 0xff, RZ, 0xc0, !PT ;  /* 0x000000ff08057812 */ /* 0x000fe600078ec0ff */
[----:B------:R-:W-:Y:S01]  /*6370*/  MUFU.EX2 R182, R181 ;  /* 0x000000b500b67308 */ /* 0x000fe20000000800 */
[----:B------:R-:W-:Y:S01]  /*6380*/  ISETP.LE.U32.AND P5, PT, R0, UR18, PT ;  /* 0x0000001200007c0c */ /* 0x000fe2000bfa3070 */
[----:B------:R-:W-:Y:S01]  /*6390*/  FFMA.FTZ R170, R31, UR17, -R170 ;  /* 0x000000111faa7c23 */ /* 0x000fe200080108aa */
[----:B------:R-:W-:Y:S02]  /*63a0*/  SHF.R.U32.HI R4, RZ, 0x18, R4 ;  /* 0x00000018ff047819 */ /* 0x000fe40000011604 */
[----:B------:R-:W-:Y:S02]  /*63b0*/  LOP3.LUT R0, R3, UR5, R168, 0x96, !PT ;  /* 0x0000000503007c12 */ /* 0x000fe4000f8e96a8 */
[----:B------:R-:W-:Y:S01]  /*63c0*/  @!P1 FSEL R35, R35, -INF , !P4 ;  /* 0xff80000023239808 */ /* 0x000fe20006000000 */
[----:B------:R-:W-:Y:S01]  /*63d0*/  @!P0 FADD.FTZ R203, -R203, -RZ ;  /* 0x800000ffcbcb8221 */ /* 0x000fe20000010100 */
[----:B------:R-:W-:Y:S01]  /*63e0*/  ISETP.LE.U32.AND P1, PT, R5, UR18, PT ;  /* 0x0000001205007c0c */ /* 0x000fe2000bf23070 */
[----:B------:R-:W-:Y:S01]  /*63f0*/  MUFU.EX2 R185, R34 ;  /* 0x0000002200b97308 */ /* 0x000fe20000000800 */
[----:B------:R-:W-:Y:S01]  /*6400*/  ISETP.LE.U32.AND P4, PT, R4, UR18, PT ;  /* 0x0000001204007c0c */ /* 0x000fe2000bf83070 */
[----:B------:R-:W-:Y:S01]  /*6410*/  FFMA.FTZ R180, R35, UR17, -R180 ;  /* 0x0000001123b47c23 */ /* 0x000fe200080108b4 */
[C---:B------:R-:W-:Y:S01]  /*6420*/  LOP3.LUT R4, R0.reuse, 0xffff, RZ, 0xc0, !PT ;  /* 0x0000ffff00047812 */ /* 0x040fe200078ec0ff */
[----:B-1----:R-:W-:Y:S01]  /*6430*/  @!P5 FADD.FTZ R183, -R183, -RZ ;  /* 0x800000ffb7b7d221 */ /* 0x002fe20000010100 */
[----:B------:R-:W-:Y:S02]  /*6440*/  LOP3.LUT R5, R0, 0xff, RZ, 0xc0, !PT ;  /* 0x000000ff00057812 */ /* 0x000fe400078ec0ff */
[----:B------:R-:W-:Y:S03]  /*6450*/  SHF.R.U32.HI R4, RZ, 0x8, R4 ;  /* 0x00000008ff047819 */ /* 0x000fe60000011604 */
[----:B------:R-:W1:Y:S01]  /*6460*/  MUFU.EX2 R184, R180 ;  /* 0x000000b400b87308 */ /* 0x000e620000000800 */
[----:B------:R-:W-:Y:S02]  /*6470*/  ISETP.LE.U32.AND P6, PT, R5, UR18, PT ;  /* 0x0000001205007c0c */ /* 0x000fe4000bfc3070 */
[--C-:B------:R-:W-:Y:S01]  /*6480*/  SHF.R.U32.HI R5, RZ, 0x18, R0.reuse ;  /* 0x00000018ff057819 */ /* 0x100fe20000011600 */
[----:B------:R-:W-:Y:S01]  /*6490*/  @!P1 FADD.FTZ R223, -R223, -RZ ;  /* 0x800000ffdfdf9221 */ /* 0x000fe20000010100 */
[----:B------:R-:W-:Y:S01]  /*64a0*/  LOP3.LUT R4, R4, 0xffff, RZ, 0xc0, !PT ;  /* 0x0000ffff04047812 */ /* 0x000fe200078ec0ff */
[----:B------:R-:W-:Y:S01]  /*64b0*/  @!P4 FADD.FTZ R222, -R222, -RZ ;  /* 0x800000ffdedec221 */ /* 0x000fe20000010100 */
[----:B------:R-:W-:Y:S03]  /*64c0*/  SHF.R.U32.HI R0, RZ, 0x10, R0 ;  /* 0x00000010ff007819 */ /* 0x000fe60000011600 */
[----:B------:R-:W2:Y:S01]  /*64d0*/  MUFU.EX2 R195, R22 ;  /* 0x0000001600c37308 */ /* 0x000ea20000000800 */
[----:B------:R-:W-:Y:S02]  /*64e0*/  ISETP.LE.U32.AND P1, PT, R4, UR18, PT ;  /* 0x0000001204007c0c */ /* 0x000fe4000bf23070 */
[----:B------:R-:W-:Y:S02]  /*64f0*/  ISETP.LE.U32.AND P0, PT, R5, UR18, PT ;  /* 0x0000001205007c0c */ /* 0x000fe4000bf03070 */
[----:B------:R-:W-:Y:S01]  /*6500*/  LOP3.LUT R4, R0, 0xff, RZ, 0xc0, !PT ;  /* 0x000000ff00047812 */ /* 0x000fe200078ec0ff */
[----:B------:R-:W-:Y:S01]  /*6510*/  @!P6 FADD.FTZ R227, -R227, -RZ ;  /* 0x800000ffe3e3e221 */ /* 0x000fe20000010100 */
[----:B------:R-:W-:Y:S03]  /*6520*/  LOP3.LUT R0, R2, 0xffff, RZ, 0xc0, !PT ;  /* 0x0000ffff02007812 */ /* 0x000fe600078ec0ff */
[----:B------:R-:W3:Y:S01]  /*6530*/  MUFU.EX2 R196, R25 ;  /* 0x0000001900c47308 */ /* 0x000ee20000000800 */
[----:B------:R-:W-:Y:S01]  /*6540*/  ISETP.LE.U32.AND P4, PT, R4, UR18, PT ;  /* 0x0000001204007c0c */ /* 0x000fe2000bf83070 */
[----:B-1----:R-:W-:Y:S01]  /*6550*/  @!P3 FADD.FTZ R184, -R184, -RZ ;  /* 0x800000ffb8b8b221 */ /* 0x002fe20000010100 */
[----:B------:R-:W-:Y:S02]  /*6560*/  LOP3.LUT R3, R2, 0xff, RZ, 0xc0, !PT ;  /* 0x000000ff02037812 */ /* 0x000fe400078ec0ff */
[----:B------:R-:W-:Y:S01]  /*6570*/  SHF.R.U32.HI R0, RZ, 0x8, R0 ;  /* 0x00000008ff007819 */ /* 0x000fe20000011600 */
[----:B------:R-:W-:Y:S01]  /*6580*/  @!P1 FADD.FTZ R226, -R226, -RZ ;  /* 0x800000ffe2e29221 */ /* 0x000fe20000010100 */
[----:B------:R-:W-:Y:S01]  /*6590*/  ISETP.LE.U32.AND P6, PT, R3, UR18, PT ;  /* 0x0000001203007c0c */ /* 0x000fe2000bfc3070 */
[----:B------:R-:W-:Y:S01]  /*65a0*/  @!P0 FADD.FTZ R228, -R228, -RZ ;  /* 0x800000ffe4e48221 */ /* 0x000fe20000010100 */
[--C-:B------:R-:W-:Y:S01]  /*65b0*/  SHF.R.U32.HI R3, RZ, 0x10, R2.reuse ;  /* 0x00000010ff037819 */ /* 0x100fe20000011602 */
[----:B------:R-:W-:Y:S01]  /*65c0*/  MUFU.EX2 R202, R26 ;  /* 0x0000001a00ca7308 */ /* 0x000fe20000000800 */
[----:B------:R-:W-:Y:S02]  /*65d0*/  SHF.R.U32.HI R2, RZ, 0x18, R2 ;  /* 0x00000018ff027819 */ /* 0x000fe40000011602 */
[----:B------:R-:W-:Y:S01]  /*65e0*/  LOP3.LUT R3, R3, 0xff, RZ, 0xc0, !PT ;  /* 0x000000ff03037812 */ /* 0x000fe200078ec0ff */
[----:B------:R-:W-:Y:S01]  /*65f0*/  @!P4 FADD.FTZ R229, -R229, -RZ ;  /* 0x800000ffe5e5c221 */ /* 0x000fe20000010100 */
[----:B------:R-:W-:Y:S02]  /*6600*/  ISETP.LE.U32.AND P0, PT, R2, UR18, PT ;  /* 0x0000001202007c0c */ /* 0x000fe4000bf03070 */
[----:B------:R-:W-:Y:S03]  /*6610*/  ISETP.LE.U32.AND P4, PT, R3, UR18, PT ;  /* 0x0000001203007c0c */ /* 0x000fe6000bf83070 */
[----:B------:R-:W1:Y:S01]  /*6620*/  MUFU.EX2 R200, R27 ;  /* 0x0000001b00c87308 */ /* 0x000e620000000800 */
[----:B------:R-:W-:Y:S01]  /*6630*/  LOP3.LUT R0, R0, 0xffff, RZ, 0xc0, !PT ;  /* 0x0000ffff00007812 */ /* 0x000fe200078ec0ff */
[----:B------:R-:W-:Y:S01]  /*6640*/  @!P6 FADD.FTZ R221, -R221, -RZ ;  /* 0x800000ffdddde221 */ /* 0x000fe20000010100 */
[----:B------:R-:W-:Y:S02]  /*6650*/  ISETP.LE.U32.AND P6, PT, R11, UR18, PT ;  /* 0x000000120b007c0c */ /* 0x000fe4000bfc3070 */
[----:B------:R-:W-:Y:S02]  /*6660*/  ISETP.LE.U32.AND P1, PT, R0, UR18, PT ;  /* 0x0000001200007c0c */ /* 0x000fe4000bf23070 */
[----:B------:R-:W-:Y:S03]  /*6670*/  SHF.R.U32.HI R0, RZ, 0x8, R10 ;  /* 0x00000008ff007819 */ /* 0x000fe6000001160a */
[----:B------:R-:W-:Y:S01]  /*6680*/  MUFU.EX2 R189, R28 ;  /* 0x0000001c00bd7308 */ /* 0x000fe20000000800 */
[----:B------:R-:W-:Y:S01]  /*6690*/  LOP3.LUT R2, R9, 0xff, RZ, 0xc0, !PT ;  /* 0x000000ff09027812 */ /* 0x000fe200078ec0ff */
[----:B------:R-:W-:Y:S01]  /*66a0*/  @!P0 FADD.FTZ R224, -R224, -RZ ;  /* 0x800000ffe0e08221 */ /* 0x000fe20000010100 */
[----:B------:R-:W-:Y:S01]  /*66b0*/  LOP3.LUT R0, R0, 0xffff, RZ, 0xc0, !PT ;  /* 0x0000ffff00007812 */ /* 0x000fe200078ec0ff */
[----:B------:R-:W-:Y:S01]  /*66c0*/  @!P4 FADD.FTZ R225, -R225, -RZ ;  /* 0x800000ffe1e1c221 */ /* 0x000fe20000010100 */
[----:B------:R-:W-:Y:S02]  /*66d0*/  ISETP.LE.U32.AND P0, PT, R2, UR18, PT ;  /* 0x0000001202007c0c */ /* 0x000fe4000bf03070 */
[C---:B------:R-:W-:Y:S01]  /*66e0*/  LOP3.LUT R2, R7.reuse, 0xffff, RZ, 0xc0, !PT ;  /* 0x0000ffff07027812 */ /* 0x040fe200078ec0ff */
[----:B------:R-:W-:Y:S01]  /*66f0*/  @!P6 FADD.FTZ R194, -R194, -RZ ;  /* 0x800000ffc2c2e221 */ /* 0x000fe20000010100 */
[----:B------:R-:W-:Y:S01]  /*6700*/  ISETP.LE.U32.AND P4, PT, R0, UR18, PT ;  /* 0x0000001200007c0c */ /* 0x000fe2000bf83070 */
[----:B------:R-:W-:Y:S01]  /*6710*/  @!P1 FADD.FTZ R220, -R220, -RZ ;  /* 0x800000ffdcdc9221 */ /* 0x000fe20000010100 */
[----:B------:R-:W-:Y:S01]  /*6720*/  LOP3.LUT R4, R7, 0xff, RZ, 0xc0, !PT ;  /* 0x000000ff07047812 */ /* 0x000fe200078ec0ff */
[----:B------:R-:W-:Y:S01]  /*6730*/  MUFU.EX2 R188, R171 ;  /* 0x000000ab00bc7308 */ /* 0x000fe20000000800 */
[--C-:B------:R-:W-:Y:S02]  /*6740*/  SHF.R.U32.HI R0, RZ, 0x10, R7.reuse ;  /* 0x00000010ff007819 */ /* 0x100fe40000011607 */
[----:B------:R-:W-:Y:S02]  /*6750*/  SHF.R.U32.HI R3, RZ, 0x8, R2 ;  /* 0x00000008ff037819 */ /* 0x000fe40000011602 */
[----:B------:R-:W-:Y:S01]  /*6760*/  ISETP.LE.U32.AND P6, PT, R4, UR18, PT ;  /* 0x0000001204007c0c */ /* 0x000fe2000bfc3070 */
[----:B------:R-:W-:Y:S01]  /*6770*/  @!P0 FADD.FTZ R198, -R198, -RZ ;  /* 0x800000ffc6c68221 */ /* 0x000fe20000010100 */
[----:B------:R-:W-:Y:S03]  /*6780*/  ISETP.LE.U32.AND P1, PT, R12, UR18, PT ;  /* 0x000000120c007c0c */ /* 0x000fe6000bf23070 */
[----:B------:R-:W4:Y:S01]  /*6790*/  MUFU.EX2 R192, R30 ;  /* 0x0000001e00c07308 */ /* 0x000f220000000800 */
[----:B------:R-:W-:Y:S01]  /*67a0*/  LOP3.LUT R2, R0, 0xff, RZ, 0xc0, !PT ;  /* 0x000000ff00027812 */ /* 0x000fe200078ec0ff */
[----:B------:R-:W-:Y:S01]  /*67b0*/  @!P4 FADD.FTZ R191, -R191, -RZ ;  /* 0x800000ffbfbfc221 */ /* 0x000fe20000010100 */
[----:B------:R-:W-:Y:S02]  /*67c0*/  LOP3.LUT R0, R3, 0xffff, RZ, 0xc0, !PT ;  /* 0x0000ffff03007812 */ /* 0x000fe400078ec0ff */
[----:B------:R-:W-:Y:S02]  /*67d0*/  ISETP.LE.U32.AND P4, PT, R2, UR18, PT ;  /* 0x0000001202007c0c */ /* 0x000fe4000bf83070 */
[----:B------:R-:W-:Y:S03]  /*67e0*/  ISETP.LE.U32.AND P0, PT, R0, UR18, PT ;  /* 0x0000001200007c0c */ /* 0x000fe6000bf03070 */
[----:B------:R-:W4:Y:S01]  /*67f0*/  MUFU.EX2 R190, R170 ;  /* 0x000000aa00be7308 */ /* 0x000f220000000800 */
[C---:B------:R-:W-:Y:S01]  /*6800*/  LOP3.LUT R0, R6.reuse, 0xffff, RZ, 0xc0, !PT ;  /* 0x0000ffff06007812 */ /* 0x040fe200078ec0ff */
[----:B------:R-:W-:Y:S01]  /*6810*/  @!P6 FADD.FTZ R187, -R187, -RZ ;  /* 0x800000ffbbbbe221 */ /* 0x000fe20000010100 */
[----:B------:R-:W-:Y:S01]  /*6820*/  LOP3.LUT R2, R6, 0xff, RZ, 0xc0, !PT ;  /* 0x000000ff06027812 */ /* 0x000fe200078ec0ff */
[----:B------:R-:W-:Y:S01]  /*6830*/  @!P1 FADD.FTZ R197, -R197, -RZ ;  /* 0x800000ffc5c59221 */ /* 0x000fe20000010100 */
[----:B------:R-:W-:Y:S02]  /*6840*/  SHF.R.U32.HI R7, RZ, 0x18, R7 ;  /* 0x00000018ff077819 */ /* 0x000fe40000011607 */
[----:B------:R-:W-:Y:S02]  /*6850*/  SHF.R.U32.HI R0, RZ, 0x8, R0 ;  /* 0x00000008ff007819 */ /* 0x000fe40000011600 */
[----:B------:R-:W-:Y:S01]  /*6860*/  ISETP.LE.U32.AND P6, PT, R2, UR18, PT ;  /* 0x0000001202007c0c */ /* 0x000fe2000bfc3070 */
[----:B--2---:R-:W-:Y:S01]  /*6870*/  @!P4 FADD.FTZ R195, -R195, -RZ ;  /* 0x800000ffc3c3c221 */ /* 0x004fe20000010100 */
[----:B------:R-:W-:Y:S01]  /*6880*/  ISETP.LE.U32.AND P1, PT, R7, UR18, PT ;  /* 0x0000001207007c0c */ /* 0x000fe2000bf23070 */
[----:B------:R-:W-:Y:S01]  /*6890*/  @!P0 FADD.FTZ R186, -R186, -RZ ;  /* 0x800000ffbaba8221 */ /* 0x000fe20000010100 */
[----:B------:R-:W-:Y:S02]  /*68a0*/  LOP3.LUT R0, R0, 0xffff, RZ, 0xc0, !PT ;  /* 0x0000ffff00007812 */ /* 0x000fe400078ec0ff */
[----:B------:R-:W-:Y:S02]  /*68b0*/  LOP3.LUT R2, R166, 0xff, RZ, 0xc0, !PT ;  /* 0x000000ffa6027812 */ /* 0x000fe400078ec0ff */
[----:B------:R-:W-:Y:S02]  /*68c0*/  ISETP.LE.U32.AND P0, PT, R0, UR18, PT ;  /* 0x0000001200007c0c */ /* 0x000fe4000bf03070 */
[----:B------:R-:W-:Y:S02]  /*68d0*/  SHF.R.U32.HI R0, RZ, 0x8, R165 ;  /* 0x00000008ff007819 */ /* 0x000fe400000116a5 */
[----:B------:R-:W-:Y:S01]  /*68e0*/  SHF.R.U32.HI R3, RZ, 0x8, R169 ;  /* 0x00000008ff037819 */ /* 0x000fe200000116a9 */
[----:B------:R-:W-:Y:S01]  /*68f0*/  @!P6 FADD.FTZ R199, -R199, -RZ ;  /* 0x800000ffc7c7e221 */ /* 0x000fe20000010100 */
[----:B------:R-:W-:Y:S01]  /*6900*/  LOP3.LUT R0, R0, 0xffff, RZ, 0xc0, !PT ;  /* 0x0000ffff00007812 */ /* 0x000fe200078ec0ff */
[----:B------:R-:W-:Y:S01]  /*6910*/  @!P1 FADD.FTZ R193, -R193, -RZ ;  /* 0x800000ffc1c19221 */ /* 0x000fe20000010100 */
[----:B------:R-:W-:Y:S02]  /*6920*/  ISETP.LE.U32.AND P6, PT, R2, UR18, PT ;  /* 0x0000001202007c0c */ /* 0x000fe4000bfc3070 */
[----:B------:R-:W-:Y:S02]  /*6930*/  ISETP.LE.U32.AND P1, PT, R0, UR18, PT ;  /* 0x0000001200007c0c */ /* 0x000fe4000bf23070 */
[--C-:B------:R-:W-:Y:S01]  /*6940*/  SHF.R.U32.HI R0, RZ, 0x18, R6.reuse ;  /* 0x00000018ff007819 */ /* 0x100fe20000011606 */
[----:B---3--:R-:W-:Y:S01]  /*6950*/  @!P0 FADD.FTZ R196, -R196, -RZ ;  /* 0x800000ffc4c48221 */ /* 0x008fe20000010100 */
[----:B------:R-:W-:Y:S02]  /*6960*/  LOP3.LUT R2, R14, 0xff, RZ, 0xc0, !PT ;  /* 0x000000ff0e027812 */ /* 0x000fe400078ec0ff */
[----:B------:R-:W-:Y:S02]  /*6970*/  ISETP.LE.U32.AND P5, PT, R0, UR18, PT ;  /* 0x0000001200007c0c */ /* 0x000fe4000bfa3070 */
[----:B------:R-:W-:Y:S02]  /*6980*/  SHF.R.U32.HI R0, RZ, 0x10, R6 ;  /* 0x00000010ff007819 */ /* 0x000fe40000011606 */
[----:B------:R-:W-:Y:S01]  /*6990*/  LOP3.LUT R3, R3, 0xffff, RZ, 0xc0, !PT ;  /* 0x0000ffff03037812 */ /* 0x000fe200078ec0ff */
[----:B------:R-:W-:Y:S01]  /*69a0*/  @!P6 FADD.FTZ R185, -R185, -RZ ;  /* 0x800000ffb9b9e221 */ /* 0x000fe20000010100 */
[----:B------:R-:W-:Y:S01]  /*69b0*/  LOP3.LUT R0, R0, 0xff, RZ, 0xc0, !PT ;  /* 0x000000ff00007812 */ /* 0x000fe200078ec0ff */
[----:B------:R-:W-:Y:S01]  /*69c0*/  @!P1 FADD.FTZ R182, -R182, -RZ ;  /* 0x800000ffb6b69221 */ /* 0x000fe20000010100 */
[----:B------:R-:W-:Y:S02]  /*69d0*/  ISETP.LE.U32.AND P1, PT, R2, UR18, PT ;  /* 0x0000001202007c0c */ /* 0x000fe4000bf23070 */
[----:B------:R-:W-:Y:S02]  /*69e0*/  ISETP.LE.U32.AND P6, PT, R0, UR18, PT ;  /* 0x0000001200007c0c */ /* 0x000fe4000bfc3070 */
[----:B------:R-:W-:Y:S01]  /*69f0*/  F2FP.RELU.BF16.F32.PACK_AB R2, R203, R201 ;  /* 0x000000c9cb02723e */ /* 0x000fe200000018ff */
[----:B-1----:R-:W-:Y:S01]  /*6a00*/  @!P5 FADD.FTZ R200, -R200, -RZ ;  /* 0x800000ffc8c8d221 */ /* 0x002fe20000010100 */
[----:B------:R-:W-:Y:S02]  /*6a10*/  F2FP.RELU.BF16.F32.PACK_AB R0, R222, R223 ;  /* 0x000000dfde00723e */ /* 0x000fe400000018ff */
[----:B------:R-:W-:Y:S01]  /*6a20*/  F2FP.RELU.BF16.F32.PACK_AB R4, R226, R227 ;  /* 0x000000e3e204723e */ /* 0x000fe200000018ff */
[----:B------:R1:W-:Y:S01]  /*6a30*/  STS [R232+0x20000], R2 ;  /* 0x02000002e8007388 */ /* 0x0003e20000000800 */
[----:B------:R-:W-:Y:S02]  /*6a40*/  ISETP.LE.U32.AND P3, PT, R3, UR18, PT ;  /* 0x0000001203007c0c */ /* 0x000fe4000bf63070 */
[----:B------:R-:W-:Y:S01]  /*6a50*/  F2FP.RELU.BF16.F32.PACK_AB R3, R228, R229 ;  /* 0x000000e5e403723e */ /* 0x000fe200000018ff */
[----:B------:R2:W-:Y:S01]  /*6a60*/  STS [R232+0x20400], R0 ;  /* 0x02040000e8007388 */ /* 0x0005e20000000800 */
[----:B------:R-:W-:Y:S01]  /*6a70*/  F2FP.RELU.BF16.F32.PACK_AB R5, R220, R221 ;  /* 0x000000dddc05723e */ /* 0x000fe200000018ff */
[----:B------:R-:W-:Y:S01]  /*6a80*/  @!P6 FADD.FTZ R202, -R202, -RZ ;  /* 0x800000ffcacae221 */ /* 0x000fe20000010100 */
[----:B------:R-:W-:Y:S01]  /*6a90*/  ISETP.LE.U32.AND P0, PT, R167, UR18, PT ;  /* 0x00000012a7007c0c */ /* 0x000fe2000bf03070 */
[----:B----4-:R-:W-:Y:S01]  /*6aa0*/  @!P1 FADD.FTZ R192, -R192, -RZ ;  /* 0x800000ffc0c09221 */ /* 0x010fe20000010100 */
[----:B------:R-:W-:Y:S02]  /*6ab0*/  ISETP.LE.U32.AND P4, PT, R13, UR18, PT ;  /* 0x000000120d007c0c */ /* 0x000fe4000bf83070 */
[----:B------:R-:W-:Y:S02]  /*6ac0*/  FSETP.GE.FTZ.AND P5, PT, R194, RZ, PT ;  /* 0x000000ffc200720b */ /* 0x000fe40003fb6000 */
[----:B------:R-:W-:Y:S01]  /*6ad0*/  FSETP.GE.FTZ.AND P1, PT, R186, RZ, PT ;  /* 0x000000ffba00720b */ /* 0x000fe20003f36000 */
[----:B------:R-:W-:Y:S01]  /*6ae0*/  @!P3 FADD.FTZ R188, -R188, -RZ ;  /* 0x800000ffbcbcb221 */ /* 0x000fe20000010100 */
[----:B------:R-:W-:Y:S05]  /*6af0*/  FSETP.GE.FTZ.AND P3, PT, R187, RZ, PT ;  /* 0x000000ffbb00720b */ /* 0x000fea0003f76000 */
[----:B------:R-:W-:Y:S02]  /*6b00*/  @!P0 FADD.FTZ R190, -R190, -RZ ;  /* 0x800000ffbebe8221 */ /* 0x000fe40000010100 */
[----:B------:R-:W-:Y:S01]  /*6b10*/  @!P4 FADD.FTZ R189, -R189, -RZ ;  /* 0x800000ffbdbdc221 */ /* 0x000fe20000010100 */
[C---:B------:R-:W-:Y:S02]  /*6b20*/  FSETP.GE.FTZ.AND P4, PT, R191.reuse, RZ, PT ;  /* 0x000000ffbf00720b */ /* 0x040fe40003f96000 */
[----:B-1----:R-:W-:Y:S02]  /*6b30*/  F2FP.RELU.BF16.F32.PACK_AB R2, R191, R194 ;  /* 0x000000c2bf02723e */ /* 0x002fe400000018ff */
[----:B--2---:R-:W-:Y:S03]  /*6b40*/  F2FP.RELU.BF16.F32.PACK_AB R0, R197, R198 ;  /* 0x000000c6c500723e */ /* 0x004fe600000018ff */
[----:B------:R1:W-:Y:S04]  /*6b50*/  STS [R235+0x20000], R2 ;  /* 0x02000002eb007388 */ /* 0x0003e80000000800 */
[----:B------:R2:W-:Y:S04]  /*6b60*/  STS [R235+0x20400], R0 ;  /* 0x02040000eb007388 */ /* 0x0005e80000000800 */
[----:B------:R3:W-:Y:S04]  /*6b70*/  STS [R232+0x21000], R4 ;  /* 0x02100004e8007388 */ /* 0x0007e80000000800 */
[----:B------:R4:W-:Y:S04]  /*6b80*/  STS [R232+0x21400], R3 ;  /* 0x02140003e8007388 */ /* 0x0009e80000000800 */
[----:B------:R4:W-:Y:S01]  /*6b90*/  STS [R235+0x21000], R5 ;  /* 0x02100005eb007388 */ /* 0x0009e20000000800 */
[----:B-1----:R-:W-:Y:S02]  /*6ba0*/  F2FP.RELU.BF16.F32.PACK_AB R2, R193, R195 ;  /* 0x000000c3c102723e */ /* 0x002fe400000018ff */
[----:B--2---:R-:W-:Y:S02]  /*6bb0*/  F2FP.RELU.BF16.F32.PACK_AB R0, R182, R183 ;  /* 0x000000b7b600723e */ /* 0x004fe400000018ff */
[----:B---3--:R-:W-:Y:S02]  /*6bc0*/  F2FP.RELU.BF16.F32.PACK_AB R4, R224, R225 ;  /* 0x000000e1e004723e */ /* 0x008fe400000018ff */
[----:B----4-:R-:W-:Y:S03]  /*6bd0*/  F2FP.RELU.BF16.F32.PACK_AB R3, R186, R187 ;  /* 0x000000bbba03723e */ /* 0x010fe600000018ff */
[----:B------:R1:W-:Y:S01]  /*6be0*/  STS [R235+0x21400], R4 ;  /* 0x02140004eb007388 */ /* 0x0003e20000000800 */
[----:B------:R-:W-:Y:S03]  /*6bf0*/  F2FP.RELU.BF16.F32.PACK_AB R5, R196, R199 ;  /* 0x000000c7c405723e */ /* 0x000fe600000018ff */
[----:B------:R2:W-:Y:S04]  /*6c00*/  STS [R233+0x20000], R3 ;  /* 0x02000003e9007388 */ /* 0x0005e80000000800 */
[----:B------:R3:W-:Y:S04]  /*6c10*/  STS [R233+0x20400], R2 ;  /* 0x02040002e9007388 */ /* 0x0007e80000000800 */
[----:B------:R4:W-:Y:S01]  /*6c20*/  STS [R234+0x20000], R0 ;  /* 0x02000000ea007388 */ /* 0x0009e20000000800 */
[----:B-1----:R-:W-:Y:S02]  /*6c30*/  F2FP.RELU.BF16.F32.PACK_AB R4, R200, R202 ;  /* 0x000000cac804723e */ /* 0x002fe400000018ff */
[----:B--2---:R-:W-:Y:S02]  /*6c40*/  F2FP.RELU.BF16.F32.PACK_AB R3, R188, R189 ;  /* 0x000000bdbc03723e */ /* 0x004fe400000018ff */
[----:B---3--:R-:W-:Y:S02]  /*6c50*/  F2FP.RELU.BF16.F32.PACK_AB R2, R190, R192 ;  /* 0x000000c0be02723e */ /* 0x008fe400000018ff */
[----:B----4-:R-:W-:Y:S05]  /*6c60*/  F2FP.RELU.BF16.F32.PACK_AB R0, R184, R185 ;  /* 0x000000b9b800723e */ /* 0x010fea00000018ff */
[----:B------:R1:W-:Y:S04]  /*6c70*/  STS [R234+0x20400], R0 ;  /* 0x02040000ea007388 */ /* 0x0003e80000000800 */
[----:B------:R-:W-:Y:S04]  /*6c80*/  STS [R233+0x21000], R5 ;  /* 0x02100005e9007388 */ /* 0x000fe80000000800 */
[----:B------:R-:W-:Y:S04]  /*6c90*/  STS [R233+0x21400], R4 ;  /* 0x02140004e9007388 */ /* 0x000fe80000000800 */
[----:B------:R-:W-:Y:S04]  /*6ca0*/  STS [R234+0x21000], R3 ;  /* 0x02100003ea007388 */ /* 0x000fe80000000800 */
[----:B------:R2:W-:Y:S04]  /*6cb0*/  STS [R234+0x21400], R2 ;  /* 0x02140002ea007388 */ /* 0x0005e80000000800 */
[----:B------:R-:W-:Y:S01]  /*6cc0*/  LDSM.16.M88.4 R16, [R210+0x14000] ;  /* 0x01400000d210783b */ /* 0x000fe20000000200 */
[C---:B-1----:R-:W-:Y:S07]  /*6cd0*/  LEA R0, R214.reuse, UR4, 0x1 ;  /* 0x00000004d6007c11 */ /* 0x042fee000f8e08ff */
[----:B------:R-:W-:Y:S08]  /*6ce0*/  LDSM.16.M88.4 R164, [R210+0x14800] ;  /* 0x01480000d2a4783b */ /* 0x000ff00000000200 */
[----:B------:R-:W1:Y:S01]  /*6cf0*/  LDSM.16.M88.4 R32, [R0+0x8000] ;  /* 0x008000000020783b */ /* 0x000e620000000200 */
[----:B--2---:R-:W-:Y:S07]  /*6d00*/  LEA R2, R214, UR4, 0x1 ;  /* 0x00000004d6027c11 */ /* 0x004fee000f8e08ff */
[----:B------:R-:W2:Y:S01]  /*6d10*/  LDSM.16.M88.4 R28, [R0+0x9000] ;  /* 0x00900000001c783b */ /* 0x000ea20000000200 */
[--C-:B------:R-:W-:Y:S02]  /*6d20*/  IMAD.IADD R3, R215, 0x1, R2.reuse ;  /* 0x00000001d7037824 */ /* 0x100fe400078e0202 */
[C---:B------:R-:W-:Y:S02]  /*6d30*/  IMAD.IADD R204, R208.reuse, 0x1, R2 ;  /* 0x00000001d0cc7824 */ /* 0x040fe400078e0202 */
[----:B------:R-:W-:Y:S03]  /*6d40*/  IMAD.IADD R2, R208, 0x1, R3 ;  /* 0x00000001d0027824 */ /* 0x000fe600078e0203 */
[----:B------:R-:W-:Y:S08]  /*6d50*/  LDSM.16.M88.4 R168, [R3+0x8000] ;  /* 0x0080000003a8783b */ /* 0x000ff00000000200 */
[----:B------:R-:W3:Y:S08]  /*6d60*/  LDSM.16.M88.4 R172, [R211+0x14000] ;  /* 0x01400000d3ac783b */ /* 0x000ef00000000200 */
[----:B------:R-:W4:Y:S01]  /*6d70*/  LDSM.16.M88.4 R176, [R3+0x9000] ;  /* 0x0090000003b0783b */ /* 0x000f220000000200 */
[-C--:B-1----:R-:W-:Y:S06]  /*6d80*/  HMMA.16816.F32.BF16 R4, R32, R16.reuse, RZ ;  /* 0x000000102004723c */ /* 0x082fec00000418ff */
[C---:B--2---:R-:W-:Y:S06]  /*6d90*/  HMMA.16816.F32.BF16 R8, R28.reuse, R16, RZ ;  /* 0x000000101c08723c */ /* 0x044fec00000418ff */
        /* <DEDUP_REMOVED lines=16> */
[----:B------:R-:W-:Y:S03]  /*6ea0*/  HMMA.16816.F32.BF16 R32, R168, R166, R32 ;  /* 0x000000a6a820723c */ /* 0x000fe60000041820 */
[----:B------:R-:W2:Y:S08]  /*6eb0*/  LDSM.16.M88.4 R164, [R204+0x9000] ;  /* 0x00900000cca4783b */ /* 0x000eb00000000200 */
        /* <DEDUP_REMOVED lines=9> */
[----:B------:R-:W-:Y:S05]  /*6f50*/  LDSM.16.M88.4 R164, [R2+0x8000] ;  /* 0x0080000002a4783b */ /* 0x000fea0000000200 */
[----:B------:R-:W-:Y:S03]  /*6f60*/  HMMA.16816.F32.BF16 R32, R172, R170, R32 ;  /* 0x000000aaac20723c */ /* 0x000fe60000041820 */
[----:B------:R-:W1:Y:S08]  /*6f70*/  LDSM.16.M88.4 R168, [R212+0x14000] ;  /* 0x01400000d4a8783b */ /* 0x000e700000000200 */
        /* <DEDUP_REMOVED lines=39> */
[-C--:B------:R-:W-:Y:S01]  /*71f0*/  HMMA.16816.F32.BF16 R12, R164, R174.reuse, R12 ;  /* 0x000000aea40c723c */ /* 0x080fe2000004180c */
[----:B------:R-:W-:Y:S04]  /*7200*/  IMAD.U32 R172, RZ, RZ, UR23 ;  /* 0x00000017ffac7e24 */ /* 0x000fe8000f8e00ff */
[----:B------:R-:W-:Y:S01]  /*7210*/  IMAD.U32 R173, RZ, RZ, UR22 ;  /* 0x00000016ffad7e24 */ /* 0x000fe2000f8e00ff */
[C---:B------:R-:W-:Y:S05]  /*7220*/  HMMA.16816.F32.BF16 R16, R168.reuse, R174, R16 ;  /* 0x000000aea810723c */ /* 0x040fea0000041810 */
[C---:B------:R-:W-:Y:S01]  /*7230*/  LEA R180, P0, R242.reuse, R172, 0x2 ;  /* 0x000000acf2b47211 */ /* 0x040fe200078010ff */
[-C--:B---3--:R-:W-:Y:S05]  /*7240*/  HMMA.16816.F32.BF16 R20, R168, R176.reuse, R20 ;  /* 0x000000b0a814723c */ /* 0x088fea0000041814 */
[----:B------:R-:W-:Y:S01]  /*7250*/  LEA.HI.X.SX32 R181, R242, R173, 0x2, P0 ;  /* 0x000000adf2b57211 */ /* 0x000fe200000f16ff */
[C---:B------:R-:W-:Y:S01]  /*7260*/  HMMA.16816.F32.BF16 R24, R164.reuse, R176, R24 ;  /* 0x000000b0a418723c */ /* 0x040fe20000041818 */
[----:B------:R-:W-:Y:S03]  /*7270*/  LDSM.16.M88.4 R172, [R2+0xb000] ;  /* 0x00b0000002ac783b */ /* 0x000fe60000000200 */
[----:B------:R-:W-:Y:S02]  /*7280*/  FSETP.GE.FTZ.AND P0, PT, R201, RZ, PT ;  /* 0x000000ffc900720b */ /* 0x000fe40003f16000 */
[-C--:B------:R-:W-:Y:S03]  /*7290*/  HMMA.16816.F32.BF16 R28, R164, R178.reuse, R28 ;  /* 0x000000b2a41c723c */ /* 0x080fe6000004181c */
[----:B------:R-:W2:Y:S03]  /*72a0*/  LDG.E R176, desc[UR12][R180.64] ;  /* 0x0000000cb4b07981 */ /* 0x000ea6000c1e1900 */
[----:B------:R-:W-:Y:S01]  /*72b0*/  HMMA.16816.F32.BF16 R32, R168, R178, R32 ;  /* 0x000000b2a820723c */ /* 0x000fe20000041820 */
[----:B------:R-:W-:Y:S08]  /*72c0*/  LDSM.16.M88.4 R164, [R2+0xa000] ;  /* 0x00a0000002a4783b */ /* 0x000ff00000000200 */
[----:B------:R-:W1:Y:S02]  /*72d0*/  LDSM.16.M88.4 R168, [R212+0x18000] ;  /* 0x01800000d4a8783b */ /* 0x000e640000000200 */
[-C--:B-1----:R-:W-:Y:S06]  /*72e0*/  HMMA.16816.F32.BF16 R4, R164, R168.reuse, R4 ;  /* 0x000000a8a404723c */ /* 0x082fec0000041804 */
[C---:B------:R-:W-:Y:S06]  /*72f0*/  HMMA.16816.F32.BF16 R8, R172.reuse, R168, R8 ;  /* 0x000000a8ac08723c */ /* 0x040fec0000041808 */
[-C--:B------:R-:W-:Y:S06]  /*7300*/  HMMA.16816.F32.BF16 R12, R172, R170.reuse, R12 ;  /* 0x000000aaac0c723c */ /* 0x080fec000004180c */
[C---:B------:R-:W-:Y:S01]  /*7310*/  HMMA.16816.F32.BF16 R16, R164.reuse, R170, R16 ;  /* 0x000000aaa410723c */ /* 0x040fe20000041810 */
[----:B------:R-:W1:Y:S05]  /*7320*/  LDSM.16.M88.4 R168, [R212+0x18800] ;  /* 0x01880000d4a8783b */ /* 0x000e6a0000000200 */
[-C--:B-1----:R-:W-:Y:S06]  /*7330*/  HMMA.16816.F32.BF16 R20, R164, R168.reuse, R20 ;  /* 0x000000a8a414723c */ /* 0x082fec0000041814 */
[C---:B------:R-:W-:Y:S06]  /*7340*/  HMMA.16816.F32.BF16 R24, R172.reuse, R168, R24 ;  /* 0x000000a8ac18723c */ /* 0x040fec0000041818 */
[-C--:B------:R-:W-:Y:S06]  /*7350*/  HMMA.16816.F32.BF16 R28, R172, R170.reuse, R28 ;  /* 0x000000aaac1c723c */ /* 0x080fec000004181c */
[----:B------:R-:W-:Y:S05]  /*7360*/  HMMA.16816.F32.BF16 R32, R164, R170, R32 ;  /* 0x000000aaa420723c */ /* 0x000fea0000041820 */
[C---:B--2---:R-:W-:Y:S02]  /*7370*/  FADD.FTZ R0, -R176.reuse, R4 ;  /* 0x00000004b0007221 */ /* 0x044fe40000010100 */
[C---:B------:R-:W-:Y:S01]  /*7380*/  FADD.FTZ R164, -R176.reuse, R17 ;  /* 0x00000011b0a47221 */ /* 0x040fe20000010100 */
[----:B------:R1:W5:Y:S03]  /*7390*/  LDG.E R4, desc[UR12][R180.64+0x80] ;  /* 0x0000800cb4047981 */ /* 0x000366000c1e1900 */
[C---:B------:R-:W-:Y:S01]  /*73a0*/  FADD.FTZ R17, -R176.reuse, R20 ;  /* 0x00000014b0117221 */ /* 0x040fe20000010100 */
[----:B------:R-:W-:Y:S01]  /*73b0*/  FADD.FTZ R165, -R176, R16 ;  /* 0x00000010b0a57221 */ /* 0x000fe20000010100 */
[-C--:B------:R-:W-:Y:S01]  /*73c0*/  FSEL R0, R0, R176.reuse, P0 ;  /* 0x000000b000007208 */ /* 0x080fe20000000000 */
[C---:B------:R-:W-:Y:S01]  /*73d0*/  FADD.FTZ R16, -R176.reuse, R21 ;  /* 0x00000015b0107221 */ /* 0x040fe20000010100 */
[----:B------:R-:W-:Y:S02]  /*73e0*/  FSETP.GE.FTZ.AND P0, PT, R203, RZ, PT ;  /* 0x000000ffcb00720b */ /* 0x000fe40003f16000 */
[----:B------:R-:W-:Y:S01]  /*73f0*/  FSEL R17, R17, R176, P3 ;  /* 0x000000b011117208 */ /* 0x000fe20001800000 */
[----:B------:R-:W-:Y:S01]  /*7400*/  FMUL.FTZ R201, R201, R0 ;  /* 0x00000000c9c97220 */ /* 0x000fe20000410000 */
[-C--:B------:R-:W-:Y:S01]  /*7410*/  FSEL R21, R165, R176.reuse, P5 ;  /* 0x000000b0a5157208 */ /* 0x080fe20002800000 */
[----:B------:R-:W-:Y:S01]  /*7420*/  FADD.FTZ R0, -R176, R5 ;  /* 0x00000005b0007221 */ /* 0x000fe20000010100 */
[-C--:B------:R-:W-:Y:S01]  /*7430*/  FSEL R16, R16, R176.reuse, P1 ;  /* 0x000000b010107208 */ /* 0x080fe20000800000 */
[----:B------:R-:W2:Y:S01]  /*7440*/  LDG.E R5, desc[UR12][R180.64+0x20] ;  /* 0x0000200cb4057981 */ /* 0x000ea2000c1e1900 */
[----:B------:R-:W-:Y:S01]  /*7450*/  FSETP.GE.FTZ.AND P1, PT, R183, RZ, PT ;  /* 0x000000ffb700720b */ /* 0x000fe20003f36000 */
[----:B------:R-:W-:Y:S01]  /*7460*/  FMUL.FTZ R165, R187, R17 ;  /* 0x00000011bba57220 */ /* 0x000fe20000410000 */
[-C--:B------:R-:W-:Y:S01]  /*7470*/  FSEL R0, R0, R176.reuse, P0 ;  /* 0x000000b000007208 */ /* 0x080fe20000000000 */
[----:B------:R-:W-:Y:S01]  /*7480*/  FADD.FTZ R17, -R176, R32 ;  /* 0x00000020b0117221 */ /* 0x000fe20000010100 */
[----:B------:R-:W-:Y:S01]  /*7490*/  FSETP.GE.FTZ.AND P0, PT, R182, RZ, PT ;  /* 0x000000ffb600720b */ /* 0x000fe20003f16000 */
[----:B------:R-:W-:Y:S01]  /*74a0*/  FMUL.FTZ R21, R194, R21 ;  /* 0x00000015c2157220 */ /* 0x000fe20000410000 */
[----:B------:R-:W-:Y:S01]  /*74b0*/  FSEL R20, R164, R176, P4 ;  /* 0x000000b0a4147208 */ /* 0x000fe20002000000 */
[----:B------:R-:W-:Y:S01]  /*74c0*/  FMUL.FTZ R203, R203, R0 ;  /* 0x00000000cbcb7220 */ /* 0x000fe20000410000 */
[----:B------:R-:W-:Y:S01]  /*74d0*/  FSEL R17, R17, R176, P1 ;  /* 0x000000b011117208 */ /* 0x000fe20000800000 */
[----:B------:R1:W5:Y:S01]  /*74e0*/  LDG.E R0, desc[UR12][R180.64+0xa0] ;  /* 0x0000a00cb4007981 */ /* 0x000362000c1e1900 */
[----:B------:R-:W-:Y:S01]  /*74f0*/  PLOP3.LUT P1, PT, PT, PT, UP3, 0x80, 0x0 ;  /* 0x000000000000781c */ /* 0x000fe20003f2f038 */
[----:B------:R-:W-:Y:S01]  /*7500*/  FMUL.FTZ R20, R191, R20 ;  /* 0x00000014bf147220 */ /* 0x000fe20000410000 */
[----:B------:R-:W-:Y:S01]  /*7510*/  FSETP.GE.FTZ.AND P3, PT, R223, RZ, PT ;  /* 0x000000ffdf00720b */ /* 0x000fe20003f76000 */
[----:B------:R-:W-:Y:S01]  /*7520*/  FMUL.FTZ R16, R186, R16 ;  /* 0x00000010ba107220 */ /* 0x000fe20000410000 */
[----:B------:R-:W-:Y:S01]  /*7530*/  F2FP.BF16.F32.PACK_AB R32, R203, R201 ;  /* 0x000000c9cb20723e */ /* 0x000fe200000010ff */
[----:B------:R-:W-:Y:S01]  /*7540*/  FMUL.FTZ R167, R183, R17 ;  /* 0x00000011b7a77220 */ /* 0x000fe20000410000 */
[----:B------:R-:W-:Y:S01]  /*7550*/  F2FP.BF16.F32.PACK_AB R164, R20, R21 ;  /* 0x0000001514a4723e */ /* 0x000fe200000010ff */
[----:B------:R-:W-:Y:S01]  /*7560*/  @P0 FADD.FTZ R176, -R176, R33 ;  /* 0x00000021b0b00221 */ /* 0x000fe20000010100 */
[----:B------:R-:W-:Y:S02]  /*7570*/  FSETP.GE.FTZ.AND P0, PT, R222, RZ, PT ;  /* 0x000000ffde00720b */ /* 0x000fe40003f16000 */
[----:B------:R-:W-:Y:S01]  /*7580*/  F2FP.BF16.F32.PACK_AB R165, R16, R165 ;  /* 0x000000a510a5723e */ /* 0x000fe200000010ff */
[----:B------:R-:W-:Y:S01]  /*7590*/  FMUL.FTZ R176, R182, R176 ;  /* 0x000000b0b6b07220 */ /* 0x000fe20000410000 */
[C---:B--2---:R-:W-:Y:S01]  /*75a0*/  FADD.FTZ R6, -R5.reuse, R6 ;  /* 0x0000000605067221 */ /* 0x044fe20000010100 */
[----:B------:R-:W-:Y:S04]  /*75b0*/  FADD.FTZ R7, -R5, R7 ;  /* 0x0000000705077221 */ /* 0x000fe80000010100 */
[-C--:B------:R-:W-:Y:S02]  /*75c0*/  FSEL R166, R6, R5.reuse, P3 ;  /* 0x0000000506a67208 */ /* 0x080fe40001800000 */
[----:B------:R-:W-:Y:S01]  /*75d0*/  FSEL R33, R7, R5, P0 ;  /* 0x0000000507217208 */ /* 0x000fe20000000000 */
[----:B-1----:R-:W-:Y:S06]  /*75e0*/  @!P1 BRA `(.L_x_693) ;  /* 0x0000000000e09947 */ /* 0x002fec0003800000 */
        /* <DEDUP_REMOVED lines=56> */
.L_x_693:
[----:B---3--:R-:W-:Y:S01]  /*7970*/  FADD.FTZ R7, -R5, R19 ;  /* 0x0000001305077221 */ /* 0x008fe20000010100 */
[----:B------:R-:W-:Y:S01]  /*7980*/  FSETP.GE.FTZ.AND P5, PT, R197, RZ, PT ;  /* 0x000000ffc500720b */ /* 0x000fe20003fb6000 */
[----:B------:R-:W-:Y:S01]  /*7990*/  FMUL.FTZ R166, R223, R166 ;  /* 0x000000a6dfa67220 */ /* 0x000fe20000410000 */
[----:B------:R-:W-:Y:S01]  /*79a0*/  FMUL.FTZ R33, R222, R33 ;  /* 0x00000021de217220 */ /* 0x000fe20000410000 */
[----:B------:R-:W-:Y:S01]  /*79b0*/  FADD.FTZ R6, -R5, R18 ;  /* 0x0000001205067221 */ /* 0x000fe20000010100 */
[----:B------:R-:W-:Y:S01]  /*79c0*/  FSEL R7, R7, R5, P5 ;  /* 0x0000000507077208 */ /* 0x000fe20002800000 */
[C---:B------:R-:W-:Y:S01]  /*79d0*/  FADD.FTZ R22, -R5.reuse, R22 ;  /* 0x0000001605167221 */ /* 0x040fe20000010100 */
[----:B------:R-:W-:Y:S01]  /*79e0*/  FSETP.GE.FTZ.AND P0, PT, R198, RZ, PT ;  /* 0x000000ffc600720b */ /* 0x000fe20003f16000 */
[----:B------:R-:W-:Y:S01]  /*79f0*/  FADD.FTZ R23, -R5, R23 ;  /* 0x0000001705177221 */ /* 0x000fe20000010100 */
[----:B------:R-:W-:Y:S01]  /*7a00*/  FSETP.GE.FTZ.AND P4, PT, R195, RZ, PT ;  /* 0x000000ffc300720b */ /* 0x000fe20003f96000 */
[----:B------:R-:W-:Y:S01]  /*7a10*/  FMUL.FTZ R19, R197, R7 ;  /* 0x00000007c5137220 */ /* 0x000fe20000410000 */
[----:B------:R-:W-:Y:S01]  /*7a20*/  F2FP.BF16.F32.PACK_AB R7, R33, R166 ;  /* 0x000000a62107723e */ /* 0x000fe200000010ff */
[----:B------:R-:W-:Y:S01]  /*7a30*/  FADD.FTZ R34, -R5, R34 ;  /* 0x0000002205227221 */ /* 0x000fe20000010100 */
[-C--:B------:R-:W-:Y:S01]  /*7a40*/  FSEL R6, R6, R5.reuse, P0 ;  /* 0x0000000506067208 */ /* 0x080fe20000000000 */
[----:B------:R-:W-:Y:S01]  /*7a50*/  STS [R232+0x1c000], R32 ;  /* 0x01c00020e8007388 */ /* 0x000fe20000000800 */
[----:B------:R-:W-:Y:S01]  /*7a60*/  FSETP.GE.FTZ.AND P0, PT, R184, RZ, PT ;  /* 0x000000ffb800720b */ /* 0x000fe20003f16000 */
[----:B-----5:R-:W-:Y:S01]  /*7a70*/  FADD.FTZ R8, -R4, R8 ;  /* 0x0000000804087221 */ /* 0x020fe20000010100 */
[----:B------:R-:W-:Y:S02]  /*7a80*/  FSETP.GE.FTZ.AND P3, PT, R193, RZ, PT ;  /* 0x000000ffc100720b */ /* 0x000fe40003f76000 */
[----:B------:R1:W-:Y:S01]  /*7a90*/  STS [R232+0x1c400], R7 ;  /* 0x01c40007e8007388 */ /* 0x0003e20000000800 */
[----:B------:R-:W-:Y:S01]  /*7aa0*/  FMUL.FTZ R20, R198, R6 ;  /* 0x00000006c6147220 */ /* 0x000fe20000410000 */
[-C--:B------:R-:W-:Y:S01]  /*7ab0*/  FSEL R6, R22, R5.reuse, P4 ;  /* 0x0000000516067208 */ /* 0x080fe20002000000 */
[C---:B------:R-:W-:Y:S01]  /*7ac0*/  FADD.FTZ R13, -R4.reuse, R13 ;  /* 0x0000000d040d7221 */ /* 0x040fe20000010100 */
[----:B------:R-:W-:Y:S01]  /*7ad0*/  FSEL R23, R23, R5, P3 ;  /* 0x0000000517177208 */ /* 0x000fe20001800000 */
        /* <DEDUP_REMOVED lines=8> */
[----:B------:R2:W-:Y:S01]  /*7b60*/  STS [R235+0x1c400], R6 ;  /* 0x01c40006eb007388 */ /* 0x0005e20000000800 */
[----:B------:R-:W-:Y:S01]  /*7b70*/  F2FP.BF16.F32.PACK_AB R16, R16, R18 ;  /* 0x000000121010723e */ /* 0x000fe200000010ff */
[----:B------:R-:W-:Y:S01]  /*7b80*/  FMUL.FTZ R18, R184, R5 ;  /* 0x00000005b8127220 */ /* 0x000fe20000410000 */
[----:B------:R-:W-:Y:S01]  /*7b90*/  FADD.FTZ R5, -R4, R12 ;  /* 0x0000000c04057221 */ /* 0x000fe20000010100 */
[----:B------:R-:W-:Y:S01]  /*7ba0*/  FSETP.GE.FTZ.AND P3, PT, R226, RZ, PT ;  /* 0x000000ffe200720b */ /* 0x000fe20003f76000 */
[C---:B------:R-:W-:Y:S01]  /*7bb0*/  FADD.FTZ R25, -R4.reuse, R25 ;  /* 0x0000001904197221 */ /* 0x040fe20000010100 */
[----:B------:R-:W-:Y:S01]  /*7bc0*/  FSETP.GE.FTZ.AND P4, PT, R227, RZ, PT ;  /* 0x000000ffe300720b */ /* 0x000fe20003f96000 */
[----:B------:R-:W-:Y:S01]  /*7bd0*/  FADD.FTZ R28, -R4, R28 ;  /* 0x0000001c041c7221 */ /* 0x000fe20000010100 */
[----:B------:R-:W-:Y:S01]  /*7be0*/  FSEL R5, R5, R4, P0 ;  /* 0x0000000405057208 */ /* 0x000fe20000000000 */
[----:B------:R-:W-:Y:S01]  /*7bf0*/  FADD.FTZ R10, -R0, R10 ;  /* 0x0000000a000a7221 */ /* 0x000fe20000010100 */
[----:B------:R-:W-:Y:S01]  /*7c00*/  FSETP.GE.FTZ.AND P0, PT, R188, RZ, PT ;  /* 0x000000ffbc00720b */ /* 0x000fe20003f16000 */
[----:B------:R-:W-:Y:S01]  /*7c10*/  FMUL.FTZ R34, R185, R34 ;  /* 0x00000022b9227220 */ /* 0x000fe20000410000 */
[----:B-1----:R-:W-:Y:S01]  /*7c20*/  FADD.FTZ R7, -R4, R9 ;  /* 0x0000000904077221 */ /* 0x002fe20000010100 */
[-C--:B------:R-:W-:Y:S01]  /*7c30*/  FSEL R8, R8, R4.reuse, P4 ;  /* 0x0000000408087208 */ /* 0x080fe20002000000 */
[----:B------:R-:W-:Y:S01]  /*7c40*/  FADD.FTZ R11, -R0, R11 ;  /* 0x0000000b000b7221 */ /* 0x000fe20000010100 */
[----:B------:R-:W-:Y:S01]  /*7c50*/  FSETP.GE.FTZ.AND P4, PT, R196, RZ, PT ;  /* 0x000000ffc400720b */ /* 0x000fe20003f96000 */
[----:B------:R-:W-:Y:S01]  /*7c60*/  FADD.FTZ R15, -R0, R15 ;  /* 0x0000000f000f7221 */ /* 0x000fe20000010100 */
[----:B------:R-:W-:Y:S01]  /*7c70*/  FSEL R7, R7, R4, P3 ;  /* 0x0000000407077208 */ /* 0x000fe20001800000 */
[----:B------:R-:W-:Y:S01]  /*7c80*/  FMUL.FTZ R8, R227, R8 ;  /* 0x00000008e3087220 */ /* 0x000fe20000410000 */
[----:B------:R-:W-:Y:S01]  /*7c90*/  FSETP.GE.FTZ.AND P3, PT, R220, RZ, PT ;  /* 0x000000ffdc00720b */ /* 0x000fe20003f76000 */
[----:B------:R-:W-:Y:S01]  /*7ca0*/  STS [R235+0x1c000], R164 ;  /* 0x01c000a4eb007388 */ /* 0x000fe20000000800 */
[----:B------:R-:W-:Y:S01]  /*7cb0*/  FSETP.GE.FTZ.AND P5, PT, R199, RZ, PT ;  /* 0x000000ffc700720b */ /* 0x000fe20003fb6000 */
[----:B------:R-:W-:Y:S01]  /*7cc0*/  FADD.FTZ R26, -R0, R26 ;  /* 0x0000001a001a7221 */ /* 0x000fe20000010100 */
[-C--:B------:R-:W-:Y:S01]  /*7cd0*/  FSEL R13, R13, R4.reuse, P3 ;  /* 0x000000040d0d7208 */ /* 0x080fe20001800000 */
[----:B------:R-:W-:Y:S01]  /*7ce0*/  UIMAD UR6, UR29, UR27, URZ ;  /* 0x0000001b1d0672a4 */ /* 0x000fe2000f8e023f */
[----:B------:R-:W-:Y:S01]  /*7cf0*/  FSETP.GE.FTZ.AND P3, PT, R189, RZ, PT ;  /* 0x000000ffbd00720b */ /* 0x000fe20003f76000 */
[----:B--2---:R-:W-:Y:S01]  /*7d00*/  FMUL.FTZ R6, R226, R7 ;  /* 0x00000007e2067220 */ /* 0x004fe20000410000 */
[-C--:B------:R-:W-:Y:S01]  /*7d10*/  FSEL R25, R25, R4.reuse, P4 ;  /* 0x0000000419197208 */ /* 0x080fe20002000000 */
[----:B------:R-:W-:Y:S01]  /*7d20*/  FMUL.FTZ R7, R220, R13 ;  /* 0x0000000ddc077220 */ /* 0x000fe20000410000 */
[-C--:B------:R-:W-:Y:S01]  /*7d30*/  FSEL R24, R24, R4.reuse, P5 ;  /* 0x0000000418187208 */ /* 0x080fe20002800000 */
[----:B------:R-:W-:Y:S01]  /*7d40*/  ULEA UR5, -UR6, URZ, 0x6 ;  /* 0x0000003f06057291 */ /* 0x000fe2000f8e313f */
[----:B------:R-:W-:Y:S01]  /*7d50*/  FSEL R28, R28, R4, P3 ;  /* 0x000000041c1c7208 */ /* 0x000fe20001800000 */
[----:B------:R-:W-:Y:S01]  /*7d60*/  @P0 FADD.FTZ R4, -R4, R29 ;  /* 0x0000001d04040221 */ /* 0x000fe20000010100 */
[----:B------:R-:W-:Y:S01]  /*7d70*/  FSETP.GE.FTZ.AND P3, PT, R229, RZ, PT ;  /* 0x000000ffe500720b */ /* 0x000fe20003f76000 */
[----:B------:R-:W-:Y:S01]  /*7d80*/  FMUL.FTZ R24, R199, R24 ;  /* 0x00000018c7187220 */ /* 0x000fe20000410000 */
[----:B------:R-:W-:Y:S01]  /*7d90*/  FSETP.GE.FTZ.AND P0, PT, R228, RZ, PT ;  /* 0x000000ffe400720b */ /* 0x000fe20003f16000 */
[----:B------:R-:W-:Y:S01]  /*7da0*/  FMUL.FTZ R9, R188, R4 ;  /* 0x00000004bc097220 */ /* 0x000fe20000410000 */
[----:B------:R-:W-:Y:S01]  /*7db0*/  FSEL R4, R10, R0, P3 ;  /* 0x000000000a047208 */ /* 0x000fe20001800000 */
[----:B------:R-:W-:Y:S01]  /*7dc0*/  FADD.FTZ R10, -R0, R14 ;  /* 0x0000000e000a7221 */ /* 0x000fe20000010100 */
[----:B------:R-:W-:Y:S01]  /*7dd0*/  F2FP.BF16.F32.PACK_AB R12, R18, R34 ;  /* 0x00000022120c723e */ /* 0x000fe200000010ff */
[----:B------:R-:W-:Y:S01]  /*7de0*/  FMUL.FTZ R18, R221, R5 ;  /* 0x00000005dd127220 */ /* 0x000fe20000410000 */
[----:B------:R-:W-:Y:S01]  /*7df0*/  FSETP.GE.FTZ.AND P3, PT, R225, RZ, PT ;  /* 0x000000ffe100720b */ /* 0x000fe20003f76000 */
[----:B------:R-:W-:Y:S01]  /*7e00*/  FMUL.FTZ R19, R229, R4 ;  /* 0x00000004e5137220 */ /* 0x000fe20000410000 */
[----:B------:R-:W-:Y:S01]  /*7e10*/  FSEL R11, R11, R0, P0 ;  /* 0x000000000b0b7208 */ /* 0x000fe20000000000 */
[----:B------:R-:W-:Y:S01]  /*7e20*/  FADD.FTZ R4, -R0, R30 ;  /* 0x0000001e00047221 */ /* 0x000fe20000010100 */
[----:B------:R-:W-:Y:S01]  /*7e30*/  F2FP.BF16.F32.PACK_AB R5, R6, R8 ;  /* 0x000000080605723e */ /* 0x000fe200000010ff */
[----:B------:R-:W-:Y:S01]  /*7e40*/  FADD.FTZ R6, -R0, R27 ;  /* 0x0000001b00067221 */ /* 0x000fe20000010100 */
[----:B------:R-:W-:Y:S01]  /*7e50*/  FSETP.GE.FTZ.AND P0, PT, R190, RZ, PT ;  /* 0x000000ffbe00720b */ /* 0x000fe20003f16000 */
[----:B------:R-:W-:Y:S01]  /*7e60*/  FMUL.FTZ R8, R196, R25 ;  /* 0x00000019c4087220 */ /* 0x000fe20000410000 */
[----:B------:R-:W-:Y:S01]  /*7e70*/  FSEL R10, R10, R0, P3 ;  /* 0x000000000a0a7208 */ /* 0x000fe20001800000 */
[----:B------:R1:W-:Y:S01]  /*7e80*/  STS [R232+0x1d000], R5 ;  /* 0x01d00005e8007388 */ /* 0x0003e20000000800 */
[----:B------:R-:W-:Y:S01]  /*7e90*/  FSETP.GE.FTZ.AND P6, PT, R224, RZ, PT ;  /* 0x000000ffe000720b */ /* 0x000fe20003fd6000 */
[----:B------:R-:W-:Y:S01]  /*7ea0*/  FMUL.FTZ R28, R189, R28 ;  /* 0x0000001cbd1c7220 */ /* 0x000fe20000410000 */
[----:B------:R-:W-:Y:S01]  /*7eb0*/  F2FP.BF16.F32.PACK_AB R7, R7, R18 ;  /* 0x000000120707723e */ /* 0x000fe200000010ff */
[----:B------:R-:W-:Y:S01]  /*7ec0*/  FMUL.FTZ R18, R228, R11 ;  /* 0x0000000be4127220 */ /* 0x000fe20000410000 */
[----:B------:R-:W-:Y:S02]  /*7ed0*/  FSETP.GE.FTZ.AND P5, PT, R202, RZ, PT ;  /* 0x000000ffca00720b */ /* 0x000fe40003fb6000 */
[----:B------:R-:W-:Y:S02]  /*7ee0*/  FSETP.GE.FTZ.AND P3, PT, R192, RZ, PT ;  /* 0x000000ffc000720b */ /* 0x000fe40003f76000 */
[----:B------:R-:W-:Y:S01]  /*7ef0*/  FSEL R11, R15, R0, P6 ;  /* 0x000000000f0b7208 */ /* 0x000fe20003000000 */
[----:B------:R-:W-:Y:S01]  /*7f00*/  FMUL.FTZ R15, R225, R10 ;  /* 0x0000000ae10f7220 */ /* 0x000fe20000410000 */
[-C--:B------:R-:W-:Y:S02]  /*7f10*/  FSEL R10, R26, R0.reuse, P5 ;  /* 0x000000001a0a7208 */ /* 0x080fe40002800000 */
[----:B------:R-:W-:Y:S01]  /*7f20*/  FSETP.GE.FTZ.AND P4, PT, R200, RZ, PT ;  /* 0x000000ffc800720b */ /* 0x000fe20003f96000 */
[----:B------:R-:W-:Y:S01]  /*7f30*/  FMUL.FTZ R14, R224, R11 ;  /* 0x0000000be00e7220 */ /* 0x000fe20000410000 */
[----:B------:R-:W-:Y:S01]  /*7f40*/  FSEL R4, R4, R0, P3 ;  /* 0x0000000004047208 */ /* 0x000fe20001800000 */
[----:B------:R-:W-:Y:S01]  /*7f50*/  FMUL.FTZ R13, R202, R10 ;  /* 0x0000000aca0d7220 */ /* 0x000fe20000410000 */
[----:B------:R-:W-:Y:S01]  /*7f60*/  FSEL R6, R6, R0, P4 ;  /* 0x0000000006067208 */ /* 0x000fe20002000000 */
[----:B------:R-:W-:Y:S01]  /*7f70*/  @P0 FADD.FTZ R0, -R0, R31 ;  /* 0x0000001f00000221 */ /* 0x000fe20000010100 */
[----:B------:R-:W-:Y:S01]  /*7f80*/  F2FP.BF16.F32.PACK_AB R17, R176, R167 ;  /* 0x000000a7b011723e */ /* 0x000fe200000010ff */
[----:B------:R-:W-:Y:S01]  /*7f90*/  FMUL.FTZ R10, R192, R4 ;  /* 0x00000004c00a7220 */ /* 0x000fe20000410000 */
[----:B------:R-:W-:Y:S01]  /*7fa0*/  F2FP.BF16.F32.PACK_AB R4, R18, R19 ;  /* 0x000000131204723e */ /* 0x000fe200000010ff */
[----:B------:R-:W-:Y:S01]  /*7fb0*/  FMUL.FTZ R11, R200, R6 ;  /* 0x00000006c80b7220 */ /* 0x000fe20000410000 */
[----:B------:R-:W-:Y:S01]  /*7fc0*/  FMUL.FTZ R6, R190, R0 ;  /* 0x00000000be067220 */ /* 0x000fe20000410000 */
[----:B------:R-:W-:Y:S02]  /*7fd0*/  F2FP.BF16.F32.PACK_AB R0, R14, R15 ;  /* 0x0000000f0e00723e */ /* 0x000fe400000010ff */
[----:B------:R-:W-:Y:S01]  /*7fe0*/  STS [R232+0x1d400], R4 ;  /* 0x01d40004e8007388 */ /* 0x000fe20000000800 */
[----:B------:R-:W-:Y:S02]  /*7ff0*/  F2FP.BF16.F32.PACK_AB R8, R8, R24 ;  /* 0x000000180808723e */ /* 0x000fe400000010ff */
[----:B-1----:R-:W-:Y:S02]  /*8000*/  F2FP.BF16.F32.PACK_AB R5, R11, R13 ;  /* 0x0000000d0b05723e */ /* 0x002fe400000010ff */
[----:B------:R-:W-:Y:S01]  /*8010*/  STS [R235+0x1d000], R7 ;  /* 0x01d00007eb007388 */ /* 0x000fe20000000800 */
[----:B------:R-:W-:Y:S02]  /*8020*/  F2FP.BF16.F32.PACK_AB R9, R9, R28 ;  /* 0x0000001c0909723e */ /* 0x000fe400000010ff */
[----:B------:R-:W-:Y:S02]  /*8030*/  F2FP.BF16.F32.PACK_AB R6, R6, R10 ;  /* 0x0000000a0606723e */ /* 0x000fe400000010ff */
[----:B------:R1:W-:Y:S01]  /*8040*/  STS [R235+0x1d400], R0 ;  /* 0x01d40000eb007388 */ /* 0x0003e20000000800 */
[----:B------:R-:W-:Y:S04]  /*8050*/  LEA R172, R216, UR4, 0x1 ;  /* 0x00000004d8ac7c11 */ /* 0x000fe8000f8e08ff */
[----:B------:R-:W-:Y:S01]  /*8060*/  STS [R233+0x1c000], R165 ;  /* 0x01c000a5e9007388 */ /* 0x000fe20000000800 */
[----:B------:R-:W-:Y:S04]  /*8070*/  IMAD.IADD R176, R172, 0x1, R208 ;  /* 0x00000001acb07824 */ /* 0x000fe800078e02d0 */
[----:B------:R-:W-:Y:S05]  /*8080*/  STS [R233+0x1c400], R16 ;  /* 0x01c40010e9007388 */ /* 0x000fea0000000800 */
[----:B------:R-:W-:Y:S05]  /*8090*/  STS [R234+0x1c000], R17 ;  /* 0x01c00011ea007388 */ /* 0x000fea0000000800 */
[----:B------:R-:W-:Y:S05]  /*80a0*/  STS [R234+0x1c400], R12 ;  /* 0x01c4000cea007388 */ /* 0x000fea0000000800 */
[----:B------:R-:W-:Y:S05]  /*80b0*/  STS [R233+0x1d000], R8 ;  /* 0x01d00008e9007388 */ /* 0x000fea0000000800 */
[----:B------:R-:W-:Y:S01]  /*80c0*/  STS [R233+0x1d400], R5 ;  /* 0x01d40005e9007388 */ /* 0x000fe20000000800 */
[----:B-1----:R-:W-:Y:S04]  /*80d0*/  IMAD.U32 R0, RZ, RZ, UR5 ;  /* 0x00000005ff007e24 */ /* 0x002fe8000f8e00ff */
[----:B------:R-:W-:Y:S05]  /*80e0*/  STS [R234+0x1d000], R9 ;  /* 0x01d00009ea007388 */ /* 0x000fea0000000800 */
[----:B------:R-:W-:Y:S01]  /*80f0*/  STS [R234+0x1d400], R6 ;  /* 0x01d40006ea007388 */ /* 0x000fe20000000800 */
[----:B------:R-:W-:Y:S06]  /*8100*/  BAR.SYNC.DEFER_BLOCKING 0x0 ;  /* 0x0000000000007b1d */ /* 0x000fec0000010000 */
[----:B------:R-:W-:Y:S05]  /*8110*/  LDSM.16.MT88.4 R4, [R206+0x20000] ;  /* 0x02000000ce04783b */ /* 0x000fea0000004200 */
[----:B------:R-:W1:Y:S05]  /*8120*/  LDSM.16.MT88.4 R8, [R172+0x8000] ;  /* 0x00800000ac08783b */ /* 0x000e6a0000004200 */
[----:B------:R-:W2:Y:S05]  /*8130*/  LDSM.16.MT88.4 R12, [R206+0x22000] ;  /* 0x02200000ce0c783b */ /* 0x000eaa0000004200 */
[----:B------:R-:W3:Y:S05]  /*8140*/  LDSM.16.MT88.4 R16, [R176+0x8000] ;  /* 0x00800000b010783b */ /* 0x000eea0000004200 */
[----:B------:R-:W4:Y:S05]  /*8150*/  LDSM.16.MT88.4 R20, [R172+0xa000] ;  /* 0x00a00000ac14783b */ /* 0x000f2a0000004200 */
[----:B------:R-:W4:Y:S05]  /*8160*/  LDSM.16.MT88.4 R24, [R176+0xa000] ;  /* 0x00a00000b018783b */ /* 0x000f2a0000004200 */
[----:B------:R-:W-:Y:S05]  /*8170*/  LDSM.16.MT88.4 R28, [R206+0x20800] ;  /* 0x02080000ce1c783b */ /* 0x000fea0000004200 */
[----:B------:R-:W4:Y:S05]  /*8180*/  LDSM.16.MT88.4 R32, [R172+0x8800] ;  /* 0x00880000ac20783b */ /* 0x000f2a0000004200 */
[----:B------:R-:W4:Y:S01]  /*8190*/  LDSM.16.MT88.4 R164, [R206+0x22800] ;  /* 0x02280000cea4783b */ /* 0x000f220000004200 */
[-C--:B-1----:R-:W-:Y:S04]  /*81a0*/  HMMA.16816.F32.BF16 R36, R4, R8.reuse, R36 ;  /* 0x000000080424723c */ /* 0x082fe80000041824 */
[----:B------:R-:W-:Y:S02]  /*81b0*/  LDSM.16.MT88.4 R168, [R176+0xb000] ;  /* 0x00b00000b0a8783b */ /* 0x000fe40000004200 */
        /* <DEDUP_REMOVED lines=19> */
[----:B------:R-:W4:Y:S05]  /*82f0*/  LDSM.16.MT88.4 R4, [R206+0x21000] ;  /* 0x02100000ce04783b */ /* 0x000f2a0000004200 */
[-C--:B------:R-:W-:Y:S01]  /*8300*/  HMMA.16816.F32.BF16 R36, R28, R32.reuse, R36 ;  /* 0x000000201c24723c */ /* 0x080fe20000041824 */
[----:B------:R-:W4:Y:S05]  /*8310*/  LDSM.16.MT88.4 R24, [R206+0x23000] ;  /* 0x02300000ce18783b */ /* 0x000f2a0000004200 */
        /* <DEDUP_REMOVED lines=19> */
[----:B------:R-:W2:Y:S05]  /*8450*/  LDSM.16.MT88.4 R20, [R172+0x9800] ;  /* 0x00980000ac14783b */ /* 0x000eaa0000004200 */
[-C--:B----4-:R-:W-:Y:S01]  /*8460*/  HMMA.16816.F32.BF16 R36, R4, R12.reuse, R36 ;  /* 0x0000000c0424723c */ /* 0x090fe20000041824 */
[----:B------:R-:W3:Y:S05]  /*8470*/  LDSM.16.MT88.4 R28, [R206+0x23800] ;  /* 0x02380000ce1c783b */ /* 0x000eea0000004200 */
[C---:B------:R-:W-:Y:S01]  /*8480*/  HMMA.16816.F32.BF16 R40, R24.reuse, R12, R40 ;  /* 0x0000000c1828723c */ /* 0x040fe20000041828 */
[----:B------:R-:W4:Y:S05]  /*8490*/  LDSM.16.MT88.4 R172, [R172+0xb800] ;  /* 0x00b80000acac783b */ /* 0x000f2a0000004200 */
[-C--:B------:R-:W-:Y:S01]  /*84a0*/  HMMA.16816.F32.BF16 R44, R24, R14.reuse, R44 ;  /* 0x0000000e182c723c */ /* 0x080fe2000004182c */
[----:B------:R-:W4:Y:S05]  /*84b0*/  LDSM.16.MT88.4 R176, [R176+0xb800] ;  /* 0x00b80000b0b0783b */ /* 0x000f2a0000004200 */
[C---:B------:R-:W-:Y:S01]  /*84c0*/  HMMA.16816.F32.BF16 R48, R4.reuse, R14, R48 ;  /* 0x0000000e0430723c */ /* 0x040fe20000041830 */
[----:B------:R-:W-:Y:S05]  /*84d0*/  BAR.SYNC.DEFER_BLOCKING 0x0 ;  /* 0x0000000000007b1d */ /* 0x000fea0000010000 */
        /* <DEDUP_REMOVED lines=13> */
[----:B------:R-:W-:Y:S05]  /*85b0*/  IMAD.U32 R4, RZ, RZ, UR5 ;  /* 0x00000005ff047e24 */ /* 0x000fea000f8e00ff */
        /* <DEDUP_REMOVED lines=23> */
[----:B------:R-:W-:Y:S01]  /*8730*/  ISETP.GE.AND P3, PT, R0, UR26, PT ;  /* 0x0000001a00007c0c */ /* 0x000fe2000bf66270 */
[----:B------:R-:W-:Y:S05]  /*8740*/  IMAD.SHL.U32 R0, R237, 0x40, RZ ;  /* 0x00000040ed007824 */ /* 0x000fea00078e00ff */
[----:B------:R-:W-:Y:S04]  /*8750*/  LOP3.LUT R0, R0, 0x1c0, RZ, 0xc0, !PT ;  /* 0x000001c000007812 */ /* 0x000fe800078ec0ff */
[----:B------:R-:W-:Y:S01]  /*8760*/  SHF.R.U32.HI R5, RZ, 0x3, R0 ;  /* 0x00000003ff057819 */ /* 0x000fe20000011600 */
[----:B------:R-:W2:Y:S01]  /*8770*/  @!P4 LDC R11, c[0x0][0x424] ;  /* 0x00010900ff0bcb82 */ /* 0x000ea20000000800 */
[----:B------:R-:W-:Y:S04]  /*8780*/  LOP3.LUT R7, R0, 0x38, R230, 0xf8, !PT ;  /* 0x0000003800077812 */ /* 0x000fe800078ef8e6 */
[----:B------:R-:W-:Y:S03]  /*8790*/  LOP3.LUT R7, R7, R5, RZ, 0x3c, !PT ;  /* 0x0000000507077212 */ /* 0x000fe600078e3cff */
[----:B------:R-:W3:Y:S02]  /*87a0*/  @!P3 LDC R6, c[0x0][0x424] ;  /* 0x00010900ff06bb82 */ /* 0x000ee40000000800 */
[----:B------:R-:W-:Y:S02]  /*87b0*/  IMAD R9, R247, 0x200, R7 ;  /* 0x00000200f7097824 */ /* 0x000fe400078e0207 */
[----:B-1----:R-:W-:Y:S05]  /*87c0*/  IMAD.U32 R8, R12, -0x40, RZ ;  /* 0xffffffc00c087824 */ /* 0x002fea00078e00ff */
[----:B------:R-:W-:Y:S02]  /*87d0*/  LEA R4, P0, R8, R238, 0x1 ;  /* 0x000000ee08047211 */ /* 0x000fe400078008ff */
[----:B------:R-:W-:Y:S02]  /*87e0*/  SHF.R.S32.HI R10, RZ, 0x1f, R8 ;  /* 0x0000001fff0a7819 */ /* 0x000fe40000011408 */
[----:B------:R-:W-:Y:S02]  /*87f0*/  @!P3 LEA R0, P5, R12, R8, 0x5 ;  /* 0x000000080c00b211 */ /* 0x000fe400078a28ff */
[-C--:B------:R-:W-:Y:S02]  /*8800*/  LEA.HI.X.SX32 R5, R8, R239.reuse, 0x1, P0 ;  /* 0x000000ef08057211 */ /* 0x080fe400000f0eff */
[----:B---3--:R-:W-:Y:S02]  /*8810*/  @!P3 LEA.HI.X R10, R12, R10, R6, 0x5, P5 ;  /* 0x0000000a0c0ab211 */ /* 0x008fe400028f2c06 */
[----:B------:R-:W-:Y:S01]  /*8820*/  @!P3 LEA R6, P0, R0, R238, 0x1 ;  /* 0x000000ee0006b211 */ /* 0x000fe200078008ff */
[----:B------:R-:W-:Y:S01]  /*8830*/  IMAD.MOV.U32 R238, RZ, RZ, R4 ;  /* 0x000000ffffee7224 */ /* 0x000fe200078e0004 */
[----:B------:R-:W-:Y:S02]  /*8840*/  @!P4 LEA R8, P5, R12, R4, 0x6 ;  /* 0x000000040c08c211 */ /* 0x000fe400078a30ff */
[----:B------:R-:W-:Y:S01]  /*8850*/  @!P3 LEA.HI.X R7, R0, R239, R10, 0x1, P0 ;  /* 0x000000ef0007b211 */ /* 0x000fe200000f0c0a */
[----:B------:R-:W-:Y:S01]  /*8860*/  IMAD.MOV.U32 R239, RZ, RZ, R5 ;  /* 0x000000ffffef7224 */ /* 0x000fe200078e0005 */
[----:B------:R-:W-:Y:S02]  /*8870*/  LEA R0, R9, UR4, 0x1 ;  /* 0x0000000409007c11 */ /* 0x000fe4000f8e08ff */
[----:B--2---:R-:W-:Y:S03]  /*8880*/  @!P4 LEA.HI.X R9, R12, R5, R11, 0x6, P5 ;  /* 0x000000050c09c211 */ /* 0x004fe600028f340b */
        /* <DEDUP_REMOVED lines=21> */
.L_x_694:
[----:B------:R-:W-:Y:S01]  /*89e0*/  LEA R200, R214, UR4, 0x1 ;  /* 0x00000004d6c87c11 */ /* 0x000fe2000f8e08ff */
[----:B------:R-:W-:Y:S01]  /*89f0*/  LDSM.16.MT88.4 R16, [R205] ;  /* 0x00000000cd10783b */ /* 0x000fe20000004200 */
[----:B-1----:R-:W-:Y:S01]  /*8a00*/  IMAD.MOV.U32 R0, RZ, RZ, 0x4 ;  /* 0x00000004ff007424 */ /* 0x002fe200078e00ff */
[----:B------:R-:W-:Y:S02]  /*8a10*/  USHF.L.U32 UR5, UR6, 0x3, URZ ;  /* 0x0000000306057899 */ /* 0x000fe4000800063f */
[----:B------:R-:W1:Y:S01]  /*8a20*/  LDSM.16.M88.4 R32, [R200+0x1c000] ;  /* 0x01c00000c820783b */ /* 0x000e620000000200 */
[----:B------:R-:W-:Y:S02]  /*8a30*/  USHF.L.U32 UR10, UR6, 0x4, URZ ;  /* 0x00000004060a7899 */ /* 0x000fe4000800063f */
[----:B------:R-:W-:Y:S01]  /*8a40*/  UIMAD UR7, UR6, 0x18, URZ ;  /* 0x00000018060778a4 */ /* 0x000fe2000f8e023f */
[----:B------:R-:W2:Y:S01]  /*8a50*/  LDSM.16.M88.4 R28, [R200+0x1d000] ;  /* 0x01d00000c81c783b */ /* 0x000ea20000000200 */
[----:B------:R-:W-:Y:S02]  /*8a60*/  USHF.L.U32 UR9, UR6, 0x5, URZ ;  /* 0x0000000506097899 */ /* 0x000fe4000800063f */
[----:B------:R-:W-:Y:S01]  /*8a70*/  UIMAD UR8, UR6, 0x28, URZ ;  /* 0x00000028060878a4 */ /* 0x000fe2000f8e023f */
[----:B------:R-:W3:Y:S01]  /*8a80*/  LDSM.16.MT88.4 R164, [R205+0x4000] ;  /* 0x00400000cda4783b */ /* 0x000ee20000004200 */
[----:B------:R-:W-:Y:S03]  /*8a90*/  UISETP.GT.AND UP2, UPT, UR11, UR25, UPT ;  /* 0x000000190b00728c */ /* 0x000fe6000bf44270 */
        /* <DEDUP_REMOVED lines=29> */
[-C--:B------:R-:W-:Y:S03]  /*8c70*/  HMMA.16816.F32.BF16 R4, R184, R188.reuse, R4 ;  /* 0x000000bcb804723c */ /* 0x080fe60000041804 */
[----:B------:R-:W-:Y:S03]  /*8c80*/  LDSM.16.M88.4 R200, [R200+0x1f000] ;  /* 0x01f00000c8c8783b */ /* 0x000fe60000000200 */
[C---:B------:R-:W-:Y:S06]  /*8c90*/  HMMA.16816.F32.BF16 R8, R192.reuse, R188, R8 ;  /* 0x000000bcc008723c */ /* 0x040fec0000041808 */
[-C--:B------:R-:W-:Y:S06]  /*8ca0*/  HMMA.16816.F32.BF16 R12, R192, R190.reuse, R12 ;  /* 0x000000bec00c723c */ /* 0x080fec000004180c */
[C---:B------:R-:W-:Y:S01]  /*8cb0*/  HMMA.16816.F32.BF16 R16, R184.reuse, R190, R16 ;  /* 0x000000beb810723c */ /* 0x040fe20000041810 */
[----:B------:R-:W4:Y:S05]  /*8cc0*/  LDSM.16.MT88.4 R188, [R205+0x2000] ;  /* 0x00200000cdbc783b */ /* 0x000f2a0000004200 */
[-C--:B-1----:R-:W-:Y:S06]  /*8cd0*/  HMMA.16816.F32.BF16 R20, R184, R164.reuse, R20 ;  /* 0x000000a4b814723c */ /* 0x082fec0000041814 */
[C---:B------:R-:W-:Y:S06]  /*8ce0*/  HMMA.16816.F32.BF16 R24, R192.reuse, R164, R24 ;  /* 0x000000a4c018723c */ /* 0x040fec0000041818 */
[-C--:B------:R-:W-:Y:S01]  /*8cf0*/  HMMA.16816.F32.BF16 R28, R192, R166.reuse, R28 ;  /* 0x000000a6c01c723c */ /* 0x080fe2000004181c */
[----:B------:R-:W1:Y:S05]  /*8d00*/  LDSM.16.MT88.4 R192, [R205+0x6000] ;  /* 0x00600000cdc0783b */ /* 0x000e6a0000004200 */
[----:B------:R-:W-:Y:S01]  /*8d10*/  HMMA.16816.F32.BF16 R32, R184, R166, R32 ;  /* 0x000000a6b820723c */ /* 0x000fe20000041820 */
[----:B------:R-:W-:Y:S04]  /*8d20*/  LDSM.16.M88.4 R164, [R3+0x1e000] ;  /* 0x01e0000003a4783b */ /* 0x000fe80000000200 */
[----:B------:R-:W-:Y:S01]  /*8d30*/  LDSM.16.M88.4 R184, [R3+0x1f000] ;  /* 0x01f0000003b8783b */ /* 0x000fe20000000200 */
[-C--:B--2---:R-:W-:Y:S06]  /*8d40*/  HMMA.16816.F32.BF16 R4, R172, R176.reuse, R4 ;  /* 0x000000b0ac04723c */ /* 0x084fec0000041804 */
[C---:B------:R-:W-:Y:S06]  /*8d50*/  HMMA.16816.F32.BF16 R8, R196.reuse, R176, R8 ;  /* 0x000000b0c408723c */ /* 0x040fec0000041808 */
[-C--:B------:R-:W-:Y:S06]  /*8d60*/  HMMA.16816.F32.BF16 R12, R196, R178.reuse, R12 ;  /* 0x000000b2c40c723c */ /* 0x080fec000004180c */
[C---:B------:R-:W-:Y:S01]  /*8d70*/  HMMA.16816.F32.BF16 R16, R172.reuse, R178, R16 ;  /* 0x000000b2ac10723c */ /* 0x040fe20000041810 */
[----:B------:R-:W2:Y:S05]  /*8d80*/  LDSM.16.MT88.4 R176, [R205+0x2800] ;  /* 0x00280000cdb0783b */ /* 0x000eaa0000004200 */
[-C--:B---3--:R-:W-:Y:S06]  /*8d90*/  HMMA.16816.F32.BF16 R20, R172, R168.reuse, R20 ;  /* 0x000000a8ac14723c */ /* 0x088fec0000041814 */
[C---:B------:R-:W-:Y:S06]  /*8da0*/  HMMA.16816.F32.BF16 R24, R196.reuse, R168, R24 ;  /* 0x000000a8c418723c */ /* 0x040fec0000041818 */
[-C--:B------:R-:W-:Y:S01]  /*8db0*/  HMMA.16816.F32.BF16 R28, R196, R170.reuse, R28 ;  /* 0x000000aac41c723c */ /* 0x080fe2000004181c */
[----:B------:R-:W3:Y:S05]  /*8dc0*/  LDSM.16.MT88.4 R196, [R205+0x6800] ;  /* 0x00680000cdc4783b */ /* 0x000eea0000004200 */
        /* <DEDUP_REMOVED lines=24> */
[----:B------:R-:W-:Y:S05]  /*8f50*/  HMMA.16816.F32.BF16 R32, R164, R198, R32 ;  /* 0x000000c6a420723c */ /* 0x000fea0000041820 */
[----:B--2---:R-:W-:Y:S01]  /*8f60*/  @P1 VIADD R2, R242, 0xffffffc0 ;  /* 0xffffffc0f2021836 */ /* 0x004fe20000000000 */
[-C--:B------:R-:W-:Y:S01]  /*8f70*/  HMMA.16816.F32.BF16 R4, R168, R172.reuse, R4 ;  /* 0x000000aca804723c */ /* 0x080fe20000041804 */
[----:B------:R-:W-:Y:S04]  /*8f80*/  IMAD.U32 R164, RZ, RZ, UR10 ;  /* 0x0000000affa47e24 */ /* 0x000fe8000f8e00ff */
[----:B------:R-:W-:Y:S01]  /*8f90*/  @P1 IMAD.WIDE R2, R2, R0, UR20 ;  /* 0x0000001402021e25 */ /* 0x000fe2000f8e0200 */
[C---:B----4-:R-:W-:Y:S04]  /*8fa0*/  HMMA.16816.F32.BF16 R8, R188.reuse, R172, R8 ;  /* 0x000000acbc08723c */ /* 0x050fe80000041808 */
[----:B------:R-:W5:Y:S01]  /*8fb0*/  @P1 LDG.E R245, desc[UR12][R2.64] ;  /* 0x0000000c02f51981 */ /* 0x000f62000c1e1900 */
[----:B------:R-:W-:Y:S01]  /*8fc0*/  IMAD.U32 R0, RZ, RZ, UR5 ;  /* 0x00000005ff007e24 */ /* 0x000fe2000f8e00ff */
[-C--:B------:R-:W-:Y:S01]  /*8fd0*/  HMMA.16816.F32.BF16 R12, R188, R174.reuse, R12 ;  /* 0x000000aebc0c723c */ /* 0x080fe2000004180c */
[----:B------:R-:W-:Y:S01]  /*8fe0*/  IMAD.U32 R165, RZ, RZ, UR10 ;  /* 0x0000000affa57e24 */ /* 0x000fe2000f8e00ff */
[----:B------:R-:W5:Y:S03]  /*8ff0*/  @P1 LDG.E R246, desc[UR12][R2.64+0x20] ;  /* 0x0000200c02f61981 */ /* 0x000f66000c1e1900 */
[----:B------:R-:W-:Y:S01]  /*9000*/  IMAD.U32 R166, RZ, RZ, UR9 ;  /* 0x00000009ffa67e24 */ /* 0x000fe2000f8e00ff */
[C---:B------:R-:W-:Y:S01]  /*9010*/  HMMA.16816.F32.BF16 R16, R168.reuse, R174, R16 ;  /* 0x000000aea810723c */ /* 0x040fe20000041810 */
[----:B------:R-:W-:Y:S04]  /*9020*/  LDSM.16.MT88.4 R172, [R207+0x3800] ;  /* 0x00380000cfac783b */ /* 0x000fe80000004200 */
[----:B------:R-:W5:Y:S01]  /*9030*/  @P1 LDG.E R243, desc[UR12][R2.64+0x80] ;  /* 0x0000800c02f31981 */ /* 0x000f62000c1e1900 */
[-C--:B-1----:R-:W-:Y:S03]  /*9040*/  HMMA.16816.F32.BF16 R20, R168, R200.reuse, R20 ;  /* 0x000000c8a814723c */ /* 0x082fe60000041814 */
[----:B------:R1:W5:Y:S02]  /*9050*/  @P1 LDG.E R244, desc[UR12][R2.64+0xa0] ;  /* 0x0000a00c02f41981 */ /* 0x000364000c1e1900 */
[-C--:B------:R-:W-:Y:S01]  /*9060*/  LEA R164, P1, R164, R218.reuse, 0x2 ;  /* 0x000000daa4a47211 */ /* 0x080fe200078210ff */
[C---:B------:R-:W-:Y:S05]  /*9070*/  HMMA.16816.F32.BF16 R24, R188.reuse, R200, R24 ;  /* 0x000000c8bc18723c */ /* 0x040fea0000041818 */
[-C--:B------:R-:W-:Y:S01]  /*9080*/  LEA.HI.X.SX32 R165, R165, R219.reuse, 0x2, P1 ;  /* 0x000000dba5a57211 */ /* 0x080fe200008f16ff */
[-C--:B------:R-:W-:Y:S06]  /*9090*/  HMMA.16816.F32.BF16 R28, R188, R202.reuse, R28 ;  /* 0x000000cabc1c723c */ /* 0x080fec000004181c */
[----:B------:R-:W-:Y:S06]  /*90a0*/  HMMA.16816.F32.BF16 R32, R168, R202, R32 ;  /* 0x000000caa820723c */ /* 0x000fec0000041820 */
[-C--:B------:R-:W-:Y:S01]  /*90b0*/  HMMA.16816.F32.BF16 R4, R176, R180.reuse, R4 ;  /* 0x000000b4b004723c */ /* 0x080fe20000041804 */
[----:B------:R-:W-:Y:S04]  /*90c0*/  IMAD.MOV.U32 R168, RZ, RZ, 0x40 ;  /* 0x00000040ffa87424 */ /* 0x000fe800078e00ff */
[----:B-1----:R-:W-:Y:S01]  /*90d0*/  IMAD.U32 R2, RZ, RZ, UR5 ;  /* 0x00000005ff027e24 */ /* 0x002fe2000f8e00ff */
[C---:B------:R-:W-:Y:S05]  /*90e0*/  HMMA.16816.F32.BF16 R8, R192.reuse, R180, R8 ;  /* 0x000000b4c008723c */ /* 0x040fea0000041808 */
[-C--:B------:R-:W-:Y:S01]  /*90f0*/  LEA R2, P0, R2, R218.reuse, 0x2 ;  /* 0x000000da02027211 */ /* 0x080fe200078010ff */
[-C--:B------:R-:W-:Y:S05]  /*9100*/  HMMA.16816.F32.BF16 R12, R192, R182.reuse, R12 ;  /* 0x000000b6c00c723c */ /* 0x080fea000004180c */
[-C--:B------:R-:W-:Y:S01]  /*9110*/  LEA.HI.X.SX32 R3, R0, R219.reuse, 0x2, P0 ;  /* 0x000000db00037211 */ /* 0x080fe200000f16ff */
[C---:B------:R-:W-:Y:S01]  /*9120*/  HMMA.16816.F32.BF16 R16, R176.reuse, R182, R16 ;  /* 0x000000b6b010723c */ /* 0x040fe20000041810 */
[----:B------:R-:W-:Y:S04]  /*9130*/  IMAD.U32 R0, RZ, RZ, UR7 ;  /* 0x00000007ff007e24 */ /* 0x000fe8000f8e00ff */
[----:B------:R1:W-:Y:S01]  /*9140*/  REDG.E.ADD.F32.FTZ.RN.STRONG.GPU desc[UR12][R218.64], R4 ;  /* 0x00000004da0079a6 */ /* 0x0003e2000c10f38c */
[-C--:B---3--:R-:W-:Y:S03]  /*9150*/  HMMA.16816.F32.BF16 R20, R176, R184.reuse, R20 ;  /* 0x000000b8b014723c */ /* 0x088fe60000041814 */
[----:B------:R-:W-:Y:S02]  /*9160*/  REDG.E.ADD.F32.FTZ.RN.STRONG.GPU desc[UR12][R2.64], R5 ;  /* 0x00000005020079a6 */ /* 0x000fe4000c10f38c */
[----:B------:R-:W-:Y:S01]  /*9170*/  SEL R208, R168, 0xffffffc0, !P2 ;  /* 0xffffffc0a8d07807 */ /* 0x000fe20005000000 */
[C---:B------:R-:W-:Y:S01]  /*9180*/  HMMA.16816.F32.BF16 R24, R192.reuse, R184, R24 ;  /* 0x000000b8c018723c */ /* 0x040fe20000041818 */
[----:B------:R2:W-:Y:S05]  /*9190*/  REDG.E.ADD.F32.FTZ.RN.STRONG.GPU desc[UR12][R164.64], R6 ;  /* 0x00000006a40079a6 */ /* 0x0005ea000c10f38c */
[-C--:B------:R-:W-:Y:S06]  /*91a0*/  HMMA.16816.F32.BF16 R28, R192, R186.reuse, R28 ;  /* 0x000000bac01c723c */ /* 0x080fec000004181c */
[----:B------:R-:W-:Y:S07]  /*91b0*/  HMMA.16816.F32.BF16 R32, R176, R186, R32 ;  /* 0x000000bab020723c */ /* 0x000fee0000041820 */
[----:B------:R-:W-:Y:S04]  /*91c0*/  IMAD.IADD R176, R208, 0x1, R207 ;  /* 0x00000001d0b07824 */ /* 0x000fe800078e02cf */
[----:B-1----:R-:W-:Y:S01]  /*91d0*/  IMAD.U32 R4, RZ, RZ, UR7 ;  /* 0x00000007ff047e24 */ /* 0x002fe2000f8e00ff */
[----:B------:R-:W-:Y:S01]  /*91e0*/  UIMAD UR7, UR6, 0x30, URZ ;  /* 0x00000030060778a4 */ /* 0x000fe2000f8e023f */
[----:B------:R-:W-:Y:S01]  /*91f0*/  LDSM.16.MT88.4 R168, [R176+0x3000] ;  /* 0x00300000b0a8783b */ /* 0x000fe20000004200 */
[----:B------:R-:W-:Y:S02]  /*9200*/  UIMAD UR6, UR6, 0x38, URZ ;  /* 0x00000038060678a4 */ /* 0x000fe4000f8e023f */
        /* <DEDUP_REMOVED lines=75> */
[-C--:B------:R-:W-:Y:S01]  /*96c0*/  LEA R4, P0, R4, R218.reuse, 0x2 ;  /* 0x000000da04047211 */ /* 0x080fe200078010ff */
[----:B------:R-:W-:Y:S02]  /*96d0*/  UIADD3 UR7, UR5, UR6, URZ ;  /* 0x0000000605077290 */ /* 0x000fe4000fffe03f */
[----:B------:R1:W-:Y:S01]  /*96e0*/  REDG.E.ADD.F32.FTZ.RN.STRONG.GPU desc[UR12][R6.64], R22 ;  /* 0x00000016060079a6 */ /* 0x0003e2000c10f38c */
[-C--:B------:R-:W-:Y:S01]  /*96f0*/  LEA.HI.X.SX32 R5, R0, R219.reuse, 0x2, P0 ;  /* 0x000000db00057211 */ /* 0x080fe200000f16ff */
[----:B------:R-:W-:Y:S01]  /*9700*/  IMAD.U32 R0, RZ, RZ, UR6 ;  /* 0x00000006ff007e24 */ /* 0x000fe2000f8e00ff */
[----:B------:R-:W-:Y:S01]  /*9710*/  UIADD3 UR6, UR5, UR7, URZ ;  /* 0x0000000705067290 */ /* 0x000fe2000fffe03f */
[-C--:B------:R-:W-:Y:S01]  /*9720*/  LEA R10, P0, R10, R218.reuse, 0x2 ;  /* 0x000000da0a0a7211 */ /* 0x080fe200078010ff */
[----:B------:R-:W-:Y:S01]  /*9730*/  IMAD.U32 R8, RZ, RZ, UR7 ;  /* 0x00000007ff087e24 */ /* 0x000fe2000f8e00ff */
[----:B------:R2:W-:Y:S01]  /*9740*/  REDG.E.ADD.F32.FTZ.RN.STRONG.GPU desc[UR12][R4.64], R23 ;  /* 0x00000017040079a6 */ /* 0x0005e2000c10f38c */
[----:B------:R-:W-:Y:S01]  /*9750*/  UIADD3 UR8, UR5, UR6, URZ ;  /* 0x0000000605087290 */ /* 0x000fe2000fffe03f */
[-C--:B------:R-:W-:Y:S01]  /*9760*/  LEA.HI.X.SX32 R11, R0, R219.reuse, 0x2, P0 ;  /* 0x000000db000b7211 */ /* 0x080fe200000f16ff */
[----:B------:R-:W-:Y:S01]  /*9770*/  IMAD.U32 R0, RZ, RZ, UR6 ;  /* 0x00000006ff007e24 */ /* 0x000fe2000f8e00ff */
[-C--:B------:R-:W-:Y:S01]  /*9780*/  LEA R8, P1, R8, R218.reuse, 0x2 ;  /* 0x000000da08087211 */ /* 0x080fe200078210ff */
[----:B------:R-:W-:Y:S04]  /*9790*/  LDSM.16.MT88.4 R20, [R207+0x2000] ;  /* 0x00200000cf14783b */ /* 0x000fe80000004200 */
[----:B------:R-:W-:Y:S01]  /*97a0*/  REDG.E.ADD.F32.FTZ.RN.STRONG.GPU desc[UR12][R10.64], R24 ;  /* 0x000000180a0079a6 */ /* 0x000fe2000c10f38c */
[CC--:B-1----:R-:W-:Y:S04]  /*97b0*/  LEA R6, P0, R0.reuse, R218.reuse, 0x2 ;  /* 0x000000da00067211 */ /* 0x0c2fe800078010ff */
[-C--:B------:R-:W-:Y:S01]  /*97c0*/  LEA.HI.X.SX32 R7, R0, R219.reuse, 0x2, P0 ;  /* 0x000000db00077211 */ /* 0x080fe200000f16ff */
[----:B--2---:R-:W-:Y:S01]  /*97d0*/  IMAD.U32 R4, RZ, RZ, UR7 ;  /* 0x00000007ff047e24 */ /* 0x004fe2000f8e00ff */
[----:B------:R-:W-:Y:S01]  /*97e0*/  UIADD3 UR7, UR10, 0x60, URZ ;  /* 0x000000600a077890 */ /* 0x000fe2000fffe03f */
[----:B------:R-:W-:Y:S03]  /*97f0*/  IMAD.U32 R5, RZ, RZ, UR8 ;  /* 0x00000008ff057e24 */ /* 0x000fe6000f8e00ff */
[-C--:B------:R-:W-:Y:S01]  /*9800*/  LEA.HI.X.SX32 R9, R4, R219.reuse, 0x2, P1 ;  /* 0x000000db04097211 */ /* 0x080fe200008f16ff */
[----:B------:R-:W-:Y:S01]  /*9810*/  UIADD3 UR6, UR5, UR7, URZ ;  /* 0x0000000705067290 */ /* 0x000fe2000fffe03f */
[CC--:B------:R-:W-:Y:S01]  /*9820*/  LEA R4, P0, R5.reuse, R218.reuse, 0x2 ;  /* 0x000000da05047211 */ /* 0x0c0fe200078010ff */
[----:B------:R-:W-:Y:S02]  /*9830*/  IMAD.U32 R0, RZ, RZ, UR7 ;  /* 0x00000007ff007e24 */ /* 0x000fe4000f8e00ff */
[----:B------:R-:W-:Y:S01]  /*9840*/  REDG.E.ADD.F32.FTZ.RN.STRONG.GPU desc[UR12][R8.64], R25 ;  /* 0x00000019080079a6 */ /* 0x000fe2000c10f38c */
[-C--:B------:R-:W-:Y:S01]  /*9850*/  LEA.HI.X.SX32 R5, R5, R219.reuse, 0x2, P0 ;  /* 0x000000db05057211 */ /* 0x080fe200000f16ff */
[----:B------:R-:W-:Y:S02]  /*9860*/  UIADD3 UR8, UR5, UR6, URZ ;  /* 0x0000000605087290 */ /* 0x000fe4000fffe03f */
[----:B------:R1:W-:Y:S02]  /*9870*/  REDG.E.ADD.F32.FTZ.RN.STRONG.GPU desc[UR12][R6.64], R26 ;  /* 0x0000001a060079a6 */ /* 0x0003e4000c10f38c */
[----:B------:R-:W-:Y:S02]  /*9880*/  UIADD3 UR7, UR5, UR8, URZ ;  /* 0x0000000805077290 */ /* 0x000fe4000fffe03f */
[----:B------:R2:W-:Y:S04]  /*9890*/  REDG.E.ADD.F32.FTZ.RN.STRONG.GPU desc[UR12][R4.64], R27 ;  /* 0x0000001b040079a6 */ /* 0x0005e8000c10f38c */
[----:B------:R-:W-:Y:S04]  /*98a0*/  REDG.E.ADD.F32.FTZ.RN.STRONG.GPU desc[UR12][R218.64+0x180], R32 ;  /* 0x00018020da0079a6 */ /* 0x000fe8000c10f38c */
[----:B------:R3:W-:Y:S04]  /*98b0*/  REDG.E.ADD.F32.FTZ.RN.STRONG.GPU desc[UR12][R2.64+0x180], R33 ;  /* 0x00018021020079a6 */ /* 0x0007e8000c10f38c */
[----:B------:R-:W-:Y:S01]  /*98c0*/  LDSM.16.MT88.4 R24, [R176+0x2000] ;  /* 0x00200000b018783b */ /* 0x000fe20000004200 */
[----:B-1----:R-:W-:Y:S01]  /*98d0*/  IMAD.U32 R6, RZ, RZ, UR6 ;  /* 0x00000006ff067e24 */ /* 0x002fe2000f8e00ff */
[----:B------:R-:W-:Y:S01]  /*98e0*/  UIADD3 UR6, UR5, UR7, URZ ;  /* 0x0000000705067290 */ /* 0x000fe2000fffe03f */
[----:B------:R-:W-:Y:S01]  /*98f0*/  IMAD.U32 R7, RZ, RZ, UR7 ;  /* 0x00000007ff077e24 */ /* 0x000fe2000f8e00ff */
[----:B------:R-:W-:Y:S01]  /*9900*/  UIADD3 UR7, UR11, -0x1, URZ ;  /* 0xffffffff0b077890 */ /* 0x000fe2000fffe03f */
[CC--:B--2---:R-:W-:Y:S01]  /*9910*/  LEA R4, P0, R0.reuse, R218.reuse, 0x2 ;  /* 0x000000da00047211 */ /* 0x0c4fe200078010ff */
[----:B------:R-:W-:Y:S03]  /*9920*/  UIADD3 UR5, UR5, UR6, URZ ;  /* 0x0000000605057290 */ /* 0x000fe6000fffe03f */
        /* <DEDUP_REMOVED lines=8> */
[-C--:B------:R-:W-:Y:S01]  /*99b0*/  LEA R6, P3, R7, R218.reuse, 0x2 ;  /* 0x000000da07067211 */ /* 0x080fe200078610ff */
[----:B------:R-:W-:Y:S01]  /*99c0*/  REDG.E.ADD.F32.FTZ.RN.STRONG.GPU desc[UR12][R10.64], R35 ;  /* 0x000000230a0079a6 */ /* 0x000fe2000c10f38c */
[-C--:B------:R-:W-:Y:S01]  /*99d0*/  LEA.HI.X.SX32 R9, R0, R219.reuse, 0x2, P0 ;  /* 0x000000db00097211 */ /* 0x080fe200000f16ff */
[----:B------:R-:W-:Y:S01]  /*99e0*/  VIADD R0, R207, 0xffffc000 ;  /* 0xffffc000cf007836 */ /* 0x000fe20000000000 */
[-C--:B------:R-:W-:Y:S01]  /*99f0*/  LEA.HI.X.SX32 R7, R7, R219.reuse, 0x2, P3 ;  /* 0x000000db07077211 */ /* 0x080fe200018f16ff */
[----:B------:R-:W-:Y:S01]  /*9a00*/  LDSM.16.MT88.4 R32, [R206+0x1c800] ;  /* 0x01c80000ce20783b */ /* 0x000fe20000004200 */
[CC--:B------:R-:W-:Y:S01]  /*9a10*/  LEA R2, P0, R3.reuse, R218.reuse, 0x2 ;  /* 0x000000da03027211 */ /* 0x0c0fe200078010ff */
[----:B------:R-:W-:Y:S02]  /*9a20*/  UISETP.NE.U32.AND UP0, UPT, UR5, 0x1, UPT ;  /* 0x000000010500788c */ /* 0x000fe4000bf05070 */
[----:B------:R-:W-:Y:S01]  /*9a30*/  REDG.E.ADD.F32.FTZ.RN.STRONG.GPU desc[UR12][R8.64], R28 ;  /* 0x0000001c080079a6 */ /* 0x000fe2000c10f38c */
[-C--:B------:R-:W-:Y:S01]  /*9a40*/  LEA.HI.X.SX32 R3, R3, R219.reuse, 0x2, P0 ;  /* 0x000000db03037211 */ /* 0x080fe200000f16ff */
[----:B------:R-:W-:Y:S01]  /*9a50*/  UMOV UR11, UR7 ;  /* 0x00000007000b7c82 */ /* 0x000fe20008000000 */
[----:B------:R-:W-:Y:S01]  /*9a60*/  PLOP3.LUT P0, PT, PT, PT, UP2, 0x80, 0x0 ;  /* 0x000000000000781c */ /* 0x000fe20003f0f028 */
[----:B------:R-:W-:Y:S04]  /*9a70*/  REDG.E.ADD.F32.FTZ.RN.STRONG.GPU desc[UR12][R6.64], R29 ;  /* 0x0000001d060079a6 */ /* 0x000fe8000c10f38c */
[----:B------:R-:W-:Y:S01]  /*9a80*/  LDSM.16.MT88.4 R8, [R207] ;  /* 0x00000000cf08783b */ /* 0x000fe20000004200 */
[----:B-1----:R-:W-:Y:S01]  /*9a90*/  IMAD.U32 R5, RZ, RZ, UR6 ;  /* 0x00000006ff057e24 */ /* 0x002fe2000f8e00ff */
[----:B------:R-:W-:Y:S04]  /*9aa0*/  @UP3 UIADD3 UR6, UP1, UR20, -0x100, URZ ;  /* 0xffffff0014063890 */ /* 0x000fe8000ff3e03f */
[C---:B------:R-:W-:Y:S01]  /*9ab0*/  LEA R4, P1, R5.reuse, R218, 0x2 ;  /* 0x000000da05047211 */ /* 0x040fe200078210ff */
[----:B------:R-:W-:Y:S02]  /*9ac0*/  @UP3 UIADD3.X UR5, UR21, -0x1, URZ, UP1, !UPT ;  /* 0xffffffff15053890 */ /* 0x000fe40008ffe43f */
[----:B------:R-:W-:Y:S01]  /*9ad0*/  @UP3 UMOV UR20, UR6 ;  /* 0x0000000600143c82 */ /* 0x000fe20008000000 */
[----:B------:R-:W-:Y:S02]  /*9ae0*/  LEA.HI.X.SX32 R5, R5, R219, 0x2, P1 ;  /* 0x000000db05057211 */ /* 0x000fe400008f16ff */
[----:B------:R-:W-:Y:S01]  /*9af0*/  PLOP3.LUT P1, PT, PT, PT, UP0, 0x80, 0x0 ;  /* 0x000000000000781c */ /* 0x000fe20003f2f008 */
[----:B------:R-:W-:Y:S02]  /*9b00*/  @UP3 UIADD3 UR23, UP0, UR23, -0x100, URZ ;  /* 0xffffff0017173890 */ /* 0x000fe4000ff1e03f */
[----:B------:R-:W-:Y:S01]  /*9b10*/  REDG.E.ADD.F32.FTZ.RN.STRONG.GPU desc[UR12][R4.64], R30 ;  /* 0x0000001e040079a6 */ /* 0x000fe2000c10f38c */
[----:B------:R-:W-:Y:S01]  /*9b20*/  @UP3 UMOV UR21, UR5 ;  /* 0x0000000500153c82 */ /* 0x000fe20008000000 */
        /* <DEDUP_REMOVED lines=148> */
[----:B------:R-:W-:Y:S01]  /*a470*/  STS [R251], R60 ;  /* 0x0000003cfb007388 */ /* 0x000fe20000000800 */
[----:B------:R-:W-:Y:S01]  /*a480*/  FMUL.FTZ R29, R43, UR6 ;  /* 0x000000062b1d7c20 */ /* 0x000fe20008410000 */
[----:B------:R-:W-:Y:S01]  /*a490*/  FMUL.FTZ R170, R44, UR6 ;  /* 0x000000062caa7c20 */ /* 0x000fe20008410000 */
[----:B------:R-:W-:Y:S01]  /*a4a0*/  FMUL.FTZ R126, R126, UR5 ;  /* 0x000000057e7e7c20 */ /* 0x000fe20008410000 */
[----:B------:R-:W-:Y:S01]  /*a4b0*/  STS [R251+0x400], R59 ;  /* 0x0004003bfb007388 */ /* 0x000fe20000000800 */
        /* <DEDUP_REMOVED lines=66> */
[----:B------:R-:W-:Y:S01]  /*a8e0*/  FMUL.FTZ R20, R65, UR6 ;  /* 0x0000000641147c20 */ /* 0x000fe20008410000 */
[----:B------:R-:W-:Y:S01]  /*a8f0*/  F2FP.BF16.F32.PACK_AB R28, R28, R172 ;  /* 0x000000ac1c1c723e */ /* 0x000fe200000010ff */
[----:B------:R-:W-:Y:S01]  /*a900*/  FMUL.FTZ R66, R66, UR6 ;  /* 0x0000000642427c20 */ /* 0x000fe20008410000 */
[----:B------:R-:W-:Y:S01]  /*a910*/  F2FP.BF16.F32.PACK_AB R27, R27, R171 ;  /* 0x000000ab1b1b723e */ /* 0x000fe200000010ff */
[----:B------:R-:W-:Y:S01]  /*a920*/  FMUL.FTZ R19, R67, UR6 ;  /* 0x0000000643137c20 */ /* 0x000fe20008410000 */
[----:B------:R-:W-:-:S02]  /*a930*/  F2FP.BF16.F32.PACK_AB R30, R30, R174 ;  /* 0x000000ae1e1e723e */ /* 0x000fc400000010ff */
        /* <DEDUP_REMOVED lines=56> */
[----:B------:R-:W-:Y:S01]  /*acc0*/  F2FP.BF16.F32.PACK_AB R7, R7, R86 ;  /* 0x000000560707723e */ /* 0x000fe200000010ff */
[----:B------:R-:W-:Y:S01]  /*acd0*/  @UP0 UIADD3 UR5, UR28, UR36, URZ ;  /* 0x000000241c050290 */ /* 0x000fe2000fffe03f */
[----:B------:R-:W-:Y:S01]  /*ace0*/  F2FP.BF16.F32.PACK_AB R4, R4, R96 ;  /* 0x000000600404723e */ /* 0x000fe200000010ff */
[----:B------:R-:W-:Y:S01]  /*acf0*/  @UP0 ULDC.64 UR6, c[0x0][0x450] ;  /* 0x0001140000060ab9 */ /* 0x000fe20000000a00 */
[----:B------:R-:W-:Y:S02]  /*ad00*/  F2FP.BF16.F32.PACK_AB R3, R3, R98 ;  /* 0x000000620303723e */ /* 0x000fe400000010ff */
[----:B------:R-:W-:Y:S02]  /*ad10*/  F2FP.BF16.F32.PACK_AB R6, R6, R88 ;  /* 0x000000580606723e */ /* 0x000fe400000010ff */
[----:B------:R-:W-:Y:S02]  /*ad20*/  F2FP.BF16.F32.PACK_AB R5, R5, R90 ;  /* 0x0000005a0505723e */ /* 0x000fe400000010ff */
[----:B------:R-:W-:-:S02]  /*ad30*/  F2FP.BF16.F32.PACK_AB R2, R2, R92 ;  /* 0x0000005c0202723e */ /* 0x000fc400000010ff */
[----:B------:R-:W-:Y:S02]  /*ad40*/  F2FP.BF16.F32.PACK_AB R0, R0, R94 ;  /* 0x0000005e0000723e */ /* 0x000fe400000010ff */
[----:B------:R-:W-:Y:S01]  /*ad50*/  PLOP3.LUT P0, PT, PT, PT, UP0, 0x80, 0x0 ;  /* 0x000000000000781c */ /* 0x000fe20003f0f008 */
        /* <DEDUP_REMOVED lines=65> */
[----:B------:R1:W-:Y:S02]  /*b170*/  STS [R180+0xe400], R0 ;  /* 0x00e40000b4007388 */ /* 0x0003e40000000800 */
[----:B-1----:R-:W-:-:S04]  /*b180*/  SHF.L.U32 R0, R237, 0x6, RZ ;  /* 0x00000006ed007819 */ /* 0x002fc800000006ff */
[----:B------:R-:W-:-:S04]  /*b190*/  LOP3.LUT R0, R0, 0x1c0, RZ, 0xc0, !PT ;  /* 0x000001c000007812 */ /* 0x000fc800078ec0ff */
[----:B------:R-:W-:Y:S02]  /*b1a0*/  LOP3.LUT R2, R0, 0x38, R230, 0xf8, !PT ;  /* 0x0000003800027812 */ /* 0x000fe400078ef8e6 */
[----:B------:R-:W-:Y:S01]  /*b1b0*/  SHF.R.U32.HI R0, RZ, 0x3, R0 ;  /* 0x00000003ff007819 */ /* 0x000fe20000011600 */
[----:B------:R-:W-:Y:S06]  /*b1c0*/  @P0 BRA `(.L_x_696) ;  /* 0x0000000000340947 */ /* 0x000fec0003800000 */
        /* <DEDUP_REMOVED lines=13> */
.L_x_696:
[----:B------:R-:W-:Y:S01]  /*b2a0*/  @UP0 UIADD3 UR14, UR28, UR36, URZ ;  /* 0x000000241c0e0290 */ /* 0x000fe2000fffe03f */
[----:B------:R-:W-:Y:S01]  /*b2b0*/  LOP3.LUT R0, R2, R0, RZ, 0x3c, !PT ;  /* 0x0000000002007212 */ /* 0x000fe200078e3cff */
[----:B------:R-:W-:Y:S01]  /*b2c0*/  @UP0 ULDC.64 UR8, c[0x0][0x458] ;  /* 0x0001160000080ab9 */ /* 0x000fe20000000a00 */
[----:B------:R-:W-:Y:S02]  /*b2d0*/  USHF.L.U32 UR5, UR19, 0x7, URZ ;  /* 0x0000000713057899 */ /* 0x000fe4000800063f */
[----:B------:R-:W-:Y:S01]  /*b2e0*/  @UP0 UIMAD.WIDE.U32 UR10, UR14, UR8, URZ ;  /* 0x000000080e0a02a5 */ /* 0x000fe2000f8e003f */
[----:B------:R-:W-:Y:S01]  /*b2f0*/  IMAD R0, R247, 0x200, R0 ;  /* 0x00000200f7007824 */ /* 0x000fe200078e0200 */
[----:B------:R-:W-:-:S04]  /*b300*/  @UP0 UIMAD UR14, UR14, UR9, URZ ;  /* 0x000000090e0e02a4 */ /* 0x000fc8000f8e023f */
[----:B------:R-:W-:Y:S01]  /*b310*/  @UP0 UIADD3 UR18, UR11, UR14, URZ ;  /* 0x0000000e0b120290 */ /* 0x000fe2000fffe03f */
[----:B------:R-:W-:Y:S01]  /*b320*/  LEA R0, R0, UR4, 0x1 ;  /* 0x0000000400007c11 */ /* 0x000fe2000f8e08ff */
[----:B------:R-:W-:Y:S01]  /*b330*/  @UP0 UMOV UR17, UR10 ;  /* 0x0000000a00110c82 */ /* 0x000fe20008000000 */
[----:B------:R-:W-:Y:S09]  /*b340*/  @P0 BRA `(.L_x_697) ;  /* 0x0000000000340947 */ /* 0x000ff20003800000 */
        /* <DEDUP_REMOVED lines=13> */
.L_x_697:
[----:B------:R-:W-:Y:S01]  /*b420*/  BAR.SYNC.DEFER_BLOCKING 0x0 ;  /* 0x0000000000007b1d */ /* 0x000fe20000010000 */
[----:B------:R-:W-:Y:S01]  /*b430*/  USHF.R.S32.HI UR10, URZ, 0x1f, UR5 ;  /* 0x0000001f3f0a7899 */ /* 0x000fe20008011405 */
[--C-:B------:R-:W-:Y:S01]  /*b440*/  SHF.R.S32.HI R9, RZ, 0x1f, R230.reuse ;  /* 0x0000001fff097819 */ /* 0x100fe200000114e6 */
[----:B------:R-:W-:Y:S01]  /*b450*/  IMAD.U32 R2, RZ, RZ, UR6 ;  /* 0x00000006ff027e24 */ /* 0x000fe2000f8e00ff */
[----:B------:R-:W-:Y:S01]  /*b460*/  UIMAD UR16, UR19, -0x80, UR16 ;  /* 0xffffff80131078a4 */ /* 0x000fe2000f8e0210 */
[----:B------:R-:W-:Y:S01]  /*b470*/  IMAD.MOV.U32 R8, RZ, RZ, R230 ;  /* 0x000000ffff087224 */ /* 0x000fe200078e00e6 */
[----:B------:R-:W-:Y:S01]  /*b480*/  UIMAD UR11, UR10, UR6, URZ ;  /* 0x000000060a0b72a4 */ /* 0x000fe2000f8e023f */
[C---:B------:R-:W-:Y:S01]  /*b490*/  VIADD R4, R237.reuse, 0x20 ;  /* 0x00000020ed047836 */ /* 0x040fe20000000000 */
[----:B------:R-:W-:Y:S01]  /*b4a0*/  USHF.R.S32.HI UR22, URZ, 0x1f, UR56 ;  /* 0x0000001f3f167899 */ /* 0x000fe20008011438 */
[----:B------:R-:W-:Y:S01]  /*b4b0*/  IMAD.WIDE.U32 R2, R2, UR5, R8 ;  /* 0x0000000502027c25 */ /* 0x000fe2000f8e0008 */
[----:B------:R-:W-:Y:S01]  /*b4c0*/  UIMAD UR11, UR5, UR7, UR11 ;  /* 0x00000007050b72a4 */ /* 0x000fe2000f8e020b */
[C---:B------:R-:W-:Y:S01]  /*b4d0*/  ISETP.GE.AND P5, PT, R237.reuse, UR16, PT ;  /* 0x00000010ed007c0c */ /* 0x040fe2000bfa6270 */
[----:B------:R-:W-:Y:S01]  /*b4e0*/  ULDC.64 UR14, c[0x0][0x468] ;  /* 0x00011a00000e7ab9 */ /* 0x000fe20000000a00 */
[----:B------:R-:W-:Y:S01]  /*b4f0*/  ISETP.GE.AND P4, PT, R4, UR16, PT ;  /* 0x0000001004007c0c */ /* 0x000fe2000bf86270 */
[----:B------:R-:W-:Y:S01]  /*b500*/  BSSY B0, `(.L_x_698) ;  /* 0x0000028000007945 */ /* 0x000fe20003800000 */
[----:B------:R-:W-:Y:S01]  /*b510*/  IADD3 R2, P0, R2, UR20, RZ ;  /* 0x0000001402027c10 */ /* 0x000fe2000ff1e0ff */
[----:B------:R-:W-:Y:S01]  /*b520*/  IMAD.U32 R4, RZ, RZ, UR11 ;  /* 0x0000000bff047e24 */ /* 0x000fe2000f8e00ff */
[----:B------:R-:W-:Y:S01]  /*b530*/  UIMAD UR11, UR22, UR14, URZ ;  /* 0x0000000e160b72a4 */ /* 0x000fe2000f8e023f */
[----:B------:R-:W-:Y:S01]  /*b540*/  IADD3 R5, R237, 0x40, RZ ;  /* 0x00000040ed057810 */ /* 0x000fe20007ffe0ff */
[----:B------:R-:W-:Y:S01]  /*b550*/  VIADD R20, R230, 0x40 ;  /* 0x00000040e6147836 */ /* 0x000fe20000000000 */
[----:B------:R-:W-:Y:S01]  /*b560*/  SHF.R.S32.HI R21, RZ, 0x1f, R237 ;  /* 0x0000001fff157819 */ /* 0x000fe200000114ed */
[----:B------:R-:W-:Y:S01]  /*b570*/  UIMAD UR15, UR56, UR15, UR11 ;  /* 0x0000000f380f72a4 */ /* 0x000fe2000f8e020b */
[----:B------:R-:W-:Y:S01]  /*b580*/  IADD3.X R3, R3, UR21, R4, P0, !PT ;  /* 0x0000001503037c10 */ /* 0x000fe200087fe404 */
[----:B------:R1:W2:Y:S01]  /*b590*/  LDS.128 R28, [R0+0xd000] ;  /* 0x00d00000001c7984 */ /* 0x0002a20000000c00 */
[----:B------:R-:W-:-:S02]  /*b5a0*/  MOV R4, UR14 ;  /* 0x0000000e00047c02 */ /* 0x000fc40008000f00 */
[----:B------:R-:W-:Y:S01]  /*b5b0*/  ISETP.GE.AND P3, PT, R5, UR16, PT ;  /* 0x0000001005007c0c */ /* 0x000fe2000bf66270 */
[----:B------:R1:W3:Y:S01]  /*b5c0*/  LDS.128 R24, [R0+0x11000] ;  /* 0x0110000000187984 */ /* 0x0002e20000000c00 */
[----:B------:R-:W-:Y:S02]  /*b5d0*/  VIADD R5, R237, 0x60 ;  /* 0x00000060ed057836 */ /* 0x000fe40000000000 */
[----:B------:R-:W-:Y:S01]  /*b5e0*/  IMAD.WIDE.U32 R2, R4, UR56, R2 ;  /* 0x0000003804027c25 */ /* 0x000fe2000f8e0002 */
[----:B------:R1:W4:Y:S02]  /*b5f0*/  LDS.128 R36, [R0+0x15000] ;  /* 0x0150000000247984 */ /* 0x0003240000000c00 */
[----:B------:R-:W-:Y:S02]  /*b600*/  ISETP.GE.AND P2, PT, R5, UR16, PT ;  /* 0x0000001005007c0c */ /* 0x000fe4000bf46270 */
[----:B------:R1:W1:Y:S01]  /*b610*/  LDS.128 R44, [R0+0x16000] ;  /* 0x01600000002c7984 */ /* 0x0002620000000c00 */
[----:B------:R-:W-:-:S03]  /*b620*/  IADD3 R10, R3, UR15, RZ ;  /* 0x0000000f030a7c10 */ /* 0x000fc6000fffe0ff */
        /* <DEDUP_REMOVED lines=21> */
.L_x_699:
[----:B------:R-:W-:Y:S05]  /*b780*/  BSYNC B0 ;  /* 0x0000000000007941 */ /* 0x000fea0003800000 */
.L_x_698:
        /* <DEDUP_REMOVED lines=17> */
[----:B---3--:R2:W-:Y:S02]  /*b8a0*/  @!P0 STG.E.128 desc[UR12][R4.64+0x80], R24 ;  /* 0x0000801804008986 */ /* 0x0085e4000c101d0c */
.L_x_701:
[----:B------:R-:W-:Y:S05]  /*b8b0*/  BSYNC B0 ;  /* 0x0000000000007941 */ /* 0x000fea0003800000 */
.L_x_700:
[----:B--2---:R2:W1:Y:S01]  /*b8c0*/  LDS.128 R16, [R0+0xe000] ;  /* 0x00e0000000107984 */ /* 0x0044620000000c00 */
        /* <DEDUP_REMOVED lines=17> */
[----:B-1----:R1:W-:Y:S04]  /*b9e0*/  @!P1 STG.E.128 desc[UR12][R4.64], R16 ;  /* 0x0000001004009986 */ /* 0x0023e8000c101d0c */
[----:B------:R1:W-:Y:S02]  /*b9f0*/  @!P0 STG.E.128 desc[UR12][R4.64+0x80], R12 ;  /* 0x0000800c04008986 */ /* 0x0003e4000c101d0c */
.L_x_703:
[----:B------:R-:W-:Y:S05]  /*ba00*/  BSYNC B0 ;  /* 0x0000000000007941 */ /* 0x000fea0003800000 */
.L_x_702:
[----:B-1----:R1:W1:Y:S01]  /*ba10*/  LDS.128 R16, [R0+0xf000] ;  /* 0x00f0000000107984 */ /* 0x0022620000000c00 */
[----:B------:R-:W-:Y:S03]  /*ba20*/  BSSY B0, `(.L_x_704) ;  /* 0x0000012000007945 */ /* 0x000fe60003800000 */
[----:B------:R1:W1:Y:S01]  /*ba30*/  LDS.128 R12, [R0+0x13000] ;  /* 0x01300000000c7984 */ /* 0x0002620000000c00 */
        /* <DEDUP_REMOVED lines=9> */
[----:B------:R-:W-:-:S04]  /*bad0*/  IMAD.WIDE.U32 R4, R6, UR6, R2 ;  /* 0x0000000606047c25 */ /* 0x000fc8000f8e0002 */
[----:B------:R-:W-:Y:S01]  /*bae0*/  IMAD R3, R6, UR7, R7 ;  /* 0x0000000706037c24 */ /* 0x000fe2000f8e0207 */
[----:B------:R-:W-:-:S03]  /*baf0*/  LEA R2, P6, R4, UR14, 0x1 ;  /* 0x0000000e04027c11 */ /* 0x000fc6000f8c08ff */
[----:B------:R-:W-:-:S05]  /*bb00*/  IMAD.IADD R3, R3, 0x1, R5 ;  /* 0x0000000103037824 */ /* 0x000fca00078e0205 */
[----:B------:R-:W-:-:S05]  /*bb10*/  LEA.HI.X R3, R4, UR15, R3, 0x1, P6 ;  /* 0x0000000f04037c11 */ /* 0x000fca000b0f0c03 */
[----:B-1----:R1:W-:Y:S04]  /*bb20*/  @!P1 STG.E.128 desc[UR12][R2.64], R16 ;  /* 0x0000001002009986 */ /* 0x0023e8000c101d0c */
[----:B------:R1:W-:Y:S02]  /*bb30*/  @!P0 STG.E.128 desc[UR12][R2.64+0x80], R12 ;  /* 0x0000800c02008986 */ /* 0x0003e4000c101d0c */
.L_x_705:
[----:B------:R-:W-:Y:S05]  /*bb40*/  BSYNC B0 ;  /* 0x0000000000007941 */ /* 0x000fea0003800000 */
.L_x_704:
[----:B-1----:R-:W-:Y:S01]  /*bb50*/  IMAD.U32 R2, RZ, RZ, UR8 ;  /* 0x00000008ff027e24 */ /* 0x002fe2000f8e00ff */
[----:B------:R-:W-:Y:S01]  /*bb60*/  UIMAD UR10, UR10, UR8, URZ ;  /* 0x000000080a0a72a4 */ /* 0x000fe2000f8e023f */
[----:B------:R-:W1:Y:S01]  /*bb70*/  LDS.128 R16, [R0+0x14000] ;  /* 0x0140000000107984 */ /* 0x000e620000000c00 */
        /* <DEDUP_REMOVED lines=27> */
[----:B-1----:R2:W-:Y:S04]  /*bd30*/  @!P1 STG.E.128 desc[UR12][R4.64], R16 ;  /* 0x0000001004009986 */ /* 0x0025e8000c101d0c */
[----:B------:R2:W-:Y:S02]  /*bd40*/  @!P0 STG.E.128 desc[UR12][R4.64+0x80], R12 ;  /* 0x0000800c04008986 */ /* 0x0005e4000c101d0c */
.L_x_707:
[----:B------:R-:W-:Y:S05]  /*bd50*/  BSYNC B0 ;  /* 0x0000000000007941 */ /* 0x000fea0003800000 */
.L_x_706:
        /* <DEDUP_REMOVED lines=16> */
[----:B----4-:R2:W-:Y:S04]  /*be60*/  @!P1 STG.E.128 desc[UR12][R4.64], R36 ;  /* 0x0000002404009986 */ /* 0x0105e8000c101d0c */
[----:B------:R2:W-:Y:S02]  /*be70*/  @!P0 STG.E.128 desc[UR12][R4.64+0x80], R32 ;  /* 0x0000802004008986 */ /* 0x0005e4000c101d0c */
.L_x_709:
[----:B------:R-:W-:Y:S05]  /*be80*/  BSYNC B0 ;  /* 0x0000000000007941 */ /* 0x000fea0003800000 */
.L_x_708:
        /* <DEDUP_REMOVED lines=17> */
[----:B------:R2:W-:Y:S02]  /*bfa0*/  @!P0 STG.E.128 desc[UR12][R4.64+0x80], R40 ;  /* 0x0000802804008986 */ /* 0x0005e4000c101d0c */
.L_x_711:
[----:B------:R-:W-:Y:S05]  /*bfb0*/  BSYNC B0 ;  /* 0x0000000000007941 */ /* 0x000fea0003800000 */
.L_x_710:
        /* <DEDUP_REMOVED lines=16> */
.L_x_666:
[----:B------:R-:W-:Y:S05]  /*c0c0*/  BSYNC B1 ;  /* 0x0000000000017941 */ /* 0x000fea0003800000 */
.L_x_644:
        /* <DEDUP_REMOVED lines=11> */
.L_x_712:
[----:B------:R-:W-:Y:S05]  /*c180*/  EXIT ;  /* 0x000000000000794d */ /* 0x000fea0003800000 */
.L_x_714:
        /* <DEDUP_REMOVED lines=15> */
.L_x_1086:


//--------------------- .text._ZN5flash44flash_bwd_dq_dk_dv_loop_seqk_parallel_kernelI23Flash_bwd_kernel_traitsILi128ELi64ELi128ELi8ELi2ELi4ELi2ELb0ELb0EN7cutlass10bfloat16_tE19Flash_kernel_traitsILi128ELi64ELi128ELi8ES3_EELb0ELb1ELb0ELb0ELb0ELb0ELb1EEEvNS_16Flash_bwd_paramsE --------------------------
	.section	.text._ZN5flash44flash_bwd_dq_dk_dv_loop_seqk_parallel_kernelI23Flash_bwd_kernel_traitsILi128ELi64ELi128ELi8ELi2ELi4ELi2ELb0ELb0EN7cutlass10bfloat16_tE19Flash_kernel_traitsILi128ELi64ELi128ELi8ES3_EELb0ELb1ELb0ELb0ELb0ELb0ELb1EEEvNS_16Flash_bwd_paramsE,"ax",@progbits
	.align	128
        .global         _ZN5flash44flash_bwd_dq_dk_dv_loop_seqk_parallel_kernelI23Flash_bwd_kernel_traitsILi128ELi64ELi128ELi8ELi2ELi4ELi2ELb0ELb0EN7cutlass10bfloat16_tE19Flash_kernel_traitsILi128ELi64ELi128ELi8ES3_EELb0ELb1ELb0ELb0ELb0ELb0ELb1EEEvNS_16Flash_bwd_paramsE
        .type           _ZN5flash44flash_bwd_dq_dk_dv_loop_seqk_parallel_kernelI23Flash_bwd_kernel_traitsILi128ELi64ELi128ELi8ELi2ELi4ELi2ELb0ELb0EN7cutlass10bfloat16_tE19Flash_kernel_traitsILi128ELi64ELi128ELi8ES3_EELb0ELb1ELb0ELb0ELb0ELb0ELb1EEEvNS_16Flash_bwd_paramsE,@function
        .size           _ZN5flash44flash_bwd_dq_dk_dv_loop_seqk_parallel_kernelI23Flash_bwd_kernel_traitsILi128ELi64ELi128ELi8ELi2ELi4ELi2ELb0ELb0EN7cutlass10bfloat16_tE19Flash_kernel_traitsILi128ELi64ELi128ELi8ES3_EELb0ELb1ELb0ELb0ELb0ELb0ELb1EEEvNS_16Flash_bwd_paramsE,(.L_x_1087 - _ZN5flash44flash_bwd_dq_dk_dv_loop_seqk_parallel_kernelI23Flash_bwd_kernel_traitsILi128ELi64ELi128ELi8ELi2ELi4ELi2ELb0ELb0EN7cutlass10bfloat16_tE19Flash_kernel_traitsILi128ELi64ELi128ELi8ES3_EELb0ELb1ELb0ELb0ELb0ELb0ELb1EEEvNS_16Flash_bwd_paramsE)
        .other          _ZN5flash44flash_bwd_dq_dk_dv_loop_seqk_parallel_kernelI23Flash_bwd_kernel_traitsILi128ELi64ELi128ELi8ELi2ELi4ELi2ELb0ELb0EN7cutlass10bfloat16_tE19Flash_kernel_traitsILi128ELi64ELi128ELi8ES3_EELb0ELb1ELb0ELb0ELb0ELb0ELb1EEEvNS_16Flash_bwd_paramsE,@"STO_CUDA_ENTRY STV_DEFAULT"
_ZN5flash44flash_bwd_dq_dk_dv_loop_seqk_parallel_kernelI23Flash_bwd_kernel_traitsILi128ELi64ELi128ELi8ELi2ELi4ELi2ELb0ELb0EN7cutlass10bfloat16_tE19Flash_kernel_traitsILi128ELi64ELi128ELi8ES3_EELb0ELb1ELb0ELb0ELb0ELb0ELb1EEEvNS_16Flash_bwd_paramsE:
.text._ZN5flash44flash_bwd_dq_dk_dv_loop_seqk_parallel_kernelI23Flash_bwd_kernel_traitsILi128ELi64ELi128ELi8ELi2ELi4ELi2ELb0ELb0EN7cutlass10bfloat16_tE19Flash_kernel_traitsILi128ELi64ELi128ELi8ES3_EELb0ELb1ELb0ELb0ELb0ELb0ELb1EEEvNS_16Flash_bwd_paramsE:
        /* <DEDUP_REMOVED lines=15> */
[----:B------:R-:W-:-:S05]  /*00f0*/  UMOV UR61, 0xffffc000 ;  /* 0xffffc000003d7882 */ /* 0x000fca0000000000 */
[----:B------:R-:W3:Y:S08]  /*0100*/  S2UR UR58, SR_CTAID.Z ;  /* 0x00000000003a79c3 */ /* 0x000ef00000002700 */
[----:B------:R-:W4:Y:S01]  /*0110*/  S2UR UR48, SR_CTAID.Y ;  /* 0x00000000003079c3 */ /* 0x000f220000002600 */
[----:B--2---:R-:W-:Y:S01]  /*0120*/  ULEA UR4, UR4, UR5, 0x18 ;  /* 0x0000000504047291 */ /* 0x004fe2000f8ec03f */
[----:B-1----:R-:W-:Y:S01]  /*0130*/  SHF.R.S32.HI R16, RZ, 0x1f, R15 ;  /* 0x0000001fff107819 */ /* 0x002fe2000001140f */
[----:B---3--:R-:W-:-:S03]  /*0140*/  USHF.R.S32.HI UR6, URZ, 0x1f, UR58 ;  /* 0x0000001f3f067899 */ /* 0x008fc6000801143a */
        /* <DEDUP_REMOVED lines=26> */
[C---:B------:R-:W-:Y:S02]  /*02f0*/  IMAD.IADD R0, R15.reuse, 0x1, -R0 ;  /* 0x000000010f007824 */ /* 0x040fe400078e0a00 */
[----:B------:R-:W-:Y:S02]  /*0300*/  IMAD.SHL.U32 R5, R4, 0x40, RZ ;  /* 0x0000004004057824 */ /* 0x000fe400078e00ff */
[C---:B------:R-:W-:Y:S01]  /*0310*/  IMAD.IADD R2, R15.reuse, 0x1, -R2 ;  /* 0x000000010f027824 */ /* 0x040fe200078e0a02 */
[C---:B------:R-:W-:Y:S01]  /*0320*/  LOP3.LUT P4, RZ, R0.reuse, 0x2, RZ, 0xc0, !PT ;  /* 0x0000000200ff7812 */ /* 0x040fe2000788c0ff */
        /* <DEDUP_REMOVED lines=17> */
[----:B------:R-:W-:Y:S02]  /*0440*/  LOP3.LUT R6, R2, 0x8, R213, 0xf8, !PT ;  /* 0x0000000802067812 */ /* 0x000fe400078ef8d5 */
[----:B------:R-:W-:-:S02]  /*0450*/  LEA.HI R17, R10, R4, RZ, 0x2 ;  /* 0x000000040a117211 */ /* 0x000fc400078f10ff */
[----:B------:R-:W-:Y:S01]  /*0460*/  SHF.R.S32.HI R0, RZ, 0x6, R5 ;  /* 0x00000006ff007819 */ /* 0x000fe20000011405 */
[----:B------:R-:W-:Y:S01]  /*0470*/  IMAD.SHL.U32 R5, R9, 0x200, RZ ;  /* 0x0000020009057824 */ /* 0x000fe200078e00ff */
[----:B------:R-:W-:Y:S02]  /*0480*/  LOP3.LUT R213, R3, 0x8, R213, 0xf8, !PT ;  /* 0x0000000803d57812 */ /* 0x000fe400078ef8d5 */
[----:B------:R-:W-:Y:S01]  /*0490*/  SHF.R.U32.HI R209, RZ, 0x3, R3 ;  /* 0x00000003ffd17819 */ /* 0x000fe20000011603 */
[C---:B------:R-:W-:Y:S01]  /*04a0*/  IMAD R3, R0.reuse, 0x800, R5 ;  /* 0x0000080000037824 */ /* 0x040fe200078e0205 */
[----:B------:R-:W-:Y:S01]  /*04b0*/  LOP3.LUT R4, R7, 0x1, RZ, 0xc0, !PT ;  /* 0x0000000107047812 */ /* 0x000fe200078ec0ff */
[----:B------:R-:W-:Y:S01]  /*04c0*/  IMAD.SHL.U32 R10, R0, 0x8, RZ ;  /* 0x00000008000a7824 */ /* 0x000fe200078e00ff */
[----:B------:R-:W-:Y:S02]  /*04d0*/  LOP3.LUT R2, R18, 0x7ffffffc, RZ, 0xc0, !PT ;  /* 0x7ffffffc12027812 */ /* 0x000fe400078ec0ff */
[----:B------:R-:W-:-:S02]  /*04e0*/  LOP3.LUT R213, R213, R209, RZ, 0x3c, !PT ;  /* 0x000000d1d5d57212 */ /* 0x000fc400078e3cff */
[----:B------:R-:W-:Y:S01]  /*04f0*/  ISETP.NE.U32.AND P0, PT, R4, 0x1, PT ;  /* 0x000000010400780c */ /* 0x000fe20003f05070 */
[----:B------:R-:W-:Y:S01]  /*0500*/  IMAD.SHL.U32 R4, R9, 0x20, RZ ;  /* 0x0000002009047824 */ /* 0x000fe200078e00ff */
[----:B------:R-:W-:Y:S01]  /*0510*/  LEA.HI R16, R16, R15, RZ, 0x7 ;  /* 0x0000000f10107211 */ /* 0x000fe200078f38ff */
[----:B------:R-:W-:Y:S01]  /*0520*/  IMAD.IADD R2, R15, 0x1, -R2 ;  /* 0x000000010f027824 */ /* 0x000fe200078e0a02 */
[----:B------:R-:W-:Y:S01]  /*0530*/  R2P PR, R7, 0x6 ;  /* 0x0000000607007804 */ /* 0x000fe20000000000 */
[----:B------:R-:W-:Y:S01]  /*0540*/  IMAD.IADD R213, R3, 0x1, R213 ;  /* 0x0000000103d57824 */ /* 0x000fe200078e02d5 */
[----:B------:R-:W-:Y:S01]  /*0550*/  LOP3.LUT R4, R4, 0x20, RZ, 0xc0, !PT ;  /* 0x0000002004047812 */ /* 0x000fe200078ec0ff */
[----:B------:R-:W-:Y:S01]  /*0560*/  IMAD.SHL.U32 R3, R2, 0x2, RZ ;  /* 0x0000000202037824 */ /* 0x000fe200078e00ff */
[----:B------:R-:W-:Y:S01]  /*0570*/  SHF.R.S32.HI R2, RZ, 0x7, R16 ;  /* 0x00000007ff027819 */ /* 0x000fe20000011410 */
[----:B------:R-:W-:Y:S01]  /*0580*/  IMAD.SHL.U32 R15, R15, 0x2, RZ ;  /* 0x000000020f0f7824 */ /* 0x000fe200078e00ff */
[----:B------:R-:W-:Y:S01]  /*0590*/  LOP3.LUT R208, R4, 0x18, R10, 0xf8, !PT ;  /* 0x0000001804d07812 */ /* 0x000fe200078ef80a */
[----:B------:R-:W-:Y:S01]  /*05a0*/  IMAD R11, R11, 0x400, R3 ;  /* 0x000004000b0b7824 */ /* 0x000fe200078e0203 */
[----:B------:R-:W-:Y:S01]  /*05b0*/  LOP3.LUT R209, R5, R6, R209, 0xf6, !PT ;  /* 0x0000000605d17212 */ /* 0x000fe200078ef6d1 */
[----:B------:R-:W-:Y:S01]  /*05c0*/  IMAD R10, R2, 0x1000, R3 ;  /* 0x00001000020a7824 */ /* 0x000fe200078e0203 */
[----:B------:R-:W-:Y:S01]  /*05d0*/  SEL R232, R232, 0x10, !P0 ;  /* 0x00000010e8e87807 */ /* 0x000fe20004000000 */
[----:B------:R-:W-:Y:S01]  /*05e0*/  IMAD.SHL.U32 R3, R2, 0x8, RZ ;  /* 0x0000000802037824 */ /* 0x000fe200078e00ff */
[----:B------:R-:W-:Y:S01]  /*05f0*/  LEA R209, R209, UR4, 0x1 ;  /* 0x00000004d1d17c11 */ /* 0x000fe2000f8e08ff */
[----:B------:R-:W-:-:S02]  /*0600*/  IMAD.SHL.U32 R2, R7, 0x40, RZ ;  /* 0x0000004007027824 */ /* 0x000fc400078e00ff */
[C---:B------:R-:W-:Y:S02]  /*0610*/  IMAD R7, R0.reuse, 0x200, R8 ;  /* 0x0000020000077824 */ /* 0x040fe400078e0208 */
[----:B------:R-:W-:Y:S01]  /*0620*/  IMAD.SHL.U32 R4, R0, 0x20, RZ ;  /* 0x0000002000047824 */ /* 0x000fe200078e00ff */
[----:B------:R-:W-:Y:S01]  /*0630*/  LOP3.LUT R0, R2, 0x1c0, RZ, 0xc0, !PT ;  /* 0x000001c002007812 */ /* 0x000fe200078ec0ff */
[----:B------:R-:W-:Y:S01]  /*0640*/  IMAD.SHL.U32 R5, R9, 0x10, RZ ;  /* 0x0000001009057824 */ /* 0x000fe200078e00ff */
[----:B------:R-:W-:Y:S01]  /*0650*/  LOP3.LUT R2, R3, 0x8, RZ, 0xc0, !PT ;  /* 0x0000000803027812 */ /* 0x000fe200078ec0ff */
[----:B------:R1:W-:Y:S01]  /*0660*/  STL [R1+0x20], R7 ;  /* 0x0000200701007387 */ /* 0x0003e20000100800 */
[----:B------:R-:W-:Y:S01]  /*0670*/  LOP3.LUT R6, R4, 0x6, R15, 0xf8, !PT ;  /* 0x0000000604067812 */ /* 0x000fe200078ef80f */
[----:B------:R-:W-:Y:S01]  /*0680*/  IMAD.SHL.U32 R213, R213, 0x2, RZ ;  /* 0x00000002d5d57824 */ /* 0x000fe200078e00ff */
[----:B------:R-:W-:Y:S02]  /*0690*/  SHF.R.U32.HI R3, RZ, 0x3, R0 ;  /* 0x00000003ff037819 */ /* 0x000fe40000011600 */
[----:B------:R-:W-:Y:S01]  /*06a0*/  LOP3.LUT R4, R0, 0x20, R4, 0xf8, !PT ;  /* 0x0000002000047812 */ /* 0x000fe200078ef804 */
[----:B------:R2:W-:Y:S01]  /*06b0*/  STL [R1+0x40], R6 ;  /* 0x0000400601007387 */ /* 0x0005e20000100800 */
[----:B------:R-:W-:Y:S01]  /*06c0*/  LOP3.LUT R8, R2, 0x10, R5, 0xf8, !PT ;  /* 0x0000001002087812 */ /* 0x000fe200078ef805 */
[----:B------:R-:W-:-:S05]  /*06d0*/  IMAD.SHL.U32 R5, R14, 0x40, RZ ;  /* 0x000000400e057824 */ /* 0x000fca00078e00ff */
[----:B------:R-:W-:Y:S02]  /*06e0*/  LOP3.LUT R5, R5, 0x1c0, RZ, 0xc0, !PT ;  /* 0x000001c005057812 */ /* 0x000fe400078ec0ff */
[----:B-1----:R-:W-:Y:S01]  /*06f0*/  LOP3.LUT R7, R3, R0, R2, 0x1e, !PT ;  /* 0x0000000003077212 */ /* 0x002fe200078e1e02 */
[----:B------:R-:W-:Y:S01]  /*0700*/  IMAD R0, R13, 0x400, R10 ;  /* 0x000004000d007824 */ /* 0x000fe200078e020a */
[----:B------:R-:W-:Y:S01]  /*0710*/  LOP3.LUT R3, R4, R3, RZ, 0x3c, !PT ;  /* 0x0000000304037212 */ /* 0x000fe200078e3cff */
[----:B------:R-:W-:Y:S01]  /*0720*/  IMAD.SHL.U32 R4, R12, 0x40, RZ ;  /* 0x000000400c047824 */ /* 0x000fe200078e00ff */
[----:B------:R-:W-:Y:S01]  /*0730*/  SHF.R.S32.HI R2, RZ, 0x2, R17 ;  /* 0x00000002ff027819 */ /* 0x000fe20000011411 */
[----:B------:R-:W-:Y:S02]  /*0740*/  IMAD.IADD R7, R11, 0x1, R7 ;  /* 0x000000010b077824 */ /* 0x000fe400078e0207 */
[----:B--2---:R-:W-:Y:S02]  /*0750*/  IMAD.SHL.U32 R6, R9, 0x8, RZ ;  /* 0x0000000809067824 */ /* 0x004fe400078e00ff */
[----:B------:R-:W-:Y:S01]  /*0760*/  IMAD.IADD R233, R3, 0x1, R0 ;  /* 0x0000000103e97824 */ /* 0x000fe200078e0200 */
[----:B------:R-:W-:Y:S01]  /*0770*/  LOP3.LUT R0, R4, 0xfffffe00, RZ, 0xc0, !PT ;  /* 0xfffffe0004007812 */ /* 0x000fe200078ec0ff */
[----:B------:R-:W-:Y:S01]  /*0780*/  IMAD R2, R13, 0x10, R2 ;  /* 0x000000100d027824 */ /* 0x000fe200078e0202 */
[----:B------:R-:W-:-:S02]  /*0790*/  LOP3.LUT R3, R5, 0x8, R6, 0xf8, !PT ;  /* 0x0000000805037812 */ /* 0x000fc400078ef806 */
[--C-:B------:R-:W-:Y:S01]  /*07a0*/  SHF.R.U32.HI R6, RZ, 0x3, R5.reuse ;  /* 0x00000003ff067819 */ /* 0x100fe20000011605 */
[----:B------:R-:W-:Y:S01]  /*07b0*/  IMAD R4, R13, 0x400, R0 ;  /* 0x000004000d047824 */ /* 0x000fe200078e0200 */
[----:B------:R1:W-:Y:S01]  /*07c0*/  STL [R1+0x4c], R2 ;  /* 0x00004c0201007387 */ /* 0x0003e20000100800 */
[----:B------:R-:W-:Y:S02]  /*07d0*/  LEA R233, R233, UR4, 0x1 ;  /* 0x00000004e9e97c11 */ /* 0x000fe4000f8e08ff */
[----:B------:R-:W-:Y:S02]  /*07e0*/  LOP3.LUT R3, R3, R6, RZ, 0x3c, !PT ;  /* 0x0000000603037212 */ /* 0x000fe400078e3cff */
[----:B------:R-:W-:Y:S01]  /*07f0*/  LOP3.LUT R208, R6, R208, R5, 0x1e, !PT ;  /* 0x000000d006d07212 */ /* 0x000fe200078e1e05 */
[----:B------:R-:W-:Y:S02]  /*0800*/  IMAD.IADD R234, R233, 0x1, R232 ;  /* 0x00000001e9ea7824 */ /* 0x000fe400078e02e8 */
[----:B------:R-:W-:Y:S01]  /*0810*/  IMAD.IADD R219, R4, 0x1, R3 ;  /* 0x0000000104db7824 */ /* 0x000fe200078e0203 */
[----:B------:R-:W-:Y:S01]  /*0820*/  LOP3.LUT R208, R208, R0, RZ, 0xfc, !PT ;  /* 0x00000000d0d07212 */ /* 0x000fe200078efcff */
[----:B------:R-:W-:Y:S01]  /*0830*/  IMAD.U32 R3, RZ, RZ, UR5 ;  /* 0x00000005ff037e24 */ /* 0x000fe2000f8e00ff */
[----:B------:R-:W-:-:S06]  /*0840*/  UIADD3 UR5, UR4, 0xc000, URZ ;  /* 0x0000c00004057890 */ /* 0x000fcc000fffe03f */
[----:B------:R-:W-:Y:S01]  /*0850*/  VIADD R215, R213, UR5 ;  /* 0x00000005d5d77c36 */ /* 0x000fe20008000000 */
[----:B------:R-:W-:Y:S02]  /*0860*/  LEA R208, R208, UR5, 0x1 ;  /* 0x00000005d0d07c11 */ /* 0x000fe4000f8e08ff */
[----:B-1----:R-:W-:Y:S02]  /*0870*/  LOP3.LUT R2, R6, R8, R5, 0x1e, !PT ;  /* 0x0000000806027212 */ /* 0x002fe400078e1e05 */
[----:B------:R-:W-:Y:S02]  /*0880*/  LEA R5, R7, UR5, 0x1 ;  /* 0x0000000507057c11 */ /* 0x000fe4000f8e08ff */
[----:B------:R-:W-:Y:S01]  /*0890*/  LOP3.LUT R218, R2, R0, RZ, 0xfc, !PT ;  /* 0x0000000002da7212 */ /* 0x000fe200078efcff */
[----:B------:R-:W-:Y:S01]  /*08a0*/  IMAD.U32 R0, RZ, RZ, UR6 ;  /* 0x00000006ff007e24 */ /* 0x000fe2000f8e00ff */
[----:B------:R-:W-:Y:S01]  /*08b0*/  USHF.R.S32.HI UR6, URZ, 0x1f, UR48 ;  /* 0x0000001f3f067899 */ /* 0x000fe20008011430 */
[----:B------:R-:W-:Y:S01]  /*08c0*/  IMAD.MOV.U32 R2, RZ, RZ, 0x20 ;  /* 0x00000020ff027424 */ /* 0x000fe200078e00ff */
[----:B------:R-:W-:Y:S01]  /*08d0*/  STL [R1+0x38], R5 ;  /* 0x0000380501007387 */ /* 0x000fe20000100800 */
[----:B------:R-:W-:-:S03]  /*08e0*/  IMAD.MOV.U32 R0, RZ, RZ, 0x40 ;  /* 0x00000040ff007424 */ /* 0x000fc600078e00ff */
[----:B------:R-:W-:Y:S01]  /*08f0*/  SEL R212, R2, 0xffffffe0, !P4 ;  /* 0xffffffe002d47807 */ /* 0x000fe20006000000 */
[----:B------:R-:W-:Y:S01]  /*0900*/  IMAD.U32 R3, RZ, RZ, UR6 ;  /* 0x00000006ff037e24 */ /* 0x000fe2000f8e00ff */
[----:B------:R-:W-:Y:S01]  /*0910*/  SEL R214, R0, 0xffffffc0, !P3 ;  /* 0xffffffc000d67807 */ /* 0x000fe20005800000 */
[----:B------:R-:W-:Y:S01]  /*0920*/  USHF.R.S32.HI UR6, URZ, 0x1f, UR58 ;  /* 0x0000001f3f067899 */ /* 0x000fe2000801143a */
[----:B------:R-:W-:Y:S01]  /*0930*/  SEL R2, R2, 0xffffffe0, !P1 ;  /* 0xffffffe002027807 */ /* 0x000fe20004800000 */
[C---:B------:R-:W-:Y:S01]  /*0940*/  IMAD.IADD R212, R215.reuse, 0x1, R212 ;  /* 0x00000001d7d47824 */ /* 0x040fe200078e02d4 */
[----:B------:R-:W-:Y:S01]  /*0950*/  SEL R0, R0, 0xffffffc0, !P2 ;  /* 0xffffffc000007807 */ /* 0x000fe20005000000 */
[----:B------:R-:W-:Y:S02]  /*0960*/  IMAD.IADD R215, R215, 0x1, R214 ;  /* 0x00000001d7d77824 */ /* 0x000fe400078e02d6 */
[----:B------:R-:W-:Y:S02]  /*0970*/  IMAD.IADD R231, R233, 0x1, R2 ;  /* 0x00000001e9e77824 */ /* 0x000fe400078e0202 */
[----:B------:R-:W-:-:S02]  /*0980*/  IMAD.IADD R4, R2, 0x1, R5 ;  /* 0x0000000102047824 */ /* 0x000fc400078e0205 */
[C---:B------:R-:W-:Y:S02]  /*0990*/  IMAD.IADD R2, R5.reuse, 0x1, R0 ;  /* 0x0000000105027824 */ /* 0x040fe400078e0200 */
[----:B------:R-:W-:Y:S01]  /*09a0*/  IMAD.U32 R3, RZ, RZ, UR6 ;  /* 0x00000006ff037e24 */ /* 0x000fe2000f8e00ff */
[----:B------:R-:W-:Y:S01]  /*09b0*/  STL [R1+0x44], R4 ;  /* 0x0000440401007387 */ /* 0x000fe20000100800 */
[C---:B------:R-:W-:Y:S01]  /*09c0*/  VIADD R3, R5.reuse, 0x420 ;  /* 0x0000042005037836 */ /* 0x040fe20000000000 */
[----:B------:R-:W-:Y:S01]  /*09d0*/  ULDC.64 UR6, c[0x0][0x208] ;  /* 0x0000820000067ab9 */ /* 0x000fe20000000a00 */
[----:B------:R-:W-:Y:S01]  /*09e0*/  @P1 VIADD R3, R5, 0x3e0 ;  /* 0x000003e005031836 */ /* 0x000fe20000000000 */
[----:B------:R1:W-:Y:S01]  /*09f0*/  STL [R1+0x3c], R2 ;  /* 0x00003c0201007387 */ /* 0x0003e20000100800 */
[----:B------:R-:W-:Y:S02]  /*0a00*/  IMAD.IADD R214, R212, 0x1, R214 ;  /* 0x00000001d4d67824 */ /* 0x000fe400078e02d6 */
[----:B------:R-:W-:Y:S01]  /*0a10*/  IMAD.IADD R232, R232, 0x1, R231 ;  /* 0x00000001e8e87824 */ /* 0x000fe200078e02e7 */
[----:B------:R2:W-:Y:S01]  /*0a20*/  STL [R1+0x54], R3 ;  /* 0x0000540301007387 */ /* 0x0005e20000100800 */
[----:B-1----:R-:W-:-:S02]  /*0a30*/  IMAD.IADD R2, R4, 0x1, R0 ;  /* 0x0000000104027824 */ /* 0x002fc400078e0200 */
[----:B------:R-:W-:-:S03]  /*0a40*/  IMAD.IADD R0, R0, 0x1, R3 ;  /* 0x0000000100007824 */ /* 0x000fc600078e0203 */
[----:B------:R2:W-:Y:S04]  /*0a50*/  STL [R1+0x48], R2 ;  /* 0x0000480201007387 */ /* 0x0005e80000100800 */
[----:B------:R2:W-:Y:S02]  /*0a60*/  STL [R1+0x50], R0 ;  /* 0x0000500001007387 */ /* 0x0005e40000100800 */
.L_x_785:
        /* <DEDUP_REMOVED lines=38> */
[----:B------:R1:W5:Y:S02]  /*0cd0*/  @P3 LDG.E R0, desc[UR6][R2.64+0x4] ;  /* 0x0000040602003981 */ /* 0x000364000c1e1900 */
        /* <DEDUP_REMOVED lines=28> */
.L_x_715:
        /* <DEDUP_REMOVED lines=14> */
[----:B------:R-:W-:Y:S02]  /*0f80*/  UISETP.NE.AND UP0, UPT, UR34, -0x1, UPT ;  /* 0xffffffff2200788c */ /* 0x000fe4000bf05270 */
[----:B------:R-:W-:Y:S01]  /*0f90*/  UIMAD UR32, UR48, UR11, UR10 ;  /* 0x0000000b302072a4 */ /* 0x000fe2000f8e020a */
[----:B------:R-:W-:-:S02]  /*0fa0*/  ULDC UR60, c[0x0][0x2d4] ;  /* 0x0000b500003c7ab9 */ /* 0x000fc40000000800 */
[----:B------:R-:W-:Y:S01]  /*0fb0*/  @!UP1 ULDC.64 UR10, c[0x0][0x418] ;  /* 0x00010600000a9ab9 */ /* 0x000fe20000000a00 */
[----:B------:R-:W-:Y:S02]  /*0fc0*/  USHF.R.S32.HI UR38, URZ, 0x1f, UR60 ;  /* 0x0000001f3f267899 */ /* 0x000fe4000801143c */
[----:B------:R-:W-:Y:S02]  /*0fd0*/  USHF.L.U32 UR14, UR48, 0x7, URZ ;  /* 0x00000007300e7899 */ /* 0x000fe4000800063f */
[----:B------:R-:W-:Y:S01]  /*0fe0*/  USHF.L.U64.HI UR20, UR48, 0x7, UR59 ;  /* 0x0000000730147899 */ /* 0x000fe2000801023b */
[----:B------:R-:W-:Y:S01]  /*0ff0*/  ULDC.64 UR24, c[0x0][0x240] ;  /* 0x0000900000187ab9 */ /* 0x000fe20000000a00 */
[----:B------:R-:W-:Y:S01]  /*1000*/  USEL UR35, UR14, URZ, UP2 ;  /* 0x0000003f0e237287 */ /* 0x000fe20009000000 */
[----:B-1----:R-:W-:Y:S01]  /*1010*/  IABS R5, R6 ;  /* 0x0000000600057213 */ /* 0x002fe20000000000 */
[----:B------:R-:W-:Y:S01]  /*1020*/  ULDC UR23, c[0x0][0x2dc] ;  /* 0x0000b70000177ab9 */ /* 0x000fe20000000800 */
[----:B------:R-:W-:Y:S01]  /*1030*/  ULDC UR46, c[0x0][0x270] ;  /* 0x00009c00002e7ab9 */ /* 0x000fe20000000800 */
[----:B------:R-:W-:Y:S01]  /*1040*/  ULDC.U8 UR21, c[0x0][0x3d8] ;  /* 0x0000f60000157ab9 */ /* 0x000fe20000000000 */
[----:B------:R-:W1:Y:S01]  /*1050*/  I2F.RP R2, R5 ;  /* 0x0000000500027306 */ /* 0x000e620000209400 */
[----:B------:R-:W-:Y:S01]  /*1060*/  UIMAD.WIDE.U32 UR14, UR5, UR24, URZ ;  /* 0x00000018050e72a5 */ /* 0x000fe2000f8e003f */
[----:B------:R-:W-:Y:S01]  /*1070*/  ISETP.NE.AND P3, PT, R6, RZ, PT ;  /* 0x000000ff0600720c */ /* 0x000fe20003f65270 */
[----:B------:R-:W-:-:S02]  /*1080*/  @!UP1 UIMAD.WIDE.U32 UR36, UR48, UR10, URZ ;  /* 0x0000000a302492a5 */ /* 0x000fc4000f8e003f */
[----:B--2---:R-:W-:Y:S02]  /*1090*/  UIMAD.WIDE.U32 UR28, UR8, UR12, URZ ;  /* 0x0000000c081c72a5 */ /* 0x004fe4000f8e003f */
[----:B------:R-:W-:Y:S02]  /*10a0*/  @UP0 UIADD3 UR26, UR19, UR34, URZ ;  /* 0x00000022131a0290 */ /* 0x000fe4000fffe03f */
        /* <DEDUP_REMOVED lines=15> */
[----:B------:R-:W-:Y:S01]  /*11a0*/  UISETP.NE.AND UP3, UPT, UR21, URZ, UPT ;  /* 0x0000003f1500728c */ /* 0x000fe2000bf65270 */
[----:B------:R-:W1:Y:S01]  /*11b0*/  F2I.FTZ.U32.TRUNC.NTZ R3, R2 ;  /* 0x0000000200037305 */ /* 0x000e62000021f000 */
[----:B------:R-:W-:Y:S01]  /*11c0*/  UIMAD UR8, UR59, UR60, UR8 ;  /* 0x0000003c3b0872a4 */ /* 0x000fe2000f8e0208 */
[----:B------:R-:W-:Y:S01]  /*11d0*/  @UP0 ULDC.64 UR20, c[0x0][0x248] ;  /* 0x0000920000140ab9 */ /* 0x000fe20000000a00 */
[----:B------:R-:W-:Y:S02]  /*11e0*/  USEL UR57, UR16, UR14, !UP1 ;  /* 0x0000000e10397287 */ /* 0x000fe4000c800000 */
[----:B------:R-:W-:-:S02]  /*11f0*/  UIADD3 UR52, UR17, UR32, URZ ;  /* 0x0000002011347290 */ /* 0x000fc4000fffe03f */
[----:B------:R-:W-:Y:S02]  /*1200*/  UIMAD UR30, UR5, UR25, URZ ;  /* 0x00000019051e72a4 */ /* 0x000fe4000f8e023f */
[----:B------:R-:W-:Y:S02]  /*1210*/  @UP0 UIMAD.WIDE.U32 UR16, UR26, UR20, URZ ;  /* 0x000000141a1002a5 */ /* 0x000fe4000f8e003f */
[----:B------:R-:W-:Y:S02]  /*1220*/  @UP0 UIMAD UR32, UR26, UR21, URZ ;  /* 0x000000151a2002a4 */ /* 0x000fe4000f8e023f */
[----:B------:R-:W-:Y:S01]  /*1230*/  UIMAD UR26, UR11, UR12, URZ ;  /* 0x0000000c0b1a72a4 */ /* 0x000fe2000f8e023f */
[----:B-1----:R-:W-:Y:S01]  /*1240*/  IMAD.MOV R0, RZ, RZ, -R3 ;  /* 0x000000ffff007224 */ /* 0x002fe200078e0a03 */
[----:B------:R-:W-:Y:S01]  /*1250*/  UIADD3 UR8, UR13, UR8, URZ ;  /* 0x000000080d087290 */ /* 0x000fe2000fffe03f */
[----:B------:R-:W-:Y:S01]  /*1260*/  IMAD.MOV.U32 R2, RZ, RZ, RZ ;  /* 0x000000ffff027224 */ /* 0x000fe200078e00ff */
[----:B------:R-:W-:Y:S01]  /*1270*/  @UP1 UIADD3 UR52, UR15, UR30, URZ ;  /* 0x0000001e0f341290 */ /* 0x000fe2000fffe03f */
[----:B------:R-:W-:Y:S01]  /*1280*/  IMAD R0, R0, R5, RZ ;  /* 0x0000000500007224 */ /* 0x000fe200078e02ff */
[----:B------:R-:W-:-:S02]  /*1290*/  UIMAD.WIDE.U32 UR14, UR10, UR12, URZ ;  /* 0x0000000c0a0e72a5 */ /* 0x000fc4000f8e003f */
[----:B------:R-:W-:Y:S01]  /*12a0*/  UIMAD UR8, UR10, UR8, UR26 ;  /* 0x000000080a0872a4 */ /* 0x000fe2000f8e021a */
[----:B------:R-:W-:Y:S01]  /*12b0*/  IMAD.HI.U32 R0, R3, R0, R2 ;  /* 0x0000000003007227 */ /* 0x000fe200078e0002 */
[----:B------:R-:W-:Y:S01]  /*12c0*/  MOV R2, R4 ;  /* 0x0000000400027202 */ /* 0x000fe20000000f00 */
[----:B------:R-:W-:Y:S02]  /*12d0*/  UIMAD.WIDE.U32 UR12, UR10, UR5, URZ ;  /* 0x000000050a0c72a5 */ /* 0x000fe4000f8e003f */
[----:B------:R-:W-:Y:S02]  /*12e0*/  ULOP3.LUT UR26, UR27, 0xffffffc0, URZ, 0xc0, !UPT ;  /* 0xffffffc01b1a7892 */ /* 0x000fe4000f8ec03f */
[----:B------:R-:W-:Y:S01]  /*12f0*/  IMAD.HI.U32 R0, R0, R2, RZ ;  /* 0x0000000200007227 */ /* 0x000fe200078e00ff */
[----:B------:R-:W-:Y:S02]  /*1300*/  UIADD3 UR47, UR15, UR8, URZ ;  /* 0x000000080f2f7290 */ /* 0x000fe4000fffe03f */
[----:B------:R-:W-:Y:S01]  /*1310*/  USEL UR56, UR14, UR12, !UP1 ;  /* 0x0000000c0e387287 */ /* 0x000fe2000c800000 */
[----:B------:R-:W-:Y:S01]  /*1320*/  IMAD.MOV R3, RZ, RZ, -R0 ;  /* 0x000000ffff037224 */ /* 0x000fe200078e0a00 */
[----:B------:R-:W-:-:S02]  /*1330*/  UIMAD UR8, UR11, UR5, URZ ;  /* 0x000000050b0872a4 */ /* 0x000fc4000f8e023f */
[----:B------:R-:W-:Y:S01]  /*1340*/  UIADD3 UR12, UR26, -0x40, URZ ;  /* 0xffffffc01a0c7890 */ /* 0x000fe2000fffe03f */
[C---:B------:R-:W-:Y:S01]  /*1350*/  IMAD R2, R5.reuse, R3, R2 ;  /* 0x0000000305027224 */ /* 0x040fe200078e0202 */
[----:B------:R-:W-:Y:S02]  /*1360*/  @UP1 UIADD3 UR47, UR13, UR8, URZ ;  /* 0x000000080d2f1290 */ /* 0x000fe4000fffe03f */
[----:B------:R-:W-:Y:S02]  /*1370*/  USHF.R.S32.HI UR38, URZ, 0x1f, UR12 ;  /* 0x0000001f3f267899 */ /* 0x000fe4000801140c */
[----:B------:R-:W-:Y:S01]  /*1380*/  ISETP.GT.U32.AND P1, PT, R5, R2, PT ;  /* 0x000000020500720c */ /* 0x000fe20003f24070 */
[----:B------:R-:W-:Y:S01]  /*1390*/  UIADD3 UR8, UP2, UR12, UR35, URZ ;  /* 0x000000230c087290 */ /* 0x000fe2000ff5e03f */
[----:B------:R-:W-:Y:S01]  /*13a0*/  ULDC.U8 UR22, c[0x0][0x480] ;  /* 0x0001200000167ab9 */ /* 0x000fe20000000000 */
[----:B------:R-:W-:Y:S02]  /*13b0*/  ULDC UR30, c[0x0][0x2c4] ;  /* 0x0000b100001e7ab9 */ /* 0x000fe40000000800 */
[----:B------:R-:W-:-:S02]  /*13c0*/  UIADD3.X UR13, UR38, UR39, URZ, UP2, !UPT ;  /* 0x00000027260d7290 */ /* 0x000fc400097fe43f */
[----:B------:R-:W-:Y:S02]  /*13d0*/  UIMAD UR11, UR11, UR8, URZ ;  /* 0x000000080b0b72a4 */ /* 0x000fe4000f8e023f */
[----:B------:R-:W-:Y:S02]  /*13e0*/  @UP0 UIADD3 UR29, UR19, UR34, URZ ;  /* 0x00000022131d0290 */ /* 0x000fe4000fffe03f */
[----:B------:R-:W-:Y:S02]  /*13f0*/  UIMAD UR13, UR10, UR13, UR11 ;  /* 0x0000000d0a0d72a4 */ /* 0x000fe4000f8e020b */
[----:B------:R-:W-:Y:S01]  /*1400*/  @!P1 IMAD.IADD R2, R2, 0x1, -R5 ;  /* 0x0000000102029824 */ /* 0x000fe200078e0a05 */
[----:B------:R-:W-:Y:S01]  /*1410*/  @!P1 IADD3 R0, R0, 0x1, RZ ;  /* 0x0000000100009810 */ /* 0x000fe20007ffe0ff */
[----:B------:R-:W-:Y:S01]  /*1420*/  UIMAD UR49, UR58, UR23, URZ ;  /* 0x000000173a3172a4 */ /* 0x000fe2000f8e023f */
[----:B------:R-:W-:Y:S01]  /*1430*/  PLOP3.LUT P1, PT, PT, PT, UP0, 0x80, 0x0 ;  /* 0x000000000000781c */ /* 0x000fe20003f2f008 */
[----:B------:R-:W-:Y:S01]  /*1440*/  UISETP.NE.AND UP4, UPT, UR22, URZ, UPT ;  /* 0x0000003f1600728c */ /* 0x000fe2000bf85270 */
[----:B------:R-:W-:Y:S01]  /*1450*/  ISETP.GE.U32.AND P0, PT, R2, R5, PT ;  /* 0x000000050200720c */ /* 0x000fe20003f06070 */
[----:B------:R-:W-:Y:S01]  /*1460*/  @UP3 UIMAD UR11, UR48, UR30, URZ ;  /* 0x0000001e300b32a4 */ /* 0x000fe2000f8e023f */
[----:B------:R-:W-:Y:S01]  /*1470*/  LOP3.LUT R2, R6, UR58, RZ, 0x3c, !PT ;  /* 0x0000003a06027c12 */ /* 0x000fe2000f8e3cff */
[----:B------:R-:W-:Y:S01]  /*1480*/  @UP0 ULDC.64 UR22, c[0x0][0x250] ;  /* 0x0000940000160ab9 */ /* 0x000fe20000000a00 */
[----:B------:R-:W-:-:S02]  /*1490*/  UIMAD.WIDE.U32 UR42, UR10, UR8, URZ ;  /* 0x000000080a2a72a5 */ /* 0x000fc4000f8e003f */
[----:B------:R-:W-:Y:S01]  /*14a0*/  ISETP.GE.AND P2, PT, R2, RZ, PT ;  /* 0x000000ff0200720c */ /* 0x000fe20003f46270 */
[----:B------:R-:W-:Y:S02]  /*14b0*/  @UP0 UIMAD.WIDE.U32 UR14, UR29, UR22, URZ ;  /* 0x000000161d0e02a5 */ /* 0x000fe4000f8e003f */
[----:B------:R-:W-:Y:S02]  /*14c0*/  @UP3 USEL UR11, UR11, UR5, !UP1 ;  /* 0x000000050b0b3287 */ /* 0x000fe4000c800000 */
[----:B------:R-:W-:Y:S02]  /*14d0*/  @!UP3 UIMAD UR10, UR48, UR46, UR58 ;  /* 0x0000002e300ab2a4 */ /* 0x000fe4000f8e023a */
[----:B------:R-:W-:Y:S01]  /*14e0*/  @P0 VIADD R0, R0, 0x1 ;  /* 0x0000000100000836 */ /* 0x000fe20000000000 */
[----:B------:R-:W-:Y:S01]  /*14f0*/  @UP0 UIMAD UR29, UR29, UR23, URZ ;  /* 0x000000171d1d02a4 */ /* 0x000fe2000f8e023f */
[----:B------:R-:W-:Y:S01]  /*1500*/  PLOP3.LUT P0, PT, PT, PT, UP3, 0x80, 0x0 ;  /* 0x000000000000781c */ /* 0x000fe20003f0f038 */
[----:B------:R-:W-:Y:S01]  /*1510*/  @UP3 ULDC UR8, c[0x0][0x2e4] ;  /* 0x0000b90000083ab9 */ /* 0x000fe20000000800 */
[----:B------:R-:W-:Y:S01]  /*1520*/  IMAD.MOV.U32 R16, RZ, RZ, R0 ;  /* 0x000000ffff107224 */ /* 0x000fe200078e0000 */
[----:B------:R-:W-:-:S02]  /*1530*/  @UP3 UIMAD UR26, UR58, UR8, UR11 ;  /* 0x000000083a1a32a4 */ /* 0x000fc4000f8e020b */
[----:B------:R-:W-:Y:S02]  /*1540*/  @!UP1 UIADD3 UR51, UR37, UR40, URZ ;  /* 0x0000002825339290 */ /* 0x000fe4000fffe03f */
[----:B------:R-:W-:Y:S01]  /*1550*/  USEL UR53, UR50, URZ, UP4 ;  /* 0x0000003f32357287 */ /* 0x000fe2000a000000 */
[----:B------:R-:W-:Y:S01]  /*1560*/  @!P2 IADD3 R16, -R16, RZ, RZ ;  /* 0x000000ff1010a210 */ /* 0x000fe20007ffe1ff */
[----:B------:R-:W-:Y:S01]  /*1570*/  @!UP3 UIMAD UR26, UR10, UR30, URZ ;  /* 0x0000001e0a1ab2a4 */ /* 0x000fe2000f8e023f */
[----:B------:R-:W-:Y:S01]  /*1580*/  @!P3 LOP3.LUT R16, RZ, R6, RZ, 0x33, !PT ;  /* 0x00000006ff10b212 */ /* 0x000fe200078e33ff */
[----:B------:R-:W-:Y:S02]  /*1590*/  USHF.R.S32.HI UR41, URZ, 0x1f, UR31 ;  /* 0x0000001f3f297899 */ /* 0x000fe4000801141f */
[----:B------:R-:W-:Y:S02]  /*15a0*/  USEL UR55, UR28, URZ, UP4 ;  /* 0x0000003f1c377287 */ /* 0x000fe4000a000000 */
        /* <DEDUP_REMOVED lines=20> */
.L_x_717:
        /* <DEDUP_REMOVED lines=13> */
.L_x_718:
        /* <DEDUP_REMOVED lines=11> */
.L_x_719:
[----:B------:R-:W-:Y:S02]  /*1870*/  ULDC UR5, c[0x0][0x270] ;  /* 0x00009c0000057ab9 */ /* 0x000fe40000000800 */
[----:B------:R-:W-:-:S04]  /*1880*/  UIMAD UR5, UR48, UR5, UR58 ;  /* 0x00000005300572a4 */ /* 0x000fc8000f8e023a */
[----:B------:R-:W-:-:S12]  /*1890*/  UIMAD UR5, UR5, UR60, URZ ;  /* 0x0000003c050572a4 */ /* 0x000fd8000f8e023f */
.L_x_720:
[----:B------:R-:W1:Y:S01]  /*18a0*/  S2R R27, SR_TID.X ;  /* 0x00000000001b7919 */ /* 0x000e620000002100 */
[----:B------:R-:W2:Y:S01]  /*18b0*/  LDC.64 R4, c[0x0][0x420] ;  /* 0x00010800ff047b82 */ /* 0x000ea20000000a00 */
[----:B------:R-:W-:Y:S01]  /*18c0*/  ULDC UR8, c[0x0][0x2dc] ;  /* 0x0000b70000087ab9 */ /* 0x000fe20000000800 */
[----:B------:R-:W-:Y:S01]  /*18d0*/  ULDC UR11, c[0x0][0x270] ;  /* 0x00009c00000b7ab9 */ /* 0x000fe20000000800 */
[----:B------:R-:W-:Y:S01]  /*18e0*/  UIADD3 UR43, UR12, UR5, URZ ;  /* 0x000000050c2b7290 */ /* 0x000fe2000fffe03f */
[----:B------:R-:W-:Y:S01]  /*18f0*/  SHF.R.S32.HI R237, RZ, 0x1f, R236 ;  /* 0x0000001fffed7819 */ /* 0x000fe200000114ec */
[----:B------:R-:W-:Y:S01]  /*1900*/  UIMAD UR5, UR8, UR11, URZ ;  /* 0x0000000b080572a4 */ /* 0x000fe2000f8e023f */
[C---:B------:R-:W-:Y:S01]  /*1910*/  IADD3 R6, P0, R236.reuse, UR10, RZ ;  /* 0x0000000aec067c10 */ /* 0x040fe2000ff1e0ff */
[----:B------:R-:W-:Y:S01]  /*1920*/  USHF.R.S32.HI UR60, URZ, 0x1f, UR58 ;  /* 0x0000001f3f3c7899 */ /* 0x000fe2000801143a */
[----:B------:R-:W-:Y:S01]  /*1930*/  BSSY B1, `(.L_x_716) ;  /* 0x0000a15000017945 */ /* 0x000fe20003800000 */
[----:B------:R-:W-:Y:S01]  /*1940*/  ULDC.64 UR14, c[0x0][0x428] ;  /* 0x00010a00000e7ab9 */ /* 0x000fe20000000a00 */
[----:B------:R-:W-:Y:S01]  /*1950*/  IADD3.X R7, R237, UR51, RZ, P0, !PT ;  /* 0x00000033ed077c10 */ /* 0x000fe200087fe4ff */
[----:B------:R-:W-:Y:S01]  /*1960*/  UIADD3 UR29, UR12, UR26, URZ ;  /* 0x0000001a0c1d7290 */ /* 0x000fe2000fffe03f */
[----:B------:R-:W-:Y:S01]  /*1970*/  IMAD.U32 R3, RZ, RZ, UR14 ;  /* 0x0000000eff037e24 */ /* 0x000fe2000f8e00ff */
[----:B------:R-:W-:Y:S01]  /*1980*/  UIADD3 UR13, -UR9, UR33, UR31 ;  /* 0x00000021090d7290 */ /* 0x000fe2000fffe11f */
[----:B------:R-:W-:Y:S01]  /*1990*/  VIADD R13, R236, 0x40 ;  /* 0x00000040ec0d7836 */ /* 0x000fe20000000000 */
[----:B------:R-:W-:Y:S01]  /*19a0*/  ULDC UR11, c[0x0][0x398] ;  /* 0x0000e600000b7ab9 */ /* 0x000fe20000000800 */
[----:B------:R-:W-:Y:S01]  /*19b0*/  ULDC.64 UR36, c[0x0][0x258] ;  /* 0x0000960000247ab9 */ /* 0x000fe20000000a00 */
[----:B------:R-:W-:Y:S01]  /*19c0*/  UIADD3 UR13, UR13, -UR11, URZ ;  /* 0x8000000b0d0d7290 */ /* 0x000fe2000fffe03f */
[----:B------:R-:W-:-:S02]  /*19d0*/  ULDC.64 UR26, c[0x0][0x3e0] ;  /* 0x0000f800001a7ab9 */ /* 0x000fc40000000a00 */
[----:B------:R-:W-:Y:S01]  /*19e0*/  ULDC.64 UR10, c[0x0][0x210] ;  /* 0x00008400000a7ab9 */ /* 0x000fe20000000a00 */
[----:B------:R-:W-:Y:S01]  /*19f0*/  USHF.R.S32.HI UR17, URZ, 0x1f, UR13 ;  /* 0x0000001f3f117899 */ /* 0x000fe2000801140d */
[----:B------:R-:W-:Y:S01]  /*1a00*/  ULDC.64 UR44, c[0x0][0x2b0] ;  /* 0x0000ac00002c7ab9 */ /* 0x000fe20000000a00 */
[----:B--2---:R-:W-:Y:S02]  /*1a10*/  IMAD.WIDE.U32 R6, R4, UR12, R6 ;  /* 0x0000000c04067c25 */ /* 0x004fe4000f8e0006 */
[----:B------:R-:W-:Y:S02]  /*1a20*/  ULEA.HI UR17, UR17, UR13, URZ, 0x6 ;  /* 0x0000000d11117291 */ /* 0x000fe4000f8f303f */
[----:B------:R-:W-:Y:S02]  /*1a30*/  UIADD3 UR8, UR46, -0x1, URZ ;  /* 0xffffffff2e087890 */ /* 0x000fe4000fffe03f */
[----:B------:R-:W-:Y:S01]  /*1a40*/  USHF.R.S32.HI UR17, URZ, 0x6, UR17 ;  /* 0x000000063f117899 */ /* 0x000fe20008011411 */
[----:B-1----:R-:W-:-:S04]  /*1a50*/  SHF.R.S32.HI R26, RZ, 0x1f, R27 ;  /* 0x0000001fff1a7819 */ /* 0x002fc8000001141b */
[----:B------:R-:W-:-:S04]  /*1a60*/  LEA.HI R2, R26, R27, RZ, 0x5 ;  /* 0x0000001b1a027211 */ /* 0x000fc800078f28ff */
[----:B------:R-:W-:Y:S02]  /*1a70*/  LOP3.LUT R0, R2, 0xffffffe0, RZ, 0xc0, !PT ;  /* 0xffffffe002007812 */ /* 0x000fe400078ec0ff */
[----:B------:R-:W-:-:S03]  /*1a80*/  SHF.R.S32.HI R2, RZ, 0x5, R2 ;  /* 0x00000005ff027819 */ /* 0x000fc60000011402 */
[----:B------:R-:W-:-:S04]  /*1a90*/  IMAD.IADD R0, R27, 0x1, -R0 ;  /* 0x000000011b007824 */ /* 0x000fc800078e0a00 */
[----:B------:R-:W-:Y:S01]  /*1aa0*/  IMAD R10, R2, UR5, R0 ;  /* 0x00000005020a7c24 */ /* 0x000fe2000f8e0200 */
[----:B------:R-:W-:Y:S01]  /*1ab0*/  LEA.HI R2, R26, R27, RZ, 0x3 ;  /* 0x0000001b1a027211 */ /* 0x000fe200078f18ff */
[----:B------:R-:W-:Y:S01]  /*1ac0*/  IMAD R0, R4, UR38, RZ ;  /* 0x0000002604007c24 */ /* 0x000fe2000f8e02ff */
[----:B------:R-:W-:Y:S02]  /*1ad0*/  USHF.L.U32 UR5, UR5, 0x6, URZ ;  /* 0x0000000605057899 */ /* 0x000fe4000800063f */
[----:B------:R-:W-:Y:S01]  /*1ae0*/  SHF.R.S32.HI R2, RZ, 0x3, R2 ;  /* 0x00000003ff027819 */ /* 0x000fe20000011402 */
[----:B------:R-:W-:Y:S01]  /*1af0*/  IMAD R0, R5, UR12, R0 ;  /* 0x0000000c05007c24 */ /* 0x000fe2000f8e0200 */
[----:B------:R-:W-:Y:S02]  /*1b00*/  UIADD3 UR16, UP2, UP1, UR42, UR5, UR49 ;  /* 0x000000052a107290 */ /* 0x000fe4000f95e031 */
[----:B------:R-:W-:Y:S01]  /*1b10*/  IADD3 R8, P0, R2, UR12, RZ ;  /* 0x0000000c02087c10 */ /* 0x000fe2000ff1e0ff */
[----:B------:R-:W-:Y:S01]  /*1b20*/  UIMAD UR12, UR60, UR14, URZ ;  /* 0x0000000e3c0c72a4 */ /* 0x000fe2000f8e023f */
[----:B------:R-:W-:Y:S01]  /*1b30*/  SHF.R.S32.HI R25, RZ, 0x1f, R2 ;  /* 0x0000001fff197819 */ /* 0x000fe20000011402 */
[----:B------:R-:W-:Y:S01]  /*1b40*/  USHF.R.S32.HI UR5, URZ, 0x1f, UR5 ;  /* 0x0000001f3f057899 */ /* 0x000fe20008011405 */
[----:B------:R-:W-:Y:S01]  /*1b50*/  IMAD.IADD R7, R7, 0x1, R0 ;  /* 0x0000000107077824 */ /* 0x000fe200078e0200 */
[----:B------:R-:W-:Y:S01]  /*1b60*/  UIMAD UR28, UR58, UR15, UR12 ;  /* 0x0000000f3a1c72a4 */ /* 0x000fe2000f8e020c */
[----:B------:R-:W-:Y:S01]  /*1b70*/  IADD3.X R0, R25, UR38, RZ, P0, !PT ;  /* 0x0000002619007c10 */ /* 0x000fe200087fe4ff */
[----:B------:R-:W-:Y:S01]  /*1b80*/  UIADD3.X UR5, UR50, UR5, UR54, UP2, UP1 ;  /* 0x0000000532057290 */ /* 0x000fe200097e2436 */
[----:B------:R-:W-:Y:S01]  /*1b90*/  IMAD.WIDE.U32 R6, R3, UR58, R6 ;  /* 0x0000003a03067c25 */ /* 0x000fe2000f8e0006 */
[----:B------:R-:W-:Y:S01]  /*1ba0*/  UIADD3 UR12, UP2, UP1, UR55, UR16, UR56 ;  /* 0x00000010370c7290 */ /* 0x000fe2000f95e038 */
[----:B------:R-:W-:-:S02]  /*1bb0*/  ULDC.64 UR38, c[0x0][0x400] ;  /* 0x0001000000267ab9 */ /* 0x000fc40000000a00 */
[----:B------:R-:W-:Y:S01]  /*1bc0*/  IMAD R0, R0, UR24, RZ ;  /* 0x0000001800007c24 */ /* 0x000fe2000f8e02ff */
[----:B------:R-:W-:Y:S01]  /*1bd0*/  UIADD3.X UR5, UR53, UR5, UR47, UP2, UP1 ;  /* 0x0000000535057290 */ /* 0x000fe200097e242f */
[----:B------:R-:W-:Y:S01]  /*1be0*/  VIADD R7, R7, UR28 ;  /* 0x0000001c07077c36 */ /* 0x000fe20008000000 */
[----:B------:R-:W-:Y:S01]  /*1bf0*/  UISETP.LT.AND UP1, UPT, URZ, UR17, UPT ;  /* 0x000000113f00728c */ /* 0x000fe2000bf21270 */
[----:B------:R-:W-:Y:S01]  /*1c00*/  IMAD R11, R8, UR25, R0 ;  /* 0x00000019080b7c24 */ /* 0x000fe2000f8e0200 */
[----:B------:R-:W-:Y:S01]  /*1c10*/  IADD3 R0, P0, R10, UR12, RZ ;  /* 0x0000000c0a007c10 */ /* 0x000fe2000ff1e0ff */
[----:B------:R-:W-:Y:S01]  /*1c20*/  IMAD.WIDE.U32 R8, R8, UR24, R236 ;  /* 0x0000001808087c25 */ /* 0x000fe2000f8e00ec */
[----:B------:R-:W-:Y:S02]  /*1c30*/  USEL UR17, URZ, UR17, !UP1 ;  /* 0x000000113f117287 */ /* 0x000fe4000c800000 */
[----:B------:R-:W-:Y:S01]  /*1c40*/  LEA.HI.X.SX32 R3, R10, UR5, 0x1, P0 ;  /* 0x000000050a037c11 */ /* 0x000fe200080f0eff */
[----:B------:R-:W-:Y:S01]  /*1c50*/  UIMAD UR5, UR60, UR36, URZ ;  /* 0x000000243c0572a4 */ /* 0x000fe2000f8e023f */
[----:B------:R-:W-:Y:S01]  /*1c60*/  LEA R222, P0, R0, UR38, 0x2 ;  /* 0x0000002600de7c11 */ /* 0x000fe2000f8010ff */
[-C--:B------:R-:W-:Y:S01]  /*1c70*/  IMAD.WIDE.U32 R6, R2, R4.reuse, R6 ;  /* 0x0000000402067225 */ /* 0x080fe200078e0006 */
[----:B------:R-:W-:Y:S01]  /*1c80*/  IADD3 R8, P2, R8, UR57, RZ ;  /* 0x0000003908087c10 */ /* 0x000fe2000ff5e0ff */
[----:B------:R-:W-:Y:S01]  /*1c90*/  UIMAD UR5, UR58, UR37, UR5 ;  /* 0x000000253a0572a4 */ /* 0x000fe2000f8e0205 */
[----:B------:R-:W-:Y:S01]  /*1ca0*/  LEA.HI.X R223, R0, UR39, R3, 0x2, P0 ;  /* 0x0000002700df7c11 */ /* 0x000fe200080f1403 */
[----:B------:R-:W-:Y:S01]  /*1cb0*/  IMAD R0, R25, R4, RZ ;  /* 0x0000000419007224 */ /* 0x000fe200078e02ff */
[----:B------:R-:W-:Y:S01]  /*1cc0*/  IADD3.X R9, R9, UR52, R11, P2, !PT ;  /* 0x0000003409097c10 */ /* 0x000fe200097fe40b */
[----:B------:R-:W-:Y:S01]  /*1cd0*/  IMAD.U32 R3, RZ, RZ, UR36 ;  /* 0x00000024ff037e24 */ /* 0x000fe2000f8e00ff */
[----:B------:R-:W-:Y:S01]  /*1ce0*/  LEA R20, P2, R6, UR26, 0x1 ;  /* 0x0000001a06147c11 */ /* 0x000fe2000f8408ff */
[----:B------:R-:W-:Y:S01]  /*1cf0*/  IMAD R0, R2, R5, R0 ;  /* 0x0000000502007224 */ /* 0x000fe200078e0200 */
[----:B------:R-:W-:Y:S01]  /*1d00*/  UISETP.GT.AND UP1, UPT, UR46, UR17, UPT ;  /* 0x000000112e00728c */ /* 0x000fe2000bf24270 */
[----:B------:R-:W-:Y:S01]  /*1d10*/  IMAD.WIDE.U32 R8, R3, UR58, R8 ;  /* 0x0000003a03087c25 */ /* 0x000fe2000f8e0008 */
[----:B------:R-:W-:Y:S01]  /*1d20*/  ULDC.64 UR50, c[0x0][0x478] ;  /* 0x00011e0000327ab9 */ /* 0x000fe20000000a00 */
[----:B------:R-:W-:-:S02]  /*1d30*/  UIMAD.WIDE UR14, UR29, 0x4, UR44 ;  /* 0x000000041d0e78a5 */ /* 0x000fc4000f8e022c */
[----:B------:R-:W-:Y:S01]  /*1d40*/  IMAD.IADD R3, R7, 0x1, R0 ;  /* 0x0000000107037824 */ /* 0x000fe200078e0200 */
[----:B------:R-:W-:Y:S01]  /*1d50*/  LEA R18, P3, R8, UR10, 0x1 ;  /* 0x0000000a08127c11 */ /* 0x000fe2000f8608ff */
[----:B------:R-:W-:Y:S01]  /*1d60*/  VIADD R12, R9, UR5 ;  /* 0x00000005090c7c36 */ /* 0x000fe20008000000 */
[----:B------:R-:W-:Y:S01]  /*1d70*/  PLOP3.LUT P0, PT, PT, PT, UP1, 0x80, 0x0 ;  /* 0x000000000000781c */ /* 0x000fe20003f0f018 */
[----:B------:R-:W-:Y:S01]  /*1d80*/  UIMAD.WIDE UR28, UR43, 0x4, UR50 ;  /* 0x000000042b1c78a5 */ /* 0x000fe2000f8e0232 */
[----:B------:R-:W-:Y:S01]  /*1d90*/  LEA.HI.X R21, R6, UR27, R3, 0x1, P2 ;  /* 0x0000001b06157c11 */ /* 0x000fe200090f0c03 */
[----:B------:R-:W-:Y:S01]  /*1da0*/  UMOV UR13, UR14 ;  /* 0x0000000e000d7c82 */ /* 0x000fe20008000000 */
[----:B------:R-:W-:Y:S01]  /*1db0*/  LEA.HI.X R19, R8, UR11, R12, 0x1, P3 ;  /* 0x0000000b08137c11 */ /* 0x000fe200098f0c0c */
[----:B------:R-:W-:Y:S02]  /*1dc0*/  UMOV UR12, UR15 ;  /* 0x0000000f000c7c82 */ /* 0x000fe40008000000 */
[----:B------:R1:W-:Y:S01]  /*1dd0*/  STL.64 [R1], R20 ;  /* 0x0000001401007387 */ /* 0x0003e20000100a00 */
[----:B------:R-:W-:Y:S01]  /*1de0*/  UMOV UR15, UR28 ;  /* 0x0000001c000f7c82 */ /* 0x000fe20008000000 */
[----:B------:R-:W-:-:S02]  /*1df0*/  UMOV UR14, UR29 ;  /* 0x0000001d000e7c82 */ /* 0x000fc40008000000 */
[----:B------:R1:W-:Y:S02]  /*1e00*/  STL.64 [R1+0x8], R18 ;  /* 0x0000081201007387 */ /* 0x0003e40000100a00 */
        /* <DEDUP_REMOVED lines=20> */
.L_x_722:
        /* <DEDUP_REMOVED lines=19> */
.L_x_723:
        /* <DEDUP_REMOVED lines=38> */
.L_x_725:
[----:B------:R-:W-:Y:S05]  /*22e0*/  BSYNC B0 ;  /* 0x0000000000007941 */ /* 0x000fea0003800000 */
.L_x_724:
        /* <DEDUP_REMOVED lines=18> */
.L_x_727:
[----:B------:R-:W-:Y:S05]  /*2410*/  BSYNC B0 ;  /* 0x0000000000007941 */ /* 0x000fea0003800000 */
.L_x_726:
[----:B------:R-:W-:Y:S04]  /*2420*/  BSSY B0, `(.L_x_728) ;  /* 0x0000012000007945 */ /* 0x000fe80003800000 */
[----:B------:R-:W-:Y:S05]  /*2430*/  @P3 BRA `(.L_x_729) ;  /* 0x0000000000403947 */ /* 0x000fea0003800000 */
[----:B------:R-:W-:Y:S01]  /*2440*/  IADD3 R3, P0, R2, 0x40, RZ ;  /* 0x0000004002037810 */ /* 0x000fe20007f1e0ff */
[----:B------:R-:W-:Y:S01]  /*2450*/  ULDC UR5, c[0x0][0x2d0] ;  /* 0x0000b40000057ab9 */ /* 0x000fe20000000800 */
[----:B--23--:R-:W-:Y:S01]  /*2460*/  MOV R7, R0 ;  /* 0x0000000000077202 */ /* 0x00cfe20000000f00 */
        /* <DEDUP_REMOVED lines=13> */
.L_x_729:
[----:B------:R-:W-:Y:S05]  /*2540*/  BSYNC B0 ;  /* 0x0000000000007941 */ /* 0x000fea0003800000 */
.L_x_728:
[----:B------:R-:W-:Y:S04]  /*2550*/  BSSY B0, `(.L_x_730) ;  /* 0x0000012000007945 */ /* 0x000fe80003800000 */
[----:B------:R-:W-:Y:S05]  /*2560*/  @P2 BRA `(.L_x_731) ;  /* 0x0000000000402947 */ /* 0x000fea0003800000 */
[----:B------:R-:W-:Y:S01]  /*2570*/  IADD3 R3, P0, R2, 0x60, RZ ;  /* 0x0000006002037810 */ /* 0x000fe20007f1e0ff */
[----:B--234-:R-:W-:Y:S01]  /*2580*/  IMAD.MOV.U32 R6, RZ, RZ, R4 ;  /* 0x000000ffff067224 */ /* 0x01cfe200078e0004 */
        /* <DEDUP_REMOVED lines=14> */
.L_x_731:
[----:B------:R-:W-:Y:S05]  /*2670*/  BSYNC B0 ;  /* 0x0000000000007941 */ /* 0x000fea0003800000 */
.L_x_730:
        /* <DEDUP_REMOVED lines=16> */
[----:B---34-:R-:W-:Y:S01]  /*2780*/  MOV R7, R3 ;  /* 0x0000000300077202 */ /* 0x018fe20000000f00 */
        /* <DEDUP_REMOVED lines=13> */
.L_x_733:
[----:B------:R-:W-:Y:S05]  /*2860*/  BSYNC B0 ;  /* 0x0000000000007941 */ /* 0x000fea0003800000 */
.L_x_732:
[----:B------:R-:W-:Y:S04]  /*2870*/  BSSY B0, `(.L_x_734) ;  /* 0x0000012000007945 */ /* 0x000fe80003800000 */
[----:B------:R-:W-:Y:S05]  /*2880*/  @P4 BRA `(.L_x_735) ;  /* 0x0000000000404947 */ /* 0x000fea0003800000 */
[----:B------:R-:W-:Y:S01]  /*2890*/  IADD3 R0, P0, R2, 0x20, RZ ;  /* 0x0000002002007810 */ /* 0x000fe20007f1e0ff */
[----:B------:R-:W-:Y:S01]  /*28a0*/  ULDC UR5, c[0x0][0x2d0] ;  /* 0x0000b40000057ab9 */ /* 0x000fe20000000800 */
[----:B--234-:R-:W-:Y:S01]  /*28b0*/  MOV R7, R3 ;  /* 0x0000000300077202 */ /* 0x01cfe20000000f00 */
        /* <DEDUP_REMOVED lines=13> */
.L_x_735:
[----:B------:R-:W-:Y:S05]  /*2990*/  BSYNC B0 ;  /* 0x0000000000007941 */ /* 0x000fea0003800000 */
.L_x_734:
        /* <DEDUP_REMOVED lines=18> */
.L_x_737:
[----:B------:R-:W-:Y:S05]  /*2ac0*/  BSYNC B0 ;  /* 0x0000000000007941 */ /* 0x000fea0003800000 */
.L_x_736:
        /* <DEDUP_REMOVED lines=18> */
.L_x_721:
[----:B------:R-:W2:Y:S01]  /*2bf0*/  LDL R11, [R1+0x20] ;  /* 0x00002000010b7983 */ /* 0x000ea20000100800 */
[----:B------:R-:W-:Y:S01]  /*2c00*/  PLOP3.LUT P0, PT, PT, PT, UP4, 0x80, 0x0 ;  /* 0x000000000000781c */ /* 0x000fe20003f0f048 */
[----:B------:R-:W-:Y:S01]  /*2c10*/  UIMAD UR5, UR8, -0x40, UR33 ;  /* 0xffffffc0080578a4 */ /* 0x000fe2000f8e0221 */
[C---:B------:R-:W-:Y:S01]  /*2c20*/  VIADD R14, R2.reuse, 0x20 ;  /* 0x00000020020e7836 */ /* 0x040fe20000000000 */
[----:B------:R-:W-:Y:S01]  /*2c30*/  ULEA.HI UR16, UR8, UR8, URZ, 0x1 ;  /* 0x0000000808107291 */ /* 0x000fe2000f8f083f */
[----:B------:R-:W-:Y:S09]  /*2c40*/  BSSY B0, `(.L_x_739) ;  /* 0x0000019000007945 */ /* 0x000ff20003800000 */
[----:B------:R-:W-:Y:S01]  /*2c50*/  @P0 BAR.SYNC.DEFER_BLOCKING 0x0 ;  /* 0x0000000000000b1d */ /* 0x000fe20000010000 */
[----:B------:R-:W-:Y:S01]  /*2c60*/  ISETP.GE.AND P4, PT, R2, UR5, PT ;  /* 0x0000000502007c0c */ /* 0x000fe2000bf86270 */
[----:B------:R-:W-:Y:S01]  /*2c70*/  ULOP3.LUT UR16, UR16, 0xfffffffe, URZ, 0xc0, !UPT ;  /* 0xfffffffe10107892 */ /* 0x000fe2000f8ec03f */
[----:B------:R-:W-:-:S03]  /*2c80*/  ISETP.GE.AND P3, PT, R14, UR5, PT ;  /* 0x000000050e007c0c */ /* 0x000fc6000bf66270 */
[----:B------:R-:W-:-:S04]  /*2c90*/  UIADD3 UR16, UR8, -UR16, URZ ;  /* 0x8000001008107290 */ /* 0x000fc8000fffe03f */
[----:B------:R-:W-:Y:S01]  /*2ca0*/  UISETP.NE.AND UP0, UPT, UR16, 0x1, UPT ;  /* 0x000000011000788c */ /* 0x000fe2000bf05270 */
[----:B--2---:R-:W-:-:S05]  /*2cb0*/  LEA R0, R11, UR4, 0x1 ;  /* 0x000000040b007c11 */ /* 0x004fca000f8e08ff */
        /* <DEDUP_REMOVED lines=17> */
.L_x_740:
[----:B------:R-:W-:Y:S05]  /*2dd0*/  BSYNC B0 ;  /* 0x0000000000007941 */ /* 0x000fea0003800000 */
.L_x_739:
        /* <DEDUP_REMOVED lines=27> */
.L_x_742:
[----:B------:R-:W-:Y:S05]  /*2f90*/  BSYNC B0 ;  /* 0x0000000000007941 */ /* 0x000fea0003800000 */
.L_x_741:
        /* <DEDUP_REMOVED lines=12> */
.L_x_744:
        /* <DEDUP_REMOVED lines=20> */
.L_x_745:
[----:B------:R-:W-:Y:S05]  /*31a0*/  BSYNC B0 ;  /* 0x0000000000007941 */ /* 0x000fea0003800000 */
.L_x_743:
        /* <DEDUP_REMOVED lines=13> */
.L_x_747:
        /* <DEDUP_REMOVED lines=29> */
.L_x_748:
[----:B------:R-:W-:Y:S05]  /*3450*/  BSYNC B0 ;  /* 0x0000000000007941 */ /* 0x000fea0003800000 */
.L_x_746:
        /* <DEDUP_REMOVED lines=27> */
[C---:B---34-:R-:W-:Y:S02]  /*3610*/  @!P2 LEA R20, P0, R3.reuse, UR13, 0x2 ;  /* 0x0000000d0314ac11 */ /* 0x058fe4000f8010ff */
        /* <DEDUP_REMOVED lines=36> */
.L_x_750:
[----:B------:R-:W-:Y:S05]  /*3860*/  BSYNC B0 ;  /* 0x0000000000007941 */ /* 0x000fea0003800000 */
.L_x_749:
        /* <DEDUP_REMOVED lines=10> */
[----:B-1-3--:R-:W-:Y:S02]  /*3910*/  IMAD R8, R4, UR20, RZ ;  /* 0x0000001404087c24 */ /* 0x00afe4000f8e02ff */
        /* <DEDUP_REMOVED lines=22> */
.L_x_752:
[----:B------:R-:W-:Y:S05]  /*3a80*/  BSYNC B0 ;  /* 0x0000000000007941 */ /* 0x000fea0003800000 */
.L_x_751:
        /* <DEDUP_REMOVED lines=34> */
.L_x_754:
[----:B------:R-:W-:Y:S05]  /*3cb0*/  BSYNC B0 ;  /* 0x0000000000007941 */ /* 0x000fea0003800000 */
.L_x_753:
        /* <DEDUP_REMOVED lines=14> */
[----:B-1-3--:R-:W1:Y:S01]  /*3da0*/  @!P0 LDC.64 R8, c[0x0][0x218] ;  /* 0x00008600ff088b82 */ /* 0x00ae620000000a00 */
[----:B------:R-:W-:Y:S01]  /*3db0*/  IMAD.IADD R3, R7, 0x1, R3 ;  /* 0x0000000107037824 */ /* 0x000fe200078e0203 */
        /* <DEDUP_REMOVED lines=17> */
.L_x_756:
[----:B------:R-:W-:Y:S05]  /*3ed0*/  BSYNC B0 ;  /* 0x0000000000007941 */ /* 0x000fea0003800000 */
.L_x_755:
[----:B------:R-:W-:Y:S01]  /*3ee0*/  UIMAD UR5, UR41, UR22, URZ ;  /* 0x00000016290572a4 */ /* 0x000fe2000f8e023f */
[----:B-1-3--:R-:W-:Y:S01]  /*3ef0*/  MOV R4, UR22 ;  /* 0x0000001600047c02 */ /* 0x00afe20008000f00 */
        /* <DEDUP_REMOVED lines=40> */
.L_x_758:
[----:B------:R-:W-:Y:S05]  /*4180*/  BSYNC B0 ;  /* 0x0000000000007941 */ /* 0x000fea0003800000 */
.L_x_757:
        /* <DEDUP_REMOVED lines=32> */
.L_x_760:
[----:B------:R-:W-:Y:S05]  /*4390*/  BSYNC B0 ;  /* 0x0000000000007941 */ /* 0x000fea0003800000 */
.L_x_759:
        /* <DEDUP_REMOVED lines=32> */
.L_x_762:
[----:B------:R-:W-:Y:S05]  /*45a0*/  BSYNC B0 ;  /* 0x0000000000007941 */ /* 0x000fea0003800000 */
.L_x_761:
        /* <DEDUP_REMOVED lines=12> */
[----:B-1-3--:R-:W1:Y:S01]  /*4670*/  @!P2 LDC.64 R8, c[0x0][0x220] ;  /* 0x00008800ff08ab82 */ /* 0x00ae620000000a00 */
        /* <DEDUP_REMOVED lines=19> */
.L_x_764:
[----:B------:R-:W-:Y:S05]  /*47b0*/  BSYNC B0 ;  /* 0x0000000000007941 */ /* 0x000fea0003800000 */
.L_x_763:
[----:B------:R-:W-:Y:S01]  /*47c0*/  ISETP.NE.AND P0, PT, R23, RZ, PT ;  /* 0x000000ff1700720c */ /* 0x000fe20003f05270 */
[----:B-1234-:R-:W-:Y:S01]  /*47d0*/  IMAD.MOV.U32 R0, RZ, RZ, 0x7f800000 ;  /* 0x7f800000ff007424 */ /* 0x01efe200078e00ff */
[----:B------:R-:W-:Y:S01]  /*47e0*/  ISETP.NE.AND P2, PT, R12, RZ, PT ;  /* 0x000000ff0c00720c */ /* 0x000fe20003f45270 */
[----:B------:R-:W-:Y:S01]  /*47f0*/  IMAD.MOV.U32 R2, RZ, RZ, 0x7f800000 ;  /* 0x7f800000ff027424 */ /* 0x000fe200078e00ff */
[----:B------:R-:W-:Y:S01]  /*4800*/  ISETP.NE.AND P4, PT, R11, RZ, PT ;  /* 0x000000ff0b00720c */ /* 0x000fe20003f85270 */
[----:B------:R-:W-:Y:S01]  /*4810*/  IMAD.MOV.U32 R4, RZ, RZ, 0x7f800000 ;  /* 0x7f800000ff047424 */ /* 0x000fe200078e00ff */
[----:B------:R-:W-:Y:S01]  /*4820*/  ISETP.NE.AND P3, PT, R22, RZ, PT ;  /* 0x000000ff1600720c */ /* 0x000fe20003f65270 */
[----:B------:R-:W-:Y:S01]  /*4830*/  IMAD.MOV.U32 R3, RZ, RZ, 0x7f800000 ;  /* 0x7f800000ff037424 */ /* 0x000fe200078e00ff */
[----:B------:R-:W0:Y:S01]  /*4840*/  LDGDEPBAR ;  /* 0x00000000000079af */ /* 0x000e220000000000 */
[----:B------:R-:W-:Y:S01]  /*4850*/  IMAD.MOV.U32 R217, RZ, RZ, 0x20 ;  /* 0x00000020ffd97424 */ /* 0x000fe200078e00ff */
[----:B------:R-:W-:Y:S01]  /*4860*/  ULDC UR21, c[0x0][0x2d0] ;  /* 0x0000b40000157ab9 */ /* 0x000fe20000000800 */
[----:B------:R-:W-:Y:S01]  /*4870*/  IMAD.MOV.U32 R216, RZ, RZ, 0x40 ;  /* 0x00000040ffd87424 */ /* 0x000fe200078e00ff */
[----:B------:R-:W-:Y:S01]  /*4880*/  UIADD3 UR20, UR33, 0x80, UR31 ;  /* 0x0000008021147890 */ /* 0x000fe2000fffe01f */
[----:B------:R-:W2:Y:S01]  /*4890*/  @!P0 LDG.E R0, desc[UR6][R20.64] ;  /* 0x0000000614008981 */ /* 0x000ea2000c1e1900 */
[----:B------:R-:W-:Y:S01]  /*48a0*/  IMAD.MOV.U32 R239, RZ, RZ, R220 ;  /* 0x000000ffffef7224 */ /* 0x000fe200078e00dc */
[----:B------:R-:W-:-:S02]  /*48b0*/  CS2R R158, SRZ ;  /* 0x00000000009e7805 */ /* 0x000fc4000001ff00 */
[----:B------:R-:W-:Y:S01]  /*48c0*/  CS2R R156, SRZ ;  /* 0x00000000009c7805 */ /* 0x000fe2000001ff00 */
[----:B------:R-:W3:Y:S01]  /*48d0*/  @!P2 LDG.E R2, desc[UR6][R18.64+0x80] ;  /* 0x000080061202a981 */ /* 0x000ee2000c1e1900 */
[----:B------:R-:W-:Y:S02]  /*48e0*/  CS2R R162, SRZ ;  /* 0x0000000000a27805 */ /* 0x000fe4000001ff00 */
[----:B------:R-:W-:Y:S02]  /*48f0*/  CS2R R160, SRZ ;  /* 0x0000000000a07805 */ /* 0x000fe4000001ff00 */
[----:B------:R-:W-:Y:S01]  /*4900*/  CS2R R154, SRZ ;  /* 0x00000000009a7805 */ /* 0x000fe2000001ff00 */
[----:B------:R-:W4:Y:S01]  /*4910*/  @!P4 LDG.E R4, desc[UR6][R18.64] ;  /* 0x000000061204c981 */ /* 0x000f22000c1e1900 */
[----:B------:R-:W-:Y:S02]  /*4920*/  CS2R R152, SRZ ;  /* 0x0000000000987805 */ /* 0x000fe4000001ff00 */
[----:B------:R-:W-:-:S02]  /*4930*/  CS2R R150, SRZ ;  /* 0x0000000000967805 */ /* 0x000fc4000001ff00 */
[----:B------:R-:W-:Y:S01]  /*4940*/  CS2R R148, SRZ ;  /* 0x0000000000947805 */ /* 0x000fe2000001ff00 */
[----:B------:R-:W5:Y:S01]  /*4950*/  @!P3 LDG.E R3, desc[UR6][R18.64+0x20] ;  /* 0x000020061203b981 */ /* 0x000f62000c1e1900 */
        /* <DEDUP_REMOVED lines=55> */
[----:B------:R-:W-:Y:S01]  /*4cd0*/  CS2R R36, SRZ ;  /* 0x0000000000247805 */ /* 0x000fe2000001ff00 */
[----:B------:R-:W-:Y:S01]  /*4ce0*/  ULDC UR22, c[0x0][0x2dc] ;  /* 0x0000b70000167ab9 */ /* 0x000fe20000000800 */
[----:B------:R-:W-:Y:S01]  /*4cf0*/  UIADD3 UR20, UR20, -UR9, URZ ;  /* 0x8000000914147290 */ /* 0x000fe2000fffe03f */
[----:B------:R-:W-:Y:S01]  /*4d00*/  ULDC UR5, c[0x0][0x39c] ;  /* 0x0000e70000057ab9 */ /* 0x000fe20000000800 */
[----:B------:R-:W-:Y:S01]  /*4d10*/  ULDC UR10, c[0x0][0x2ec] ;  /* 0x0000bb00000a7ab9 */ /* 0x000fe20000000800 */
[----:B--2---:R1:W-:Y:S04]  /*4d20*/  STL [R1+0x14], R0 ;  /* 0x0000140001007387 */ /* 0x0043e80000100800 */
[----:B---3--:R2:W-:Y:S01]  /*4d30*/  STL [R1+0x10], R2 ;  /* 0x0000100201007387 */ /* 0x0085e20000100800 */
[----:B-1----:R-:W-:-:S04]  /*4d40*/  LEA.HI R0, R26, R27, RZ, 0x4 ;  /* 0x0000001b1a007211 */ /* 0x002fc800078f20ff */
[----:B------:R-:W-:-:S05]  /*4d50*/  LOP3.LUT R0, R0, 0xfffffff0, RZ, 0xc0, !PT ;  /* 0xfffffff000007812 */ /* 0x000fca00078ec0ff */
[----:B------:R-:W-:-:S05]  /*4d60*/  IMAD.IADD R0, R27, 0x1, -R0 ;  /* 0x000000011b007824 */ /* 0x000fca00078e0a00 */
[----:B--2---:R-:W-:Y:S01]  /*4d70*/  SHF.R.S32.HI R2, RZ, 0x1f, R0 ;  /* 0x0000001fff027819 */ /* 0x004fe20000011400 */
[----:B----4-:R1:W-:Y:S03]  /*4d80*/  STL [R1+0x18], R4 ;  /* 0x0000180401007387 */ /* 0x0103e60000100800 */
[----:B------:R-:W-:Y:S01]  /*4d90*/  LEA.HI R2, R2, R0, RZ, 0x3 ;  /* 0x0000000002027211 */ /* 0x000fe200078f18ff */
[----:B-----5:R2:W-:Y:S03]  /*4da0*/  STL [R1+0x1c], R3 ;  /* 0x00001c0301007387 */ /* 0x0205e60000100800 */
[----:B------:R-:W-:-:S05]  /*4db0*/  LOP3.LUT R2, R2, 0xfffffff8, RZ, 0xc0, !PT ;  /* 0xfffffff802027812 */ /* 0x000fca00078ec0ff */
[----:B------:R-:W-:Y:S02]  /*4dc0*/  IMAD.IADD R0, R0, 0x1, -R2 ;  /* 0x0000000100007824 */ /* 0x000fe400078e0a02 */
[----:B-1----:R-:W-:Y:S02]  /*4dd0*/  VIADD R4, R28, 0x1 ;  /* 0x000000011c047836 */ /* 0x002fe40000000000 */
[----:B--2---:R-:W-:-:S05]  /*4de0*/  IMAD.U32 R3, RZ, RZ, UR33 ;  /* 0x00000021ff037e24 */ /* 0x004fca000f8e00ff */
[----:B------:R-:W-:Y:S02]  /*4df0*/  IADD3 R2, R4, UR9, -R3 ;  /* 0x0000000904027c10 */ /* 0x000fe4000fffe803 */
[C---:B------:R-:W-:Y:S02]  /*4e00*/  LOP3.LUT P0, RZ, R0.reuse, 0x2, RZ, 0xc0, !PT ;  /* 0x0000000200ff7812 */ /* 0x040fe4000780c0ff */
[----:B------:R-:W-:Y:S01]  /*4e10*/  LOP3.LUT P2, RZ, R0, 0x4, RZ, 0xc0, !PT ;  /* 0x0000000400ff7812 */ /* 0x000fe2000784c0ff */
[----:B------:R1:W-:Y:S01]  /*4e20*/  STL [R1+0x34], R2 ;  /* 0x0000340201007387 */ /* 0x0003e20000100800 */
[C---:B------:R-:W-:Y:S02]  /*4e30*/  VIADD R0, R28.reuse, 0xffffffc0 ;  /* 0xffffffc01c007836 */ /* 0x040fe40000000000 */
[----:B------:R-:W-:-:S05]  /*4e40*/  IMAD.SHL.U32 R4, R28, 0x4, RZ ;  /* 0x000000041c047824 */ /* 0x000fca00078e00ff */
[----:B------:R2:W-:Y:S01]  /*4e50*/  STL [R1+0x30], R4 ;  /* 0x0000300401007387 */ /* 0x0005e20000100800 */
[----:B-1----:R-:W-:-:S05]  /*4e60*/  VIADD R2, R219, 0x2000 ;  /* 0x00002000db027836 */ /* 0x002fca0000000000 */
[----:B------:R-:W-:Y:S02]  /*4e70*/  SEL R211, R2, R219, !P1 ;  /* 0x000000db02d37207 */ /* 0x000fe40004800000 */
[----:B------:R-:W-:Y:S02]  /*4e80*/  SHF.R.S32.HI R2, RZ, 0x1f, R0 ;  /* 0x0000001fff027819 */ /* 0x000fe40000011400 */
[----:B--2---:R-:W-:Y:S02]  /*4e90*/  SHF.L.U64.HI R4, R28, 0x2, R24 ;  /* 0x000000021c047819 */ /* 0x004fe40000010218 */
[C---:B------:R-:W-:Y:S01]  /*4ea0*/  SHF.L.U64.HI R2, R0.reuse, 0x2, R2 ;  /* 0x0000000200027819 */ /* 0x040fe20000010202 */
[----:B------:R-:W-:Y:S02]  /*4eb0*/  IMAD.SHL.U32 R0, R0, 0x4, RZ ;  /* 0x0000000400007824 */ /* 0x000fe400078e00ff */
[----:B------:R1:W-:Y:S04]  /*4ec0*/  STL [R1+0x2c], R4 ;  /* 0x00002c0401007387 */ /* 0x0003e80000100800 */
[----:B------:R1:W-:Y:S04]  /*4ed0*/  STL [R1+0x28], R2 ;  /* 0x0000280201007387 */ /* 0x0003e80000100800 */
[----:B------:R1:W-:Y:S01]  /*4ee0*/  STL [R1+0x24], R0 ;  /* 0x0000240001007387 */ /* 0x0003e20000100800 */
[----:B------:R-:W-:Y:S01]  /*4ef0*/  VIADD R3, R218, 0x2000 ;  /* 0x00002000da037836 */ /* 0x000fe20000000000 */
[----:B------:R-:W-:-:S04]  /*4f00*/  LEA R211, R211, UR4, 0x1 ;  /* 0x00000004d3d37c11 */ /* 0x000fc8000f8e08ff */
[----:B------:R-:W-:Y:S02]  /*4f10*/  SEL R3, R3, R218, !P1 ;  /* 0x000000da03037207 */ /* 0x000fe40004800000 */
[----:B------:R-:W-:Y:S02]  /*4f20*/  SEL R217, R217, 0xffffffe0, !P0 ;  /* 0xffffffe0d9d97807 */ /* 0x000fe40004000000 */
[----:B------:R-:W-:Y:S02]  /*4f30*/  LEA R210, R3, UR4, 0x1 ;  /* 0x0000000403d27c11 */ /* 0x000fe4000f8e08ff */
[----:B------:R-:W-:-:S07]  /*4f40*/  SEL R216, R216, 0xffffffc0, !P2 ;  /* 0xffffffc0d8d87807 */ /* 0x000fce0005000000 */
.L_x_767:
[----:B------:R-:W0:Y:S01]  /*4f50*/  LDGDEPBAR ;  /* 0x00000000000079af */ /* 0x000e220000000000 */
[C---:B-1----:R-:W-:Y:S01]  /*4f60*/  IADD3 R0, R211.reuse, R217, RZ ;  /* 0x000000d9d3007210 */ /* 0x042fe20007ffe0ff */
[----:B------:R-:W-:Y:S01]  /*4f70*/  USHF.L.U32 UR11, UR8, 0x6, URZ ;  /* 0x00000006080b7899 */ /* 0x000fe2000800063f */
[-C--:B------:R-:W-:Y:S02]  /*4f80*/  IADD3 R3, R211, R216.reuse, RZ ;  /* 0x000000d8d3037210 */ /* 0x080fe40007ffe0ff */
[----:B------:R-:W2:Y:S01]  /*4f90*/  LDL R207, [R1+0x34] ;  /* 0x0000340001cf7983 */ /* 0x000ea20000100800 */
[----:B------:R-:W-:Y:S01]  /*4fa0*/  IADD3 R2, R0, R216, RZ ;  /* 0x000000d800027210 */ /* 0x000fe20007ffe0ff */
[----:B------:R-:W-:Y:S03]  /*4fb0*/  USHF.L.U32 UR16, UR18, 0x7, URZ ;  /* 0x0000000712107899 */ /* 0x000fe6000800063f */
[----:B------:R-:W3:Y:S01]  /*4fc0*/  LDL R206, [R1+0x40] ;  /* 0x0000400001ce7983 */ /* 0x000ee20000100800 */
[----:B------:R-:W-:Y:S02]  /*4fd0*/  UISETP.GE.AND UP0, UPT, UR11, UR20, UPT ;  /* 0x000000140b00728c */ /* 0x000fe4000bf06270 */
[----:B------:R-:W-:Y:S02]  /*4fe0*/  UIADD3 UR16, UR16, 0x80, URZ ;  /* 0x0000008010107890 */ /* 0x000fe4000fffe03f */
[----:B------:R-:W4:Y:S01]  /*4ff0*/  LDL R205, [R1+0x18] ;  /* 0x0000180001cd7983 */ /* 0x000f220000100800 */
[----:B------:R-:W-:Y:S02]  /*5000*/  UISETP.GT.AND UP3, UPT, UR8, UR17, UPT ;  /* 0x000000110800728c */ /* 0x000fe4000bf64270 */
[----:B------:R-:W-:Y:S02]  /*5010*/  UISETP.LT.AND UP0, UPT, UR16, UR9, UP0 ;  /* 0x000000091000728c */ /* 0x000fe40008701270 */
[----:B------:R-:W2:Y:S05]  /*5020*/  LDL R204, [R1+0x1c] ;  /* 0x00001c0001cc7983 */ /* 0x000eaa0000100800 */
[----:B------:R-:W-:Y:S01]  /*5030*/  STL [R1+0x94], R51 ;  /* 0x0000943301007387 */ /* 0x000fe20000100800 */
[----:B------:R-:W-:Y:S04]  /*5040*/  PLOP3.LUT P0, PT, PT, PT, UP0, 0x80, 0x0 ;  /* 0x000000000000781c */ /* 0x000fe80003f0f008 */
[----:B------:R-:W-:Y:S05]  /*5050*/  STL [R1+0x90], R50 ;  /* 0x0000903201007387 */ /* 0x000fea0000100800 */
        /* <DEDUP_REMOVED lines=13> */
[----:B------:R-:W-:Y:S01]  /*5130*/  STL [R1+0x58], R36 ;  /* 0x0000582401007387 */ /* 0x000fe20000100800 */
[----:B--2---:R-:W-:Y:S01]  /*5140*/  FSETP.NEU.FTZ.AND P1, PT, R204, -INF , PT ;  /* 0xff800000cc00780b */ /* 0x004fe20003f3d000 */
[----:B------:R-:W-:Y:S04]  /*5150*/  DEPBAR.LE SB0, 0x0 ;  /* 0x000080000000791a */ /* 0x000fe80000000000 */
[----:B------:R-:W-:Y:S01]  /*5160*/  BAR.SYNC.DEFER_BLOCKING 0x0 ;  /* 0x0000000000007b1d */ /* 0x000fe20000010000 */
[----:B----4-:R-:W-:Y:S05]  /*5170*/  FSETP.NEU.FTZ.AND P3, PT, R205, -INF , PT ;  /* 0xff800000cd00780b */ /* 0x010fea0003f7d000 */
[----:B------:R-:W-:Y:S05]  /*5180*/  LDSM.16.M88.4 R32, [R211] ;  /* 0x00000000d320783b */ /* 0x000fea0000000200 */
[----:B------:R-:W1:Y:S05]  /*5190*/  LDSM.16.M88.4 R16, [R213+UR4+0xc000] ;  /* 0x00c00004d510783b */ /* 0x000e6a0008000200 */
[----:B------:R-:W2:Y:S05]  /*51a0*/  LDSM.16.M88.4 R28, [R211+0x1000] ;  /* 0x00100000d31c783b */ /* 0x000eaa0000000200 */
[----:B------:R-:W4:Y:S05]  /*51b0*/  LDSM.16.M88.4 R164, [R213+UR4+0xc800] ;  /* 0x00c80004d5a4783b */ /* 0x000f2a0008000200 */
[----:B------:R-:W-:Y:S05]  /*51c0*/  LDSM.16.M88.4 R168, [R0] ;  /* 0x0000000000a8783b */ /* 0x000fea0000000200 */
[----:B------:R-:W3:Y:S05]  /*51d0*/  LDSM.16.M88.4 R172, [R212] ;  /* 0x00000000d4ac783b */ /* 0x000eea0000000200 */
[----:B------:R-:W3:Y:S05]  /*51e0*/  LDSM.16.M88.4 R176, [R0+0x1000] ;  /* 0x0010000000b0783b */ /* 0x000eea0000000200 */
[----:B------:R-:W3:Y:S05]  /*51f0*/  LDSM.16.M88.4 R180, [R212+0x800] ;  /* 0x00080000d4b4783b */ /* 0x000eea0000000200 */
[----:B------:R-:W-:Y:S01]  /*5200*/  LDSM.16.M88.4 R184, [R3] ;  /* 0x0000000003b8783b */ /* 0x000fe20000000200 */
[-C--:B-1----:R-:W-:Y:S04]  /*5210*/  HMMA.16816.F32.BF16 R4, R32, R16.reuse, RZ ;  /* 0x000000102004723c */ /* 0x082fe800000418ff */
[----:B------:R-:W1:Y:S02]  /*5220*/  LDSM.16.M88.4 R188, [R215] ;  /* 0x00000000d7bc783b */ /* 0x000e640000000200 */
[C---:B--2---:R-:W-:Y:S03]  /*5230*/  HMMA.16816.F32.BF16 R8, R28.reuse, R16, RZ ;  /* 0x000000101c08723c */ /* 0x044fe600000418ff */
[----:B------:R-:W-:Y:S03]  /*5240*/  LDSM.16.M88.4 R192, [R215+0x800] ;  /* 0x00080000d7c0783b */ /* 0x000fe60000000200 */
[-C--:B------:R-:W-:Y:S02]  /*5250*/  HMMA.16816.F32.BF16 R12, R28, R18.reuse, RZ ;  /* 0x000000121c0c723c */ /* 0x080fe400000418ff */
[----:B------:R-:W-:Y:S04]  /*5260*/  LDSM.16.M88.4 R196, [R2] ;  /* 0x0000000002c4783b */ /* 0x000fe80000000200 */
[C---:B------:R-:W-:Y:S01]  /*5270*/  HMMA.16816.F32.BF16 R16, R32.reuse, R18, RZ ;  /* 0x000000122010723c */ /* 0x040fe200000418ff */
[----:B------:R-:W-:Y:S05]  /*5280*/  LDSM.16.M88.4 R200, [R214] ;  /* 0x00000000d6c8783b */ /* 0x000fea0000000200 */
[-C--:B----4-:R-:W-:Y:S06]  /*5290*/  HMMA.16816.F32.BF16 R20, R32, R164.reuse, RZ ;  /* 0x000000a42014723c */ /* 0x090fec00000418ff */
[C---:B------:R-:W-:Y:S06]  /*52a0*/  HMMA.16816.F32.BF16 R24, R28.reuse, R164, RZ ;  /* 0x000000a41c18723c */ /* 0x040fec00000418ff */
[-C--:B------:R-:W-:Y:S06]  /*52b0*/  HMMA.16816.F32.BF16 R28, R28, R166.reuse, RZ ;  /* 0x000000a61c1c723c */ /* 0x080fec00000418ff */
[----:B------:R-:W-:Y:S01]  /*52c0*/  HMMA.16816.F32.BF16 R32, R32, R166, RZ ;  /* 0x000000a62020723c */ /* 0x000fe200000418ff */
[----:B------:R-:W2:Y:S05]  /*52d0*/  LDSM.16.M88.4 R164, [R3+0x1000] ;  /* 0x0010000003a4783b */ /* 0x000eaa0000000200 */
[-C--:B---3--:R-:W-:Y:S06]  /*52e0*/  HMMA.16816.F32.BF16 R4, R168, R172.reuse, R4 ;  /* 0x000000aca804723c */ /* 0x088fec0000041804 */
[C---:B------:R-:W-:Y:S06]  /*52f0*/  HMMA.16816.F32.BF16 R8, R176.reuse, R172, R8 ;  /* 0x000000acb008723c */ /* 0x040fec0000041808 */
[-C--:B------:R-:W-:Y:S06]  /*5300*/  HMMA.16816.F32.BF16 R12, R176, R174.reuse, R12 ;  /* 0x000000aeb00c723c */ /* 0x080fec000004180c */
[C---:B------:R-:W-:Y:S01]  /*5310*/  HMMA.16816.F32.BF16 R16, R168.reuse, R174, R16 ;  /* 0x000000aea810723c */ /* 0x040fe20000041810 */
[----:B------:R-:W-:Y:S05]  /*5320*/  LDSM.16.M88.4 R172, [R214+0x800] ;  /* 0x00080000d6ac783b */ /* 0x000fea0000000200 */
[-C--:B------:R-:W-:Y:S06]  /*5330*/  HMMA.16816.F32.BF16 R20, R168, R180.reuse, R20 ;  /* 0x000000b4a814723c */ /* 0x080fec0000041814 */
[C---:B------:R-:W-:Y:S06]  /*5340*/  HMMA.16816.F32.BF16 R24, R176.reuse, R180, R24 ;  /* 0x000000b4b018723c */ /* 0x040fec0000041818 */
[-C--:B------:R-:W-:Y:S01]  /*5350*/  HMMA.16816.F32.BF16 R28, R176, R182.reuse, R28 ;  /* 0x000000b6b01c723c */ /* 0x080fe2000004181c */
[----:B------:R-:W-:Y:S05]  /*5360*/  LDSM.16.M88.4 R176, [R211+0x2000] ;  /* 0x00200000d3b0783b */ /* 0x000fea0000000200 */
[----:B------:R-:W-:Y:S01]  /*5370*/  HMMA.16816.F32.BF16 R32, R168, R182, R32 ;  /* 0x000000b6a820723c */ /* 0x000fe20000041820 */
[----:B------:R-:W3:Y:S05]  /*5380*/  LDSM.16.M88.4 R168, [R2+0x1000] ;  /* 0x0010000002a8783b */ /* 0x000eea0000000200 */
[-C--:B-1----:R-:W-:Y:S01]  /*5390*/  HMMA.16816.F32.BF16 R4, R184, R188.reuse, R4 ;  /* 0x000000bcb804723c */ /* 0x082fe20000041804 */
[----:B------:R-:W1:Y:S05]  /*53a0*/  LDSM.16.M88.4 R180, [R213+UR4+0x10000] ;  /* 0x01000004d5b4783b */ /* 0x000e6a0008000200 */
[C---:B--2---:R-:W-:Y:S06]  /*53b0*/  HMMA.16816.F32.BF16 R8, R164.reuse, R188, R8 ;  /* 0x000000bca408723c */ /* 0x044fec0000041808 */
[-C--:B------:R-:W-:Y:S06]  /*53c0*/  HMMA.16816.F32.BF16 R12, R164, R190.reuse, R12 ;  /* 0x000000bea40c723c */ /* 0x080fec000004180c */
[C---:B------:R-:W-:Y:S01]  /*53d0*/  HMMA.16816.F32.BF16 R16, R184.reuse, R190, R16 ;  /* 0x000000beb810723c */ /* 0x040fe20000041810 */
[----:B------:R-:W-:Y:S05]  /*53e0*/  LDSM.16.M88.4 R188, [R0+0x2000] ;  /* 0x0020000000bc783b */ /* 0x000fea0000000200 */
[-C--:B------:R-:W-:Y:S06]  /*53f0*/  HMMA.16816.F32.BF16 R20, R184, R192.reuse, R20 ;  /* 0x000000c0b814723c */ /* 0x080fec0000041814 */
[C---:B------:R-:W-:Y:S06]  /*5400*/  HMMA.16816.F32.BF16 R24, R164.reuse, R192, R24 ;  /* 0x000000c0a418723c */ /* 0x040fec0000041818 */
[-C--:B------:R-:W-:Y:S01]  /*5410*/  HMMA.16816.F32.BF16 R28, R164, R194.reuse, R28 ;  /* 0x000000c2a41c723c */ /* 0x080fe2000004181c */
[----:B------:R-:W2:Y:S05]  /*5420*/  LDSM.16.M88.4 R164, [R211+0x3000] ;  /* 0x00300000d3a4783b */ /* 0x000eaa0000000200 */
[----:B------:R-:W-:Y:S01]  /*5430*/  HMMA.16816.F32.BF16 R32, R184, R194, R32 ;  /* 0x000000c2b820723c */ /* 0x000fe20000041820 */
[----:B------:R-:W4:Y:S05]  /*5440*/  LDSM.16.M88.4 R184, [R213+UR4+0x10800] ;  /* 0x01080004d5b8783b */ /* 0x000f2a0008000200 */
[-C--:B------:R-:W-:Y:S01]  /*5450*/  HMMA.16816.F32.BF16 R4, R196, R200.reuse, R4 ;  /* 0x000000c8c404723c */ /* 0x080fe20000041804 */
[----:B------:R-:W4:Y:S05]  /*5460*/  LDSM.16.M88.4 R192, [R212+0x4000] ;  /* 0x00400000d4c0783b */ /* 0x000f2a0000000200 */
[C---:B---3--:R-:W-:Y:S06]  /*5470*/  HMMA.16816.F32.BF16 R8, R168.reuse, R200, R8 ;  /* 0x000000c8a808723c */ /* 0x048fec0000041808 */
[-C--:B------:R-:W-:Y:S06]  /*5480*/  HMMA.16816.F32.BF16 R12, R168, R202.reuse, R12 ;  /* 0x000000caa80c723c */ /* 0x080fec000004180c */
[C---:B------:R-:W-:Y:S01]  /*5490*/  HMMA.16816.F32.BF16 R16, R196.reuse, R202, R16 ;  /* 0x000000cac410723c */ /* 0x040fe20000041810 */
[----:B------:R-:W-:Y:S05]  /*54a0*/  LDSM.16.M88.4 R200, [R215+0x4000] ;  /* 0x00400000d7c8783b */ /* 0x000fea0000000200 */
[-C--:B------:R-:W-:Y:S06]  /*54b0*/  HMMA.16816.F32.BF16 R20, R196, R172.reuse, R20 ;  /* 0x000000acc414723c */ /* 0x080fec0000041814 */
[C---:B------:R-:W-:Y:S06]  /*54c0*/  HMMA.16816.F32.BF16 R24, R168.reuse, R172, R24 ;  /* 0x000000aca818723c */ /* 0x040fec0000041818 */
[-C--:B------:R-:W-:Y:S01]  /*54d0*/  HMMA.16816.F32.BF16 R28, R168, R174.reuse, R28 ;  /* 0x000000aea81c723c */ /* 0x080fe2000004181c */
[----:B------:R3:W4:Y:S05]  /*54e0*/  LDSM.16.M88.4 R168, [R0+0x3000] ;  /* 0x0030000000a8783b */ /* 0x00072a0000000200 */
[----:B------:R-:W-:Y:S01]  /*54f0*/  HMMA.16816.F32.BF16 R32, R196, R174, R32 ;  /* 0x000000aec420723c */ /* 0x000fe20000041820 */
[----:B------:R-:W4:Y:S05]  /*5500*/  LDSM.16.M88.4 R172, [R212+0x4800] ;  /* 0x00480000d4ac783b */ /* 0x000f2a0000000200 */
[-C--:B-1----:R-:W-:Y:S01]  /*5510*/  HMMA.16816.F32.BF16 R4, R176, R180.reuse, R4 ;  /* 0x000000b4b004723c */ /* 0x082fe20000041804 */
[----:B------:R-:W1:Y:S05]  /*5520*/  LDSM.16.M88.4 R196, [R3+0x2000] ;  /* 0x0020000003c4783b */ /* 0x000e6a0000000200 */
[C---:B--2---:R-:W-:Y:S06]  /*5530*/  HMMA.16816.F32.BF16 R8, R164.reuse, R180, R8 ;  /* 0x000000b4a408723c */ /* 0x044fec0000041808 */
[-C--:B------:R-:W-:Y:S01]  /*5540*/  HMMA.16816.F32.BF16 R12, R164, R182.reuse, R12 ;  /* 0x000000b6a40c723c */ /* 0x080fe2000004180c */
[----:B---3--:R-:W-:Y:S04]  /*5550*/  MOV R0, UR18 ;  /* 0x0000001200007c02 */ /* 0x008fe80008000f00 */
[----:B------:R-:W-:Y:S01]  /*5560*/  @!P0 LEA R0, R0, R206, 0x7 ;  /* 0x000000ce00008211 */ /* 0x000fe200078e38ff */
[C---:B------:R-:W-:Y:S01]  /*5570*/  HMMA.16816.F32.BF16 R16, R176.reuse, R182, R16 ;  /* 0x000000b6b010723c */ /* 0x040fe20000041810 */
[----:B------:R-:W-:Y:S05]  /*5580*/  LDSM.16.M88.4 R180, [R2+0x2000] ;  /* 0x0020000002b4783b */ /* 0x000fea0000000200 */
[-C--:B----4-:R-:W-:Y:S06]  /*5590*/  HMMA.16816.F32.BF16 R20, R176, R184.reuse, R20 ;  /* 0x000000b8b014723c */ /* 0x090fec0000041814 */
[C---:B------:R-:W-:Y:S06]  /*55a0*/  HMMA.16816.F32.BF16 R24, R164.reuse, R184, R24 ;  /* 0x000000b8a418723c */ /* 0x040fec0000041818 */
[-C--:B------:R-:W-:Y:S01]  /*55b0*/  HMMA.16816.F32.BF16 R28, R164, R186.reuse, R28 ;  /* 0x000000baa41c723c */ /* 0x080fe2000004181c */
[----:B------:R-:W2:Y:S05]  /*55c0*/  LDSM.16.M88.4 R164, [R3+0x3000] ;  /* 0x0030000003a4783b */ /* 0x000eaa0000000200 */
[----:B------:R-:W-:Y:S01]  /*55d0*/  HMMA.16816.F32.BF16 R32, R176, R186, R32 ;  /* 0x000000bab020723c */ /* 0x000fe20000041820 */
[----:B------:R-:W3:Y:S05]  /*55e0*/  LDSM.16.M88.4 R176, [R215+0x4800] ;  /* 0x00480000d7b0783b */ /* 0x000eea0000000200 */
[-C--:B------:R-:W-:Y:S01]  /*55f0*/  HMMA.16816.F32.BF16 R4, R188, R192.reuse, R4 ;  /* 0x000000c0bc04723c */ /* 0x080fe20000041804 */
[----:B------:R-:W4:Y:S05]  /*5600*/  LDSM.16.M88.4 R184, [R214+0x4000] ;  /* 0x00400000d6b8783b */ /* 0x000f2a0000000200 */
[C---:B------:R-:W-:Y:S06]  /*5610*/  HMMA.16816.F32.BF16 R8, R168.reuse, R192, R8 ;  /* 0x000000c0a808723c */ /* 0x040fec0000041808 */
[-C--:B------:R-:W-:Y:S06]  /*5620*/  HMMA.16816.F32.BF16 R12, R168, R194.reuse, R12 ;  /* 0x000000c2a80c723c */ /* 0x080fec000004180c */
[C---:B------:R-:W-:Y:S06]  /*5630*/  HMMA.16816.F32.BF16 R16, R188.reuse, R194, R16 ;  /* 0x000000c2bc10723c */ /* 0x040fec0000041810 */
[-C--:B------:R-:W-:Y:S06]  /*5640*/  HMMA.16816.F32.BF16 R20, R188, R172.reuse, R20 ;  /* 0x000000acbc14723c */ /* 0x080fec0000041814 */
[C---:B------:R-:W-:Y:S06]  /*5650*/  HMMA.16816.F32.BF16 R24, R168.reuse, R172, R24 ;  /* 0x000000aca818723c */ /* 0x040fec0000041818 */
[-C--:B------:R-:W-:Y:S01]  /*5660*/  HMMA.16816.F32.BF16 R28, R168, R174.reuse, R28 ;  /* 0x000000aea81c723c */ /* 0x080fe2000004181c */
[----:B------:R3:W4:Y:S05]  /*5670*/  LDSM.16.M88.4 R168, [R2+0x3000] ;  /* 0x0030000002a8783b */ /* 0x00072a0000000200 */
[----:B------:R-:W-:Y:S06]  /*5680*/  HMMA.16816.F32.BF16 R32, R188, R174, R32 ;  /* 0x000000aebc20723c */ /* 0x000fec0000041820 */
[-C--:B-1----:R-:W-:Y:S06]  /*5690*/  HMMA.16816.F32.BF16 R4, R196, R200.reuse, R4 ;  /* 0x000000c8c404723c */ /* 0x082fec0000041804 */
[C---:B--2---:R-:W-:Y:S06]  /*56a0*/  HMMA.16816.F32.BF16 R8, R164.reuse, R200, R8 ;  /* 0x000000c8a408723c */ /* 0x044fec0000041808 */
[-C--:B------:R-:W-:Y:S05]  /*56b0*/  HMMA.16816.F32.BF16 R12, R164, R202.reuse, R12 ;  /* 0x000000caa40c723c */ /* 0x080fea000004180c */
[----:B---3--:R-:W-:Y:S01]  /*56c0*/  @!P0 VIADD R2, R0, 0x1 ;  /* 0x0000000100028836 */ /* 0x008fe20000000000 */
[C---:B------:R-:W-:Y:S06]  /*56d0*/  HMMA.16816.F32.BF16 R16, R196.reuse, R202, R16 ;  /* 0x000000cac410723c */ /* 0x040fec0000041810 */
[-C--:B------:R-:W-:Y:S06]  /*56e0*/  HMMA.16816.F32.BF16 R20, R196, R176.reuse, R20 ;  /* 0x000000b0c414723c */ /* 0x080fec0000041814 */
[C---:B------:R-:W-:Y:S06]  /*56f0*/  HMMA.16816.F32.BF16 R24, R164.reuse, R176, R24 ;  /* 0x000000b0a418723c */ /* 0x040fec0000041818 */
[-C--:B------:R-:W-:Y:S06]  /*5700*/  HMMA.16816.F32.BF16 R28, R164, R178.reuse, R28 ;  /* 0x000000b2a41c723c */ /* 0x080fec000004181c */
[----:B------:R-:W-:Y:S06]  /*5710*/  HMMA.16816.F32.BF16 R32, R196, R178, R32 ;  /* 0x000000b2c420723c */ /* 0x000fec0000041820 */
[-C--:B----4-:R-:W-:Y:S06]  /*5720*/  HMMA.16816.F32.BF16 R4, R180, R184.reuse, R4 ;  /* 0x000000b8b404723c */ /* 0x090fec0000041804 */
[C---:B------:R-:W-:Y:S06]  /*5730*/  HMMA.16816.F32.BF16 R8, R168.reuse, R184, R8 ;  /* 0x000000b8a808723c */ /* 0x040fec0000041808 */
[-C--:B------:R-:W-:Y:S06]  /*5740*/  HMMA.16816.F32.BF16 R12, R168, R186.reuse, R12 ;  /* 0x000000baa80c723c */ /* 0x080fec000004180c */
[C---:B------:R-:W-:Y:S06]  /*5750*/  HMMA.16816.F32.BF16 R16, R180.reuse, R186, R16 ;  /* 0x000000bab410723c */ /* 0x040fec0000041810 */
[----:B------:R-:W-:Y:S01]  /*5760*/  FMUL.FTZ R4, R4, UR5 ;  /* 0x0000000504047c20 */ /* 0x000fe20008410000 */
[----:B------:R-:W-:Y:S01]  /*5770*/  FMUL.FTZ R5, R5, UR5 ;  /* 0x0000000505057c20 */ /* 0x000fe20008410000 */
[----:B------:R-:W-:Y:S02]  /*5780*/  FMUL.FTZ R6, R6, UR5 ;  /* 0x0000000506067c20 */ /* 0x000fe40008410000 */
[----:B------:R-:W1:Y:S01]  /*5790*/  MUFU.TANH R242, R4 ;  /* 0x0000000400f27308 */ /* 0x000e620000002400 */
[----:B------:R-:W-:Y:S01]  /*57a0*/  FMUL.FTZ R7, R7, UR5 ;  /* 0x0000000507077c20 */ /* 0x000fe20008410000 */
[----:B------:R-:W-:Y:S01]  /*57b0*/  FMUL.FTZ R11, R11, UR5 ;  /* 0x000000050b0b7c20 */ /* 0x000fe20008410000 */
[----:B------:R-:W-:Y:S01]  /*57c0*/  FMUL.FTZ R10, R10, UR5 ;  /* 0x000000050a0a7c20 */ /* 0x000fe20008410000 */
[----:B------:R-:W-:Y:S01]  /*57d0*/  FMUL.FTZ R9, R9, UR5 ;  /* 0x0000000509097c20 */ /* 0x000fe20008410000 */
[----:B------:R-:W-:Y:S05]  /*57e0*/  FMUL.FTZ R8, R8, UR5 ;  /* 0x0000000508087c20 */ /* 0x000fea0008410000 */
[----:B------:R-:W-:Y:S01]  /*57f0*/  MUFU.TANH R198, R11 ;  /* 0x0000000b00c67308 */ /* 0x000fe20000002400 */
[----:B------:R-:W-:Y:S01]  /*5800*/  FMUL.FTZ R14, R14, UR5 ;  /* 0x000000050e0e7c20 */ /* 0x000fe20008410000 */
[----:B------:R-:W-:Y:S01]  /*5810*/  FMUL.FTZ R15, R15, UR5 ;  /* 0x000000050f0f7c20 */ /* 0x000fe20008410000 */
[----:B------:R-:W-:Y:S01]  /*5820*/  FMUL.FTZ R12, R12, UR5 ;  /* 0x000000050c0c7c20 */ /* 0x000fe20008410000 */
[----:B------:R-:W-:Y:S01]  /*5830*/  FMUL.FTZ R13, R13, UR5 ;  /* 0x000000050d0d7c20 */ /* 0x000fe20008410000 */
[----:B------:R-:W-:Y:S01]  /*5840*/  FMUL.FTZ R16, R16, UR5 ;  /* 0x0000000510107c20 */ /* 0x000fe20008410000 */
[----:B------:R-:W-:Y:S04]  /*5850*/  FMUL.FTZ R18, R18, UR5 ;  /* 0x0000000512127c20 */ /* 0x000fe80008410000 */
[----:B------:R-:W2:Y:S01]  /*5860*/  MUFU.TANH R247, R5 ;  /* 0x0000000500f77308 */ /* 0x000ea20000002400 */
[----:B------:R-:W-:Y:S01]  /*5870*/  FMUL.FTZ R19, R19, UR5 ;  /* 0x0000000513137c20 */ /* 0x000fe20008410000 */
[----:B------:R-:W-:Y:S01]  /*5880*/  FMUL.FTZ R17, R17, UR5 ;  /* 0x0000000511117c20 */ /* 0x000fe20008410000 */
[----:B-1----:R-:W-:Y:S07]  /*5890*/  MOV R3, R242 ;  /* 0x000000f200037202 */ /* 0x002fee0000000f00 */
[----:B------:R1:W-:Y:S10]  /*58a0*/  MUFU.TANH R197, R14 ;  /* 0x0000000e00c57308 */ /* 0x0003f40000002400 */
[----:B------:R3:W-:Y:S10]  /*58b0*/  MUFU.TANH R246, R16 ;  /* 0x0000001000f67308 */ /* 0x0007f40000002400 */
[----:B------:R4:W-:Y:S01]  /*58c0*/  MUFU.TANH R193, R9 ;  /* 0x0000000900c17308 */ /* 0x0009e20000002400 */
[----:B-1----:R-:W2:Y:S09]  /*58d0*/  LDL R14, [R1+0x14] ;  /* 0x00001400010e7983 */ /* 0x002eb20000100800 */
[----:B------:R-:W-:Y:S01]  /*58e0*/  MUFU.TANH R43, R6 ;  /* 0x00000006002b7308 */ /* 0x000fe20000002400 */
[----:B---3--:R-:W3:Y:S09]  /*58f0*/  LDL R16, [R1+0x10] ;  /* 0x0000100001107983 */ /* 0x008ef20000100800 */
[----:B------:R1:W-:Y:S01]  /*5900*/  MUFU.TANH R195, R8 ;  /* 0x0000000800c37308 */ /* 0x0003e20000002400 */
[----:B----4-:R-:W-:Y:S05]  /*5910*/  FMUL.FTZ R9, R205, 1.4426950216293334961 ;  /* 0x3fb8aa3bcd097820 */ /* 0x010fea0000410000 */
[----:B------:R-:W-:Y:S04]  /*5920*/  FSEL R9, R9, RZ, P3 ;  /* 0x000000ff09097208 */ /* 0x000fe80001800000 */
[----:B------:R4:W2:Y:S10]  /*5930*/  MUFU.TANH R252, R7 ;  /* 0x0000000700fc7308 */ /* 0x0008b40000002400 */
[----:B------:R-:W-:Y:S01]  /*5940*/  MUFU.TANH R199, R10 ;  /* 0x0000000a00c77308 */ /* 0x000fe20000002400 */
[----:B-1----:R-:W-:Y:S01]  /*5950*/  FMUL.FTZ R8, R204, 1.4426950216293334961 ;  /* 0x3fb8aa3bcc087820 */ /* 0x002fe20000410000 */
[----:B------:R-:W-:Y:S04]  /*5960*/  MOV R204, 0x8 ;  /* 0x0000000800cc7802 */ /* 0x000fe80000000f00 */
[----:B------:R-:W-:Y:S04]  /*5970*/  FSEL R8, R8, RZ, P1 ;  /* 0x000000ff08087208 */ /* 0x000fe80000800000 */
[----:B------:R1:W-:Y:S01]  /*5980*/  MUFU.TANH R245, R17 ;  /* 0x0000001100f57308 */ /* 0x0003e20000002400 */
[----:B----4-:R-:W4:Y:S09]  /*5990*/  LDSM.16.M88.4 R4, [R214+0x4800] ;  /* 0x00480000d604783b */ /* 0x010f320000000200 */
[----:B------:R-:W-:Y:S10]  /*59a0*/  MUFU.TANH R196, R15 ;  /* 0x0000000f00c47308 */ /* 0x000ff40000002400 */
[----:B------:R-:W-:Y:S01]  /*59b0*/  MUFU.TANH R251, R18 ;  /* 0x0000001200fb7308 */ /* 0x000fe20000002400 */
[----:B-1----:R-:W-:Y:S09]  /*59c0*/  MOV R17, 0x20 ;  /* 0x0000002000117802 */ /* 0x002ff20000000f00 */
[----:B------:R2:W-:Y:S10]  /*59d0*/  MUFU.TANH R191, R12 ;  /* 0x0000000c00bf7308 */ /* 0x0005f40000002400 */
[----:B------:R-:W-:Y:S10]  /*59e0*/  MUFU.TANH R250, R19 ;  /* 0x0000001300fa7308 */ /* 0x000ff40000002400 */
[----:B------:R1:W1:Y:S01]  /*59f0*/  MUFU.TANH R190, R13 ;  /* 0x0000000d00be7308 */ /* 0x0002620000002400 */
[-C--:B----4-:R-:W-:Y:S03]  /*5a00*/  HMMA.16816.F32.BF16 R20, R180, R4.reuse, R20 ;  /* 0x00000004b414723c */ /* 0x090fe60000041814 */
[----:B--2---:R-:W-:Y:S03]  /*5a10*/  MOV R12, R247 ;  /* 0x000000f7000c7202 */ /* 0x004fe60000000f00 */
[C---:B------:R-:W-:Y:S06]  /*5a20*/  HMMA.16816.F32.BF16 R24, R168.reuse, R4, R24 ;  /* 0x00000004a818723c */ /* 0x040fec0000041818 */
[-C--:B------:R-:W-:Y:S05]  /*5a30*/  HMMA.16816.F32.BF16 R28, R168, R6.reuse, R28 ;  /* 0x00000006a81c723c */ /* 0x080fea000004181c */
[----:B------:R-:W-:Y:S01]  /*5a40*/  @!P0 IADD3 R4, R207, UR11, RZ ;  /* 0x0000000bcf048c10 */ /* 0x000fe2000fffe0ff */
[----:B------:R-:W-:Y:S01]  /*5a50*/  HMMA.16816.F32.BF16 R32, R180, R6, R32 ;  /* 0x00000006b420723c */ /* 0x000fe20000041820 */
[----:B-1----:R-:W-:Y:S04]  /*5a60*/  MOV R13, 0x28 ;  /* 0x00000028000d7802 */ /* 0x002fe80000000f00 */
[----:B------:R-:W-:Y:S01]  /*5a70*/  @!P0 VIMNMX R11, R4, UR9, PT ;  /* 0x00000009040b8c48 */ /* 0x000fe2000bfe0100 */
[----:B------:R-:W-:Y:S01]  /*5a80*/  FMUL.FTZ R20, R20, UR5 ;  /* 0x0000000514147c20 */ /* 0x000fe20008410000 */
[----:B------:R-:W-:Y:S01]  /*5a90*/  @!P0 VIADDMNMX R10, R4, R204, UR9, PT ;  /* 0x00000009040a8e46 */ /* 0x000fe2000b8001cc */
[----:B------:R-:W-:Y:S01]  /*5aa0*/  FMUL.FTZ R21, R21, UR5 ;  /* 0x0000000515157c20 */ /* 0x000fe20008410000 */
[CC--:B------:R-:W-:Y:S01]  /*5ab0*/  @!P0 ISETP.GE.AND P4, PT, R0.reuse, R11.reuse, PT ;  /* 0x0000000b0000820c */ /* 0x0c0fe20003f86270 */
[----:B------:R-:W-:Y:S01]  /*5ac0*/  MUFU.TANH R244, R20 ;  /* 0x0000001400f47308 */ /* 0x000fe20000002400 */
[----:B------:R-:W-:Y:S01]  /*5ad0*/  @!P0 ISETP.GE.AND P1, PT, R0, R10, PT ;  /* 0x0000000a0000820c */ /* 0x000fe20003f26270 */
[----:B------:R-:W-:Y:S01]  /*5ae0*/  FMUL.FTZ R22, R22, UR5 ;  /* 0x0000000516167c20 */ /* 0x000fe20008410000 */
[----:B------:R-:W-:Y:S01]  /*5af0*/  @!P0 FSEL R3, R242, -INF , !P4 ;  /* 0xff800000f2038808 */ /* 0x000fe20006000000 */
[----:B------:R-:W-:Y:S01]  /*5b00*/  FMUL.FTZ R23, R23, UR5 ;  /* 0x0000000517177c20 */ /* 0x000fe20008410000 */
[----:B------:R-:W-:Y:S01]  /*5b10*/  @!P0 ISETP.GE.AND P3, PT, R2, R11, PT ;  /* 0x0000000b0200820c */ /* 0x000fe20003f66270 */
[----:B------:R-:W-:Y:S01]  /*5b20*/  FMUL.FTZ R24, R24, UR5 ;  /* 0x0000000518187c20 */ /* 0x000fe20008410000 */
[----:B------:R-:W-:Y:S01]  /*5b30*/  MOV R5, R252 ;  /* 0x000000fc00057202 */ /* 0x000fe20000000f00 */
[--C-:B------:R-:W-:Y:S01]  /*5b40*/  FFMA.FTZ R3, R3, UR10, -R9.reuse ;  /* 0x0000000a03037c23 */ /* 0x100fe20008010809 */
[----:B------:R-:W-:Y:S01]  /*5b50*/  @!P0 FSEL R12, R247, -INF , !P3 ;  /* 0xff800000f70c8808 */ /* 0x000fe20005800000 */
[----:B------:R-:W-:Y:S01]  /*5b60*/  MUFU.TANH R243, R21 ;  /* 0x0000001500f37308 */ /* 0x000fe20000002400 */
[----:B------:R-:W-:Y:S01]  /*5b70*/  @!P0 ISETP.GE.AND P3, PT, R2, R10, PT ;  /* 0x0000000a0200820c */ /* 0x000fe20003f66270 */
[----:B------:R-:W-:Y:S01]  /*5b80*/  FMUL.FTZ R25, R25, UR5 ;  /* 0x0000000519197c20 */ /* 0x000fe20008410000 */
[----:B------:R-:W-:Y:S01]  /*5b90*/  MOV R6, R190 ;  /* 0x000000be00067202 */ /* 0x000fe20000000f00 */
[----:B------:R-:W-:Y:S01]  /*5ba0*/  FFMA.FTZ R12, R12, UR10, -R9 ;  /* 0x0000000a0c0c7c23 */ /* 0x000fe20008010809 */
[----:B------:R-:W-:Y:S01]  /*5bb0*/  @!P0 FSEL R5, R252, -INF , !P3 ;  /* 0xff800000fc058808 */ /* 0x000fe20005800000 */
[----:B------:R-:W-:Y:S01]  /*5bc0*/  FMUL.FTZ R26, R26, UR5 ;  /* 0x000000051a1a7c20 */ /* 0x000fe20008410000 */
[----:B------:R-:W-:Y:S03]  /*5bd0*/  FMUL.FTZ R27, R27, UR5 ;  /* 0x000000051b1b7c20 */ /* 0x000fe60008410000 */
[----:B------:R1:W2:Y:S01]  /*5be0*/  MUFU.EX2 R15, R3 ;  /* 0x00000003000f7308 */ /* 0x0002a20000000800 */
[----:B------:R-:W-:Y:S01]  /*5bf0*/  FMUL.FTZ R28, R28, UR5 ;  /* 0x000000051c1c7c20 */ /* 0x000fe20008410000 */
[----:B------:R-:W-:Y:S01]  /*5c00*/  FMUL.FTZ R29, R29, UR5 ;  /* 0x000000051d1d7c20 */ /* 0x000fe20008410000 */
[----:B------:R-:W-:Y:S01]  /*5c10*/  FMUL.FTZ R32, R32, UR5 ;  /* 0x0000000520207c20 */ /* 0x000fe20008410000 */
[----:B------:R-:W-:Y:S01]  /*5c20*/  FMUL.FTZ R33, R33, UR5 ;  /* 0x0000000521217c20 */ /* 0x000fe20008410000 */
[----:B------:R-:W-:Y:S01]  /*5c30*/  FMUL.FTZ R34, R34, UR5 ;  /* 0x0000000522227c20 */ /* 0x000fe20008410000 */
[----:B------:R-:W-:Y:S01]  /*5c40*/  FMUL.FTZ R35, R35, UR5 ;  /* 0x0000000523237c20 */ /* 0x000fe20008410000 */
[----:B------:R-:W-:Y:S03]  /*5c50*/  FMUL.FTZ R30, R30, UR5 ;  /* 0x000000051e1e7c20 */ /* 0x000fe60008410000 */
[----:B------:R4:W-:Y:S01]  /*5c60*/  MUFU.EX2 R51, R12 ;  /* 0x0000000c00337308 */ /* 0x0009e20000000800 */
[----:B------:R-:W-:Y:S01]  /*5c70*/  FMUL.FTZ R31, R31, UR5 ;  /* 0x000000051f1f7c20 */ /* 0x000fe20008410000 */
[----:B------:R-:W-:Y:S04]  /*5c80*/  MOV R180, 0x40 ;  /* 0x0000004000b47802 */ /* 0x000fe80000000f00 */
[----:B------:R-:W-:Y:S04]  /*5c90*/  SEL R216, R180, 0xffffffc0, !P2 ;  /* 0xffffffc0b4d87807 */ /* 0x000fe80005000000 */
[----:B------:R-:W3:Y:S01]  /*5ca0*/  MUFU.TANH R249, R22 ;  /* 0x0000001600f97308 */ /* 0x000ee20000002400 */
[----:B-1----:R-:W-:Y:S01]  /*5cb0*/  MOV R3, R43 ;  /* 0x0000002b00037202 */ /* 0x002fe20000000f00 */
[----:B------:R-:W3:Y:S01]  /*5cc0*/  LDL R180, [R1+0x30] ;  /* 0x0000300001b47983 */ /* 0x000ee20000100800 */
[----:B------:R-:W-:Y:S02]  /*5cd0*/  @!P0 FSEL R3, R43, -INF , !P1 ;  /* 0xff8000002b038808 */ /* 0x000fe40004800000 */
[----:B--2---:R-:W-:Y:S03]  /*5ce0*/  MOV R182, R15 ;  /* 0x0000000f00b67202 */ /* 0x004fe60000000f00 */
[--C-:B------:R-:W-:Y:S01]  /*5cf0*/  FFMA.FTZ R3, R3, UR10, -R8.reuse ;  /* 0x0000000a03037c23 */ /* 0x100fe20008010808 */
[----:B----4-:R-:W-:Y:S01]  /*5d00*/  MOV R12, R193 ;  /* 0x000000c1000c7202 */ /* 0x010fe20000000f00 */
[----:B------:R-:W1:Y:S10]  /*5d10*/  MUFU.TANH R248, R23 ;  /* 0x0000001700f87308 */ /* 0x000e740000002400 */
[----:B------:R2:W-:Y:S10]  /*5d20*/  MUFU.EX2 R44, R3 ;  /* 0x00000003002c7308 */ /* 0x0005f40000000800 */
[----:B------:R-:W4:Y:S10]  /*5d30*/  MUFU.TANH R187, R24 ;  /* 0x0000001800bb7308 */ /* 0x000f340000002400 */
[----:B------:R-:W4:Y:S01]  /*5d40*/  MUFU.TANH R186, R25 ;  /* 0x0000001900ba7308 */ /* 0x000f220000002400 */
[----:B--2---:R-:W-:Y:S01]  /*5d50*/  FFMA.FTZ R3, R5, UR10, -R8 ;  /* 0x0000000a05037c23 */ /* 0x004fe20008010808 */
[C---:B------:R-:W-:Y:S02]  /*5d60*/  @!P0 VIADDMNMX R5, R4.reuse, R17, UR9, PT ;  /* 0x0000000904058e46 */ /* 0x040fe4000b800111 */
[----:B------:R-:W-:Y:S02]  /*5d70*/  @!P0 VIADDMNMX R4, R4, R13, UR9, PT ;  /* 0x0000000904048e46 */ /* 0x000fe4000b80010d */
[----:B------:R-:W-:Y:S04]  /*5d80*/  @!P0 ISETP.GE.AND P4, PT, R0, R5, PT ;  /* 0x000000050000820c */ /* 0x000fe80003f86270 */
[----:B------:R3:W-:Y:S01]  /*5d90*/  MUFU.EX2 R42, R3 ;  /* 0x00000003002a7308 */ /* 0x0007e20000000800 */
[----:B------:R-:W-:Y:S02]  /*5da0*/  MOV R13, R195 ;  /* 0x000000c3000d7202 */ /* 0x000fe40000000f00 */
[----:B------:R-:W-:Y:S02]  /*5db0*/  @!P0 FSEL R13, R195, -INF , !P4 ;  /* 0xff800000c30d8808 */ /* 0x000fe40006000000 */
[CC--:B------:R-:W-:Y:S02]  /*5dc0*/  @!P0 ISETP.GE.AND P5, PT, R2.reuse, R5.reuse, PT ;  /* 0x000000050200820c */ /* 0x0c0fe40003fa6270 */
[-C--:B------:R-:W-:Y:S03]  /*5dd0*/  @!P0 ISETP.GE.AND P3, PT, R2, R4.reuse, PT ;  /* 0x000000040200820c */ /* 0x080fe60003f66270 */
[----:B------:R-:W2:Y:S01]  /*5de0*/  MUFU.TANH R194, R26 ;  /* 0x0000001a00c27308 */ /* 0x000ea20000002400 */
[----:B------:R-:W-:Y:S02]  /*5df0*/  @!P0 FSEL R12, R193, -INF , !P5 ;  /* 0xff800000c10c8808 */ /* 0x000fe40006800000 */
[----:B------:R-:W-:Y:S07]  /*5e00*/  @!P0 ISETP.GE.AND P4, PT, R0, R4, PT ;  /* 0x000000040000820c */ /* 0x000fee0003f86270 */
[----:B------:R-:W-:Y:S10]  /*5e10*/  MUFU.TANH R192, R27 ;  /* 0x0000001b00c07308 */ /* 0x000ff40000002400 */
[----:B------:R-:W2:Y:S10]  /*5e20*/  MUFU.TANH R185, R28 ;  /* 0x0000001c00b97308 */ /* 0x000eb40000002400 */
[----:B------:R-:W2:Y:S10]  /*5e30*/  MUFU.TANH R184, R29 ;  /* 0x0000001d00b87308 */ /* 0x000eb40000002400 */
[----:B-----5:R-:W2:Y:S10]  /*5e40*/  MUFU.TANH R235, R32 ;  /* 0x0000002000eb7308 */ /* 0x020eb40000002400 */
[----:B------:R-:W2:Y:S10]  /*5e50*/  MUFU.TANH R238, R33 ;  /* 0x0000002100ee7308 */ /* 0x000eb40000002400 */
[----:B------:R-:W-:Y:S10]  /*5e60*/  MUFU.TANH R241, R34 ;  /* 0x0000002200f17308 */ /* 0x000ff40000002400 */
[----:B------:R-:W2:Y:S10]  /*5e70*/  MUFU.TANH R240, R35 ;  /* 0x0000002300f07308 */ /* 0x000eb40000002400 */
[----:B------:R-:W-:Y:S10]  /*5e80*/  MUFU.TANH R189, R30 ;  /* 0x0000001e00bd7308 */ /* 0x000ff40000002400 */
[----:B------:R-:W2:Y:S01]  /*5e90*/  MUFU.TANH R188, R31 ;  /* 0x0000001f00bc7308 */ /* 0x000ea20000002400 */
[C---:B---3--:R-:W-:Y:S01]  /*5ea0*/  FMUL.FTZ R3, R16.reuse, 1.4426950216293334961 ;  /* 0x3fb8aa3b10037820 */ /* 0x048fe20000410000 */
[----:B------:R-:W-:Y:S04]  /*5eb0*/  FSETP.NEU.FTZ.AND P1, PT, R16, -INF , PT ;  /* 0xff8000001000780b */ /* 0x000fe80003f3d000 */
[----:B------:R-:W-:Y:S02]  /*5ec0*/  FSEL R3, R3, RZ, P1 ;  /* 0x000000ff03037208 */ /* 0x000fe40000800000 */
[C---:B------:R-:W-:Y:S01]  /*5ed0*/  FSETP.NEU.FTZ.AND P1, PT, R14.reuse, -INF , PT ;  /* 0xff8000000e00780b */ /* 0x040fe20003f3d000 */
[----:B------:R-:W-:Y:S02]  /*5ee0*/  FMUL.FTZ R14, R14, 1.4426950216293334961 ;  /* 0x3fb8aa3b0e0e7820 */ /* 0x000fe40000410000 */
[--C-:B------:R-:W-:Y:S01]  /*5ef0*/  FFMA.FTZ R2, R13, UR10, -R3.reuse ;  /* 0x0000000a0d027c23 */ /* 0x100fe20008010803 */
[----:B------:R-:W-:Y:S01]  /*5f00*/  FFMA.FTZ R12, R12, UR10, -R3 ;  /* 0x0000000a0c0c7c23 */ /* 0x000fe20008010803 */
[----:B------:R-:W-:Y:S01]  /*5f10*/  IMAD.MOV.U32 R13, RZ, RZ, R199 ;  /* 0x000000ffff0d7224 */ /* 0x000fe200078e00c7 */
[----:B------:R-:W-:Y:S01]  /*5f20*/  @!P0 FSEL R13, R199, -INF , !P4 ;  /* 0xff800000c70d8808 */ /* 0x000fe20006000000 */
[----:B------:R3:W-:Y:S10]  /*5f30*/  MUFU.EX2 R226, R2 ;  /* 0x0000000200e27308 */ /* 0x0007f40000000800 */
[----:B------:R1:W2:Y:S01]  /*5f40*/  MUFU.EX2 R225, R12 ;  /* 0x0000000c00e17308 */ /* 0x0002a20000000800 */
[----:B---3--:R-:W-:Y:S02]  /*5f50*/  FSEL R2, R14, RZ, P1 ;  /* 0x000000ff0e027208 */ /* 0x008fe40000800000 */
[----:B------:R-:W-:Y:S02]  /*5f60*/  MOV R14, R198 ;  /* 0x000000c6000e7202 */ /* 0x000fe40000000f00 */
[----:B------:R-:W-:Y:S01]  /*5f70*/  @!P0 FSEL R14, R198, -INF , !P3 ;  /* 0xff800000c60e8808 */ /* 0x000fe20005800000 */
[--C-:B-1----:R-:W-:Y:S01]  /*5f80*/  FFMA.FTZ R12, R13, UR10, -R2.reuse ;  /* 0x0000000a0d0c7c23 */ /* 0x102fe20008010802 */
[----:B------:R-:W-:Y:S03]  /*5f90*/  @!P0 IADD3 R13, R0, 0x8, RZ ;  /* 0x00000008000d8810 */ /* 0x000fe60007ffe0ff */
[----:B------:R1:W-:Y:S01]  /*5fa0*/  MUFU.EX2 R230, R12 ;  /* 0x0000000c00e67308 */ /* 0x0003e20000000800 */
[C---:B------:R-:W-:Y:S02]  /*5fb0*/  @!P0 ISETP.GE.AND P1, PT, R13.reuse, R5, PT ;  /* 0x000000050d00820c */ /* 0x040fe40003f26270 */
[-C--:B------:R-:W-:Y:S01]  /*5fc0*/  @!P0 ISETP.GE.AND P3, PT, R13, R4.reuse, PT ;  /* 0x000000040d00820c */ /* 0x080fe20003f66270 */
[----:B-1----:R-:W-:Y:S01]  /*5fd0*/  FFMA.FTZ R12, R14, UR10, -R2 ;  /* 0x0000000a0e0c7c23 */ /* 0x002fe20008010802 */
[----:B------:R-:W-:Y:S02]  /*5fe0*/  MOV R14, R191 ;  /* 0x000000bf000e7202 */ /* 0x000fe40000000f00 */
[----:B------:R-:W-:Y:S03]  /*5ff0*/  @!P0 FSEL R14, R191, -INF , !P1 ;  /* 0xff800000bf0e8808 */ /* 0x000fe60004800000 */
[----:B------:R1:W-:Y:S02]  /*6000*/  MUFU.EX2 R229, R12 ;  /* 0x0000000c00e57308 */ /* 0x0003e40000000800 */
[--C-:B------:R-:W-:Y:S01]  /*6010*/  FFMA.FTZ R7, R14, UR10, -R3.reuse ;  /* 0x0000000a0e077c23 */ /* 0x100fe20008010803 */
[----:B------:R-:W-:Y:S07]  /*6020*/  IMAD.MOV.U32 R14, RZ, RZ, R196 ;  /* 0x000000ffff0e7224 */ /* 0x000fee00078e00c4 */
[----:B------:R3:W-:Y:S01]  /*6030*/  MUFU.EX2 R207, R7 ;  /* 0x0000000700cf7308 */ /* 0x0007e20000000800 */
[----:B-1----:R-:W-:Y:S04]  /*6040*/  @!P0 IADD3 R12, R0, 0x9, RZ ;  /* 0x00000009000c8810 */ /* 0x002fe80007ffe0ff */
[----:B------:R-:W-:Y:S04]  /*6050*/  @!P0 ISETP.GE.AND P1, PT, R12, R5, PT ;  /* 0x000000050c00820c */ /* 0x000fe80003f26270 */
[----:B------:R-:W-:Y:S02]  /*6060*/  @!P0 FSEL R6, R190, -INF , !P1 ;  /* 0xff800000be068808 */ /* 0x000fe40004800000 */
[----:B---3--:R-:W-:Y:S02]  /*6070*/  MOV R7, R197 ;  /* 0x000000c500077202 */ /* 0x008fe40000000f00 */
[----:B------:R-:W-:Y:S01]  /*6080*/  @!P0 FSEL R7, R197, -INF , !P3 ;  /* 0xff800000c5078808 */ /* 0x000fe20005800000 */
[----:B------:R-:W-:Y:S01]  /*6090*/  FFMA.FTZ R6, R6, UR10, -R3 ;  /* 0x0000000a06067c23 */ /* 0x000fe20008010803 */
[----:B------:R-:W-:Y:S03]  /*60a0*/  @!P0 ISETP.GE.AND P1, PT, R12, R4, PT ;  /* 0x000000040c00820c */ /* 0x000fe60003f26270 */
[----:B------:R1:W-:Y:S01]  /*60b0*/  MUFU.EX2 R206, R6 ;  /* 0x0000000600ce7308 */ /* 0x0003e20000000800 */
[----:B------:R-:W-:Y:S02]  /*60c0*/  @!P0 FSEL R14, R196, -INF , !P1 ;  /* 0xff800000c40e8808 */ /* 0x000fe40004800000 */
[----:B------:R-:W-:Y:S01]  /*60d0*/  @!P0 ISETP.GE.AND P1, PT, R13, R11, PT ;  /* 0x0000000b0d00820c */ /* 0x000fe20003f26270 */
[--C-:B-1----:R-:W-:Y:S01]  /*60e0*/  FFMA.FTZ R6, R7, UR10, -R2.reuse ;  /* 0x0000000a07067c23 */ /* 0x102fe20008010802 */
[----:B------:R-:W-:Y:S05]  /*60f0*/  MOV R7, R245 ;  /* 0x000000f500077202 */ /* 0x000fea0000000f00 */
[----:B------:R1:W-:Y:S02]  /*6100*/  MUFU.EX2 R228, R6 ;  /* 0x0000000600e47308 */ /* 0x0003e40000000800 */
[----:B-1----:R-:W-:Y:S01]  /*6110*/  FFMA.FTZ R6, R14, UR10, -R2 ;  /* 0x0000000a0e067c23 */ /* 0x002fe20008010802 */
[----:B------:R-:W-:Y:S07]  /*6120*/  IMAD.MOV.U32 R14, RZ, RZ, R243 ;  /* 0x000000ffff0e7224 */ /* 0x000fee00078e00f3 */
[----:B------:R1:W-:Y:S02]  /*6130*/  MUFU.EX2 R227, R6 ;  /* 0x0000000600e37308 */ /* 0x0003e40000000800 */
[----:B-1----:R-:W-:Y:S02]  /*6140*/  MOV R6, R246 ;  /* 0x000000f600067202 */ /* 0x002fe40000000f00 */
[----:B------:R-:W-:Y:S02]  /*6150*/  @!P0 FSEL R6, R246, -INF , !P1 ;  /* 0xff800000f6068808 */ /* 0x000fe40004800000 */
[----:B------:R-:W-:Y:S03]  /*6160*/  @!P0 ISETP.GE.AND P1, PT, R12, R11, PT ;  /* 0x0000000b0c00820c */ /* 0x000fe60003f26270 */
[--C-:B------:R-:W-:Y:S01]  /*6170*/  FFMA.FTZ R6, R6, UR10, -R9.reuse ;  /* 0x0000000a06067c23 */ /* 0x100fe20008010809 */
[----:B------:R-:W-:Y:S02]  /*6180*/  @!P0 FSEL R7, R245, -INF , !P1 ;  /* 0xff800000f5078808 */ /* 0x000fe40004800000 */
[----:B------:R-:W-:Y:S01]  /*6190*/  @!P0 ISETP.GE.AND P1, PT, R13, R10, PT ;  /* 0x0000000a0d00820c */ /* 0x000fe20003f26270 */
[----:B------:R1:W-:Y:S01]  /*61a0*/  MUFU.EX2 R50, R6 ;  /* 0x0000000600327308 */ /* 0x0003e20000000800 */
[----:B------:R-:W-:Y:S01]  /*61b0*/  MOV R13, R244 ;  /* 0x000000f4000d7202 */ /* 0x000fe20000000f00 */
[--C-:B------:R-:W-:Y:S08]  /*61c0*/  FFMA.FTZ R7, R7, UR10, -R9.reuse ;  /* 0x0000000a07077c23 */ /* 0x100ff00008010809 */
[----:B------:R3:W2:Y:S01]  /*61d0*/  MUFU.EX2 R49, R7 ;  /* 0x0000000700317308 */ /* 0x0006a20000000800 */
[----:B-1----:R-:W-:Y:S02]  /*61e0*/  MOV R6, R251 ;  /* 0x000000fb00067202 */ /* 0x002fe40000000f00 */
[----:B------:R-:W-:Y:S02]  /*61f0*/  @!P0 FSEL R6, R251, -INF , !P1 ;  /* 0xff800000fb068808 */ /* 0x000fe40004800000 */
[----:B------:R-:W-:Y:S02]  /*6200*/  @!P0 ISETP.GE.AND P1, PT, R12, R10, PT ;  /* 0x0000000a0c00820c */ /* 0x000fe40003f26270 */
[----:B------:R-:W-:Y:S01]  /*6210*/  MOV R12, R250 ;  /* 0x000000fa000c7202 */ /* 0x000fe20000000f00 */
[--C-:B------:R-:W-:Y:S01]  /*6220*/  FFMA.FTZ R6, R6, UR10, -R8.reuse ;  /* 0x0000000a06067c23 */ /* 0x100fe20008010808 */
[----:B------:R-:W-:Y:S02]  /*6230*/  @!P0 FSEL R12, R250, -INF , !P1 ;  /* 0xff800000fa0c8808 */ /* 0x000fe40004800000 */
[----:B---3--:R-:W-:Y:S01]  /*6240*/  @!P0 IADD3 R7, R0, 0x10, RZ ;  /* 0x0000001000078810 */ /* 0x008fe20007ffe0ff */
[----:B------:R1:W-:Y:S02]  /*6250*/  MUFU.EX2 R41, R6 ;  /* 0x0000000600297308 */ /* 0x0003e40000000800 */
[--C-:B------:R-:W-:Y:S01]  /*6260*/  FFMA.FTZ R12, R12, UR10, -R8.reuse ;  /* 0x0000000a0c0c7c23 */ /* 0x100fe20008010808 */
[-C--:B------:R-:W-:Y:S04]  /*6270*/  @!P0 ISETP.GE.AND P1, PT, R7, R11.reuse, PT ;  /* 0x0000000b0700820c */ /* 0x080fe80003f26270 */
[----:B------:R-:W-:Y:S03]  /*6280*/  @!P0 FSEL R13, R244, -INF , !P1 ;  /* 0xff800000f40d8808 */ /* 0x000fe60004800000 */
[----:B------:R3:W2:Y:S01]  /*6290*/  MUFU.EX2 R40, R12 ;  /* 0x0000000c00287308 */ /* 0x0006a20000000800 */
[----:B-1----:R-:W-:Y:S04]  /*62a0*/  @!P0 IADD3 R6, R0, 0x11, RZ ;  /* 0x0000001100068810 */ /* 0x002fe80007ffe0ff */
[----:B------:R-:W-:Y:S01]  /*62b0*/  @!P0 ISETP.GE.AND P1, PT, R6, R11, PT ;  /* 0x0000000b0600820c */ /* 0x000fe20003f26270 */
[--C-:B---3--:R-:W-:Y:S03]  /*62c0*/  FFMA.FTZ R12, R13, UR10, -R9.reuse ;  /* 0x0000000a0d0c7c23 */ /* 0x108fe60008010809 */
[----:B------:R-:W-:Y:S02]  /*62d0*/  @!P0 FSEL R14, R243, -INF , !P1 ;  /* 0xff800000f30e8808 */ /* 0x000fe40004800000 */
[-C--:B------:R-:W-:Y:S01]  /*62e0*/  @!P0 ISETP.GE.AND P1, PT, R7, R10.reuse, PT ;  /* 0x0000000a0700820c */ /* 0x080fe20003f26270 */
[----:B------:R1:W-:Y:S02]  /*62f0*/  MUFU.EX2 R48, R12 ;  /* 0x0000000c00307308 */ /* 0x0003e40000000800 */
[----:B------:R-:W-:Y:S08]  /*6300*/  FFMA.FTZ R13, R14, UR10, -R9 ;  /* 0x0000000a0e0d7c23 */ /* 0x000ff00008010809 */
[----:B------:R3:W-:Y:S01]  /*6310*/  MUFU.EX2 R47, R13 ;  /* 0x0000000d002f7308 */ /* 0x0007e20000000800 */
[----:B-1----:R-:W-:Y:S02]  /*6320*/  MOV R12, R249 ;  /* 0x000000f9000c7202 */ /* 0x002fe40000000f00 */
[----:B------:R-:W-:Y:S02]  /*6330*/  @!P0 FSEL R12, R249, -INF , !P1 ;  /* 0xff800000f90c8808 */ /* 0x000fe40004800000 */
[----:B------:R-:W-:Y:S03]  /*6340*/  @!P0 ISETP.GE.AND P1, PT, R6, R10, PT ;  /* 0x0000000a0600820c */ /* 0x000fe60003f26270 */
[--C-:B------:R-:W-:Y:S01]  /*6350*/  FFMA.FTZ R12, R12, UR10, -R8.reuse ;  /* 0x0000000a0c0c7c23 */ /* 0x100fe20008010808 */
[----:B---3--:R-:W-:Y:S02]  /*6360*/  MOV R13, R248 ;  /* 0x000000f8000d7202 */ /* 0x008fe40000000f00 */
[----:B------:R-:W-:Y:S01]  /*6370*/  @!P0 FSEL R13, R248, -INF , !P1 ;  /* 0xff800000f80d8808 */ /* 0x000fe20004800000 */
[----:B------:R4:W-:Y:S01]  /*6380*/  MUFU.EX2 R39, R12 ;  /* 0x0000000c00277308 */ /* 0x0009e20000000800 */
[----:B------:R-:W-:Y:S03]  /*6390*/  @!P0 ISETP.GE.AND P1, PT, R7, R5, PT ;  /* 0x000000050700820c */ /* 0x000fe60003f26270 */
[----:B------:R-:W-:Y:S06]  /*63a0*/  FFMA.FTZ R13, R13, UR10, -R8 ;  /* 0x0000000a0d0d7c23 */ /* 0x000fec0008010808 */
[----:B------:R1:W-:Y:S01]  /*63b0*/  MUFU.EX2 R38, R13 ;  /* 0x0000000d00267308 */ /* 0x0003e20000000800 */
[----:B----4-:R-:W-:Y:S02]  /*63c0*/  MOV R12, R187 ;  /* 0x000000bb000c7202 */ /* 0x010fe40000000f00 */
[----:B------:R-:W-:Y:S02]  /*63d0*/  @!P0 FSEL R12, R187, -INF , !P1 ;  /* 0xff800000bb0c8808 */ /* 0x000fe40004800000 */
[-C--:B------:R-:W-:Y:S03]  /*63e0*/  @!P0 ISETP.GE.AND P1, PT, R6, R5.reuse, PT ;  /* 0x000000050600820c */ /* 0x080fe60003f26270 */
[--C-:B------:R-:W-:Y:S01]  /*63f0*/  FFMA.FTZ R12, R12, UR10, -R3.reuse ;  /* 0x0000000a0c0c7c23 */ /* 0x100fe20008010803 */
[----:B-1----:R-:W-:Y:S02]  /*6400*/  MOV R13, R186 ;  /* 0x000000ba000d7202 */ /* 0x002fe40000000f00 */
[----:B------:R-:W-:Y:S01]  /*6410*/  @!P0 FSEL R13, R186, -INF , !P1 ;  /* 0xff800000ba0d8808 */ /* 0x000fe20004800000 */
[----:B------:R1:W-:Y:S01]  /*6420*/  MUFU.EX2 R202, R12 ;  /* 0x0000000c00ca7308 */ /* 0x0003e20000000800 */
[----:B------:R-:W-:Y:S02]  /*6430*/  @!P0 ISETP.GE.AND P1, PT, R7, R4, PT ;  /* 0x000000040700820c */ /* 0x000fe40003f26270 */
[----:B--2---:R-:W-:Y:S02]  /*6440*/  MOV R7, R194 ;  /* 0x000000c200077202 */ /* 0x004fe40000000f00 */
[----:B------:R-:W-:Y:S02]  /*6450*/  @!P0 FSEL R7, R194, -INF , !P1 ;  /* 0xff800000c2078808 */ /* 0x000fe40004800000 */
[-C--:B------:R-:W-:Y:S02]  /*6460*/  @!P0 ISETP.GE.AND P1, PT, R6, R4.reuse, PT ;  /* 0x000000040600820c */ /* 0x080fe40003f26270 */
[C---:B------:R-:W-:Y:S01]  /*6470*/  @!P0 IADD3 R6, R0.reuse, 0x18, RZ ;  /* 0x0000001800068810 */ /* 0x040fe20007ffe0ff */
[--C-:B------:R-:W-:Y:S01]  /*6480*/  FFMA.FTZ R7, R7, UR10, -R2.reuse ;  /* 0x0000000a07077c23 */ /* 0x100fe20008010802 */
[----:B------:R-:W-:Y:S02]  /*6490*/  @!P0 IADD3 R0, R0, 0x19, RZ ;  /* 0x0000001900008810 */ /* 0x000fe40007ffe0ff */
[----:B------:R-:W-:Y:S01]  /*64a0*/  @!P0 ISETP.GE.AND P3, PT, R6, R4, PT ;  /* 0x000000040600820c */ /* 0x000fe20003f66270 */
[----:B------:R2:W-:Y:S01]  /*64b0*/  MUFU.EX2 R224, R7 ;  /* 0x0000000700e07308 */ /* 0x0005e20000000800 */
[----:B-1----:R-:W-:Y:S09]  /*64c0*/  FFMA.FTZ R12, R13, UR10, -R3 ;  /* 0x0000000a0d0c7c23 */ /* 0x002ff20008010803 */
[----:B------:R1:W-:Y:S01]  /*64d0*/  MUFU.EX2 R201, R12 ;  /* 0x0000000c00c97308 */ /* 0x0003e20000000800 */
[----:B--2---:R-:W-:Y:S01]  /*64e0*/  IMAD.MOV.U32 R7, RZ, RZ, R185 ;  /* 0x000000ffff077224 */ /* 0x004fe200078e00b9 */
[----:B-1----:R-:W-:Y:S02]  /*64f0*/  MOV R12, R192 ;  /* 0x000000c0000c7202 */ /* 0x002fe40000000f00 */
[----:B------:R-:W-:Y:S02]  /*6500*/  @!P0 FSEL R12, R192, -INF , !P1 ;  /* 0xff800000c00c8808 */ /* 0x000fe40004800000 */
[-C--:B------:R-:W-:Y:S03]  /*6510*/  @!P0 ISETP.GE.AND P1, PT, R6, R5.reuse, PT ;  /* 0x000000050600820c */ /* 0x080fe60003f26270 */
[----:B------:R-:W-:Y:S01]  /*6520*/  FFMA.FTZ R12, R12, UR10, -R2 ;  /* 0x0000000a0c0c7c23 */ /* 0x000fe20008010802 */
[----:B------:R-:W-:Y:S02]  /*6530*/  @!P0 FSEL R7, R185, -INF , !P1 ;  /* 0xff800000b9078808 */ /* 0x000fe40004800000 */
[----:B------:R-:W-:Y:S01]  /*6540*/  @!P0 ISETP.GE.AND P1, PT, R0, R5, PT ;  /* 0x000000050000820c */ /* 0x000fe20003f26270 */
[----:B------:R-:W-:Y:S01]  /*6550*/  MUFU.EX2 R221, R12 ;  /* 0x0000000c00dd7308 */ /* 0x000fe20000000800 */
[----:B------:R-:W-:Y:S01]  /*6560*/  MOV R5, R184 ;  /* 0x000000b800057202 */ /* 0x000fe20000000f00 */
[--C-:B------:R-:W-:Y:S01]  /*6570*/  FFMA.FTZ R7, R7, UR10, -R3.reuse ;  /* 0x0000000a07077c23 */ /* 0x100fe20008010803 */
[----:B------:R-:W-:Y:S02]  /*6580*/  @!P0 FSEL R5, R184, -INF , !P1 ;  /* 0xff800000b8058808 */ /* 0x000fe40004800000 */
[----:B------:R-:W-:Y:S05]  /*6590*/  @!P0 ISETP.GE.AND P1, PT, R6, R11, PT ;  /* 0x0000000b0600820c */ /* 0x000fea0003f26270 */
[----:B------:R1:W-:Y:S01]  /*65a0*/  MUFU.EX2 R200, R7 ;  /* 0x0000000700c87308 */ /* 0x0003e20000000800 */
[----:B------:R-:W-:Y:S09]  /*65b0*/  FFMA.FTZ R3, R5, UR10, -R3 ;  /* 0x0000000a05037c23 */ /* 0x000ff20008010803 */
[----:B------:R2:W-:Y:S01]  /*65c0*/  MUFU.EX2 R183, R3 ;  /* 0x0000000300b77308 */ /* 0x0005e20000000800 */
[----:B-1----:R-:W-:Y:S02]  /*65d0*/  MOV R7, R235 ;  /* 0x000000eb00077202 */ /* 0x002fe40000000f00 */
[----:B------:R-:W-:Y:S02]  /*65e0*/  @!P0 FSEL R7, R235, -INF , !P1 ;  /* 0xff800000eb078808 */ /* 0x000fe40004800000 */
[----:B------:R-:W-:Y:S03]  /*65f0*/  @!P0 ISETP.GE.AND P1, PT, R0, R11, PT ;  /* 0x0000000b0000820c */ /* 0x000fe60003f26270 */
[--C-:B------:R-:W-:Y:S01]  /*6600*/  FFMA.FTZ R5, R7, UR10, -R9.reuse ;  /* 0x0000000a07057c23 */ /* 0x100fe20008010809 */
[----:B--2---:R-:W-:Y:S02]  /*6610*/  MOV R3, R238 ;  /* 0x000000ee00037202 */ /* 0x004fe40000000f00 */
[----:B------:R-:W-:Y:S01]  /*6620*/  @!P0 FSEL R3, R238, -INF , !P1 ;  /* 0xff800000ee038808 */ /* 0x000fe20004800000 */
[----:B------:R1:W-:Y:S01]  /*6630*/  MUFU.EX2 R46, R5 ;  /* 0x00000005002e7308 */ /* 0x0003e20000000800 */
[----:B------:R-:W-:Y:S03]  /*6640*/  @!P0 ISETP.GE.AND P1, PT, R6, R10, PT ;  /* 0x0000000a0600820c */ /* 0x000fe60003f26270 */
[----:B------:R-:W-:Y:S01]  /*6650*/  FFMA.FTZ R9, R3, UR10, -R9 ;  /* 0x0000000a03097c23 */ /* 0x000fe20008010809 */
[----:B------:R-:W-:Y:S05]  /*6660*/  MOV R3, R240 ;  /* 0x000000f000037202 */ /* 0x000fea0000000f00 */
[----:B------:R-:W2:Y:S01]  /*6670*/  MUFU.EX2 R45, R9 ;  /* 0x00000009002d7308 */ /* 0x000ea20000000800 */
        /* <DEDUP_REMOVED lines=9> */
[----:B------:R-:W-:Y:S01]  /*6710*/  F2FP.BF16.F32.PACK_AB R3, R42, R44 ;  /* 0x0000002c2a03723e */ /* 0x000fe200000010ff */
[----:B------:R-:W-:Y:S01]  /*6720*/  IMAD.MOV.U32 R4, RZ, RZ, R188 ;  /* 0x000000ffff047224 */ /* 0x000fe200078e00bc */
[----:B------:R-:W-:Y:S01]  /*6730*/  @!P0 FSEL R4, R188, -INF , !P1 ;  /* 0xff800000bc048808 */ /* 0x000fe20004800000 */
[----:B------:R3:W-:Y:S01]  /*6740*/  STS [R233+0x20000], R0 ;  /* 0x02000000e9007388 */ /* 0x0007e20000000800 */
[----:B------:R-:W-:Y:S03]  /*6750*/  PLOP3.LUT P1, PT, PT, PT, UP3, 0x80, 0x0 ;  /* 0x000000000000781c */ /* 0x000fe60003f2f038 */
[----:B------:R-:W4:Y:S01]  /*6760*/  MUFU.EX2 R36, R8 ;  /* 0x0000000800247308 */ /* 0x000f220000000800 */
[----:B------:R2:W-:Y:S01]  /*6770*/  STS [R233+0x20400], R3 ;  /* 0x02040003e9007388 */ /* 0x0005e20000000800 */
[----:B-1----:R-:W-:Y:S02]  /*6780*/  MOV R5, R189 ;  /* 0x000000bd00057202 */ /* 0x002fe40000000f00 */
[----:B------:R-:W-:Y:S02]  /*6790*/  @!P0 FSEL R5, R189, -INF , !P3 ;  /* 0xff800000bd058808 */ /* 0x000fe40005800000 */
[----:B------:R-:W-:Y:S03]  /*67a0*/  IADD3 R180, P0, R180, UR15, RZ ;  /* 0x0000000fb4b47c10 */ /* 0x000fe6000ff1e0ff */
[--C-:B------:R-:W-:Y:S01]  /*67b0*/  FFMA.FTZ R5, R5, UR10, -R2.reuse ;  /* 0x0000000a05057c23 */ /* 0x100fe20008010802 */
[----:B------:R-:W-:Y:S01]  /*67c0*/  FFMA.FTZ R2, R4, UR10, -R2 ;  /* 0x0000000a04027c23 */ /* 0x000fe20008010802 */
[----:B------:R-:W-:Y:S02]  /*67d0*/  F2FP.BF16.F32.PACK_AB R4, R225, R226 ;  /* 0x000000e2e104723e */ /* 0x000fe400000010ff */
[----:B------:R1:W-:Y:S01]  /*67e0*/  MUFU.EX2 R205, R5 ;  /* 0x0000000500cd7308 */ /* 0x0003e20000000800 */
[----:B---3--:R-:W-:Y:S02]  /*67f0*/  F2FP.BF16.F32.PACK_AB R0, R49, R50 ;  /* 0x000000323100723e */ /* 0x008fe400000010ff */
[----:B--2---:R-:W-:Y:S03]  /*6800*/  F2FP.BF16.F32.PACK_AB R3, R229, R230 ;  /* 0x000000e6e503723e */ /* 0x004fe600000010ff */
[----:B------:R2:W-:Y:S04]  /*6810*/  STS [R234+0x20000], R0 ;  /* 0x02000000ea007388 */ /* 0x0005e80000000800 */
[----:B------:R3:W4:Y:S01]  /*6820*/  MUFU.EX2 R203, R2 ;  /* 0x0000000200cb7308 */ /* 0x0007220000000800 */
[----:B-1----:R-:W-:Y:S05]  /*6830*/  F2FP.BF16.F32.PACK_AB R5, R40, R41 ;  /* 0x000000292805723e */ /* 0x002fea00000010ff */
[----:B------:R1:W-:Y:S05]  /*6840*/  STS [R234+0x20400], R5 ;  /* 0x02040005ea007388 */ /* 0x0003ea0000000800 */
[----:B------:R4:W-:Y:S01]  /*6850*/  STS [R233+0x21000], R4 ;  /* 0x02100004e9007388 */ /* 0x0009e20000000800 */
[----:B---3--:R-:W-:Y:S04]  /*6860*/  F2FP.BF16.F32.PACK_AB R2, R45, R46 ;  /* 0x0000002e2d02723e */ /* 0x008fe800000010ff */
[----:B------:R3:W-:Y:S01]  /*6870*/  STS [R233+0x21400], R3 ;  /* 0x02140003e9007388 */ /* 0x0007e20000000800 */
[----:B--2---:R-:W-:Y:S05]  /*6880*/  F2FP.BF16.F32.PACK_AB R0, R206, R207 ;  /* 0x000000cfce00723e */ /* 0x004fea00000010ff */
[----:B------:R2:W-:Y:S01]  /*6890*/  STS [R234+0x21000], R0 ;  /* 0x02100000ea007388 */ /* 0x0005e20000000800 */
[----:B-1----:R-:W-:Y:S02]  /*68a0*/  F2FP.BF16.F32.PACK_AB R5, R227, R228 ;  /* 0x000000e4e305723e */ /* 0x002fe400000010ff */
[----:B----4-:R-:W-:Y:S03]  /*68b0*/  F2FP.BF16.F32.PACK_AB R4, R47, R48 ;  /* 0x000000302f04723e */ /* 0x010fe600000010ff */
[----:B------:R1:W-:Y:S01]  /*68c0*/  STS [R234+0x21400], R5 ;  /* 0x02140005ea007388 */ /* 0x0003e20000000800 */
[----:B---3--:R-:W-:Y:S04]  /*68d0*/  F2FP.BF16.F32.PACK_AB R3, R38, R39 ;  /* 0x000000272603723e */ /* 0x008fe800000010ff */
[----:B------:R3:W-:Y:S05]  /*68e0*/  STS [R231+0x20000], R4 ;  /* 0x02000004e7007388 */ /* 0x0007ea0000000800 */
[----:B------:R4:W-:Y:S01]  /*68f0*/  STS [R231+0x20400], R3 ;  /* 0x02040003e7007388 */ /* 0x0009e20000000800 */
[----:B--2---:R-:W-:Y:S04]  /*6900*/  F2FP.BF16.F32.PACK_AB R0, R36, R37 ;  /* 0x000000252400723e */ /* 0x004fe800000010ff */
[----:B------:R2:W-:Y:S05]  /*6910*/  STS [R232+0x20000], R2 ;  /* 0x02000002e8007388 */ /* 0x0005ea0000000800 */
[----:B------:R2:W-:Y:S01]  /*6920*/  STS [R232+0x20400], R0 ;  /* 0x02040000e8007388 */ /* 0x0005e20000000800 */
[----:B-1----:R-:W-:Y:S02]  /*6930*/  F2FP.BF16.F32.PACK_AB R5, R201, R202 ;  /* 0x000000cac905723e */ /* 0x002fe400000010ff */
[----:B---3--:R-:W-:Y:S03]  /*6940*/  F2FP.BF16.F32.PACK_AB R4, R221, R224 ;  /* 0x000000e0dd04723e */ /* 0x008fe600000010ff */
[----:B------:R-:W-:Y:S01]  /*6950*/  STS [R231+0x21000], R5 ;  /* 0x02100005e7007388 */ /* 0x000fe20000000800 */
[----:B----4-:R-:W-:Y:S04]  /*6960*/  F2FP.BF16.F32.PACK_AB R3, R183, R200 ;  /* 0x000000c8b703723e */ /* 0x010fe800000010ff */
[----:B------:R-:W-:Y:S01]  /*6970*/  STS [R231+0x21400], R4 ;  /* 0x02140004e7007388 */ /* 0x000fe20000000800 */
[----:B--2---:R-:W-:Y:S04]  /*6980*/  F2FP.BF16.F32.PACK_AB R2, R203, R205 ;  /* 0x000000cdcb02723e */ /* 0x004fe800000010ff */
[----:B------:R-:W-:Y:S01]  /*6990*/  STS [R232+0x21000], R3 ;  /* 0x02100003e8007388 */ /* 0x000fe20000000800 */
[----:B------:R-:W-:Y:S04]  /*69a0*/  LEA R0, R219, UR4, 0x1 ;  /* 0x00000004db007c11 */ /* 0x000fe8000f8e08ff */
[----:B------:R1:W-:Y:S01]  /*69b0*/  STS [R232+0x21400], R2 ;  /* 0x02140002e8007388 */ /* 0x0003e20000000800 */
[CC--:B------:R-:W-:Y:S04]  /*69c0*/  IADD3 R204, R216.reuse, R0.reuse, RZ ;  /* 0x00000000d8cc7210 */ /* 0x0c0fe80007ffe0ff */
[----:B------:R-:W-:Y:S05]  /*69d0*/  LDSM.16.M88.4 R32, [R0+0x8000] ;  /* 0x008000000020783b */ /* 0x000fea0000000200 */
[----:B------:R-:W2:Y:S05]  /*69e0*/  LDSM.16.M88.4 R16, [R213+UR4+0x14000] ;  /* 0x01400004d510783b */ /* 0x000eaa0008000200 */
[----:B------:R-:W3:Y:S05]  /*69f0*/  LDSM.16.M88.4 R28, [R0+0x9000] ;  /* 0x00900000001c783b */ /* 0x000eea0000000200 */
[----:B------:R-:W4:Y:S05]  /*6a00*/  LDSM.16.M88.4 R164, [R213+UR4+0x14800] ;  /* 0x01480004d5a4783b */ /* 0x000f2a0008000200 */
[----:B------:R-:W-:Y:S01]  /*6a10*/  LDSM.16.M88.4 R172, [R212+0x8000] ;  /* 0x00800000d4ac783b */ /* 0x000fe20000000200 */
[----:B-1----:R-:W-:Y:S04]  /*6a20*/  IADD3 R2, R217, R0, RZ ;  /* 0x00000000d9027210 */ /* 0x002fe80007ffe0ff */
[----:B------:R-:W-:Y:S01]  /*6a30*/  IADD3 R3, R216, R2, RZ ;  /* 0x00000002d8037210 */ /* 0x000fe20007ffe0ff */
[----:B------:R-:W1:Y:S05]  /*6a40*/  LDSM.16.M88.4 R168, [R2+0x8000] ;  /* 0x0080000002a8783b */ /* 0x000e6a0000000200 */
[----:B------:R-:W1:Y:S01]  /*6a50*/  LDSM.16.M88.4 R176, [R2+0x9000] ;  /* 0x0090000002b0783b */ /* 0x000e620000000200 */
[-C--:B--2---:R-:W-:Y:S06]  /*6a60*/  HMMA.16816.F32.BF16 R4, R32, R16.reuse, RZ ;  /* 0x000000102004723c */ /* 0x084fec00000418ff */
[C---:B---3--:R-:W-:Y:S06]  /*6a70*/  HMMA.16816.F32.BF16 R8, R28.reuse, R16, RZ ;  /* 0x000000101c08723c */ /* 0x048fec00000418ff */
[-C--:B------:R-:W-:Y:S06]  /*6a80*/  HMMA.16816.F32.BF16 R12, R28, R18.reuse, RZ ;  /* 0x000000121c0c723c */ /* 0x080fec00000418ff */
[C---:B------:R-:W-:Y:S06]  /*6a90*/  HMMA.16816.F32.BF16 R16, R32.reuse, R18, RZ ;  /* 0x000000122010723c */ /* 0x040fec00000418ff */
[-C--:B----4-:R-:W-:Y:S06]  /*6aa0*/  HMMA.16816.F32.BF16 R20, R32, R164.reuse, RZ ;  /* 0x000000a42014723c */ /* 0x090fec00000418ff */
[C---:B------:R-:W-:Y:S06]  /*6ab0*/  HMMA.16816.F32.BF16 R24, R28.reuse, R164, RZ ;  /* 0x000000a41c18723c */ /* 0x040fec00000418ff */
[-C--:B------:R-:W-:Y:S06]  /*6ac0*/  HMMA.16816.F32.BF16 R28, R28, R166.reuse, RZ ;  /* 0x000000a61c1c723c */ /* 0x080fec00000418ff */
[----:B------:R-:W-:Y:S01]  /*6ad0*/  HMMA.16816.F32.BF16 R32, R32, R166, RZ ;  /* 0x000000a62020723c */ /* 0x000fe200000418ff */
[----:B------:R-:W2:Y:S05]  /*6ae0*/  LDSM.16.M88.4 R164, [R212+0x8800] ;  /* 0x00880000d4a4783b */ /* 0x000eaa0000000200 */
[-C--:B-1----:R-:W-:Y:S06]  /*6af0*/  HMMA.16816.F32.BF16 R4, R168, R172.reuse, R4 ;  /* 0x000000aca804723c */ /* 0x082fec0000041804 */
[C---:B------:R-:W-:Y:S06]  /*6b00*/  HMMA.16816.F32.BF16 R8, R176.reuse, R172, R8 ;  /* 0x000000acb008723c */ /* 0x040fec0000041808 */
        /* <DEDUP_REMOVED lines=12> */
[----:B------:R-:W2:Y:S05]  /*6bd0*/  LDL R177, [R1+0x2c] ;  /* 0x00002c0001b17983 */ /* 0x000eaa0000100800 */
[-C--:B------:R-:W-:Y:S06]  /*6be0*/  HMMA.16816.F32.BF16 R12, R164, R178.reuse, R12 ;  /* 0x000000b2a40c723c */ /* 0x080fec000004180c */
[C---:B------:R-:W-:Y:S06]  /*6bf0*/  HMMA.16816.F32.BF16 R16, R172.reuse, R178, R16 ;  /* 0x000000b2ac10723c */ /* 0x040fec0000041810 */
[-C--:B---3--:R-:W-:Y:S06]  /*6c00*/  HMMA.16816.F32.BF16 R20, R172, R168.reuse, R20 ;  /* 0x000000a8ac14723c */ /* 0x088fec0000041814 */
        /* <DEDUP_REMOVED lines=30> */
[----:B--2---:R-:W-:Y:S05]  /*6df0*/  IADD3.X R181, R177, UR14, RZ, P0, !PT ;  /* 0x0000000eb1b57c10 */ /* 0x004fea00087fe4ff */
[----:B------:R-:W2:Y:S05]  /*6e00*/  LDG.E R178, desc[UR6][R180.64] ;  /* 0x00000006b4b27981 */ /* 0x000eaa000c1e1900 */
[----:B------:R-:W4:Y:S01]  /*6e10*/  LDG.E R177, desc[UR6][R180.64+0x20] ;  /* 0x00002006b4b17981 */ /* 0x000f22000c1e1900 */
        /* <DEDUP_REMOVED lines=29> */
[C---:B--2---:R-:W-:Y:S11]  /*6ff0*/  FADD.FTZ R5, -R178.reuse, R5 ;  /* 0x00000005b2057221 */ /* 0x044ff60000010100 */
[----:B------:R-:W-:Y:S07]  /*7000*/  @!UPT UIADD3 URZ, URZ, URZ, URZ ;  /* 0x0000003f3f3ff290 */ /* 0x000fee000fffe03f */
[C---:B------:R-:W-:Y:S01]  /*7010*/  FADD.FTZ R16, -R178.reuse, R16 ;  /* 0x00000010b2107221 */ /* 0x040fe20000010100 */
[-C--:B-1----:R-:W-:Y:S03]  /*7020*/  HMMA.16816.F32.BF16 R20, R168, R164.reuse, R20 ;  /* 0x000000a4a814723c */ /* 0x082fe60000041814 */
[----:B------:R-:W-:Y:S01]  /*7030*/  FADD.FTZ R17, -R178, R17 ;  /* 0x00000011b2117221 */ /* 0x000fe20000010100 */
[C---:B----4-:R-:W-:Y:S01]  /*7040*/  FADD.FTZ R6, -R177.reuse, R6 ;  /* 0x00000006b1067221 */ /* 0x050fe20000010100 */
[----:B------:R-:W-:Y:S01]  /*7050*/  FADD.FTZ R7, -R177, R7 ;  /* 0x00000007b1077221 */ /* 0x000fe20000010100 */
[C---:B------:R-:W-:Y:S05]  /*7060*/  HMMA.16816.F32.BF16 R24, R172.reuse, R164, R24 ;  /* 0x000000a4ac18723c */ /* 0x040fea0000041818 */
[----:B------:R-:W-:Y:S01]  /*7070*/  FMUL.FTZ R7, R42, R7 ;  /* 0x000000072a077220 */ /* 0x000fe20000410000 */
[-C--:B------:R-:W-:Y:S01]  /*7080*/  HMMA.16816.F32.BF16 R28, R172, R166.reuse, R28 ;  /* 0x000000a6ac1c723c */ /* 0x080fe2000004181c */
[----:B------:R-:W-:Y:S04]  /*7090*/  MOV R164, UR4 ;  /* 0x0000000400a47c02 */ /* 0x000fe80008000f00 */
[----:B------:R-:W-:Y:S01]  /*70a0*/  FADD.FTZ R4, -R178, R4 ;  /* 0x00000004b2047221 */ /* 0x000fe20000010100 */
[----:B------:R-:W-:Y:S05]  /*70b0*/  HMMA.16816.F32.BF16 R32, R168, R166, R32 ;  /* 0x000000a6a820723c */ /* 0x000fea0000041820 */
[----:B------:R-:W-:Y:S01]  /*70c0*/  FMUL.FTZ R179, R182, R4 ;  /* 0x00000004b6b37220 */ /* 0x000fe20000410000 */
[----:B------:R-:W-:Y:S01]  /*70d0*/  FMUL.FTZ R182, R51, R5 ;  /* 0x0000000533b67220 */ /* 0x000fe20000410000 */
[----:B------:R-:W-:Y:S01]  /*70e0*/  FFMA.FTZ R4, -R242, R242, 1 ;  /* 0x3f800000f2047423 */ /* 0x000fe200000101f2 */
[----:B------:R1:W5:Y:S03]  /*70f0*/  LDL.LU R51, [R1+0x94] ;  /* 0x0000940001337983 */ /* 0x0003660000300800 */
[----:B------:R-:W-:Y:S02]  /*7100*/  FMUL.FTZ R4, R4, UR5 ;  /* 0x0000000504047c20 */ /* 0x000fe40008410000 */
[----:B------:R1:W5:Y:S01]  /*7110*/  LDG.E R5, desc[UR6][R180.64+0x80] ;  /* 0x00008006b4057981 */ /* 0x000362000c1e1900 */
[----:B------:R-:W-:Y:S01]  /*7120*/  FMUL.FTZ R166, R49, R17 ;  /* 0x0000001131a67220 */ /* 0x000fe20000410000 */
[----:B------:R-:W-:Y:S01]  /*7130*/  FADD.FTZ R167, -R178, R20 ;  /* 0x00000014b2a77221 */ /* 0x000fe20000010100 */
[----:B------:R-:W-:Y:S01]  /*7140*/  FMUL.FTZ R20, R50, R16 ;  /* 0x0000001032147220 */ /* 0x000fe20000410000 */
[----:B------:R-:W-:Y:S01]  /*7150*/  FMUL.FTZ R179, R179, R4 ;  /* 0x00000004b3b37220 */ /* 0x000fe20000410000 */
[----:B------:R1:W5:Y:S01]  /*7160*/  LDL.LU R50, [R1+0x90] ;  /* 0x0000900001327983 */ /* 0x0003620000300800 */
[----:B------:R-:W-:Y:S01]  /*7170*/  FMUL.FTZ R167, R48, R167 ;  /* 0x000000a730a77220 */ /* 0x000fe20000410000 */
[----:B------:R-:W-:Y:S01]  /*7180*/  FADD.FTZ R168, -R178, R21 ;  /* 0x00000015b2a87221 */ /* 0x000fe20000010100 */
[----:B------:R-:W-:Y:S02]  /*7190*/  FFMA.FTZ R16, -R245, R245, 1 ;  /* 0x3f800000f5107423 */ /* 0x000fe400000101f5 */
[----:B------:R1:W5:Y:S01]  /*71a0*/  LDL.LU R49, [R1+0x8c] ;  /* 0x00008c0001317983 */ /* 0x0003620000300800 */
[----:B------:R-:W-:Y:S01]  /*71b0*/  FFMA.FTZ R17, -R246, R246, 1 ;  /* 0x3f800000f6117423 */ /* 0x000fe200000101f6 */
[----:B------:R-:W-:Y:S01]  /*71c0*/  FMUL.FTZ R168, R47, R168 ;  /* 0x000000a82fa87220 */ /* 0x000fe20000410000 */
[----:B------:R-:W-:Y:S02]  /*71d0*/  FADD.FTZ R32, -R178, R32 ;  /* 0x00000020b2207221 */ /* 0x000fe40000010100 */
[----:B------:R1:W5:Y:S01]  /*71e0*/  LDL.LU R48, [R1+0x88] ;  /* 0x0000880001307983 */ /* 0x0003620000300800 */
[----:B------:R-:W-:Y:S01]  /*71f0*/  FADD.FTZ R35, -R177, R35 ;  /* 0x00000023b1237221 */ /* 0x000fe20000010100 */
[----:B------:R-:W-:Y:S01]  /*7200*/  FMUL.FTZ R21, R16, UR5 ;  /* 0x0000000510157c20 */ /* 0x000fe20008410000 */
[----:B------:R-:W-:Y:S02]  /*7210*/  FMUL.FTZ R32, R46, R32 ;  /* 0x000000202e207220 */ /* 0x000fe40000410000 */
[----:B------:R1:W5:Y:S01]  /*7220*/  LDL.LU R47, [R1+0x84] ;  /* 0x00008400012f7983 */ /* 0x0003620000300800 */
[----:B------:R-:W-:Y:S01]  /*7230*/  FMUL.FTZ R17, R17, UR5 ;  /* 0x0000000511117c20 */ /* 0x000fe20008410000 */
[----:B------:R-:W-:Y:S01]  /*7240*/  FMUL.FTZ R21, R166, R21 ;  /* 0x00000015a6157220 */ /* 0x000fe20000410000 */
[----:B------:R-:W-:Y:S02]  /*7250*/  FMUL.FTZ R166, R44, R6 ;  /* 0x000000062ca67220 */ /* 0x000fe40000410000 */
[----:B------:R1:W5:Y:S01]  /*7260*/  LDL.LU R46, [R1+0x80] ;  /* 0x00008000012e7983 */ /* 0x0003620000300800 */
[----:B------:R-:W-:Y:S01]  /*7270*/  FFMA.FTZ R6, -R43, R43, 1 ;  /* 0x3f8000002b067423 */ /* 0x000fe2000001012b */
[----:B------:R-:W-:Y:S01]  /*7280*/  FMUL.FTZ R17, R20, R17 ;  /* 0x0000001114117220 */ /* 0x000fe20000410000 */
[----:B------:R-:W-:Y:S02]  /*7290*/  FFMA.FTZ R16, -R235, R235, 1 ;  /* 0x3f800000eb107423 */ /* 0x000fe400000101eb */
[----:B------:R1:W5:Y:S01]  /*72a0*/  LDG.E R4, desc[UR6][R180.64+0xa0] ;  /* 0x0000a006b4047981 */ /* 0x000362000c1e1900 */
[----:B------:R-:W-:Y:S01]  /*72b0*/  FMUL.FTZ R6, R6, UR5 ;  /* 0x0000000506067c20 */ /* 0x000fe20008410000 */
[----:B------:R-:W-:Y:S01]  /*72c0*/  FFMA.FTZ R20, -R243, R243, 1 ;  /* 0x3f800000f3147423 */ /* 0x000fe200000101f3 */
[----:B------:R-:W-:Y:S01]  /*72d0*/  F2FP.BF16.F32.PACK_AB R21, R21, R17 ;  /* 0x000000111515723e */ /* 0x000fe200000010ff */
[----:B------:R-:W-:Y:S01]  /*72e0*/  FADD.FTZ R17, -R177, R22 ;  /* 0x00000016b1117221 */ /* 0x000fe20000010100 */
[----:B------:R-:W-:Y:S01]  /*72f0*/  FMUL.FTZ R16, R16, UR5 ;  /* 0x0000000510107c20 */ /* 0x000fe20008410000 */
[----:B------:R-:W-:Y:S01]  /*7300*/  FMUL.FTZ R6, R166, R6 ;  /* 0x00000006a6067220 */ /* 0x000fe20000410000 */
[----:B------:R-:W-:Y:S01]  /*7310*/  FMUL.FTZ R20, R20, UR5 ;  /* 0x0000000514147c20 */ /* 0x000fe20008410000 */
[----:B------:R-:W-:Y:S01]  /*7320*/  FMUL.FTZ R17, R39, R17 ;  /* 0x0000001127117220 */ /* 0x000fe20000410000 */
[----:B------:R-:W-:Y:S01]  /*7330*/  FMUL.FTZ R16, R32, R16 ;  /* 0x0000001020107220 */ /* 0x000fe20000410000 */
[----:B------:R-:W-:Y:S01]  /*7340*/  FFMA.FTZ R32, -R238, R238, 1 ;  /* 0x3f800000ee207423 */ /* 0x000fe200000101ee */
[----:B------:R-:W-:Y:S01]  /*7350*/  FFMA.FTZ R165, -R247, R247, 1 ;  /* 0x3f800000f7a57423 */ /* 0x000fe200000101f7 */
[----:B------:R-:W-:Y:S01]  /*7360*/  SHF.L.U32 R172, R218, 0x1, RZ ;  /* 0x00000001daac7819 */ /* 0x000fe200000006ff */
[----:B------:R-:W-:Y:S01]  /*7370*/  FFMA.FTZ R166, -R240, R240, 1 ;  /* 0x3f800000f0a67423 */ /* 0x000fe200000101f0 */
[----:B------:R-:W-:Y:S01]  /*7380*/  FMUL.FTZ R32, R32, UR5 ;  /* 0x0000000520207c20 */ /* 0x000fe20008410000 */
[----:B------:R-:W-:Y:S01]  /*7390*/  FMUL.FTZ R165, R165, UR5 ;  /* 0x00000005a5a57c20 */ /* 0x000fe20008410000 */
[----:B------:R-:W-:Y:S01]  /*73a0*/  IADD3 R164, R172, 0x8000, R164 ;  /* 0x00008000aca47810 */ /* 0x000fe20007ffe0a4 */
[----:B------:R-:W-:Y:S02]  /*73b0*/  FMUL.FTZ R166, R166, UR5 ;  /* 0x00000005a6a67c20 */ /* 0x000fe40008410000 */
[----:B------:R-:W-:Y:S01]  /*73c0*/  FMUL.FTZ R165, R182, R165 ;  /* 0x000000a5b6a57220 */ /* 0x000fe20000410000 */
[C---:B------:R-:W-:Y:S02]  /*73d0*/  IADD3 R176, R164.reuse, 0x40, RZ ;  /* 0x00000040a4b07810 */ /* 0x040fe40007ffe0ff */
[----:B------:R-:W-:Y:S02]  /*73e0*/  @P2 IADD3 R176, R164, -0x40, RZ ;  /* 0xffffffc0a4b02810 */ /* 0x000fe40007ffe0ff */
[----:B------:R-:W-:Y:S01]  /*73f0*/  F2FP.BF16.F32.PACK_AB R164, R165, R179 ;  /* 0x000000b3a5a4723e */ /* 0x000fe200000010ff */
[----:B------:R-:W-:Y:S04]  /*7400*/  FFMA.FTZ R165, -R244, R244, 1 ;  /* 0x3f800000f4a57423 */ /* 0x000fe800000101f4 */
[----:B------:R-:W-:Y:S04]  /*7410*/  FMUL.FTZ R165, R165, UR5 ;  /* 0x00000005a5a57c20 */ /* 0x000fe80008410000 */
[----:B------:R-:W-:Y:S01]  /*7420*/  FMUL.FTZ R165, R167, R165 ;  /* 0x000000a5a7a57220 */ /* 0x000fe20000410000 */
[----:B------:R-:W-:Y:S01]  /*7430*/  FADD.FTZ R167, -R178, R33 ;  /* 0x00000021b2a77221 */ /* 0x000fe20000010100 */
[----:B------:R-:W-:Y:S01]  /*7440*/  FMUL.FTZ R33, R168, R20 ;  /* 0x00000014a8217220 */ /* 0x000fe20000410000 */
[----:B------:R-:W-:Y:S02]  /*7450*/  FFMA.FTZ R20, -R252, R252, 1 ;  /* 0x3f800000fc147423 */ /* 0x000fe400000101fc */
[----:B------:R-:W-:Y:S02]  /*7460*/  FMUL.FTZ R167, R45, R167 ;  /* 0x000000a72da77220 */ /* 0x000fe40000410000 */
[----:B------:R1:W5:Y:S01]  /*7470*/  LDL.LU R45, [R1+0x7c] ;  /* 0x00007c00012d7983 */ /* 0x0003620000300800 */
[----:B------:R-:W-:Y:S01]  /*7480*/  FMUL.FTZ R20, R20, UR5 ;  /* 0x0000000514147c20 */ /* 0x000fe20008410000 */
[----:B------:R-:W-:Y:S01]  /*7490*/  FMUL.FTZ R32, R167, R32 ;  /* 0x00000020a7207220 */ /* 0x000fe20000410000 */
[----:B------:R-:W-:Y:S02]  /*74a0*/  F2FP.BF16.F32.PACK_AB R33, R33, R165 ;  /* 0x000000a52121723e */ /* 0x000fe400000010ff */
[----:B------:R1:W5:Y:S01]  /*74b0*/  LDL.LU R44, [R1+0x78] ;  /* 0x00007800012c7983 */ /* 0x0003620000300800 */
[----:B------:R-:W-:Y:S01]  /*74c0*/  FMUL.FTZ R20, R7, R20 ;  /* 0x0000001407147220 */ /* 0x000fe20000410000 */
[C---:B------:R-:W-:Y:S01]  /*74d0*/  FADD.FTZ R7, -R177.reuse, R18 ;  /* 0x00000012b1077221 */ /* 0x040fe20000010100 */
[----:B------:R-:W-:Y:S02]  /*74e0*/  FADD.FTZ R18, -R177, R23 ;  /* 0x00000017b1127221 */ /* 0x000fe40000010100 */
[----:B------:R1:W5:Y:S01]  /*74f0*/  LDL.LU R43, [R1+0x74] ;  /* 0x00007400012b7983 */ /* 0x0003620000300800 */
[----:B------:R-:W-:Y:S01]  /*7500*/  F2FP.BF16.F32.PACK_AB R32, R32, R16 ;  /* 0x000000102020723e */ /* 0x000fe200000010ff */
[----:B------:R-:W-:Y:S01]  /*7510*/  FMUL.FTZ R7, R41, R7 ;  /* 0x0000000729077220 */ /* 0x000fe20000410000 */
[----:B------:R-:W-:Y:S02]  /*7520*/  FMUL.FTZ R18, R38, R18 ;  /* 0x0000001226127220 */ /* 0x000fe40000410000 */
[----:B------:R1:W5:Y:S01]  /*7530*/  LDL.LU R42, [R1+0x70] ;  /* 0x00007000012a7983 */ /* 0x0003620000300800 */
[C---:B------:R-:W-:Y:S01]  /*7540*/  FADD.FTZ R16, -R177.reuse, R19 ;  /* 0x00000013b1107221 */ /* 0x040fe20000010100 */
[----:B------:R-:W-:Y:S01]  /*7550*/  FADD.FTZ R19, -R177, R34 ;  /* 0x00000022b1137221 */ /* 0x000fe20000010100 */
[----:B------:R-:W-:Y:S02]  /*7560*/  F2FP.BF16.F32.PACK_AB R20, R20, R6 ;  /* 0x000000061414723e */ /* 0x000fe400000010ff */
[----:B------:R1:W5:Y:S01]  /*7570*/  LDL.LU R41, [R1+0x6c] ;  /* 0x00006c0001297983 */ /* 0x0003620000300800 */
[----:B------:R-:W-:Y:S01]  /*7580*/  FMUL.FTZ R16, R40, R16 ;  /* 0x0000001028107220 */ /* 0x000fe20000410000 */
[----:B------:R-:W-:Y:S01]  /*7590*/  FFMA.FTZ R6, -R251, R251, 1 ;  /* 0x3f800000fb067423 */ /* 0x000fe200000101fb */
[----:B------:R-:W-:Y:S02]  /*75a0*/  FFMA.FTZ R23, -R250, R250, 1 ;  /* 0x3f800000fa177423 */ /* 0x000fe400000101fa */
[----:B------:R1:W5:Y:S01]  /*75b0*/  LDL.LU R40, [R1+0x68] ;  /* 0x0000680001287983 */ /* 0x0003620000300800 */
[----:B------:R-:W-:Y:S01]  /*75c0*/  FFMA.FTZ R165, -R249, R249, 1 ;  /* 0x3f800000f9a57423 */ /* 0x000fe200000101f9 */
[----:B------:R-:W-:Y:S01]  /*75d0*/  FMUL.FTZ R6, R6, UR5 ;  /* 0x0000000506067c20 */ /* 0x000fe20008410000 */
[----:B------:R-:W-:Y:S02]  /*75e0*/  FFMA.FTZ R167, -R241, R241, 1 ;  /* 0x3f800000f1a77423 */ /* 0x000fe400000101f1 */
[----:B------:R1:W5:Y:S01]  /*75f0*/  LDL.LU R39, [R1+0x64] ;  /* 0x0000640001277983 */ /* 0x0003620000300800 */
[----:B------:R-:W-:Y:S01]  /*7600*/  FMUL.FTZ R23, R23, UR5 ;  /* 0x0000000517177c20 */ /* 0x000fe20008410000 */
[----:B------:R-:W-:Y:S01]  /*7610*/  FMUL.FTZ R34, R7, R6 ;  /* 0x0000000607227220 */ /* 0x000fe20000410000 */
[----:B------:R-:W-:Y:S02]  /*7620*/  FMUL.FTZ R6, R37, R19 ;  /* 0x0000001325067220 */ /* 0x000fe40000410000 */
[----:B------:R1:W5:Y:S01]  /*7630*/  LDL.LU R38, [R1+0x60] ;  /* 0x0000600001267983 */ /* 0x0003620000300800 */
[----:B------:R-:W-:Y:S01]  /*7640*/  FMUL.FTZ R7, R36, R35 ;  /* 0x0000002324077220 */ /* 0x000fe20000410000 */
[----:B------:R-:W-:Y:S01]  /*7650*/  FFMA.FTZ R35, -R248, R248, 1 ;  /* 0x3f800000f8237423 */ /* 0x000fe200000101f8 */
[----:B------:R-:W-:Y:S02]  /*7660*/  FMUL.FTZ R165, R165, UR5 ;  /* 0x00000005a5a57c20 */ /* 0x000fe40008410000 */
[----:B------:R1:W5:Y:S01]  /*7670*/  LDL.LU R37, [R1+0x5c] ;  /* 0x00005c0001257983 */ /* 0x0003620000300800 */
[----:B------:R-:W-:Y:S01]  /*7680*/  FMUL.FTZ R167, R167, UR5 ;  /* 0x00000005a7a77c20 */ /* 0x000fe20008410000 */
[----:B------:R-:W-:Y:S01]  /*7690*/  FMUL.FTZ R35, R35, UR5 ;  /* 0x0000000523237c20 */ /* 0x000fe20008410000 */
[----:B------:R-:W-:Y:S02]  /*76a0*/  FMUL.FTZ R23, R16, R23 ;  /* 0x0000001710177220 */ /* 0x000fe40000410000 */
[----:B------:R1:W5:Y:S01]  /*76b0*/  LDL.LU R36, [R1+0x58] ;  /* 0x0000580001247983 */ /* 0x0003620000300800 */
[----:B------:R-:W-:Y:S01]  /*76c0*/  FMUL.FTZ R165, R17, R165 ;  /* 0x000000a511a57220 */ /* 0x000fe20000410000 */
[----:B------:R-:W-:Y:S01]  /*76d0*/  FMUL.FTZ R35, R18, R35 ;  /* 0x0000002312237220 */ /* 0x000fe20000410000 */
[----:B------:R-:W-:Y:S01]  /*76e0*/  FMUL.FTZ R167, R6, R167 ;  /* 0x000000a706a77220 */ /* 0x000fe20000410000 */
[----:B------:R-:W-:Y:S01]  /*76f0*/  FMUL.FTZ R166, R7, R166 ;  /* 0x000000a607a67220 */ /* 0x000fe20000410000 */
[----:B------:R-:W-:Y:S06]  /*7700*/  @!P1 BRA `(.L_x_765) ;  /* 0x0000000000e09947 */ /* 0x000fec0003800000 */
[----:B------:R-:W2:Y:S01]  /*7710*/  LDL.LU.64 R168, [R1+0x8] ;  /* 0x0000080001a87983 */ /* 0x000ea20000300a00 */
[----:B------:R-:W3:Y:S01]  /*7720*/  LDC R16, c[0x0][0x240] ;  /* 0x00009000ff107b82 */ /* 0x000ee20000000800 */
[C---:B------:R-:W-:Y:S01]  /*7730*/  ISETP.GE.AND P3, PT, R236.reuse, UR21, PT ;  /* 0x00000015ec007c0c */ /* 0x040fe2000bf66270 */
[----:B------:R-:W-:Y:S01]  /*7740*/  VIADD R7, R236, 0x40 ;  /* 0x00000040ec077836 */ /* 0x000fe20000000000 */
[----:B------:R-:W-:Y:S04]  /*7750*/  ULOP3.LUT UR11, UR8, 0x1, URZ, 0xc0, !UPT ;  /* 0x00000001080b7892 */ /* 0x000fe8000f8ec03f */
[----:B------:R-:W-:Y:S01]  /*7760*/  ISETP.GE.AND P0, PT, R7, UR21, PT ;  /* 0x0000001507007c0c */ /* 0x000fe2000bf06270 */
[----:B------:R-:W4:Y:S01]  /*7770*/  LDC R19, c[0x0][0x244] ;  /* 0x00009100ff137b82 */ /* 0x000f220000000800 */
[----:B------:R-:W-:Y:S04]  /*7780*/  UISETP.NE.U32.AND UP0, UPT, UR11, 0x1, UPT ;  /* 0x000000010b00788c */ /* 0x000fe8000bf05070 */
        /* <DEDUP_REMOVED lines=8> */
[C---:B---3--:R-:W-:Y:S05]  /*7810*/  IMAD.U32 R17, R16.reuse, -0x40, RZ ;  /* 0xffffffc010117824 */ /* 0x048fea00078e00ff */
[----:B------:R-:W-:Y:S02]  /*7820*/  SHF.R.S32.HI R22, RZ, 0x1f, R17 ;  /* 0x0000001fff167819 */ /* 0x000fe40000011411 */
[C---:B--2---:R-:W-:Y:S04]  /*7830*/  LEA R6, P4, R17.reuse, R168, 0x1 ;  /* 0x000000a811067211 */ /* 0x044fe800078808ff */
[----:B------:R-:W-:Y:S02]  /*7840*/  LEA.HI.X.SX32 R7, R17, R169, 0x1, P4 ;  /* 0x000000a911077211 */ /* 0x000fe400020f0eff */
[C---:B------:R-:W-:Y:S02]  /*7850*/  @!P3 LEA R18, P4, R16.reuse, R6, 0x6 ;  /* 0x000000061012b211 */ /* 0x040fe400078830ff */
[C---:B------:R-:W-:Y:S01]  /*7860*/  LEA R17, P5, R16.reuse, R17, 0x5 ;  /* 0x0000001110117211 */ /* 0x040fe200078a28ff */
[----:B------:R-:W-:Y:S01]  /*7870*/  @!PT LDS RZ, [RZ] ;  /* 0x00000000fffff984 */ /* 0x000fe20000000800 */
[----:B------:R-:W-:Y:S01]  /*7880*/  @!PT LDS RZ, [RZ] ;  /* 0x00000000fffff984 */ /* 0x000fe20000000800 */
[----:B------:R-:W-:Y:S01]  /*7890*/  @!PT LDS RZ, [RZ] ;  /* 0x00000000fffff984 */ /* 0x000fe20000000800 */
[----:B------:R1:W-:Y:S03]  /*78a0*/  @!P3 LDGSTS.E.BYPASS.LTC128B.128 [R239], desc[UR6][R6.64] ;  /* 0x0000000006efbfae */ /* 0x0003e6000b901d46 */
[C-C-:B----4-:R-:W-:Y:S01]  /*78b0*/  LEA.HI.X R22, R16.reuse, R22, R19.reuse, 0x5, P5 ;  /* 0x0000001610167211 */ /* 0x150fe200028f2c13 */
[----:B------:R1:W-:Y:S01]  /*78c0*/  @P0 STS [R220+0x2000], RZ ;  /* 0x002000ffdc000388 */ /* 0x0003e20000000800 */
[----:B------:R-:W-:Y:S02]  /*78d0*/  @!P3 LEA.HI.X R19, R16, R7, R19, 0x6, P4 ;  /* 0x000000071013b211 */ /* 0x000fe400020f3413 */
[C---:B------:R-:W-:Y:S01]  /*78e0*/  @!P0 LEA R16, P4, R17.reuse, R168, 0x1 ;  /* 0x000000a811108211 */ /* 0x040fe200078808ff */
[----:B------:R1:W-:Y:S03]  /*78f0*/  @P0 STS [R220+0x2004], RZ ;  /* 0x002004ffdc000388 */ /* 0x0003e60000000800 */
[----:B------:R-:W-:Y:S01]  /*7900*/  @!P0 LEA.HI.X R17, R17, R169, R22, 0x1, P4 ;  /* 0x000000a911118211 */ /* 0x000fe200020f0c16 */
        /* <DEDUP_REMOVED lines=22> */
[----:B------:R-:W0:Y:S04]  /*7a70*/  LDGDEPBAR ;  /* 0x00000000000079af */ /* 0x000e280000000000 */
[----:B------:R1:W-:Y:S02]  /*7a80*/  STL.64 [R1+0x8], R6 ;  /* 0x0000080601007387 */ /* 0x0003e40000100a00 */
.L_x_765:
[----:B------:R2:W-:Y:S01]  /*7a90*/  STS [R233+0x1c400], R20 ;  /* 0x01c40014e9007388 */ /* 0x0005e20000000800 */
[----:B-1----:R-:W-:Y:S01]  /*7aa0*/  F2FP.BF16.F32.PACK_AB R6, R23, R34 ;  /* 0x000000221706723e */ /* 0x002fe200000010ff */
[C---:B-----5:R-:W-:Y:S01]  /*7ab0*/  FADD.FTZ R12, -R5.reuse, R12 ;  /* 0x0000000c050c7221 */ /* 0x060fe20000010100 */
[C---:B------:R-:W-:Y:S01]  /*7ac0*/  FADD.FTZ R9, -R5.reuse, R9 ;  /* 0x0000000905097221 */ /* 0x040fe20000010100 */
[----:B------:R-:W-:Y:S01]  /*7ad0*/  STS [R233+0x1c000], R164 ;  /* 0x01c000a4e9007388 */ /* 0x000fe20000000800 */
[----:B------:R-:W-:Y:S01]  /*7ae0*/  FADD.FTZ R8, -R5, R8 ;  /* 0x0000000805087221 */ /* 0x000fe20000010100 */
[----:B------:R-:W-:Y:S01]  /*7af0*/  FMUL.FTZ R18, R207, R12 ;  /* 0x0000000ccf127220 */ /* 0x000fe20000410000 */
[----:B------:R-:W-:Y:S01]  /*7b00*/  FFMA.FTZ R12, -R195, R195, 1 ;  /* 0x3f800000c30c7423 */ /* 0x000fe200000101c3 */
[----:B------:R1:W-:Y:S01]  /*7b10*/  STS [R234+0x1c400], R6 ;  /* 0x01c40006ea007388 */ /* 0x0003e20000000800 */
[----:B------:R-:W-:Y:S01]  /*7b20*/  FADD.FTZ R13, -R5, R13 ;  /* 0x0000000d050d7221 */ /* 0x000fe20000010100 */
[----:B------:R-:W-:Y:S01]  /*7b30*/  FFMA.FTZ R7, -R190, R190, 1 ;  /* 0x3f800000be077423 */ /* 0x000fe200000101be */
[----:B------:R-:W-:Y:S01]  /*7b40*/  FMUL.FTZ R19, R225, R9 ;  /* 0x00000009e1137220 */ /* 0x000fe20000410000 */
[----:B------:R-:W-:Y:S01]  /*7b50*/  FFMA.FTZ R9, -R193, R193, 1 ;  /* 0x3f800000c1097423 */ /* 0x000fe200000101c1 */
[----:B------:R-:W-:Y:S01]  /*7b60*/  FMUL.FTZ R12, R12, UR5 ;  /* 0x000000050c0c7c20 */ /* 0x000fe20008410000 */
[----:B------:R-:W-:Y:S01]  /*7b70*/  FMUL.FTZ R13, R206, R13 ;  /* 0x0000000dce0d7220 */ /* 0x000fe20000410000 */
[----:B------:R-:W-:Y:S01]  /*7b80*/  FMUL.FTZ R7, R7, UR5 ;  /* 0x0000000507077c20 */ /* 0x000fe20008410000 */
[----:B------:R-:W-:Y:S01]  /*7b90*/  FMUL.FTZ R9, R9, UR5 ;  /* 0x0000000509097c20 */ /* 0x000fe20008410000 */
[C---:B------:R-:W-:Y:S01]  /*7ba0*/  FADD.FTZ R28, -R5.reuse, R28 ;  /* 0x0000001c051c7221 */ /* 0x040fe20000010100 */
[C---:B------:R-:W-:Y:S01]  /*7bb0*/  FADD.FTZ R24, -R5.reuse, R24 ;  /* 0x0000001805187221 */ /* 0x040fe20000010100 */
[----:B------:R-:W-:Y:S01]  /*7bc0*/  FADD.FTZ R25, -R5, R25 ;  /* 0x0000001905197221 */ /* 0x000fe20000010100 */
[----:B------:R-:W-:Y:S01]  /*7bd0*/  FMUL.FTZ R19, R19, R9 ;  /* 0x0000000913137220 */ /* 0x000fe20000410000 */
[----:B------:R-:W-:Y:S01]  /*7be0*/  FFMA.FTZ R9, -R187, R187, 1 ;  /* 0x3f800000bb097423 */ /* 0x000fe200000101bb */
[----:B------:R-:W-:Y:S01]  /*7bf0*/  FADD.FTZ R29, -R5, R29 ;  /* 0x0000001d051d7221 */ /* 0x000fe20000010100 */
[----:B------:R-:W-:Y:S01]  /*7c00*/  FMUL.FTZ R28, R200, R28 ;  /* 0x0000001cc81c7220 */ /* 0x000fe20000410000 */
[----:B------:R-:W-:Y:S01]  /*7c10*/  FFMA.FTZ R5, -R184, R184, 1 ;  /* 0x3f800000b8057423 */ /* 0x000fe200000101b8 */
[----:B--2---:R-:W-:Y:S01]  /*7c20*/  FMUL.FTZ R20, R226, R8 ;  /* 0x00000008e2147220 */ /* 0x004fe20000410000 */
[----:B------:R-:W-:Y:S01]  /*7c30*/  FFMA.FTZ R8, -R191, R191, 1 ;  /* 0x3f800000bf087423 */ /* 0x000fe200000101bf */
[----:B------:R-:W-:Y:S01]  /*7c40*/  FMUL.FTZ R24, R202, R24 ;  /* 0x00000018ca187220 */ /* 0x000fe20000410000 */
[----:B------:R-:W-:Y:S01]  /*7c50*/  FMUL.FTZ R9, R9, UR5 ;  /* 0x0000000509097c20 */ /* 0x000fe20008410000 */
[----:B------:R-:W-:Y:S01]  /*7c60*/  FMUL.FTZ R20, R20, R12 ;  /* 0x0000000c14147220 */ /* 0x000fe20000410000 */
[----:B------:R-:W-:Y:S01]  /*7c70*/  FMUL.FTZ R8, R8, UR5 ;  /* 0x0000000508087c20 */ /* 0x000fe20008410000 */
[----:B------:R-:W-:Y:S01]  /*7c80*/  FMUL.FTZ R12, R13, R7 ;  /* 0x000000070d0c7220 */ /* 0x000fe20000410000 */
[----:B------:R-:W-:Y:S01]  /*7c90*/  FFMA.FTZ R7, -R185, R185, 1 ;  /* 0x3f800000b9077423 */ /* 0x000fe200000101b9 */
[----:B------:R-:W-:Y:S01]  /*7ca0*/  FMUL.FTZ R25, R201, R25 ;  /* 0x00000019c9197220 */ /* 0x000fe20000410000 */
[----:B------:R-:W-:Y:S01]  /*7cb0*/  FMUL.FTZ R18, R18, R8 ;  /* 0x0000000812127220 */ /* 0x000fe20000410000 */
[----:B------:R-:W-:Y:S01]  /*7cc0*/  FFMA.FTZ R8, -R186, R186, 1 ;  /* 0x3f800000ba087423 */ /* 0x000fe200000101ba */
[----:B------:R-:W-:Y:S01]  /*7cd0*/  FMUL.FTZ R7, R7, UR5 ;  /* 0x0000000507077c20 */ /* 0x000fe20008410000 */
[----:B------:R-:W-:Y:S01]  /*7ce0*/  FMUL.FTZ R29, R183, R29 ;  /* 0x0000001db71d7220 */ /* 0x000fe20000410000 */
[----:B------:R-:W-:Y:S01]  /*7cf0*/  FMUL.FTZ R5, R5, UR5 ;  /* 0x0000000505057c20 */ /* 0x000fe20008410000 */
[----:B------:R-:W-:Y:S01]  /*7d00*/  FMUL.FTZ R8, R8, UR5 ;  /* 0x0000000508087c20 */ /* 0x000fe20008410000 */
[----:B------:R-:W-:Y:S01]  /*7d10*/  FMUL.FTZ R28, R28, R7 ;  /* 0x000000071c1c7220 */ /* 0x000fe20000410000 */
[C---:B------:R-:W-:Y:S01]  /*7d20*/  FADD.FTZ R10, -R4.reuse, R10 ;  /* 0x0000000a040a7221 */ /* 0x040fe20000010100 */
[C---:B------:R-:W-:Y:S01]  /*7d30*/  FADD.FTZ R11, -R4.reuse, R11 ;  /* 0x0000000b040b7221 */ /* 0x040fe20000010100 */
[----:B------:R-:W-:Y:S01]  /*7d40*/  FADD.FTZ R14, -R4, R14 ;  /* 0x0000000e040e7221 */ /* 0x000fe20000010100 */
[----:B------:R-:W-:Y:S01]  /*7d50*/  FFMA.FTZ R7, -R197, R197, 1 ;  /* 0x3f800000c5077423 */ /* 0x000fe200000101c5 */
[----:B------:R-:W-:Y:S01]  /*7d60*/  FMUL.FTZ R24, R24, R9 ;  /* 0x0000000918187220 */ /* 0x000fe20000410000 */
[----:B------:R-:W-:Y:S01]  /*7d70*/  FMUL.FTZ R9, R25, R8 ;  /* 0x0000000819097220 */ /* 0x000fe20000410000 */
[----:B------:R-:W-:Y:S01]  /*7d80*/  FMUL.FTZ R8, R29, R5 ;  /* 0x000000051d087220 */ /* 0x000fe20000410000 */
[----:B------:R-:W-:Y:S01]  /*7d90*/  F2FP.BF16.F32.PACK_AB R12, R12, R18 ;  /* 0x000000120c0c723e */ /* 0x000fe200000010ff */
[----:B------:R-:W-:Y:S01]  /*7da0*/  FMUL.FTZ R18, R230, R10 ;  /* 0x0000000ae6127220 */ /* 0x000fe20000410000 */
[----:B------:R-:W-:Y:S01]  /*7db0*/  F2FP.BF16.F32.PACK_AB R5, R19, R20 ;  /* 0x000000141305723e */ /* 0x000fe200000010ff */
[----:B------:R-:W-:Y:S01]  /*7dc0*/  FMUL.FTZ R13, R229, R11 ;  /* 0x0000000be50d7220 */ /* 0x000fe20000410000 */
[----:B------:R-:W-:Y:S01]  /*7dd0*/  FMUL.FTZ R14, R228, R14 ;  /* 0x0000000ee40e7220 */ /* 0x000fe20000410000 */
[----:B------:R-:W-:Y:S01]  /*7de0*/  FMUL.FTZ R7, R7, UR5 ;  /* 0x0000000507077c20 */ /* 0x000fe20008410000 */
[----:B------:R-:W-:Y:S01]  /*7df0*/  FADD.FTZ R15, -R4, R15 ;  /* 0x0000000f040f7221 */ /* 0x000fe20000010100 */
[----:B-1----:R-:W-:Y:S01]  /*7e00*/  FFMA.FTZ R6, -R196, R196, 1 ;  /* 0x3f800000c4067423 */ /* 0x002fe200000101c4 */
[----:B------:R-:W-:Y:S01]  /*7e10*/  STS [R234+0x1c000], R21 ;  /* 0x01c00015ea007388 */ /* 0x000fe20000000800 */
[----:B------:R-:W-:Y:S01]  /*7e20*/  FFMA.FTZ R11, -R199, R199, 1 ;  /* 0x3f800000c70b7423 */ /* 0x000fe200000101c7 */
[----:B------:R-:W-:Y:S01]  /*7e30*/  FFMA.FTZ R10, -R198, R198, 1 ;  /* 0x3f800000c60a7423 */ /* 0x000fe200000101c6 */
[----:B------:R-:W-:Y:S01]  /*7e40*/  FMUL.FTZ R14, R14, R7 ;  /* 0x000000070e0e7220 */ /* 0x000fe20000410000 */
[----:B------:R-:W-:Y:S01]  /*7e50*/  FMUL.FTZ R15, R227, R15 ;  /* 0x0000000fe30f7220 */ /* 0x000fe20000410000 */
[----:B------:R-:W-:Y:S01]  /*7e60*/  FMUL.FTZ R6, R6, UR5 ;  /* 0x0000000506067c20 */ /* 0x000fe20008410000 */
[----:B------:R1:W-:Y:S01]  /*7e70*/  STS [R233+0x1d000], R5 ;  /* 0x01d00005e9007388 */ /* 0x0003e20000000800 */
[----:B------:R-:W-:Y:S01]  /*7e80*/  FMUL.FTZ R11, R11, UR5 ;  /* 0x000000050b0b7c20 */ /* 0x000fe20008410000 */
[----:B------:R-:W-:Y:S01]  /*7e90*/  FMUL.FTZ R10, R10, UR5 ;  /* 0x000000050a0a7c20 */ /* 0x000fe20008410000 */
[----:B------:R-:W-:Y:S01]  /*7ea0*/  FADD.FTZ R27, -R4, R27 ;  /* 0x0000001b041b7221 */ /* 0x000fe20000010100 */
[----:B------:R-:W-:Y:S01]  /*7eb0*/  FFMA.FTZ R7, -R192, R192, 1 ;  /* 0x3f800000c0077423 */ /* 0x000fe200000101c0 */
[----:B------:R-:W-:Y:S01]  /*7ec0*/  FMUL.FTZ R15, R15, R6 ;  /* 0x000000060f0f7220 */ /* 0x000fe20000410000 */
[----:B------:R-:W-:Y:S01]  /*7ed0*/  FMUL.FTZ R18, R18, R11 ;  /* 0x0000000b12127220 */ /* 0x000fe20000410000 */
[----:B------:R-:W-:Y:S01]  /*7ee0*/  FMUL.FTZ R13, R13, R10 ;  /* 0x0000000a0d0d7220 */ /* 0x000fe20000410000 */
[----:B------:R-:W-:Y:S01]  /*7ef0*/  FMUL.FTZ R27, R221, R27 ;  /* 0x0000001bdd1b7220 */ /* 0x000fe20000410000 */
[----:B------:R-:W-:Y:S01]  /*7f00*/  FMUL.FTZ R7, R7, UR5 ;  /* 0x0000000507077c20 */ /* 0x000fe20008410000 */
[----:B------:R-:W-:Y:S01]  /*7f10*/  FADD.FTZ R30, -R4, R30 ;  /* 0x0000001e041e7221 */ /* 0x000fe20000010100 */
[----:B------:R-:W-:Y:S01]  /*7f20*/  FFMA.FTZ R6, -R189, R189, 1 ;  /* 0x3f800000bd067423 */ /* 0x000fe200000101bd */
[----:B------:R-:W-:Y:S01]  /*7f30*/  FFMA.FTZ R10, -R194, R194, 1 ;  /* 0x3f800000c20a7423 */ /* 0x000fe200000101c2 */
[----:B------:R-:W-:Y:S01]  /*7f40*/  FMUL.FTZ R27, R27, R7 ;  /* 0x000000071b1b7220 */ /* 0x000fe20000410000 */
[----:B------:R-:W-:Y:S01]  /*7f50*/  FMUL.FTZ R30, R205, R30 ;  /* 0x0000001ecd1e7220 */ /* 0x000fe20000410000 */
[----:B------:R-:W-:Y:S01]  /*7f60*/  FMUL.FTZ R6, R6, UR5 ;  /* 0x0000000506067c20 */ /* 0x000fe20008410000 */
[----:B------:R-:W-:Y:S01]  /*7f70*/  F2FP.BF16.F32.PACK_AB R7, R13, R18 ;  /* 0x000000120d07723e */ /* 0x000fe200000010ff */
[C---:B------:R-:W-:Y:S01]  /*7f80*/  FADD.FTZ R26, -R4.reuse, R26 ;  /* 0x0000001a041a7221 */ /* 0x040fe20000010100 */
[----:B------:R-:W-:Y:S01]  /*7f90*/  FADD.FTZ R31, -R4, R31 ;  /* 0x0000001f041f7221 */ /* 0x000fe20000010100 */
[----:B------:R-:W-:Y:S01]  /*7fa0*/  FMUL.FTZ R30, R30, R6 ;  /* 0x000000061e1e7220 */ /* 0x000fe20000410000 */
[----:B------:R-:W-:Y:S01]  /*7fb0*/  F2FP.BF16.F32.PACK_AB R6, R15, R14 ;  /* 0x0000000e0f06723e */ /* 0x000fe200000010ff */
[----:B------:R-:W-:Y:S01]  /*7fc0*/  STS [R233+0x1d400], R7 ;  /* 0x01d40007e9007388 */ /* 0x000fe20000000800 */
[----:B------:R-:W-:Y:S01]  /*7fd0*/  FMUL.FTZ R10, R10, UR5 ;  /* 0x000000050a0a7c20 */ /* 0x000fe20008410000 */
[----:B------:R-:W-:Y:S01]  /*7fe0*/  FMUL.FTZ R26, R224, R26 ;  /* 0x0000001ae01a7220 */ /* 0x000fe20000410000 */
[----:B------:R-:W-:Y:S01]  /*7ff0*/  FFMA.FTZ R4, -R188, R188, 1 ;  /* 0x3f800000bc047423 */ /* 0x000fe200000101bc */
[----:B------:R-:W-:Y:S01]  /*8000*/  F2FP.BF16.F32.PACK_AB R17, R35, R165 ;  /* 0x000000a52311723e */ /* 0x000fe200000010ff */
[----:B------:R-:W-:Y:S01]  /*8010*/  STS [R234+0x1d000], R12 ;  /* 0x01d0000cea007388 */ /* 0x000fe20000000800 */
[----:B------:R-:W-:Y:S01]  /*8020*/  FMUL.FTZ R31, R203, R31 ;  /* 0x0000001fcb1f7220 */ /* 0x000fe20000410000 */
[----:B------:R-:W-:Y:S01]  /*8030*/  FMUL.FTZ R26, R26, R10 ;  /* 0x0000000a1a1a7220 */ /* 0x000fe20000410000 */
[----:B------:R-:W-:Y:S01]  /*8040*/  FMUL.FTZ R4, R4, UR5 ;  /* 0x0000000504047c20 */ /* 0x000fe20008410000 */
[----:B------:R-:W-:Y:S01]  /*8050*/  STS [R234+0x1d400], R6 ;  /* 0x01d40006ea007388 */ /* 0x000fe20000000800 */
[----:B------:R-:W-:Y:S02]  /*8060*/  F2FP.BF16.F32.PACK_AB R16, R166, R167 ;  /* 0x000000a7a610723e */ /* 0x000fe400000010ff */
[----:B------:R-:W-:Y:S01]  /*8070*/  FMUL.FTZ R4, R31, R4 ;  /* 0x000000041f047220 */ /* 0x000fe20000410000 */
[----:B------:R-:W-:Y:S01]  /*8080*/  STS [R231+0x1c000], R33 ;  /* 0x01c00021e7007388 */ /* 0x000fe20000000800 */
[----:B------:R-:W-:Y:S02]  /*8090*/  F2FP.BF16.F32.PACK_AB R9, R9, R24 ;  /* 0x000000180909723e */ /* 0x000fe400000010ff */
[----:B-1----:R-:W-:Y:S01]  /*80a0*/  F2FP.BF16.F32.PACK_AB R5, R27, R26 ;  /* 0x0000001a1b05723e */ /* 0x002fe200000010ff */
[----:B------:R-:W-:Y:S01]  /*80b0*/  STS [R231+0x1c400], R17 ;  /* 0x01c40011e7007388 */ /* 0x000fe20000000800 */
[----:B------:R-:W-:Y:S02]  /*80c0*/  F2FP.BF16.F32.PACK_AB R8, R8, R28 ;  /* 0x0000001c0808723e */ /* 0x000fe400000010ff */
[----:B------:R-:W-:Y:S01]  /*80d0*/  F2FP.BF16.F32.PACK_AB R4, R4, R30 ;  /* 0x0000001e0404723e */ /* 0x000fe200000010ff */
        /* <DEDUP_REMOVED lines=17> */
[----:B------:R3:W5:Y:S01]  /*81f0*/  LDL R235, [R1+0x20] ;  /* 0x0000200001eb7983 */ /* 0x0007620000100800 */
        /* <DEDUP_REMOVED lines=82> */
[----:B------:R-:W2:Y:S01]  /*8720*/  LDL.LU.64 R180, [R1] ;  /* 0x0000000001b47983 */ /* 0x000ea20000300a00 */
[C---:B------:R-:W-:Y:S01]  /*8730*/  VIADD R4, R236.reuse, 0x40 ;  /* 0x00000040ec047836 */ /* 0x040fe20000000000 */
[----:B------:R-:W1:Y:S01]  /*8740*/  LDC R12, c[0x0][0x420] ;  /* 0x00010800ff0c7b82 */ /* 0x000e620000000800 */
[----:B------:R-:W-:Y:S03]  /*8750*/  ISETP.GE.AND P4, PT, R236, UR21, PT ;  /* 0x00000015ec007c0c */ /* 0x000fe6000bf86270 */
[----:B------:R-:W-:Y:S10]  /*8760*/  ISETP.GE.AND P3, PT, R4, UR21, PT ;  /* 0x0000001504007c0c */ /* 0x000ff4000bf66270 */
[----:B------:R-:W3:Y:S08]  /*8770*/  @!P4 LDC R11, c[0x0][0x424] ;  /* 0x00010900ff0bcb82 */ /* 0x000ef00000000800 */
[----:B------:R-:W4:Y:S01]  /*8780*/  @!P3 LDC R6, c[0x0][0x424] ;  /* 0x00010900ff06bb82 */ /* 0x000f220000000800 */
[C---:B-1----:R-:W-:Y:S05]  /*8790*/  IMAD.U32 R5, R12.reuse, -0x40, RZ ;  /* 0xffffffc00c057824 */ /* 0x042fea00078e00ff */
[----:B------:R-:W-:Y:S02]  /*87a0*/  SHF.R.S32.HI R9, RZ, 0x1f, R5 ;  /* 0x0000001fff097819 */ /* 0x000fe40000011405 */
[C---:B------:R-:W-:Y:S04]  /*87b0*/  @!P3 LEA R7, P5, R12.reuse, R5, 0x5 ;  /* 0x000000050c07b211 */ /* 0x040fe800078a28ff */
[C---:B----4-:R-:W-:Y:S02]  /*87c0*/  @!P3 LEA.HI.X R9, R12.reuse, R9, R6, 0x5, P5 ;  /* 0x000000090c09b211 */ /* 0x050fe400028f2c06 */
[----:B-----5:R-:W-:Y:S05]  /*87d0*/  LEA R6, R235, UR4, 0x1 ;  /* 0x00000004eb067c11 */ /* 0x020fea000f8e08ff */
[----:B------:R1:W-:Y:S01]  /*87e0*/  @P4 STS.128 [R6+0x8000], RZ ;  /* 0x008000ff06004388 */ /* 0x0003e20000000c00 */
[C---:B--2---:R-:W-:Y:S04]  /*87f0*/  LEA R4, P0, R5.reuse, R180, 0x1 ;  /* 0x000000b405047211 */ /* 0x044fe800078008ff */
[----:B------:R-:W-:Y:S02]  /*8800*/  LEA.HI.X.SX32 R5, R5, R181, 0x1, P0 ;  /* 0x000000b505057211 */ /* 0x000fe400000f0eff */
[C---:B------:R-:W-:Y:S02]  /*8810*/  @!P4 LEA R10, P5, R12.reuse, R4, 0x6 ;  /* 0x000000040c0ac211 */ /* 0x040fe400078a30ff */
[C---:B------:R-:W-:Y:S01]  /*8820*/  @!P3 LEA R8, P0, R7.reuse, R180, 0x1 ;  /* 0x000000b40708b211 */ /* 0x040fe200078008ff */
[----:B------:R-:W-:Y:S01]  /*8830*/  @!PT LDS RZ, [RZ] ;  /* 0x00000000fffff984 */ /* 0x000fe20000000800 */
[----:B------:R-:W-:Y:S01]  /*8840*/  @!PT LDS RZ, [RZ] ;  /* 0x00000000fffff984 */ /* 0x000fe20000000800 */
[----:B------:R-:W-:Y:S01]  /*8850*/  @!PT LDS RZ, [RZ] ;  /* 0x00000000fffff984 */ /* 0x000fe20000000800 */
[----:B------:R1:W-:Y:S01]  /*8860*/  @!P4 LDGSTS.E.BYPASS.LTC128B.128 [R6+0x8000], desc[UR6][R4.64] ;  /* 0x080000000406cfae */ /* 0x0003e2000b901d46 */
[----:B---3--:R-:W-:Y:S02]  /*8870*/  @!P4 LEA.HI.X R11, R12, R5, R11, 0x6, P5 ;  /* 0x000000050c0bc211 */ /* 0x008fe400028f340b */
[----:B------:R-:W-:Y:S01]  /*8880*/  @!P3 LEA.HI.X R9, R7, R181, R9, 0x1, P0 ;  /* 0x000000b50709b211 */ /* 0x000fe200000f0c09 */
        /* <DEDUP_REMOVED lines=15> */
[----:B------:R-:W0:Y:S04]  /*8980*/  LDGDEPBAR ;  /* 0x00000000000079af */ /* 0x000e280000000000 */
[----:B------:R1:W-:Y:S02]  /*8990*/  STL.64 [R1], R4 ;  /* 0x0000000401007387 */ /* 0x0003e40000100a00 */
.L_x_766:
        /* <DEDUP_REMOVED lines=8> */
[----:B------:R-:W4:Y:S04]  /*8a20*/  LDL R228, [R1+0x24] ;  /* 0x0000240001e47983 */ /* 0x000f280000100800 */
[----:B------:R-:W-:Y:S04]  /*8a30*/  LDSM.16.M88.4 R168, [R2+0x1c000] ;  /* 0x01c0000002a8783b */ /* 0x000fe80000000200 */
[----:B------:R-:W4:Y:S04]  /*8a40*/  LDL R227, [R1+0x28] ;  /* 0x0000280001e37983 */ /* 0x000f280000100800 */
[----:B------:R-:W3:Y:S04]  /*8a50*/  LDSM.16.MT88.4 R172, [R208+0x800] ;  /* 0x00080000d0ac783b */ /* 0x000ee80000004200 */
[----:B------:R3:W4:Y:S04]  /*8a60*/  LDL R221, [R1+0x14] ;  /* 0x0000140001dd7983 */ /* 0x0007280000100800 */
[----:B------:R-:W3:Y:S04]  /*8a70*/  LDSM.16.M88.4 R176, [R2+0x1d000] ;  /* 0x01d0000002b0783b */ /* 0x000ee80000000200 */
[----:B------:R3:W4:Y:S01]  /*8a80*/  LDL R224, [R1+0x10] ;  /* 0x0000100001e07983 */ /* 0x0007220000100800 */
[-C--:B-1----:R-:W-:Y:S03]  /*8a90*/  HMMA.16816.F32.BF16 R4, R32, R16.reuse, RZ ;  /* 0x000000102004723c */ /* 0x082fe600000418ff */
[----:B------:R-:W1:Y:S04]  /*8aa0*/  LDSM.16.MT88.4 R180, [R208+0x4800] ;  /* 0x00480000d0b4783b */ /* 0x000e680000004200 */
[----:B------:R1:W4:Y:S01]  /*8ab0*/  LDL R225, [R1+0x1c] ;  /* 0x00001c0001e17983 */ /* 0x0003220000100800 */
[C---:B--2---:R-:W-:Y:S03]  /*8ac0*/  HMMA.16816.F32.BF16 R8, R28.reuse, R16, RZ ;  /* 0x000000101c08723c */ /* 0x044fe600000418ff */
[----:B------:R-:W-:Y:S03]  /*8ad0*/  LDSM.16.M88.4 R184, [R204+0x1c000] ;  /* 0x01c00000ccb8783b */ /* 0x000fe60000000200 */
[-C--:B------:R-:W-:Y:S01]  /*8ae0*/  HMMA.16816.F32.BF16 R12, R28, R18.reuse, RZ ;  /* 0x000000121c0c723c */ /* 0x080fe200000418ff */
[----:B------:R2:W2:Y:S04]  /*8af0*/  LDL R226, [R1+0x18] ;  /* 0x0000180001e27983 */ /* 0x0004a80000100800 */
[----:B------:R-:W1:Y:S01]  /*8b00*/  LDSM.16.MT88.4 R188, [R208+0x1000] ;  /* 0x00100000d0bc783b */ /* 0x000e620000004200 */
[C---:B------:R-:W-:Y:S03]  /*8b10*/  HMMA.16816.F32.BF16 R16, R32.reuse, R18, RZ ;  /* 0x000000122010723c */ /* 0x040fe600000418ff */
[----:B------:R-:W1:Y:S03]  /*8b20*/  LDSM.16.M88.4 R192, [R204+0x1d000] ;  /* 0x01d00000ccc0783b */ /* 0x000e660000000200 */
[-C--:B---3--:R-:W-:Y:S01]  /*8b30*/  HMMA.16816.F32.BF16 R20, R32, R164.reuse, RZ ;  /* 0x000000a42014723c */ /* 0x088fe200000418ff */
[----:B------:R-:W3:Y:S04]  /*8b40*/  LDSM.16.MT88.4 R196, [R208+0x5000] ;  /* 0x00500000d0c4783b */ /* 0x000ee80000004200 */
[----:B------:R-:W-:Y:S01]  /*8b50*/  LDSM.16.M88.4 R200, [R3+0x1d000] ;  /* 0x01d0000003c8783b */ /* 0x000fe20000000200 */
[C---:B------:R-:W-:Y:S06]  /*8b60*/  HMMA.16816.F32.BF16 R24, R28.reuse, R164, RZ ;  /* 0x000000a41c18723c */ /* 0x040fec00000418ff */
[-C--:B------:R-:W-:Y:S06]  /*8b70*/  HMMA.16816.F32.BF16 R28, R28, R166.reuse, RZ ;  /* 0x000000a61c1c723c */ /* 0x080fec00000418ff */
[----:B------:R-:W-:Y:S01]  /*8b80*/  HMMA.16816.F32.BF16 R32, R32, R166, RZ ;  /* 0x000000a62020723c */ /* 0x000fe200000418ff */
[----:B------:R-:W-:Y:S05]  /*8b90*/  LDSM.16.M88.4 R164, [R3+0x1c000] ;  /* 0x01c0000003a4783b */ /* 0x000fea0000000200 */
[-C--:B------:R-:W-:Y:S06]  /*8ba0*/  HMMA.16816.F32.BF16 R4, R168, R172.reuse, R4 ;  /* 0x000000aca804723c */ /* 0x080fec0000041804 */
[C---:B------:R-:W-:Y:S06]  /*8bb0*/  HMMA.16816.F32.BF16 R8, R176.reuse, R172, R8 ;  /* 0x000000acb008723c */ /* 0x040fec0000041808 */
[-C--:B------:R-:W-:Y:S06]  /*8bc0*/  HMMA.16816.F32.BF16 R12, R176, R174.reuse, R12 ;  /* 0x000000aeb00c723c */ /* 0x080fec000004180c */
[C---:B------:R-:W-:Y:S01]  /*8bd0*/  HMMA.16816.F32.BF16 R16, R168.reuse, R174, R16 ;  /* 0x000000aea810723c */ /* 0x040fe20000041810 */
[----:B------:R-:W3:Y:S05]  /*8be0*/  LDSM.16.MT88.4 R172, [R208+0x1800] ;  /* 0x00180000d0ac783b */ /* 0x000eea0000004200 */
[-C--:B-1----:R-:W-:Y:S06]  /*8bf0*/  HMMA.16816.F32.BF16 R20, R168, R180.reuse, R20 ;  /* 0x000000b4a814723c */ /* 0x082fec0000041814 */
[C---:B------:R-:W-:Y:S06]  /*8c00*/  HMMA.16816.F32.BF16 R24, R176.reuse, R180, R24 ;  /* 0x000000b4b018723c */ /* 0x040fec0000041818 */
[-C--:B------:R-:W-:Y:S01]  /*8c10*/  HMMA.16816.F32.BF16 R28, R176, R182.reuse, R28 ;  /* 0x000000b6b01c723c */ /* 0x080fe2000004181c */
[----:B------:R-:W1:Y:S05]  /*8c20*/  LDSM.16.MT88.4 R176, [R208+0x5800] ;  /* 0x00580000d0b0783b */ /* 0x000e6a0000004200 */
[----:B------:R-:W-:Y:S01]  /*8c30*/  HMMA.16816.F32.BF16 R32, R168, R182, R32 ;  /* 0x000000b6a820723c */ /* 0x000fe20000041820 */
[----:B------:R-:W-:Y:S04]  /*8c40*/  LDSM.16.M88.4 R168, [R0+0x1e000] ;  /* 0x01e0000000a8783b */ /* 0x000fe80000000200 */
[----:B------:R-:W1:Y:S01]  /*8c50*/  LDSM.16.MT88.4 R180, [R208+0x2000] ;  /* 0x00200000d0b4783b */ /* 0x000e620000004200 */
[-C--:B------:R-:W-:Y:S06]  /*8c60*/  HMMA.16816.F32.BF16 R4, R184, R188.reuse, R4 ;  /* 0x000000bcb804723c */ /* 0x080fec0000041804 */
[C---:B------:R-:W-:Y:S06]  /*8c70*/  HMMA.16816.F32.BF16 R8, R192.reuse, R188, R8 ;  /* 0x000000bcc008723c */ /* 0x040fec0000041808 */
[-C--:B------:R-:W-:Y:S06]  /*8c80*/  HMMA.16816.F32.BF16 R12, R192, R190.reuse, R12 ;  /* 0x000000bec00c723c */ /* 0x080fec000004180c */
[C---:B------:R-:W-:Y:S01]  /*8c90*/  HMMA.16816.F32.BF16 R16, R184.reuse, R190, R16 ;  /* 0x000000beb810723c */ /* 0x040fe20000041810 */
[----:B------:R-:W1:Y:S05]  /*8ca0*/  LDSM.16.M88.4 R188, [R0+0x1f000] ;  /* 0x01f0000000bc783b */ /* 0x000e6a0000000200 */
[-C--:B---3--:R-:W-:Y:S06]  /*8cb0*/  HMMA.16816.F32.BF16 R20, R184, R196.reuse, R20 ;  /* 0x000000c4b814723c */ /* 0x088fec0000041814 */
[C---:B------:R-:W-:Y:S06]  /*8cc0*/  HMMA.16816.F32.BF16 R24, R192.reuse, R196, R24 ;  /* 0x000000c4c018723c */ /* 0x040fec0000041818 */
[-C--:B------:R-:W-:Y:S01]  /*8cd0*/  HMMA.16816.F32.BF16 R28, R192, R198.reuse, R28 ;  /* 0x000000c6c01c723c */ /* 0x080fe2000004181c */
[----:B------:R-:W3:Y:S05]  /*8ce0*/  LDSM.16.MT88.4 R192, [R208+0x6000] ;  /* 0x00600000d0c0783b */ /* 0x000eea0000004200 */
[----:B------:R-:W-:Y:S01]  /*8cf0*/  HMMA.16816.F32.BF16 R32, R184, R198, R32 ;  /* 0x000000c6b820723c */ /* 0x000fe20000041820 */
[----:B------:R-:W-:Y:S04]  /*8d00*/  LDSM.16.MT88.4 R184, [R208+0x2800] ;  /* 0x00280000d0b8783b */ /* 0x000fe80000004200 */
[----:B------:R-:W-:Y:S01]  /*8d10*/  LDSM.16.M88.4 R196, [R2+0x1f000] ;  /* 0x01f0000002c4783b */ /* 0x000fe20000000200 */
[-C--:B------:R-:W-:Y:S06]  /*8d20*/  HMMA.16816.F32.BF16 R4, R164, R172.reuse, R4 ;  /* 0x000000aca404723c */ /* 0x080fec0000041804 */
[C---:B------:R-:W-:Y:S06]  /*8d30*/  HMMA.16816.F32.BF16 R8, R200.reuse, R172, R8 ;  /* 0x000000acc808723c */ /* 0x040fec0000041808 */
[-C--:B------:R-:W-:Y:S06]  /*8d40*/  HMMA.16816.F32.BF16 R12, R200, R174.reuse, R12 ;  /* 0x000000aec80c723c */ /* 0x080fec000004180c */
[C---:B------:R-:W-:Y:S01]  /*8d50*/  HMMA.16816.F32.BF16 R16, R164.reuse, R174, R16 ;  /* 0x000000aea410723c */ /* 0x040fe20000041810 */
[----:B------:R-:W3:Y:S05]  /*8d60*/  LDSM.16.M88.4 R172, [R2+0x1e000] ;  /* 0x01e0000002ac783b */ /* 0x000eea0000000200 */
        /* <DEDUP_REMOVED lines=11> */
[----:B------:R-:W1:Y:S04]  /*8e20*/  LDSM.16.M88.4 R180, [R204+0x1f000] ;  /* 0x01f00000ccb4783b */ /* 0x000e680000000200 */
[----:B------:R-:W-:Y:S01]  /*8e30*/  LDSM.16.MT88.4 R204, [R208+0x7800] ;  /* 0x00780000d0cc783b */ /* 0x000fe20000004200 */
[-C--:B---3--:R-:W-:Y:S06]  /*8e40*/  HMMA.16816.F32.BF16 R20, R168, R192.reuse, R20 ;  /* 0x000000c0a814723c */ /* 0x088fec0000041814 */
[C---:B------:R-:W-:Y:S06]  /*8e50*/  HMMA.16816.F32.BF16 R24, R188.reuse, R192, R24 ;  /* 0x000000c0bc18723c */ /* 0x040fec0000041818 */
[-C--:B------:R-:W-:Y:S01]  /*8e60*/  HMMA.16816.F32.BF16 R28, R188, R194.reuse, R28 ;  /* 0x000000c2bc1c723c */ /* 0x080fe2000004181c */
[----:B------:R-:W3:Y:S05]  /*8e70*/  LDSM.16.MT88.4 R188, [R208+0x7000] ;  /* 0x00700000d0bc783b */ /* 0x000eea0000004200 */
[----:B------:R-:W-:Y:S01]  /*8e80*/  HMMA.16816.F32.BF16 R32, R168, R194, R32 ;  /* 0x000000c2a820723c */ /* 0x000fe20000041820 */
[----:B------:R-:W-:Y:S04]  /*8e90*/  LDSM.16.M88.4 R168, [R3+0x1e000] ;  /* 0x01e0000003a8783b */ /* 0x000fe80000000200 */
        /* <DEDUP_REMOVED lines=8> */
[-C--:B------:R-:W-:Y:S06]  /*8f20*/  HMMA.16816.F32.BF16 R28, R196, R202.reuse, R28 ;  /* 0x000000cac41c723c */ /* 0x080fec000004181c */
[----:B------:R-:W-:Y:S01]  /*8f30*/  HMMA.16816.F32.BF16 R32, R172, R202, R32 ;  /* 0x000000caac20723c */ /* 0x000fe20000041820 */
[----:B------:R-:W1:Y:S05]  /*8f40*/  LDC R173, c[0x0][0x270] ;  /* 0x00009c00ffad7b82 */ /* 0x000e6a0000000800 */
[-C--:B------:R-:W-:Y:S06]  /*8f50*/  HMMA.16816.F32.BF16 R4, R164, R176.reuse, R4 ;  /* 0x000000b0a404723c */ /* 0x080fec0000041804 */
[C---:B------:R-:W-:Y:S06]  /*8f60*/  HMMA.16816.F32.BF16 R8, R180.reuse, R176, R8 ;  /* 0x000000b0b408723c */ /* 0x040fec0000041808 */
[-C--:B------:R-:W-:Y:S05]  /*8f70*/  HMMA.16816.F32.BF16 R12, R180, R178.reuse, R12 ;  /* 0x000000b2b40c723c */ /* 0x080fea000004180c */
[----:B------:R-:W-:Y:S01]  /*8f80*/  IMAD.IADD R176, R216, 0x1, R210 ;  /* 0x00000001d8b07824 */ /* 0x000fe200078e02d2 */
[C---:B------:R-:W-:Y:S05]  /*8f90*/  HMMA.16816.F32.BF16 R16, R164.reuse, R178, R16 ;  /* 0x000000b2a410723c */ /* 0x040fea0000041810 */
[----:B-1----:R-:W-:Y:S01]  /*8fa0*/  IMAD R173, R173, UR22, RZ ;  /* 0x00000016adad7c24 */ /* 0x002fe2000f8e02ff */
[-C--:B---3--:R-:W-:Y:S05]  /*8fb0*/  HMMA.16816.F32.BF16 R20, R164, R188.reuse, R20 ;  /* 0x000000bca414723c */ /* 0x088fea0000041814 */
[C---:B------:R-:W-:Y:S01]  /*8fc0*/  IMAD.U32 R0, R173.reuse, -0x40, RZ ;  /* 0xffffffc0ad007824 */ /* 0x040fe200078e00ff */
[C---:B------:R-:W-:Y:S05]  /*8fd0*/  HMMA.16816.F32.BF16 R24, R180.reuse, R188, R24 ;  /* 0x000000bcb418723c */ /* 0x040fea0000041818 */
[----:B------:R-:W-:Y:S01]  /*8fe0*/  IMAD.SHL.U32 R172, R173, 0x10, RZ ;  /* 0x00000010adac7824 */ /* 0x000fe200078e00ff */
[-C--:B------:R-:W-:Y:S06]  /*8ff0*/  HMMA.16816.F32.BF16 R28, R180, R190.reuse, R28 ;  /* 0x000000beb41c723c */ /* 0x080fec000004181c */
[----:B------:R-:W-:Y:S06]  /*9000*/  HMMA.16816.F32.BF16 R32, R164, R190, R32 ;  /* 0x000000bea420723c */ /* 0x000fec0000041820 */
[-C--:B----4-:R-:W-:Y:S05]  /*9010*/  HMMA.16816.F32.BF16 R4, R168, R184.reuse, R4 ;  /* 0x000000b8a804723c */ /* 0x090fea0000041804 */
[----:B------:R-:W-:Y:S01]  /*9020*/  @P1 IADD3 R166, P0, R228, UR13, RZ ;  /* 0x0000000de4a61c10 */ /* 0x000fe2000ff1e0ff */
[C---:B------:R-:W-:Y:S01]  /*9030*/  HMMA.16816.F32.BF16 R8, R192.reuse, R184, R8 ;  /* 0x000000b8c008723c */ /* 0x040fe20000041808 */
[----:B------:R-:W-:Y:S04]  /*9040*/  @UP3 UIADD3 UR13, UP1, UR13, -0x100, URZ ;  /* 0xffffff000d0d3890 */ /* 0x000fe8000ff3e03f */
[----:B------:R-:W-:Y:S01]  /*9050*/  @P1 IADD3.X R167, R227, UR12, RZ, P0, !PT ;  /* 0x0000000ce3a71c10 */ /* 0x000fe200087fe4ff */
[-C--:B------:R-:W-:Y:S01]  /*9060*/  HMMA.16816.F32.BF16 R12, R192, R186.reuse, R12 ;  /* 0x000000bac00c723c */ /* 0x080fe2000004180c */
[----:B------:R-:W-:Y:S03]  /*9070*/  @UP3 UIADD3.X UR12, UR12, -0x1, URZ, UP1, !UPT ;  /* 0xffffffff0c0c3890 */ /* 0x000fe60008ffe43f */
[----:B------:R-:W3:Y:S01]  /*9080*/  @P1 LDG.E R221, desc[UR6][R166.64+0xa0] ;  /* 0x0000a006a6dd1981 */ /* 0x000ee2000c1e1900 */
[C---:B------:R-:W-:Y:S01]  /*9090*/  LEA R222, P0, R0.reuse, R222, 0x2 ;  /* 0x000000de00de7211 */ /* 0x040fe200078010ff */
[C---:B------:R-:W-:Y:S02]  /*90a0*/  HMMA.16816.F32.BF16 R16, R168.reuse, R186, R16 ;  /* 0x000000baa810723c */ /* 0x040fe40000041810 */
[----:B------:R-:W4:Y:S03]  /*90b0*/  @P1 LDG.E R224, desc[UR6][R166.64+0x80] ;  /* 0x00008006a6e01981 */ /* 0x000f26000c1e1900 */
[----:B------:R-:W-:Y:S01]  /*90c0*/  LEA.HI.X.SX32 R223, R0, R223, 0x2, P0 ;  /* 0x000000df00df7211 */ /* 0x000fe200000f16ff */
[-C--:B------:R-:W-:Y:S01]  /*90d0*/  HMMA.16816.F32.BF16 R20, R168, R204.reuse, R20 ;  /* 0x000000cca814723c */ /* 0x080fe20000041814 */
[----:B------:R-:W4:Y:S04]  /*90e0*/  @P1 LDG.E R225, desc[UR6][R166.64+0x20] ;  /* 0x00002006a6e11981 */ /* 0x000f28000c1e1900 */
[----:B--2---:R-:W2:Y:S01]  /*90f0*/  @P1 LDG.E R226, desc[UR6][R166.64] ;  /* 0x00000006a6e21981 */ /* 0x004ea2000c1e1900 */
        /* <DEDUP_REMOVED lines=10> */
[C---:B------:R-:W-:Y:S02]  /*91a0*/  IMAD.SHL.U32 R169, R173.reuse, 0x20, RZ ;  /* 0x00000020ada97824 */ /* 0x040fe400078e00ff */
[----:B------:R-:W-:Y:S02]  /*91b0*/  IMAD R171, R173, 0x30, RZ ;  /* 0x00000030adab7824 */ /* 0x000fe400078e02ff */
[----:B------:R1:W-:Y:S01]  /*91c0*/  REDG.E.ADD.F32.FTZ.RN.STRONG.GPU desc[UR6][R164.64], R5 ;  /* 0x00000005a40079a6 */ /* 0x0003e2000c10f386 */
[CC--:B------:R-:W-:Y:S04]  /*91d0*/  LEA R168, P0, R169.reuse, R2.reuse, 0x2 ;  /* 0x00000002a9a87211 */ /* 0x0c0fe800078010ff */
[-C--:B------:R-:W-:Y:S01]  /*91e0*/  LEA.HI.X.SX32 R169, R169, R3.reuse, 0x2, P0 ;  /* 0x00000003a9a97211 */ /* 0x080fe200000f16ff */
[----:B---3--:R-:W-:Y:S04]  /*91f0*/  @P1 STL [R1+0x14], R221 ;  /* 0x000014dd01001387 */ /* 0x008fe80000100800 */
[----:B----4-:R-:W-:Y:S04]  /*9200*/  @P1 STL [R1+0x10], R224 ;  /* 0x000010e001001387 */ /* 0x010fe80000100800 */
[----:B------:R-:W-:Y:S04]  /*9210*/  @P1 STL [R1+0x1c], R225 ;  /* 0x00001ce101001387 */ /* 0x000fe80000100800 */
[----:B--2---:R-:W-:Y:S01]  /*9220*/  @P1 STL [R1+0x18], R226 ;  /* 0x000018e201001387 */ /* 0x004fe20000100800 */
[CC--:B------:R-:W-:Y:S04]  /*9230*/  LEA R166, P1, R172.reuse, R2.reuse, 0x2 ;  /* 0x00000002aca67211 */ /* 0x0c0fe800078210ff */
[-C--:B------:R-:W-:Y:S02]  /*9240*/  LEA.HI.X.SX32 R167, R172, R3.reuse, 0x2, P1 ;  /* 0x00000003aca77211 */ /* 0x080fe400008f16ff */
[CC--:B-1----:R-:W-:Y:S03]  /*9250*/  LEA R4, P1, R170.reuse, R2.reuse, 0x2 ;  /* 0x00000002aa047211 */ /* 0x0c2fe600078210ff */
[----:B------:R1:W-:Y:S01]  /*9260*/  REDG.E.ADD.F32.FTZ.RN.STRONG.GPU desc[UR6][R166.64], R6 ;  /* 0x00000006a60079a6 */ /* 0x0003e2000c10f386 */
[-C--:B------:R-:W-:Y:S01]  /*9270*/  LEA.HI.X.SX32 R5, R170, R3.reuse, 0x2, P1 ;  /* 0x00000003aa057211 */ /* 0x080fe200008f16ff */
[C---:B------:R-:W-:Y:S04]  /*9280*/  IMAD R170, R173.reuse, 0x38, RZ ;  /* 0x00000038adaa7824 */ /* 0x040fe800078e02ff */
[----:B------:R2:W-:Y:S04]  /*9290*/  REDG.E.ADD.F32.FTZ.RN.STRONG.GPU desc[UR6][R4.64], R7 ;  /* 0x00000007040079a6 */ /* 0x0005e8000c10f386 */
[----:B------:R3:W-:Y:S01]  /*92a0*/  REDG.E.ADD.F32.FTZ.RN.STRONG.GPU desc[UR6][R168.64], R8 ;  /* 0x00000008a80079a6 */ /* 0x0007e2000c10f386 */
[----:B-1----:R-:W-:Y:S01]  /*92b0*/  IMAD R167, R173, 0x28, RZ ;  /* 0x00000028ada77824 */ /* 0x002fe200078e02ff */
[-C--:B------:R-:W-:Y:S04]  /*92c0*/  LEA R6, P1, R171, R2.reuse, 0x2 ;  /* 0x00000002ab067211 */ /* 0x080fe800078210ff */
[-C--:B------:R-:W-:Y:S02]  /*92d0*/  LEA R166, P3, R167, R2.reuse, 0x2 ;  /* 0x00000002a7a67211 */ /* 0x080fe400078610ff */
[-C--:B--2---:R-:W-:Y:S02]  /*92e0*/  LEA.HI.X.SX32 R7, R171, R3.reuse, 0x2, P1 ;  /* 0x00000003ab077211 */ /* 0x084fe400008f16ff */
[-C--:B------:R-:W-:Y:S01]  /*92f0*/  LEA.HI.X.SX32 R167, R167, R3.reuse, 0x2, P3 ;  /* 0x00000003a7a77211 */ /* 0x080fe200018f16ff */
[----:B---3--:R-:W-:Y:S01]  /*9300*/  VIADD R168, R172, 0x20 ;  /* 0x00000020aca87836 */ /* 0x008fe20000000000 */
[CC--:B------:R-:W-:Y:S03]  /*9310*/  LEA R4, P0, R170.reuse, R2.reuse, 0x2 ;  /* 0x00000002aa047211 */ /* 0x0c0fe600078010ff */
[----:B------:R-:W-:Y:S01]  /*9320*/  REDG.E.ADD.F32.FTZ.RN.STRONG.GPU desc[UR6][R166.64], R9 ;  /* 0x00000009a60079a6 */ /* 0x000fe2000c10f386 */
[-C--:B------:R-:W-:Y:S01]  /*9330*/  LEA.HI.X.SX32 R5, R170, R3.reuse, 0x2, P0 ;  /* 0x00000003aa057211 */ /* 0x080fe200000f16ff */
[----:B------:R-:W-:Y:S02]  /*9340*/  IMAD.IADD R8, R0, 0x1, R168 ;  /* 0x0000000100087824 */ /* 0x000fe400078e02a8 */
[----:B------:R1:W-:Y:S04]  /*9350*/  REDG.E.ADD.F32.FTZ.RN.STRONG.GPU desc[UR6][R6.64], R10 ;  /* 0x0000000a060079a6 */ /* 0x0003e8000c10f386 */
[----:B------:R2:W-:Y:S04]  /*9360*/  REDG.E.ADD.F32.FTZ.RN.STRONG.GPU desc[UR6][R4.64], R11 ;  /* 0x0000000b040079a6 */ /* 0x0005e8000c10f386 */
[----:B------:R3:W-:Y:S04]  /*9370*/  REDG.E.ADD.F32.FTZ.RN.STRONG.GPU desc[UR6][R2.64+0x80], R16 ;  /* 0x00008010020079a6 */ /* 0x0007e8000c10f386 */
[----:B------:R4:W-:Y:S01]  /*9380*/  REDG.E.ADD.F32.FTZ.RN.STRONG.GPU desc[UR6][R164.64+0x80], R17 ;  /* 0x00008011a40079a6 */ /* 0x0009e2000c10f386 */
[CC--:B-1----:R-:W-:Y:S04]  /*9390*/  LEA R6, P0, R168.reuse, R2.reuse, 0x2 ;  /* 0x00000002a8067211 */ /* 0x0c2fe800078010ff */
[-C--:B------:R-:W-:Y:S01]  /*93a0*/  LEA.HI.X.SX32 R7, R168, R3.reuse, 0x2, P0 ;  /* 0x00000003a8077211 */ /* 0x080fe200000f16ff */
[----:B--2---:R-:W-:Y:S01]  /*93b0*/  IMAD.IADD R4, R0, 0x1, R8 ;  /* 0x0000000100047824 */ /* 0x004fe200078e0208 */
[----:B------:R-:W-:Y:S01]  /*93c0*/  LDSM.16.MT88.4 R168, [R176+0x3000] ;  /* 0x00300000b0a8783b */ /* 0x000fe20000004200 */
[-C--:B---3--:R-:W-:Y:S02]  /*93d0*/  LEA R16, P1, R8, R2.reuse, 0x2 ;  /* 0x0000000208107211 */ /* 0x088fe400078210ff */
[----:B------:R-:W-:Y:S01]  /*93e0*/  IMAD.IADD R5, R0, 0x1, R4 ;  /* 0x0000000100057824 */ /* 0x000fe200078e0204 */
[----:B------:R1:W-:Y:S01]  /*93f0*/  REDG.E.ADD.F32.FTZ.RN.STRONG.GPU desc[UR6][R6.64], R18 ;  /* 0x00000012060079a6 */ /* 0x0003e2000c10f386 */
[-C--:B------:R-:W-:Y:S02]  /*9400*/  LEA R10, P0, R4, R2.reuse, 0x2 ;  /* 0x00000002040a7211 */ /* 0x080fe400078010ff */
        /* <DEDUP_REMOVED lines=387> */
.L_x_768:
[----:B------:R-:W-:Y:S01]  /*ac40*/  @UP0 UIADD3 UR8, UR19, UR34, URZ ;  /* 0x0000002213080290 */ /* 0x000fe2000fffe03f */
[----:B--2--5:R-:W-:Y:S01]  /*ac50*/  LEA R2, R235, UR4, 0x1 ;  /* 0x00000004eb027c11 */ /* 0x024fe2000f8e08ff */
        /* <DEDUP_REMOVED lines=21> */
.L_x_769:
        /* <DEDUP_REMOVED lines=13> */
[C---:B------:R-:W-:Y:S01]  /*ae80*/  ISETP.GE.AND P5, PT, R0.reuse, UR9, PT ;  /* 0x0000000900007c0c */ /* 0x040fe2000bfa6270 */
[----:B------:R-:W-:Y:S01]  /*ae90*/  VIADD R6, R0, 0x20 ;  /* 0x0000002000067836 */ /* 0x000fe20000000000 */
[----:B------:R-:W-:Y:S01]  /*aea0*/  MOV R3, UR14 ;  /* 0x0000000e00037c02 */ /* 0x000fe20008000f00 */
[----:B------:R-:W-:Y:S01]  /*aeb0*/  ULDC.64 UR14, c[0x0][0x468] ;  /* 0x00011a00000e7ab9 */ /* 0x000fe20000000a00 */
[----:B------:R-:W-:Y:S01]  /*aec0*/  IADD3 R4, P0, R4, UR21, RZ ;  /* 0x0000001504047c10 */ /* 0x000fe2000ff1e0ff */
[----:B------:R-:W-:Y:S01]  /*aed0*/  UIMAD UR16, UR16, UR14, URZ ;  /* 0x0000000e101072a4 */ /* 0x000fe2000f8e023f */
[----:B------:R-:W-:Y:S01]  /*aee0*/  ISETP.GE.AND P4, PT, R6, UR9, PT ;  /* 0x0000000906007c0c */ /* 0x000fe2000bf86270 */
[C---:B------:R-:W-:Y:S01]  /*aef0*/  VIADD R7, R0.reuse, 0x40 ;  /* 0x0000004000077836 */ /* 0x040fe20000000000 */
[----:B------:R-:W-:Y:S01]  /*af00*/  IADD3.X R5, R5, UR22, R3, P0, !PT ;  /* 0x0000001605057c10 */ /* 0x000fe200087fe403 */
[----:B------:R-:W-:Y:S01]  /*af10*/  IMAD.U32 R3, RZ, RZ, UR14 ;  /* 0x0000000eff037e24 */ /* 0x000fe2000f8e00ff */
[----:B------:R-:W-:Y:S01]  /*af20*/  UIMAD UR15, UR58, UR15, UR16 ;  /* 0x0000000f3a0f72a4 */ /* 0x000fe2000f8e0210 */
        /* <DEDUP_REMOVED lines=17> */
[----:B------:R-:W5:Y:S01]  /*b040*/  LDS.128 R16, [R2+0x10000] ;  /* 0x0100000002107984 */ /* 0x000f620000000c00 */
        /* <DEDUP_REMOVED lines=10> */
[----:B------:R-:W2:Y:S03]  /*b0f0*/  @!P1 LDS.128 R12, [R2+0xc000] ;  /* 0x00c00000020c9984 */ /* 0x000ea60000000c00 */
[----:B------:R-:W-:-:S05]  /*b100*/  LEA.HI.X R7, R8, UR15, R3, 0x1, P6 ;  /* 0x0000000f08077c11 */ /* 0x000fca000b0f0c03 */
[----:B-----5:R1:W-:Y:S04]  /*b110*/  @!P0 STG.E.128 desc[UR6][R6.64+0x80], R16 ;  /* 0x0000801006008986 */ /* 0x0203e8000c101d06 */
[----:B--2---:R2:W-:Y:S02]  /*b120*/  @!P1 STG.E.128 desc[UR6][R6.64], R12 ;  /* 0x0000000c06009986 */ /* 0x0045e4000c101d06 */
.L_x_771:
[----:B------:R-:W-:Y:S05]  /*b130*/  BSYNC B0 ;  /* 0x0000000000007941 */ /* 0x000fea0003800000 */
.L_x_770:
        /* <DEDUP_REMOVED lines=18> */
.L_x_773:
[----:B------:R-:W-:Y:S05]  /*b260*/  BSYNC B0 ;  /* 0x0000000000007941 */ /* 0x000fea0003800000 */
.L_x_772:
[----:B-1----:R1:W1:Y:S01]  /*b270*/  LDS.128 R16, [R2+0xe000] ;  /* 0x00e0000002107984 */ /* 0x0022620000000c00 */
[----:B------:R-:W-:Y:S03]  /*b280*/  BSSY B0, `(.L_x_774) ;  /* 0x0000013000007945 */ /* 0x000fe60003800000 */
[----:B--2---:R2:W1:Y:S01]  /*b290*/  LDS.128 R12, [R2+0x12000] ;  /* 0x01200000020c7984 */ /* 0x0044620000000c00 */
        /* <DEDUP_REMOVED lines=17> */
.L_x_775:
[----:B------:R-:W-:Y:S05]  /*b3b0*/  BSYNC B0 ;  /* 0x0000000000007941 */ /* 0x000fea0003800000 */
.L_x_774:
        /* <DEDUP_REMOVED lines=20> */
.L_x_777:
[----:B------:R-:W-:Y:S05]  /*b500*/  BSYNC B0 ;  /* 0x0000000000007941 */ /* 0x000fea0003800000 */
.L_x_776:
        /* <DEDUP_REMOVED lines=32> */
.L_x_779:
[----:B------:R-:W-:Y:S05]  /*b710*/  BSYNC B0 ;  /* 0x0000000000007941 */ /* 0x000fea0003800000 */
.L_x_778:
        /* <DEDUP_REMOVED lines=18> */
.L_x_781:
[----:B------:R-:W-:Y:S05]  /*b840*/  BSYNC B0 ;  /* 0x0000000000007941 */ /* 0x000fea0003800000 */
.L_x_780:
        /* <DEDUP_REMOVED lines=18> */
.L_x_783:
[----:B------:R-:W-:Y:S05]  /*b970*/  BSYNC B0 ;  /* 0x0000000000007941 */ /* 0x000fea0003800000 */
.L_x_782:
        /* <DEDUP_REMOVED lines=16> */
.L_x_738:
[----:B------:R-:W-:Y:S05]  /*ba80*/  BSYNC B1 ;  /* 0x0000000000017941 */ /* 0x000fea0003800000 */
.L_x_716:
        /* <DEDUP_REMOVED lines=11> */
.L_x_784:
[----:B------:R-:W-:Y:S05]  /*bb40*/  EXIT ;  /* 0x000000000000794d */ /* 0x000fea0003800000 */
.L_x_786:
        /* <DEDUP_REMOVED lines=11> */
.L_x_1087:


//--------------------- .text._ZN5flash44flash_bwd_dq_dk_dv_loop_seqk_parallel_kernelI23Flash_bwd_kernel_traitsILi128ELi64ELi128ELi8ELi2ELi4ELi2ELb0ELb0EN7cutlass10bfloat16_tE19Flash_kernel_traitsILi128ELi64ELi128ELi8ES3_EELb1ELb1ELb0ELb0ELb1ELb1ELb0EEEvNS_16Flash_bwd_paramsE --------------------------
	.section	.text._ZN5flash44flash_bwd_dq_dk_dv_loop_seqk_parallel_kernelI23Flash_bwd_kernel_traitsILi128ELi64ELi128ELi8ELi2ELi4ELi2ELb0ELb0EN7cutlass10bfloat16_tE19Flash_kernel_traitsILi128ELi64ELi128ELi8ES3_EELb1ELb1ELb0ELb0ELb1ELb1ELb0EEEvNS_16Flash_bwd_paramsE,"ax",@progbits
	.align	128
        .global         _ZN5flash44flash_bwd_dq_dk_dv_loop_seqk_parallel_kernelI23Flash_bwd_kernel_traitsILi128ELi64ELi128ELi8ELi2ELi4ELi2ELb0ELb0EN7cutlass10bfloat16_tE19Flash_kernel_traitsILi128ELi64ELi128ELi8ES3_EELb1ELb1ELb0ELb0ELb1ELb1ELb0EEEvNS_16Flash_bwd_paramsE
        .type           _ZN5flash44flash_bwd_dq_dk_dv_loop_seqk_parallel_kernelI23Flash_bwd_kernel_traitsILi128ELi64ELi128ELi8ELi2ELi4ELi2ELb0ELb0EN7cutlass10bfloat16_tE19Flash_kernel_traitsILi128ELi64ELi128ELi8ES3_EELb1ELb1ELb0ELb0ELb1ELb1ELb0EEEvNS_16Flash_bwd_paramsE,@function
        .size           _ZN5flash44flash_bwd_dq_dk_dv_loop_seqk_parallel_kernelI23Flash_bwd_kernel_traitsILi128ELi64ELi128ELi8ELi2ELi4ELi2ELb0ELb0EN7cutlass10bfloat16_tE19Flash_kernel_traitsILi128ELi64ELi128ELi8ES3_EELb1ELb1ELb0ELb0ELb1ELb1ELb0EEEvNS_16Flash_bwd_paramsE,(.L_x_1088 - _ZN5flash44flash_bwd_dq_dk_dv_loop_seqk_parallel_kernelI23Flash_bwd_kernel_traitsILi128ELi64ELi128ELi8ELi2ELi4ELi2ELb0ELb0EN7cutlass10bfloat16_tE19Flash_kernel_traitsILi128ELi64ELi128ELi8ES3_EELb1ELb1ELb0ELb0ELb1ELb1ELb0EEEvNS_16Flash_bwd_paramsE)
        .other          _ZN5flash44flash_bwd_dq_dk_dv_loop_seqk_parallel_kernelI23Flash_bwd_kernel_traitsILi128ELi64ELi128ELi8ELi2ELi4ELi2ELb0ELb0EN7cutlass10bfloat16_tE19Flash_kernel_traitsILi128ELi64ELi128ELi8ES3_EELb1ELb1ELb0ELb0ELb1ELb1ELb0EEEvNS_16Flash_bwd_paramsE,@"STO_CUDA_ENTRY STV_DEFAULT"
_ZN5flash44flash_bwd_dq_dk_dv_loop_seqk_parallel_kernelI23Flash_bwd_kernel_traitsILi128ELi64ELi128ELi8ELi2ELi4ELi2ELb0ELb0EN7cutlass10bfloat16_tE19Flash_kernel_traitsILi128ELi64ELi128ELi8ES3_EELb1ELb1ELb0ELb0ELb1ELb1ELb0EEEvNS_16Flash_bwd_paramsE:
.text._ZN5flash44flash_bwd_dq_dk_dv_loop_seqk_parallel_kernelI23Flash_bwd_kernel_traitsILi128ELi64ELi128ELi8ELi2ELi4ELi2ELb0ELb0EN7cutlass10bfloat16_tE19Flash_kernel_traitsILi128ELi64ELi128ELi8ES3_EELb1ELb1ELb0ELb0ELb1ELb1ELb0EEEvNS_16Flash_bwd_paramsE:
        /* <DEDUP_REMOVED lines=17> */
[----:B------:R-:W3:Y:S08]  /*0110*/  S2UR UR16, SR_CTAID.Y ;  /* 0x00000000001079c3 */ /* 0x000ef00000002600 */
[----:B------:R-:W4:Y:S01]  /*0120*/  S2UR UR17, SR_CTAID.Z ;  /* 0x00000000001179c3 */ /* 0x000f220000002700 */
[----:B--2---:R-:W-:-:S07]  /*0130*/  ULEA UR5, UR5, UR4, 0x18 ;  /* 0x0000000405057291 */ /* 0x004fce000f8ec03f */
[----:B------:R-:W2:Y:S01]  /*0140*/  S2UR UR15, SR_CTAID.Z ;  /* 0x00000000000f79c3 */ /* 0x000ea20000002700 */
[----:B------:R-:W-:Y:S01]  /*0150*/  UIADD3 UR4, UR5, 0xc000, URZ ;  /* 0x0000c00005047890 */ /* 0x000fe2000fffe03f */
[----:B-1----:R-:W-:Y:S01]  /*0160*/  SHF.R.S32.HI R3, RZ, 0x1f, R10 ;  /* 0x0000001fff037819 */ /* 0x002fe2000001140a */
[----:B---3--:R-:W-:-:S05]  /*0170*/  USHF.R.S32.HI UR22, URZ, 0x1f, UR16 ;  /* 0x0000001f3f167899 */ /* 0x008fca0008011410 */
[----:B------:R-:W1:Y:S01]  /*0180*/  S2UR UR14, SR_CTAID.Y ;  /* 0x00000000000e79c3 */ /* 0x000e620000002600 */
[----:B------:R-:W-:Y:S01]  /*0190*/  UIMAD.WIDE UR30, UR16, 0x80, URZ ;  /* 0x00000080101e78a5 */ /* 0x000fe2000f8e023f */
[CC--:B------:R-:W-:Y:S02]  /*01a0*/  LEA.HI R2, R3.reuse, R10.reuse, RZ, 0x2 ;  /* 0x0000000a03027211 */ /* 0x0c0fe400078f10ff */
[CC--:B------:R-:W-:Y:S02]  /*01b0*/  LEA.HI R0, R3.reuse, R10.reuse, RZ, 0x5 ;  /* 0x0000000a03007211 */ /* 0x0c0fe400078f28ff */
[CC--:B------:R-:W-:Y:S01]  /*01c0*/  LEA.HI R247, R3.reuse, R10.reuse, RZ, 0x3 ;  /* 0x0000000a03f77211 */ /* 0x0c0fe200078f18ff */
[----:B----4-:R-:W-:Y:S01]  /*01d0*/  USHF.R.S32.HI UR21, URZ, 0x1f, UR17 ;  /* 0x0000001f3f157899 */ /* 0x010fe20008011411 */
[CC--:B------:R-:W-:Y:S02]  /*01e0*/  LEA.HI R246, R3.reuse, R10.reuse, RZ, 0x6 ;  /* 0x0000000a03f67211 */ /* 0x0c0fe400078f30ff */
[----:B------:R-:W-:-:S02]  /*01f0*/  LEA.HI R4, R3, R10, RZ, 0x4 ;  /* 0x0000000a03047211 */ /* 0x000fc400078f20ff */
[----:B------:R-:W-:Y:S02]  /*0200*/  LEA.HI R13, R3, R10, RZ, 0x7 ;  /* 0x0000000a030d7211 */ /* 0x000fe400078f38ff */
[----:B------:R-:W-:Y:S02]  /*0210*/  LOP3.LUT R3, R2, 0x7ffffffc, RZ, 0xc0, !PT ;  /* 0x7ffffffc02037812 */ /* 0x000fe400078ec0ff */
[----:B------:R-:W-:Y:S01]  /*0220*/  LOP3.LUT R5, R0, 0xffffffe0, RZ, 0xc0, !PT ;  /* 0xffffffe000057812 */ /* 0x000fe200078ec0ff */
[----:B--2---:R-:W-:Y:S01]  /*0230*/  USHF.R.S32.HI UR20, URZ, 0x1f, UR15 ;  /* 0x0000001f3f147899 */ /* 0x004fe2000801140f */
        /* <DEDUP_REMOVED lines=8> */
[----:B------:R-:W-:Y:S01]  /*02c0*/  SHF.R.S32.HI R7, RZ, 0x2, R2 ;  /* 0x00000002ff077819 */ /* 0x000fe20000011402 */
[----:B-1----:R-:W-:Y:S01]  /*02d0*/  USHF.R.S32.HI UR19, URZ, 0x1f, UR14 ;  /* 0x0000001f3f137899 */ /* 0x002fe2000801140e */
[----:B------:R-:W-:-:S02]  /*02e0*/  LEA.HI R6, R0, R3, RZ, 0x1 ;  /* 0x0000000300067211 */ /* 0x000fc400078f08ff */
[----:B------:R-:W-:Y:S02]  /*02f0*/  SHF.R.S32.HI R2, RZ, 0x1f, R2 ;  /* 0x0000001fff027819 */ /* 0x000fe40000011402 */
[----:B------:R-:W-:Y:S02]  /*0300*/  LEA.HI R0, R5, R3, RZ, 0x2 ;  /* 0x0000000305007211 */ /* 0x000fe400078f10ff */
[----:B------:R-:W-:Y:S02]  /*0310*/  SHF.R.S32.HI R8, RZ, 0x4, R4 ;  /* 0x00000004ff087819 */ /* 0x000fe40000011404 */
[----:B------:R-:W-:Y:S02]  /*0320*/  LEA.HI R2, R2, R7, RZ, 0x3 ;  /* 0x0000000702027211 */ /* 0x000fe400078f18ff */
[----:B------:R-:W-:Y:S02]  /*0330*/  LOP3.LUT R0, R0, 0xfffffffc, RZ, 0xc0, !PT ;  /* 0xfffffffc00007812 */ /* 0x000fe400078ec0ff */
[----:B------:R-:W-:-:S02]  /*0340*/  LEA.HI R4, R4, R8, RZ, 0x1 ;  /* 0x0000000804047211 */ /* 0x000fc400078f08ff */
[----:B------:R-:W-:Y:S01]  /*0350*/  LOP3.LUT R5, R6, 0xfffffffe, RZ, 0xc0, !PT ;  /* 0xfffffffe06057812 */ /* 0x000fe200078ec0ff */
[C---:B------:R-:W-:Y:S01]  /*0360*/  IMAD.IADD R6, R3.reuse, 0x1, -R0 ;  /* 0x0000000103067824 */ /* 0x040fe200078e0a00 */
[----:B------:R-:W-:Y:S01]  /*0370*/  LOP3.LUT R2, R2, 0xfffffff8, RZ, 0xc0, !PT ;  /* 0xfffffff802027812 */ /* 0x000fe200078ec0ff */
[----:B------:R-:W-:Y:S01]  /*0380*/  IMAD.SHL.U32 R0, R248, 0x40, RZ ;  /* 0x00000040f8007824 */ /* 0x000fe200078e00ff */
[----:B------:R-:W-:Y:S01]  /*0390*/  LOP3.LUT R4, R4, 0xfffffffe, RZ, 0xc0, !PT ;  /* 0xfffffffe04047812 */ /* 0x000fe200078ec0ff */
[----:B------:R-:W-:Y:S01]  /*03a0*/  IMAD.IADD R14, R3, 0x1, -R5 ;  /* 0x00000001030e7824 */ /* 0x000fe200078e0a05 */
[----:B------:R-:W-:Y:S01]  /*03b0*/  SHF.R.S32.HI R3, RZ, 0x1f, R9 ;  /* 0x0000001fff037819 */ /* 0x000fe20000011409 */
[----:B------:R-:W-:Y:S01]  /*03c0*/  IMAD.IADD R5, R7, 0x1, -R2 ;  /* 0x0000000107057824 */ /* 0x000fe200078e0a02 */
[----:B------:R-:W-:Y:S01]  /*03d0*/  LOP3.LUT R0, R0, 0x1c0, RZ, 0xc0, !PT ;  /* 0x000001c000007812 */ /* 0x000fe200078ec0ff */
[----:B------:R-:W-:Y:S01]  /*03e0*/  IMAD.SHL.U32 R2, R6, 0x10, RZ ;  /* 0x0000001006027824 */ /* 0x000fe200078e00ff */
[----:B------:R-:W-:Y:S01]  /*03f0*/  LEA.HI R238, R3, R9, RZ, 0x2 ;  /* 0x0000000903ee7211 */ /* 0x000fe200078f10ff */
[----:B------:R-:W-:Y:S01]  /*0400*/  IMAD.IADD R8, R8, 0x1, -R4 ;  /* 0x0000000108087824 */ /* 0x000fe200078e0a04 */
[----:B------:R-:W-:Y:S01]  /*0410*/  SHF.R.S32.HI R3, RZ, 0x1f, R10 ;  /* 0x0000001fff037819 */ /* 0x000fe2000001140a */
[----:B------:R1:W-:Y:S01]  /*0420*/  STL [R1], R14 ;  /* 0x0000000e01007387 */ /* 0x0003e20000100800 */
[----:B------:R-:W-:Y:S01]  /*0430*/  SHF.R.S32.HI R246, RZ, 0x6, R246 ;  /* 0x00000006fff67819 */ /* 0x000fe200000114f6 */
[----:B------:R-:W-:Y:S01]  /*0440*/  IMAD.SHL.U32 R9, R8, 0x200, RZ ;  /* 0x0000020008097824 */ /* 0x000fe200078e00ff */
[----:B------:R-:W-:-:S02]  /*0450*/  LOP3.LUT R212, R0, 0x8, R247, 0xf8, !PT ;  /* 0x0000000800d47812 */ /* 0x000fc400078ef8f7 */
[----:B------:R-:W-:Y:S01]  /*0460*/  LOP3.LUT R209, R0, 0x30, R2, 0xf8, !PT ;  /* 0x0000003000d17812 */ /* 0x000fe200078ef802 */
[----:B------:R-:W-:Y:S01]  /*0470*/  IMAD.SHL.U32 R208, R246, 0x8, RZ ;  /* 0x00000008f6d07824 */ /* 0x000fe200078e00ff */
[----:B------:R-:W-:Y:S01]  /*0480*/  SHF.R.U32.HI R7, RZ, 0x3, R0 ;  /* 0x00000003ff077819 */ /* 0x000fe20000011600 */
[----:B------:R-:W-:Y:S01]  /*0490*/  IMAD.SHL.U32 R0, R8, 0x20, RZ ;  /* 0x0000002008007824 */ /* 0x000fe200078e00ff */
[----:B------:R-:W-:Y:S01]  /*04a0*/  LEA.HI R11, R3, R10, RZ, 0x3 ;  /* 0x0000000a030b7211 */ /* 0x000fe200078f18ff */
[----:B------:R-:W-:Y:S01]  /*04b0*/  IMAD R2, R246, 0x800, R9 ;  /* 0x00000800f6027824 */ /* 0x000fe200078e0209 */
[----:B------:R-:W-:Y:S02]  /*04c0*/  LOP3.LUT R212, R212, R7, RZ, 0x3c, !PT ;  /* 0x00000007d4d47212 */ /* 0x000fe400078e3cff */
[----:B------:R-:W-:Y:S02]  /*04d0*/  LOP3.LUT R0, R0, 0x20, RZ, 0xc0, !PT ;  /* 0x0000002000007812 */ /* 0x000fe400078ec0ff */
[----:B------:R-:W-:Y:S01]  /*04e0*/  LOP3.LUT R4, R11, 0xfffffff8, RZ, 0xc0, !PT ;  /* 0xfffffff80b047812 */ /* 0x000fe200078ec0ff */
[----:B------:R-:W-:Y:S01]  /*04f0*/  IMAD.IADD R212, R2, 0x1, R212 ;  /* 0x0000000102d47824 */ /* 0x000fe200078e02d4 */
[----:B------:R-:W-:Y:S01]  /*0500*/  LOP3.LUT R208, R0, 0x18, R208, 0xf8, !PT ;  /* 0x0000001800d07812 */ /* 0x000fe200078ef8d0 */
[----:B------:R-:W-:Y:S01]  /*0510*/  IMAD.SHL.U32 R2, R12, 0x2, RZ ;  /* 0x000000020c027824 */ /* 0x000fe200078e00ff */
[----:B------:R-:W-:Y:S01]  /*0520*/  SHF.R.S32.HI R0, RZ, 0x7, R13 ;  /* 0x00000007ff007819 */ /* 0x000fe2000001140d */
[----:B------:R-:W-:Y:S01]  /*0530*/  IMAD.IADD R10, R10, 0x1, -R4 ;  /* 0x000000010a0a7824 */ /* 0x000fe200078e0a04 */
[C---:B------:R-:W-:Y:S01]  /*0540*/  LOP3.LUT R3, R5.reuse, 0x1, RZ, 0xc0, !PT ;  /* 0x0000000105037812 */ /* 0x040fe200078ec0ff */
[----:B------:R-:W-:Y:S01]  /*0550*/  IMAD.SHL.U32 R4, R5, 0x40, RZ ;  /* 0x0000004005047824 */ /* 0x000fe200078e00ff */
[----:B------:R-:W-:Y:S01]  /*0560*/  LEA R212, R212, UR5, 0x1 ;  /* 0x00000005d4d47c11 */ /* 0x000fe2000f8e08ff */
[--C-:B------:R-:W-:Y:S01]  /*0570*/  IMAD R250, R6, 0x400, R2.reuse ;  /* 0x0000040006fa7824 */ /* 0x100fe200078e0202 */
[----:B------:R-:W-:Y:S01]  /*0580*/  ISETP.NE.U32.AND P0, PT, R3, 0x1, PT ;  /* 0x000000010300780c */ /* 0x000fe20003f05070 */
[C---:B------:R-:W-:Y:S01]  /*0590*/  IMAD R6, R0.reuse, 0x1000, R2 ;  /* 0x0000100000067824 */ /* 0x040fe200078e0202 */
[----:B------:R-:W-:Y:S01]  /*05a0*/  LOP3.LUT R209, R209, 0x8, R247, 0xf8, !PT ;  /* 0x00000008d1d17812 */ /* 0x000fe200078ef8f7 */
[----:B------:R-:W-:Y:S01]  /*05b0*/  IMAD.SHL.U32 R2, R0, 0x8, RZ ;  /* 0x0000000800027824 */ /* 0x000fe200078e00ff */
[----:B------:R-:W-:Y:S01]  /*05c0*/  LOP3.LUT R0, R4, 0x1c0, RZ, 0xc0, !PT ;  /* 0x000001c004007812 */ /* 0x000fe200078ec0ff */
[----:B------:R-:W-:Y:S01]  /*05d0*/  IMAD.SHL.U32 R3, R246, 0x20, RZ ;  /* 0x00000020f6037824 */ /* 0x000fe200078e00ff */
[----:B------:R-:W-:Y:S01]  /*05e0*/  R2P PR, R5, 0x6 ;  /* 0x0000000605007804 */ /* 0x000fe20000000000 */
[----:B------:R-:W-:Y:S01]  /*05f0*/  IMAD R6, R14, 0x400, R6 ;  /* 0x000004000e067824 */ /* 0x000fe200078e0206 */
[----:B------:R-:W-:Y:S01]  /*0600*/  LOP3.LUT R2, R2, 0x8, RZ, 0xc0, !PT ;  /* 0x0000000802027812 */ /* 0x000fe200078ec0ff */
[----:B------:R-:W-:Y:S01]  /*0610*/  IMAD.SHL.U32 R4, R8, 0x10, RZ ;  /* 0x0000001008047824 */ /* 0x000fe200078e00ff */
[----:B------:R-:W-:-:S02]  /*0620*/  LOP3.LUT R5, R0, 0x20, R3, 0xf8, !PT ;  /* 0x0000002000057812 */ /* 0x000fc400078ef803 */
[----:B------:R-:W-:Y:S02]  /*0630*/  SHF.R.U32.HI R3, RZ, 0x3, R0 ;  /* 0x00000003ff037819 */ /* 0x000fe40000011600 */
[----:B------:R-:W-:Y:S02]  /*0640*/  LOP3.LUT R4, R2, 0x10, R4, 0xf8, !PT ;  /* 0x0000001002047812 */ /* 0x000fe400078ef804 */
[----:B------:R-:W-:Y:S02]  /*0650*/  LOP3.LUT R5, R5, R3, RZ, 0x3c, !PT ;  /* 0x0000000305057212 */ /* 0x000fe400078e3cff */
[----:B------:R-:W-:Y:S01]  /*0660*/  LOP3.LUT R3, R3, R0, R2, 0x1e, !PT ;  /* 0x0000000003037212 */ /* 0x000fe200078e1e02 */
[----:B------:R-:W-:Y:S01]  /*0670*/  IMAD.SHL.U32 R0, R11, 0x40, RZ ;  /* 0x000000400b007824 */ /* 0x000fe200078e00ff */
[C---:B------:R-:W-:Y:S01]  /*0680*/  LOP3.LUT P4, RZ, R248.reuse, 0x2, RZ, 0xc0, !PT ;  /* 0x00000002f8ff7812 */ /* 0x040fe2000788c0ff */
[----:B------:R-:W-:Y:S01]  /*0690*/  IMAD.IADD R229, R5, 0x1, R6 ;  /* 0x0000000105e57824 */ /* 0x000fe200078e0206 */
[----:B------:R-:W-:Y:S01]  /*06a0*/  LOP3.LUT P3, RZ, R248, 0x4, RZ, 0xc0, !PT ;  /* 0x00000004f8ff7812 */ /* 0x000fe2000786c0ff */
[----:B------:R-:W-:Y:S01]  /*06b0*/  IMAD.SHL.U32 R5, R10, 0x40, RZ ;  /* 0x000000400a057824 */ /* 0x000fe200078e00ff */
[----:B------:R-:W-:Y:S01]  /*06c0*/  LOP3.LUT R0, R0, 0xfffffe00, RZ, 0xc0, !PT ;  /* 0xfffffe0000007812 */ /* 0x000fe200078ec0ff */
[----:B------:R-:W-:Y:S01]  /*06d0*/  IMAD.SHL.U32 R2, R8, 0x8, RZ ;  /* 0x0000000808027824 */ /* 0x000fe200078e00ff */
[----:B------:R-:W-:Y:S01]  /*06e0*/  LEA R229, R229, UR5, 0x1 ;  /* 0x00000005e5e57c11 */ /* 0x000fe2000f8e08ff */
[----:B------:R-:W-:Y:S01]  /*06f0*/  IMAD.IADD R250, R250, 0x1, R3 ;  /* 0x00000001fafa7824 */ /* 0x000fe200078e0203 */
[----:B------:R-:W-:Y:S01]  /*0700*/  LOP3.LUT R5, R5, 0x1c0, RZ, 0xc0, !PT ;  /* 0x000001c005057812 */ /* 0x000fe200078ec0ff */
[----:B------:R-:W-:Y:S01]  /*0710*/  IMAD R3, R14, 0x400, R0 ;  /* 0x000004000e037824 */ /* 0x000fe200078e0200 */
[----:B------:R-:W-:Y:S01]  /*0720*/  SEL R235, R235, 0x10, !P0 ;  /* 0x00000010ebeb7807 */ /* 0x000fe20004000000 */
[----:B------:R-:W-:Y:S01]  /*0730*/  IMAD.SHL.U32 R248, R248, 0x8, RZ ;  /* 0x00000008f8f87824 */ /* 0x000fe200078e00ff */
[----:B------:R-:W-:-:S02]  /*0740*/  LOP3.LUT R2, R5, 0x8, R2, 0xf8, !PT ;  /* 0x0000000805027812 */ /* 0x000fc400078ef802 */
[----:B------:R-:W-:Y:S01]  /*0750*/  SHF.R.U32.HI R6, RZ, 0x3, R5 ;  /* 0x00000003ff067819 */ /* 0x000fe20000011605 */
[----:B------:R-:W-:Y:S01]  /*0760*/  IMAD.IADD R236, R229, 0x1, R235 ;  /* 0x00000001e5ec7824 */ /* 0x000fe200078e02eb */
[----:B------:R-:W-:Y:S02]  /*0770*/  LEA R250, R250, UR4, 0x1 ;  /* 0x00000004fafa7c11 */ /* 0x000fe4000f8e08ff */
[----:B------:R-:W-:Y:S02]  /*0780*/  LOP3.LUT R2, R2, R6, RZ, 0x3c, !PT ;  /* 0x0000000602027212 */ /* 0x000fe400078e3cff */
[C-C-:B------:R-:W-:Y:S02]  /*0790*/  LOP3.LUT R4, R6.reuse, R4, R5.reuse, 0x1e, !PT ;  /* 0x0000000406047212 */ /* 0x140fe400078e1e05 */
[----:B------:R-:W-:Y:S01]  /*07a0*/  LOP3.LUT R208, R6, R208, R5, 0x1e, !PT ;  /* 0x000000d006d07212 */ /* 0x000fe200078e1e05 */
[----:B------:R-:W-:Y:S01]  /*07b0*/  IMAD.IADD R216, R3, 0x1, R2 ;  /* 0x0000000103d87824 */ /* 0x000fe200078e0202 */
[-C--:B------:R-:W-:Y:S01]  /*07c0*/  LOP3.LUT R218, R4, R0.reuse, RZ, 0xfc, !PT ;  /* 0x0000000004da7212 */ /* 0x080fe200078efcff */
[----:B------:R-:W-:Y:S01]  /*07d0*/  IMAD.MOV.U32 R2, RZ, RZ, 0x20 ;  /* 0x00000020ff027424 */ /* 0x000fe200078e00ff */
[----:B------:R-:W-:Y:S01]  /*07e0*/  LOP3.LUT R208, R208, R0, RZ, 0xfc, !PT ;  /* 0x00000000d0d07212 */ /* 0x000fe200078efcff */
[----:B------:R-:W-:Y:S01]  /*07f0*/  IMAD.MOV.U32 R0, RZ, RZ, 0x40 ;  /* 0x00000040ff007424 */ /* 0x000fe200078e00ff */
[----:B------:R-:W-:Y:S01]  /*0800*/  SHF.R.S32.HI R238, RZ, 0x2, R238 ;  /* 0x00000002ffee7819 */ /* 0x000fe200000114ee */
[----:B------:R-:W-:Y:S01]  /*0810*/  VIADD R3, R250, 0x420 ;  /* 0x00000420fa037836 */ /* 0x000fe20000000000 */
[----:B------:R-:W-:Y:S01]  /*0820*/  SEL R213, R2, 0xffffffe0, !P4 ;  /* 0xffffffe002d57807 */ /* 0x000fe20006000000 */
[----:B------:R-:W-:Y:S01]  /*0830*/  @P1 VIADD R3, R250, 0x3e0 ;  /* 0x000003e0fa031836 */ /* 0x000fe20000000000 */
[----:B------:R-:W-:Y:S01]  /*0840*/  SEL R2, R2, 0xffffffe0, !P1 ;  /* 0xffffffe002027807 */ /* 0x000fe20004800000 */
[----:B------:R-:W-:Y:S01]  /*0850*/  IMAD R238, R14, 0x10, R238 ;  /* 0x000000100eee7824 */ /* 0x000fe200078e02ee */
[C---:B------:R-:W-:Y:S01]  /*0860*/  SEL R214, R0.reuse, 0xffffffc0, !P3 ;  /* 0xffffffc000d67807 */ /* 0x040fe20005800000 */
[----:B------:R-:W-:Y:S01]  /*0870*/  IMAD.IADD R213, R213, 0x1, R212 ;  /* 0x00000001d5d57824 */ /* 0x000fe200078e02d4 */
[----:B------:R-:W-:Y:S01]  /*0880*/  SEL R0, R0, 0xffffffc0, !P2 ;  /* 0xffffffc000007807 */ /* 0x000fe20005000000 */
[----:B------:R-:W-:Y:S01]  /*0890*/  IMAD.IADD R4, R2, 0x1, R250 ;  /* 0x0000000102047824 */ /* 0x000fe200078e02fa */
[----:B------:R-:W-:Y:S01]  /*08a0*/  LOP3.LUT R209, R9, R209, R7, 0xf6, !PT ;  /* 0x000000d109d17212 */ /* 0x000fe200078ef607 */
[----:B------:R-:W-:Y:S01]  /*08b0*/  IMAD.IADD R234, R229, 0x1, R2 ;  /* 0x00000001e5ea7824 */ /* 0x000fe200078e0202 */
[----:B------:R-:W-:Y:S01]  /*08c0*/  SHF.R.S32.HI R247, RZ, 0x3, R247 ;  /* 0x00000003fff77819 */ /* 0x000fe200000114f7 */
[--C-:B------:R-:W-:Y:S01]  /*08d0*/  IMAD.IADD R252, R250, 0x1, R0.reuse ;  /* 0x00000001fafc7824 */ /* 0x100fe200078e0200 */
[----:B------:R1:W-:Y:S01]  /*08e0*/  STL [R1+0x4], R4 ;  /* 0x0000040401007387 */ /* 0x0003e20000100800 */
[----:B------:R-:W-:Y:S01]  /*08f0*/  IMAD.IADD R2, R4, 0x1, R0 ;  /* 0x0000000104027824 */ /* 0x000fe200078e0200 */
[----:B------:R-:W-:Y:S01]  /*0900*/  LEA R209, R209, UR5, 0x1 ;  /* 0x00000005d1d17c11 */ /* 0x000fe2000f8e08ff */
[----:B------:R-:W-:Y:S01]  /*0910*/  IMAD.IADD R0, R0, 0x1, R3 ;  /* 0x0000000100007824 */ /* 0x000fe200078e0203 */
[----:B------:R1:W-:Y:S01]  /*0920*/  STL [R1+0x10], R3 ;  /* 0x0000100301007387 */ /* 0x0003e20000100800 */
[----:B------:R-:W-:Y:S01]  /*0930*/  IMAD.IADD R215, R214, 0x1, R212 ;  /* 0x00000001d6d77824 */ /* 0x000fe200078e02d4 */
[----:B------:R-:W-:Y:S01]  /*0940*/  LEA R208, R208, UR4, 0x1 ;  /* 0x00000004d0d07c11 */ /* 0x000fe2000f8e08ff */
[----:B------:R-:W-:Y:S01]  /*0950*/  IMAD.IADD R214, R214, 0x1, R213 ;  /* 0x00000001d6d67824 */ /* 0x000fe200078e02d5 */
[----:B------:R1:W-:Y:S01]  /*0960*/  STL [R1+0x8], R2 ;  /* 0x0000080201007387 */ /* 0x0003e20000100800 */
[----:B------:R-:W-:-:S03]  /*0970*/  IMAD.IADD R235, R235, 0x1, R234 ;  /* 0x00000001ebeb7824 */ /* 0x000fc600078e02ea */
[----:B------:R1:W-:Y:S04]  /*0980*/  STL [R1+0xc], R0 ;  /* 0x00000c0001007387 */ /* 0x0003e80000100800 */
.L_x_795:
        /* <DEDUP_REMOVED lines=9> */
[----:B--2---:R-:W2:Y:S01]  /*0a20*/  @P1 LDC.64 R4, c[0x0][0x300] ;  /* 0x0000c000ff041b82 */ /* 0x004ea20000000a00 */
        /* <DEDUP_REMOVED lines=28> */
[----:B------:R-:W-:Y:S02]  /*0bf0*/  UIADD3 UR13, UR26, 0x3f, URZ ;  /* 0x0000003f1a0d7890 */ /* 0x000fe4000fffe03f */
[----:B------:R-:W-:Y:S02]  /*0c00*/  UISETP.NE.AND.EX UP1, UPT, UR7, URZ, UPT, UP1 ;  /* 0x0000003f0700728c */ /* 0x000fe4000bf25310 */
[----:B------:R-:W-:Y:S01]  /*0c10*/  USHF.R.S32.HI UR29, URZ, 0x1f, UR13 ;  /* 0x0000001f3f1d7899 */ /* 0x000fe2000801140d */
[----:B------:R-:W-:Y:S01]  /*0c20*/  ULDC.U8 UR7, c[0x0][0x3d8] ;  /* 0x0000f60000077ab9 */ /* 0x000fe20000000000 */
[----:B------:R-:W-:Y:S01]  /*0c30*/  ULDC UR25, c[0x0][0x270] ;  /* 0x00009c0000197ab9 */ /* 0x000fe20000000800 */
[----:B------:R-:W-:-:S02]  /*0c40*/  UISETP.NE.AND UP0, UPT, UR7, URZ, UPT ;  /* 0x0000003f0700728c */ /* 0x000fc4000bf05270 */
[----:B------:R-:W-:Y:S01]  /*0c50*/  ULEA.HI UR29, UR29, UR13, URZ, 0x6 ;  /* 0x0000000d1d1d7291 */ /* 0x000fe2000f8f303f */
[----:B------:R-:W-:Y:S01]  /*0c60*/  ULDC UR12, c[0x0][0x2dc] ;  /* 0x0000b700000c7ab9 */ /* 0x000fe20000000800 */
[----:B------:R-:W-:Y:S02]  /*0c70*/  ULDC.U8 UR10, c[0x0][0x480] ;  /* 0x00012000000a7ab9 */ /* 0x000fe40000000000 */
[----:B------:R-:W-:Y:S02]  /*0c80*/  ULOP3.LUT UR36, UR29, 0xffffffc0, URZ, 0xc0, !UPT ;  /* 0xffffffc01d247892 */ /* 0x000fe4000f8ec03f */
[----:B------:R-:W-:Y:S01]  /*0c90*/  UIMAD UR8, UR17, UR12, URZ ;  /* 0x0000000c110872a4 */ /* 0x000fe2000f8e023f */
[----:B-1----:R-:W-:Y:S02]  /*0ca0*/  IABS R6, R7 ;  /* 0x0000000700067213 */ /* 0x002fe40000000000 */
[----:B------:R-:W-:Y:S01]  /*0cb0*/  @UP0 UIMAD UR11, UR16, UR26, URZ ;  /* 0x0000001a100b02a4 */ /* 0x000fe2000f8e023f */
[----:B------:R-:W-:Y:S01]  /*0cc0*/  ISETP.NE.AND P2, PT, R7, RZ, PT ;  /* 0x000000ff0700720c */ /* 0x000fe20003f45270 */
[----:B------:R-:W-:Y:S01]  /*0cd0*/  @!UP0 UIMAD UR9, UR16, UR25, UR17 ;  /* 0x00000019100982a4 */ /* 0x000fe2000f8e0211 */
[----:B------:R-:W1:Y:S01]  /*0ce0*/  I2F.RP R2, R6 ;  /* 0x0000000600027306 */ /* 0x000e620000209400 */
[----:B------:R-:W-:Y:S01]  /*0cf0*/  UIADD3 UR36, UR36, -0x40, URZ ;  /* 0xffffffc024247890 */ /* 0x000fe2000fffe03f */
        /* <DEDUP_REMOVED lines=32> */
[----:B------:R-:W-:Y:S01]  /*0f00*/  IMAD R3, R8, R5, R3 ;  /* 0x0000000508037224 */ /* 0x000fe200078e0203 */
[----:B------:R-:W-:Y:S01]  /*0f10*/  SEL R4, R2, RZ, P0 ;  /* 0x000000ff02047207 */ /* 0x000fe20000000000 */
[----:B------:R-:W-:-:S03]  /*0f20*/  @P3 VIADD R0, R0, 0x1 ;  /* 0x0000000100003836 */ /* 0x000fc60000000000 */
[----:B------:R-:W-:Y:S01]  /*0f30*/  SEL R10, R3, RZ, P0 ;  /* 0x000000ff030a7207 */ /* 0x000fe20000000000 */
[----:B------:R-:W-:-:S05]  /*0f40*/  IMAD.MOV.U32 R14, RZ, RZ, R0 ;  /* 0x000000ffff0e7224 */ /* 0x000fca00078e0000 */
[----:B------:R-:W-:Y:S02]  /*0f50*/  @!P1 IADD3 R14, -R14, RZ, RZ ;  /* 0x000000ff0e0e9210 */ /* 0x000fe40007ffe1ff */
[----:B------:R-:W-:Y:S02]  /*0f60*/  PLOP3.LUT P1, PT, PT, PT, UP0, 0x80, 0x0 ;  /* 0x000000000000781c */ /* 0x000fe40003f2f008 */
[----:B------:R-:W-:-:S04]  /*0f70*/  @!P2 LOP3.LUT R14, RZ, R7, RZ, 0x33, !PT ;  /* 0x00000007ff0ea212 */ /* 0x000fc800078e33ff */
        /* <DEDUP_REMOVED lines=10> */
.L_x_788:
[----:B------:R-:W-:Y:S01]  /*1020*/  UIMAD UR27, UR16, UR25, UR17 ;  /* 0x00000019101b72a4 */ /* 0x000fe2000f8e0211 */
[----:B------:R-:W-:-:S03]  /*1030*/  ULDC UR44, c[0x0][0x2d4] ;  /* 0x0000b500002c7ab9 */ /* 0x000fc60000000800 */
[----:B------:R-:W-:-:S12]  /*1040*/  UIMAD UR27, UR27, UR44, URZ ;  /* 0x0000002c1b1b72a4 */ /* 0x000fd8000f8e023f */
.L_x_789:
[----:B------:R-:W1:Y:S01]  /*1050*/  S2R R29, SR_TID.X ;  /* 0x00000000001d7919 */ /* 0x000e620000002100 */
[----:B------:R-:W-:Y:S01]  /*1060*/  UIMAD UR9, UR25, UR12, URZ ;  /* 0x0000000c190972a4 */ /* 0x000fe2000f8e023f */
[----:B------:R-:W-:Y:S01]  /*1070*/  IMAD.SHL.U32 R3, R247, 0x40, RZ ;  /* 0x00000040f7037824 */ /* 0x000fe200078e00ff */
[----:B------:R-:W2:Y:S01]  /*1080*/  LDC.64 R22, c[0x0][0x240] ;  /* 0x00009000ff167b82 */ /* 0x000ea20000000a00 */
[----:B------:R-:W-:Y:S01]  /*1090*/  IMAD.U32 R9, RZ, RZ, UR7 ;  /* 0x00000007ff097e24 */ /* 0x000fe2000f8e00ff */
[----:B------:R-:W-:Y:S01]  /*10a0*/  USHF.L.U32 UR7, UR9, 0x6, URZ ;  /* 0x0000000609077899 */ /* 0x000fe2000800063f */
[----:B------:R-:W-:Y:S01]  /*10b0*/  IMAD.U32 R6, RZ, RZ, UR8 ;  /* 0x00000008ff067e24 */ /* 0x000fe2000f8e00ff */
[----:B------:R-:W-:Y:S01]  /*10c0*/  UIADD3 UR23, UP0, UR32, UR23, URZ ;  /* 0x0000001720177290 */ /* 0x000fe2000ff1e03f */
[----:B------:R-:W-:Y:S01]  /*10d0*/  SHF.R.S32.HI R28, RZ, 0x1f, R247 ;  /* 0x0000001fff1c7819 */ /* 0x000fe200000114f7 */
[----:B------:R-:W-:Y:S01]  /*10e0*/  USHF.R.S32.HI UR8, URZ, 0x1f, UR7 ;  /* 0x0000001f3f087899 */ /* 0x000fe20008011407 */
[----:B------:R-:W-:Y:S01]  /*10f0*/  SHF.R.S32.HI R249, RZ, 0x1f, R248 ;  /* 0x0000001ffff97819 */ /* 0x000fe200000114f8 */
[----:B------:R-:W3:Y:S01]  /*1100*/  LDC.64 R16, c[0x0][0x228] ;  /* 0x00008a00ff107b82 */ /* 0x000ee20000000a00 */
[----:B------:R-:W-:Y:S01]  /*1110*/  UIADD3.X UR4, UR6, UR4, URZ, UP0, !UPT ;  /* 0x0000000406047290 */ /* 0x000fe200087fe43f */
[----:B------:R-:W-:Y:S01]  /*1120*/  CS2R R158, SRZ ;  /* 0x00000000009e7805 */ /* 0x000fe2000001ff00 */
[----:B------:R-:W-:Y:S01]  /*1130*/  USHF.R.S32.HI UR13, URZ, 0x1f, UR12 ;  /* 0x0000001f3f0d7899 */ /* 0x000fe2000801140c */
[----:B------:R-:W-:Y:S01]  /*1140*/  CS2R R156, SRZ ;  /* 0x00000000009c7805 */ /* 0x000fe2000001ff00 */
[----:B------:R-:W-:Y:S01]  /*1150*/  UIMAD.WIDE UR44, UR16, UR44, UR36 ;  /* 0x0000002c102c72a5 */ /* 0x000fe2000f8e0224 */
[----:B------:R-:W-:Y:S01]  /*1160*/  CS2R R162, SRZ ;  /* 0x0000000000a27805 */ /* 0x000fe2000001ff00 */
[----:B------:R-:W-:Y:S01]  /*1170*/  UIMAD.WIDE.U32 UR42, UR12, UR25, URZ ;  /* 0x000000190c2a72a5 */ /* 0x000fe2000f8e003f */
[----:B------:R-:W4:Y:S01]  /*1180*/  LDC.64 R18, c[0x0][0x418] ;  /* 0x00010600ff127b82 */ /* 0x000f220000000a00 */
[----:B------:R-:W-:Y:S01]  /*1190*/  UIMAD UR13, UR13, UR25, URZ ;  /* 0x000000190d0d72a4 */ /* 0x000fe2000f8e023f */
[----:B------:R-:W-:Y:S01]  /*11a0*/  CS2R R160, SRZ ;  /* 0x0000000000a07805 */ /* 0x000fe2000001ff00 */
[----:B------:R-:W-:Y:S01]  /*11b0*/  UIADD3 UR39, UP0, UR44, UR39, URZ ;  /* 0x000000272c277290 */ /* 0x000fe2000ff1e03f */
[----:B------:R-:W-:Y:S01]  /*11c0*/  CS2R R154, SRZ ;  /* 0x00000000009a7805 */ /* 0x000fe2000001ff00 */
[----:B------:R-:W-:Y:S01]  /*11d0*/  UIMAD UR13, UR40, UR12, UR13 ;  /* 0x0000000c280d72a4 */ /* 0x000fe2000f8e020d */
[----:B------:R-:W-:Y:S01]  /*11e0*/  IMAD.U32 R12, RZ, RZ, UR42 ;  /* 0x0000002aff0c7e24 */ /* 0x000fe2000f8e00ff */
[----:B------:R-:W-:Y:S01]  /*11f0*/  ULDC.64 UR10, c[0x0][0x258] ;  /* 0x00009600000a7ab9 */ /* 0x000fe20000000a00 */
[----:B------:R-:W5:Y:S01]  /*1200*/  LDC.64 R24, c[0x0][0x420] ;  /* 0x00010800ff187b82 */ /* 0x000f620000000a00 */
[----:B------:R-:W-:Y:S01]  /*1210*/  UIADD3 UR13, UR43, UR13, URZ ;  /* 0x0000000d2b0d7290 */ /* 0x000fe2000fffe03f */
[----:B------:R-:W-:Y:S01]  /*1220*/  IMAD.U32 R13, RZ, RZ, UR43 ;  /* 0x0000002bff0d7e24 */ /* 0x000fe2000f8e00ff */
[----:B------:R-:W-:Y:S01]  /*1230*/  UIADD3.X UR44, UR45, UR38, URZ, UP0, !UPT ;  /* 0x000000262d2c7290 */ /* 0x000fe200087fe43f */
[----:B------:R-:W-:-:S02]  /*1240*/  CS2R R152, SRZ ;  /* 0x0000000000987805 */ /* 0x000fc4000001ff00 */
[----:B-1----:R-:W-:Y:S01]  /*1250*/  SHF.R.S32.HI R30, RZ, 0x1f, R29 ;  /* 0x0000001fff1e7819 */ /* 0x002fe2000001141d */
[----:B------:R-:W-:Y:S01]  /*1260*/  UIADD3 UR28, UR36, UR28, URZ ;  /* 0x0000001c241c7290 */ /* 0x000fe2000fffe03f */
[----:B------:R-:W-:Y:S01]  /*1270*/  CS2R R150, SRZ ;  /* 0x0000000000967805 */ /* 0x000fe2000001ff00 */
[----:B------:R-:W-:Y:S01]  /*1280*/  UIADD3 UR27, UR36, UR27, URZ ;  /* 0x0000001b241b7290 */ /* 0x000fe2000fffe03f */
[----:B------:R-:W-:Y:S02]  /*1290*/  LEA.HI R2, R30, R29, RZ, 0x5 ;  /* 0x0000001d1e027211 */ /* 0x000fe400078f28ff */
[----:B------:R-:W-:Y:S02]  /*12a0*/  CS2R R148, SRZ ;  /* 0x0000000000947805 */ /* 0x000fe4000001ff00 */
[----:B------:R-:W-:Y:S02]  /*12b0*/  CS2R R142, SRZ ;  /* 0x00000000008e7805 */ /* 0x000fe4000001ff00 */
[----:B------:R-:W-:-:S02]  /*12c0*/  CS2R R140, SRZ ;  /* 0x00000000008c7805 */ /* 0x000fc4000001ff00 */
[----:B------:R-:W-:Y:S02]  /*12d0*/  LOP3.LUT R0, R2, 0xffffffe0, RZ, 0xc0, !PT ;  /* 0xffffffe002007812 */ /* 0x000fe400078ec0ff */
[----:B------:R-:W-:Y:S02]  /*12e0*/  CS2R R146, SRZ ;  /* 0x0000000000927805 */ /* 0x000fe4000001ff00 */
[----:B------:R-:W-:Y:S01]  /*12f0*/  SHF.R.S32.HI R2, RZ, 0x5, R2 ;  /* 0x00000005ff027819 */ /* 0x000fe20000011402 */
[----:B----4-:R-:W-:Y:S01]  /*1300*/  IMAD R15, R18, UR22, RZ ;  /* 0x00000016120f7c24 */ /* 0x010fe2000f8e02ff */
[----:B------:R-:W-:Y:S01]  /*1310*/  CS2R R144, SRZ ;  /* 0x0000000000907805 */ /* 0x000fe2000001ff00 */
[----:B------:R-:W-:Y:S01]  /*1320*/  IMAD.IADD R27, R29, 0x1, -R0 ;  /* 0x000000011d1b7824 */ /* 0x000fe200078e0a00 */
[----:B------:R-:W-:Y:S01]  /*1330*/  LOP3.LUT R0, R3, 0x1c0, RZ, 0xc0, !PT ;  /* 0x000001c003007812 */ /* 0x000fe200078ec0ff */
[----:B------:R-:W-:Y:S01]  /*1340*/  IMAD R15, R19, UR16, R15 ;  /* 0x00000010130f7c24 */ /* 0x000fe2000f8e020f */
[----:B------:R-:W-:Y:S01]  /*1350*/  CS2R R138, SRZ ;  /* 0x00000000008a7805 */ /* 0x000fe2000001ff00 */
[----:B------:R-:W-:Y:S01]  /*1360*/  IMAD R2, R2, UR9, R27 ;  /* 0x0000000902027c24 */ /* 0x000fe2000f8e021b */
[----:B------:R-:W-:-:S02]  /*1370*/  LOP3.LUT R3, R0, 0x38, R248, 0xf8, !PT ;  /* 0x0000003800037812 */ /* 0x000fc400078ef8f8 */
[----:B------:R-:W-:Y:S02]  /*1380*/  CS2R R136, SRZ ;  /* 0x0000000000887805 */ /* 0x000fe4000001ff00 */
[----:B------:R-:W-:Y:S02]  /*1390*/  SHF.R.U32.HI R0, RZ, 0x3, R0 ;  /* 0x00000003ff007819 */ /* 0x000fe40000011600 */
[----:B------:R-:W-:Y:S02]  /*13a0*/  CS2R R134, SRZ ;  /* 0x0000000000867805 */ /* 0x000fe4000001ff00 */
[----:B------:R-:W-:Y:S02]  /*13b0*/  IADD3 R6, P2, P1, R2, UR7, R6 ;  /* 0x0000000702067c10 */ /* 0x000fe4000f95e006 */
[----:B------:R-:W-:Y:S02]  /*13c0*/  CS2R R132, SRZ ;  /* 0x0000000000847805 */ /* 0x000fe4000001ff00 */
[----:B------:R-:W-:-:S02]  /*13d0*/  SHF.R.S32.HI R2, RZ, 0x1f, R2 ;  /* 0x0000001fff027819 */ /* 0x000fc40000011402 */
[----:B------:R-:W-:Y:S02]  /*13e0*/  CS2R R126, SRZ ;  /* 0x00000000007e7805 */ /* 0x000fe4000001ff00 */
[----:B------:R-:W-:Y:S02]  /*13f0*/  LOP3.LUT R26, R3, R0, RZ, 0x3c, !PT ;  /* 0x00000000031a7212 */ /* 0x000fe400078e3cff */
[----:B------:R-:W-:Y:S02]  /*1400*/  CS2R R124, SRZ ;  /* 0x00000000007c7805 */ /* 0x000fe4000001ff00 */
[----:B------:R-:W-:Y:S01]  /*1410*/  IADD3.X R9, R2, UR8, R9, P2, P1 ;  /* 0x0000000802097c10 */ /* 0x000fe200097e2409 */
[----:B------:R-:W-:Y:S01]  /*1420*/  ULDC.64 UR8, c[0x0][0x248] ;  /* 0x0000920000087ab9 */ /* 0x000fe20000000a00 */
[----:B------:R-:W-:Y:S01]  /*1430*/  IADD3 R0, P1, R247, UR36, RZ ;  /* 0x00000024f7007c10 */ /* 0x000fe2000ff3e0ff */
[----:B------:R-:W-:Y:S01]  /*1440*/  UIMAD UR6, UR4, UR8, URZ ;  /* 0x00000008040672a4 */ /* 0x000fe2000f8e023f */
[----:B------:R-:W-:Y:S01]  /*1450*/  IMAD.U32 R2, RZ, RZ, UR8 ;  /* 0x00000008ff027e24 */ /* 0x000fe2000f8e00ff */
[----:B------:R-:W-:-:S02]  /*1460*/  CS2R R130, SRZ ;  /* 0x0000000000827805 */ /* 0x000fc4000001ff00 */
[----:B------:R-:W-:Y:S01]  /*1470*/  IADD3.X R20, R28, UR37, RZ, P1, !PT ;  /* 0x000000251c147c10 */ /* 0x000fe20008ffe4ff */
[----:B------:R-:W-:Y:S01]  /*1480*/  UIMAD UR6, UR23, UR9, UR6 ;  /* 0x00000009170672a4 */ /* 0x000fe2000f8e0206 */
[----:B------:R-:W-:Y:S01]  /*1490*/  IADD3 R6, P1, R6, R4, RZ ;  /* 0x0000000406067210 */ /* 0x000fe20007f3e0ff */
[--C-:B------:R-:W-:Y:S01]  /*14a0*/  IMAD.WIDE.U32 R2, R2, UR23, R248.reuse ;  /* 0x0000001702027c25 */ /* 0x100fe2000f8e00f8 */
[----:B------:R-:W-:Y:S01]  /*14b0*/  UIMAD UR37, UR21, UR10, URZ ;  /* 0x0000000a152572a4 */ /* 0x000fe2000f8e023f */
[----:B------:R-:W-:Y:S02]  /*14c0*/  CS2R R128, SRZ ;  /* 0x0000000000807805 */ /* 0x000fe4000001ff00 */
[----:B------:R-:W-:Y:S01]  /*14d0*/  CS2R R122, SRZ ;  /* 0x00000000007a7805 */ /* 0x000fe2000001ff00 */
[-C--:B--2---:R-:W-:Y:S01]  /*14e0*/  IMAD R7, R20, R22.reuse, RZ ;  /* 0x0000001614077224 */ /* 0x084fe200078e02ff */
[----:B------:R-:W-:Y:S01]  /*14f0*/  UIMAD UR37, UR17, UR11, UR37 ;  /* 0x0000000b112572a4 */ /* 0x000fe2000f8e0225 */
[----:B------:R-:W-:Y:S01]  /*1500*/  IMAD.WIDE.U32 R4, R0, R22, R248 ;  /* 0x0000001600047225 */ /* 0x000fe200078e00f8 */
[----:B------:R-:W-:-:S02]  /*1510*/  CS2R R120, SRZ ;  /* 0x0000000000787805 */ /* 0x000fc4000001ff00 */
[----:B------:R-:W-:Y:S02]  /*1520*/  CS2R R118, SRZ ;  /* 0x0000000000767805 */ /* 0x000fe4000001ff00 */
[----:B------:R-:W-:Y:S01]  /*1530*/  CS2R R116, SRZ ;  /* 0x0000000000747805 */ /* 0x000fe2000001ff00 */
[----:B------:R-:W-:Y:S01]  /*1540*/  IMAD R8, R0, R23, R7 ;  /* 0x0000001700087224 */ /* 0x000fe200078e0207 */
[----:B------:R-:W-:Y:S01]  /*1550*/  CS2R R110, SRZ ;  /* 0x00000000006e7805 */ /* 0x000fe2000001ff00 */
[----:B------:R-:W-:Y:S01]  /*1560*/  VIADD R11, R3, UR6 ;  /* 0x00000006030b7c36 */ /* 0x000fe20008000000 */
[----:B------:R-:W-:Y:S01]  /*1570*/  ULDC.64 UR6, c[0x0][0x250] ;  /* 0x0000940000067ab9 */ /* 0x000fe20000000a00 */
[----:B------:R-:W-:Y:S01]  /*1580*/  IMAD.X R7, R9, 0x1, R10, P1 ;  /* 0x0000000109077824 */ /* 0x000fe200008e060a */
[----:B------:R-:W-:Y:S01]  /*1590*/  UIMAD UR38, UR4, UR6, URZ ;  /* 0x00000006042672a4 */ /* 0x000fe2000f8e023f */
[----:B------:R-:W-:Y:S01]  /*15a0*/  IMAD.IADD R3, R5, 0x1, R8 ;  /* 0x0000000105037824 */ /* 0x000fe200078e0208 */
[----:B------:R-:W-:Y:S01]  /*15b0*/  CS2R R108, SRZ ;  /* 0x00000000006c7805 */ /* 0x000fe2000001ff00 */
[----:B------:R-:W-:Y:S01]  /*15c0*/  IMAD.MOV.U32 R10, RZ, RZ, R2 ;  /* 0x000000ffff0a7224 */ /* 0x000fe200078e0002 */
[----:B------:R-:W-:Y:S01]  /*15d0*/  UIMAD UR38, UR23, UR7, UR38 ;  /* 0x00000007172672a4 */ /* 0x000fe2000f8e0226 */
[C---:B---3--:R-:W-:Y:S01]  /*15e0*/  IMAD R5, R16.reuse, UR22, RZ ;  /* 0x0000001610057c24 */ /* 0x048fe2000f8e02ff */
[----:B------:R-:W-:Y:S01]  /*15f0*/  CS2R R114, SRZ ;  /* 0x0000000000727805 */ /* 0x000fe2000001ff00 */
[----:B------:R-:W-:Y:S01]  /*1600*/  IMAD.MOV.U32 R2, RZ, RZ, R4 ;  /* 0x000000ffff027224 */ /* 0x000fe200078e0004 */
[----:B------:R-:W-:Y:S01]  /*1610*/  CS2R R112, SRZ ;  /* 0x0000000000707805 */ /* 0x000fe2000001ff00 */
[----:B------:R-:W-:Y:S01]  /*1620*/  IMAD R4, R17, UR16, R5 ;  /* 0x0000001011047c24 */ /* 0x000fe2000f8e0205 */
[----:B------:R-:W-:Y:S01]  /*1630*/  CS2R R106, SRZ ;  /* 0x00000000006a7805 */ /* 0x000fe2000001ff00 */
[----:B------:R-:W-:Y:S01]  /*1640*/  IMAD.WIDE.U32 R2, R16, UR16, R2 ;  /* 0x0000001010027c25 */ /* 0x000fe2000f8e0002 */
[----:B------:R-:W-:Y:S01]  /*1650*/  CS2R R104, SRZ ;  /* 0x0000000000687805 */ /* 0x000fe2000001ff00 */
[----:B------:R-:W1:Y:S01]  /*1660*/  LDC.64 R16, c[0x0][0x230] ;  /* 0x00008c00ff107b82 */ /* 0x000e620000000a00 */
[----:B------:R-:W-:Y:S01]  /*1670*/  CS2R R102, SRZ ;  /* 0x0000000000667805 */ /* 0x000fe2000001ff00 */
[----:B------:R-:W-:Y:S01]  /*1680*/  IMAD.WIDE.U32 R12, R12, UR39, R6 ;  /* 0x000000270c0c7c25 */ /* 0x000fe2000f8e0006 */
[----:B------:R-:W-:Y:S01]  /*1690*/  UIMAD UR39, UR13, UR39, URZ ;  /* 0x000000270d2772a4 */ /* 0x000fe2000f8e023f */
[----:B------:R-:W-:-:S02]  /*16a0*/  CS2R R100, SRZ ;  /* 0x0000000000647805 */ /* 0x000fc4000001ff00 */
[----:B------:R-:W-:Y:S01]  /*16b0*/  CS2R R94, SRZ ;  /* 0x00000000005e7805 */ /* 0x000fe2000001ff00 */
[----:B------:R-:W-:Y:S01]  /*16c0*/  IMAD.U32 R5, RZ, RZ, UR10 ;  /* 0x0000000aff057e24 */ /* 0x000fe2000f8e00ff */
[----:B------:R-:W-:Y:S01]  /*16d0*/  UIMAD UR42, UR44, UR42, UR39 ;  /* 0x0000002a2c2a72a4 */ /* 0x000fe2000f8e0227 */
[----:B------:R-:W-:Y:S01]  /*16e0*/  IMAD.IADD R3, R3, 0x1, R4 ;  /* 0x0000000103037824 */ /* 0x000fe200078e0204 */
[----:B------:R-:W-:Y:S01]  /*16f0*/  ULDC.64 UR10, c[0x0][0x400] ;  /* 0x00010000000a7ab9 */ /* 0x000fe20000000a00 */
[----:B------:R-:W-:Y:S01]  /*1700*/  IMAD.WIDE.U32 R6, R18, UR16, R248 ;  /* 0x0000001012067c25 */ /* 0x000fe2000f8e00f8 */
[----:B------:R-:W-:Y:S01]  /*1710*/  LEA R220, P1, R12, UR10, 0x2 ;  /* 0x0000000a0cdc7c11 */ /* 0x000fe2000f8210ff */
[----:B------:R-:W-:Y:S01]  /*1720*/  ULDC.64 UR12, c[0x0][0x210] ;  /* 0x00008400000c7ab9 */ /* 0x000fe20000000a00 */
[----:B------:R-:W2:Y:S01]  /*1730*/  LDC.64 R18, c[0x0][0x238] ;  /* 0x00008e00ff127b82 */ /* 0x000ea20000000a00 */
[----:B------:R-:W-:Y:S01]  /*1740*/  IMAD.WIDE.U32 R4, R5, UR17, R2 ;  /* 0x0000001105047c25 */ /* 0x000fe2000f8e0002 */
[----:B------:R-:W-:-:S02]  /*1750*/  CS2R R92, SRZ ;  /* 0x00000000005c7805 */ /* 0x000fc4000001ff00 */
[----:B------:R-:W-:Y:S02]  /*1760*/  CS2R R98, SRZ ;  /* 0x0000000000627805 */ /* 0x000fe4000001ff00 */
[----:B------:R-:W-:Y:S01]  /*1770*/  CS2R R96, SRZ ;  /* 0x0000000000607805 */ /* 0x000fe2000001ff00 */
[----:B------:R-:W-:Y:S01]  /*1780*/  IMAD.IADD R3, R7, 0x1, R15 ;  /* 0x0000000107037824 */ /* 0x000fe200078e020f */
[----:B------:R-:W-:Y:S01]  /*1790*/  LEA R232, P2, R4, UR12, 0x1 ;  /* 0x0000000c04e87c11 */ /* 0x000fe2000f8408ff */
[-C--:B-----5:R-:W-:Y:S01]  /*17a0*/  IMAD R7, R20, R24.reuse, RZ ;  /* 0x0000001814077224 */ /* 0x0a0fe200078e02ff */
[----:B------:R-:W-:Y:S01]  /*17b0*/  CS2R R90, SRZ ;  /* 0x00000000005a7805 */ /* 0x000fe2000001ff00 */
[----:B------:R-:W-:Y:S01]  /*17c0*/  IMAD.MOV.U32 R2, RZ, RZ, R6 ;  /* 0x000000ffff027224 */ /* 0x000fe200078e0006 */
[----:B------:R-:W-:Y:S01]  /*17d0*/  CS2R R88, SRZ ;  /* 0x0000000000587805 */ /* 0x000fe2000001ff00 */
[C---:B------:R-:W-:Y:S01]  /*17e0*/  IMAD R6, R0.reuse, R25, R7 ;  /* 0x0000001900067224 */ /* 0x040fe200078e0207 */
[----:B------:R-:W-:Y:S01]  /*17f0*/  CS2R R86, SRZ ;  /* 0x0000000000567805 */ /* 0x000fe2000001ff00 */
[----:B------:R-:W-:Y:S01]  /*1800*/  IMAD.WIDE.U32 R2, R0, R24, R2 ;  /* 0x0000001800027225 */ /* 0x000fe200078e0002 */
[----:B------:R-:W-:-:S02]  /*1810*/  CS2R R84, SRZ ;  /* 0x0000000000547805 */ /* 0x000fc4000001ff00 */
[----:B------:R-:W-:Y:S02]  /*1820*/  CS2R R78, SRZ ;  /* 0x00000000004e7805 */ /* 0x000fe4000001ff00 */
[----:B------:R-:W-:Y:S01]  /*1830*/  CS2R R76, SRZ ;  /* 0x00000000004c7805 */ /* 0x000fe2000001ff00 */
[----:B------:R-:W-:Y:S01]  /*1840*/  VIADD R0, R5, UR37 ;  /* 0x0000002505007c36 */ /* 0x000fe20008000000 */
[----:B------:R-:W-:Y:S01]  /*1850*/  CS2R R82, SRZ ;  /* 0x0000000000527805 */ /* 0x000fe2000001ff00 */
[----:B------:R-:W-:Y:S01]  /*1860*/  VIADD R5, R13, UR42 ;  /* 0x0000002a0d057c36 */ /* 0x000fe20008000000 */
[----:B------:R-:W-:Y:S01]  /*1870*/  CS2R R80, SRZ ;  /* 0x0000000000507805 */ /* 0x000fe2000001ff00 */
[----:B------:R-:W-:Y:S01]  /*1880*/  IMAD.U32 R8, RZ, RZ, UR6 ;  /* 0x00000006ff087e24 */ /* 0x000fe2000f8e00ff */
[----:B------:R-:W-:Y:S01]  /*1890*/  LEA.HI.X R233, R4, UR13, R0, 0x1, P2 ;  /* 0x0000000d04e97c11 */ /* 0x000fe200090f0c00 */
[----:B------:R-:W-:Y:S01]  /*18a0*/  IMAD.IADD R3, R3, 0x1, R6 ;  /* 0x0000000103037824 */ /* 0x000fe200078e0206 */
[----:B------:R-:W-:Y:S01]  /*18b0*/  LEA.HI.X R221, R12, UR11, R5, 0x2, P1 ;  /* 0x0000000b0cdd7c11 */ /* 0x000fe200088f1405 */
[----:B------:R-:W-:Y:S01]  /*18c0*/  ULDC.64 UR10, c[0x0][0x428] ;  /* 0x00010a00000a7ab9 */ /* 0x000fe20000000a00 */
[----:B------:R-:W-:Y:S01]  /*18d0*/  IMAD.WIDE.U32 R8, R8, UR23, R248 ;  /* 0x0000001708087c25 */ /* 0x000fe2000f8e00f8 */
[----:B------:R-:W-:Y:S01]  /*18e0*/  UIMAD UR12, UR21, UR10, URZ ;  /* 0x0000000a150c72a4 */ /* 0x000fe2000f8e023f */
[----:B------:R-:W-:-:S02]  /*18f0*/  LEA R12, P1, R22, R232, 0x6 ;  /* 0x000000e8160c7211 */ /* 0x000fc400078230ff */
[----:B------:R-:W-:Y:S01]  /*1900*/  CS2R R74, SRZ ;  /* 0x00000000004a7805 */ /* 0x000fe2000001ff00 */
[----:B------:R-:W-:Y:S01]  /*1910*/  IMAD.U32 R0, RZ, RZ, UR10 ;  /* 0x0000000aff007e24 */ /* 0x000fe2000f8e00ff */
[----:B------:R-:W-:Y:S01]  /*1920*/  UIMAD UR11, UR17, UR11, UR12 ;  /* 0x0000000b110b72a4 */ /* 0x000fe2000f8e020c */
[----:B------:R-:W-:Y:S01]  /*1930*/  IMAD.MOV.U32 R6, RZ, RZ, R8 ;  /* 0x000000ffff067224 */ /* 0x000fe200078e0008 */
[----:B------:R-:W-:Y:S01]  /*1940*/  LEA.HI.X R13, R22, R233, R23, 0x6, P1 ;  /* 0x000000e9160d7211 */ /* 0x000fe200008f3417 */
[----:B------:R-:W-:Y:S01]  /*1950*/  IMAD.WIDE.U32 R2, R0, UR17, R2 ;  /* 0x0000001100027c25 */ /* 0x000fe2000f8e0002 */
[----:B------:R-:W-:Y:S01]  /*1960*/  ULDC.64 UR12, c[0x0][0x3e0] ;  /* 0x0000f800000c7ab9 */ /* 0x000fe20000000a00 */
[----:B------:R-:W-:Y:S02]  /*1970*/  CS2R R72, SRZ ;  /* 0x0000000000487805 */ /* 0x000fe4000001ff00 */
[----:B------:R-:W-:Y:S01]  /*1980*/  CS2R R70, SRZ ;  /* 0x0000000000467805 */ /* 0x000fe2000001ff00 */
[----:B-1----:R-:W-:Y:S01]  /*1990*/  IMAD R4, R16, UR22, RZ ;  /* 0x0000001610047c24 */ /* 0x002fe2000f8e02ff */
[----:B------:R-:W-:Y:S01]  /*19a0*/  LEA R230, P1, R2, UR12, 0x1 ;  /* 0x0000000c02e67c11 */ /* 0x000fe2000f8208ff */
[----:B------:R-:W-:Y:S01]  /*19b0*/  VIADD R8, R3, UR11 ;  /* 0x0000000b03087c36 */ /* 0x000fe20008000000 */
[----:B------:R-:W-:Y:S01]  /*19c0*/  UIADD3 UR12, UR29, -0x1, URZ ;  /* 0xffffffff1d0c7890 */ /* 0x000fe2000fffe03f */
[----:B------:R-:W-:Y:S01]  /*19d0*/  IMAD R0, R17, UR16, R4 ;  /* 0x0000001011007c24 */ /* 0x000fe2000f8e0204 */
[----:B------:R-:W-:Y:S01]  /*19e0*/  ULDC.64 UR10, c[0x0][0x260] ;  /* 0x00009800000a7ab9 */ /* 0x000fe20000000a00 */
[----:B------:R-:W-:Y:S01]  /*19f0*/  IMAD.WIDE.U32 R4, R16, UR16, R10 ;  /* 0x0000001010047c25 */ /* 0x000fe2000f8e000a */
[----:B------:R-:W-:Y:S01]  /*1a00*/  LEA.HI.X R231, R2, UR13, R8, 0x1, P1 ;  /* 0x0000000d02e77c11 */ /* 0x000fe200088f0c08 */
[----:B------:R-:W-:Y:S01]  /*1a10*/  ULEA.HI UR13, UR12, UR12, URZ, 0x1 ;  /* 0x0000000c0c0d7291 */ /* 0x000fe2000f8f083f */
[----:B------:R-:W-:Y:S01]  /*1a20*/  LEA R8, P1, R24, R230, 0x6 ;  /* 0x000000e618087211 */ /* 0x000fe200078230ff */
[----:B------:R-:W-:Y:S01]  /*1a30*/  IMAD.IADD R3, R5, 0x1, R0 ;  /* 0x0000000105037824 */ /* 0x000fe200078e0200 */
[----:B------:R-:W-:Y:S01]  /*1a40*/  CS2R R68, SRZ ;  /* 0x0000000000447805 */ /* 0x000fe2000001ff00 */
[----:B------:R-:W-:Y:S01]  /*1a50*/  IMAD R0, R21, UR10, RZ ;  /* 0x0000000a15007c24 */ /* 0x000fe2000f8e02ff */
[----:B------:R-:W-:Y:S01]  /*1a60*/  ULOP3.LUT UR13, UR13, 0xfffffffe, URZ, 0xc0, !UPT ;  /* 0xfffffffe0d0d7892 */ /* 0x000fe2000f8ec03f */
[----:B------:R-:W-:Y:S01]  /*1a70*/  IMAD.MOV.U32 R2, RZ, RZ, R4 ;  /* 0x000000ffff027224 */ /* 0x000fe200078e0004 */
[----:B------:R-:W-:Y:S01]  /*1a80*/  CS2R R62, SRZ ;  /* 0x00000000003e7805 */ /* 0x000fe2000001ff00 */
[----:B------:R-:W-:Y:S01]  /*1a90*/  VIADD R7, R9, UR38 ;  /* 0x0000002609077c36 */ /* 0x000fe20008000000 */
[----:B------:R-:W-:Y:S01]  /*1aa0*/  UIADD3 UR13, UR12, -UR13, URZ ;  /* 0x8000000d0c0d7290 */ /* 0x000fe2000fffe03f */
[----:B--2---:R-:W-:Y:S01]  /*1ab0*/  IMAD R5, R18, UR22, RZ ;  /* 0x0000001612057c24 */ /* 0x004fe2000f8e02ff */
[----:B------:R-:W-:Y:S01]  /*1ac0*/  LEA.HI.X R9, R24, R231, R25, 0x6, P1 ;  /* 0x000000e718097211 */ /* 0x000fe200008f3419 */
        /* <DEDUP_REMOVED lines=9> */
[----:B------:R-:W-:-:S02]  /*1b60*/  CS2R R66, SRZ ;  /* 0x0000000000427805 */ /* 0x000fc4000001ff00 */
[----:B------:R-:W-:Y:S02]  /*1b70*/  CS2R R64, SRZ ;  /* 0x0000000000407805 */ /* 0x000fe4000001ff00 */
[----:B------:R-:W-:Y:S01]  /*1b80*/  CS2R R58, SRZ ;  /* 0x00000000003a7805 */ /* 0x000fe2000001ff00 */
[----:B------:R-:W-:Y:S01]  /*1b90*/  IMAD.IADD R5, R3, 0x1, R0 ;  /* 0x0000000103057824 */ /* 0x000fe200078e0200 */
[----:B------:R-:W-:Y:S01]  /*1ba0*/  CS2R R56, SRZ ;  /* 0x0000000000387805 */ /* 0x000fe2000001ff00 */
[----:B------:R-:W-:Y:S01]  /*1bb0*/  IMAD R0, R246, 0x200, R26 ;  /* 0x00000200f6007824 */ /* 0x000fe200078e021a */
[----:B------:R-:W-:Y:S01]  /*1bc0*/  CS2R R54, SRZ ;  /* 0x0000000000367805 */ /* 0x000fe2000001ff00 */
[----:B------:R-:W-:Y:S01]  /*1bd0*/  IMAD.IADD R3, R7, 0x1, R4 ;  /* 0x0000000107037824 */ /* 0x000fe200078e0204 */
[----:B------:R-:W-:Y:S01]  /*1be0*/  CS2R R52, SRZ ;  /* 0x0000000000347805 */ /* 0x000fe2000001ff00 */
[----:B------:R-:W-:Y:S01]  /*1bf0*/  IMAD.MOV.U32 R4, RZ, RZ, R2 ;  /* 0x000000ffff047224 */ /* 0x000fe200078e0002 */
[----:B------:R-:W-:Y:S01]  /*1c00*/  CS2R R46, SRZ ;  /* 0x00000000002e7805 */ /* 0x000fe2000001ff00 */
[----:B------:R-:W-:Y:S01]  /*1c10*/  IMAD.MOV.U32 R2, RZ, RZ, R6 ;  /* 0x000000ffff027224 */ /* 0x000fe200078e0006 */
[----:B------:R-:W-:Y:S01]  /*1c20*/  CS2R R44, SRZ ;  /* 0x00000000002c7805 */ /* 0x000fe2000001ff00 */
[----:B------:R-:W-:Y:S01]  /*1c30*/  VIADD R16, R0, 0x2000 ;  /* 0x0000200000107836 */ /* 0x000fe20000000000 */
[----:B------:R-:W-:Y:S01]  /*1c40*/  CS2R R50, SRZ ;  /* 0x0000000000327805 */ /* 0x000fe2000001ff00 */
[----:B------:R-:W-:Y:S01]  /*1c50*/  IMAD R6, R21, UR10, RZ ;  /* 0x0000000a15067c24 */ /* 0x000fe2000f8e02ff */
[----:B------:R-:W-:Y:S01]  /*1c60*/  CS2R R48, SRZ ;  /* 0x0000000000307805 */ /* 0x000fe2000001ff00 */
[----:B------:R-:W-:Y:S01]  /*1c70*/  IMAD R7, R28, UR8, RZ ;  /* 0x000000081c077c24 */ /* 0x000fe2000f8e02ff */
[----:B------:R-:W-:Y:S01]  /*1c80*/  SEL R16, R16, R0, !P2 ;  /* 0x0000000010107207 */ /* 0x000fe20005000000 */
[----:B------:R-:W-:Y:S01]  /*1c90*/  IMAD.WIDE.U32 R10, R14, UR10, R2 ;  /* 0x0000000a0e0a7c25 */ /* 0x000fe2000f8e0002 */
[----:B------:R-:W-:Y:S01]  /*1ca0*/  LEA R0, R0, UR5, 0x1 ;  /* 0x0000000500007c11 */ /* 0x000fe2000f8e08ff */
[----:B------:R-:W-:Y:S01]  /*1cb0*/  @P0 BAR.SYNC.DEFER_BLOCKING 0x0 ;  /* 0x0000000000000b1d */ /* 0x000fe20000010000 */
[----:B------:R-:W-:Y:S01]  /*1cc0*/  LEA R16, R16, UR5, 0x1 ;  /* 0x0000000510107c11 */ /* 0x000fe2000f8e08ff */
[----:B------:R-:W-:Y:S01]  /*1cd0*/  IMAD R15, R14, UR11, R6 ;  /* 0x0000000b0e0f7c24 */ /* 0x000fe2000f8e0206 */
[----:B------:R-:W-:Y:S01]  /*1ce0*/  CS2R R42, SRZ ;  /* 0x00000000002a7805 */ /* 0x000fe2000001ff00 */
[C---:B------:R-:W-:Y:S01]  /*1cf0*/  IMAD R3, R247.reuse, UR9, R7 ;  /* 0x00000009f7037c24 */ /* 0x040fe2000f8e0207 */
[----:B------:R-:W-:Y:S01]  /*1d00*/  CS2R R40, SRZ ;  /* 0x0000000000287805 */ /* 0x000fe2000001ff00 */
[----:B------:R-:W-:Y:S01]  /*1d10*/  IMAD.WIDE.U32 R6, R247, UR8, R4 ;  /* 0x00000008f7067c25 */ /* 0x000fe2000f8e0004 */
[----:B------:R-:W-:Y:S01]  /*1d20*/  ULDC.64 UR10, c[0x0][0x218] ;  /* 0x00008600000a7ab9 */ /* 0x000fe20000000a00 */
[----:B------:R-:W-:-:S02]  /*1d30*/  CS2R R38, SRZ ;  /* 0x0000000000267805 */ /* 0x000fc4000001ff00 */
[----:B------:R-:W-:Y:S01]  /*1d40*/  CS2R R36, SRZ ;  /* 0x0000000000247805 */ /* 0x000fe2000001ff00 */
[----:B------:R-:W-:Y:S01]  /*1d50*/  IMAD.IADD R3, R7, 0x1, R3 ;  /* 0x0000000107037824 */ /* 0x000fe200078e0203 */
[C---:B------:R-:W-:Y:S01]  /*1d60*/  LEA R2, P0, R6.reuse, UR10, 0x1 ;  /* 0x0000000a06027c11 */ /* 0x040fe2000f8008ff */
[----:B------:R-:W-:Y:S01]  /*1d70*/  USHF.L.U32 UR10, UR8, 0x6, URZ ;  /* 0x00000006080a7899 */ /* 0x000fe2000800063f */
[----:B------:R-:W-:Y:S02]  /*1d80*/  IMAD.IADD R5, R11, 0x1, R15 ;  /* 0x000000010b057824 */ /* 0x000fe400078e020f */
[----:B------:R-:W-:Y:S01]  /*1d90*/  IMAD.MOV.U32 R4, RZ, RZ, R10 ;  /* 0x000000ffff047224 */ /* 0x000fe200078e000a */
[----:B------:R-:W-:Y:S01]  /*1da0*/  LEA.HI.X R3, R6, UR11, R3, 0x1, P0 ;  /* 0x0000000b06037c11 */ /* 0x000fe200080f0c03 */
[----:B------:R-:W-:Y:S01]  /*1db0*/  IMAD R7, R28, UR6, RZ ;  /* 0x000000061c077c24 */ /* 0x000fe2000f8e02ff */
[----:B------:R-:W-:Y:S01]  /*1dc0*/  USHF.L.U64.HI UR11, UR8, 0x6, UR9 ;  /* 0x00000006080b7899 */ /* 0x000fe20008010209 */
[C---:B------:R-:W-:Y:S01]  /*1dd0*/  IMAD.WIDE.U32 R10, R247.reuse, UR6, R4 ;  /* 0x00000006f70a7c25 */ /* 0x040fe2000f8e0004 */
[----:B------:R-:W-:Y:S01]  /*1de0*/  IADD3 R4, P0, R2, UR10, RZ ;  /* 0x0000000a02047c10 */ /* 0x000fe2000ff1e0ff */
[----:B------:R-:W-:Y:S01]  /*1df0*/  ULDC.64 UR8, c[0x0][0x220] ;  /* 0x0000880000087ab9 */ /* 0x000fe20000000a00 */
[----:B------:R-:W-:Y:S01]  /*1e00*/  USHF.L.U64.HI UR6, UR6, 0x6, UR7 ;  /* 0x0000000606067899 */ /* 0x000fe20008010207 */
[----:B------:R-:W-:Y:S01]  /*1e10*/  IMAD R6, R247, UR7, R7 ;  /* 0x00000007f7067c24 */ /* 0x000fe2000f8e0207 */
[----:B------:R-:W-:Y:S01]  /*1e20*/  @!PT LDS RZ, [RZ] ;  /* 0x00000000fffff984 */ /* 0x000fe20000000800 */
[----:B------:R-:W-:Y:S01]  /*1e30*/  @!PT LDS RZ, [RZ] ;  /* 0x00000000fffff984 */ /* 0x000fe20000000800 */
[----:B------:R-:W-:Y:S01]  /*1e40*/  @!PT LDS RZ, [RZ] ;  /* 0x00000000fffff984 */ /* 0x000fe20000000800 */
[----:B------:R-:W-:Y:S01]  /*1e50*/  LDGSTS.E.BYPASS.LTC128B.128 [R0+0x8000], desc[UR34][R230.64] ;  /* 0x08000000e6007fae */ /* 0x000fe2000b901d62 */
[----:B------:R-:W-:Y:S01]  /*1e60*/  IADD3.X R5, R3, UR11, RZ, P0, !PT ;  /* 0x0000000b03057c10 */ /* 0x000fe200087fe4ff */
[----:B------:R-:W-:Y:S01]  /*1e70*/  ULDC UR7, c[0x0][0x398] ;  /* 0x0000e60000077ab9 */ /* 0x000fe20000000800 */
[----:B------:R-:W-:Y:S01]  /*1e80*/  IMAD.IADD R7, R11, 0x1, R6 ;  /* 0x000000010b077824 */ /* 0x000fe200078e0206 */
[----:B------:R-:W-:Y:S01]  /*1e90*/  LDGSTS.E.BYPASS.LTC128B.128 [R0+0xa000], desc[UR34][R230.64+0x80] ;  /* 0x0a000080e6007fae */ /* 0x000fe2000b901d62 */
[----:B------:R-:W-:-:S03]  /*1ea0*/  LEA R6, P0, R10, UR8, 0x1 ;  /* 0x000000080a067c11 */ /* 0x000fc6000f8008ff */
[----:B------:R-:W-:Y:S01]  /*1eb0*/  LDGSTS.E.BYPASS.LTC128B.128 [R0+0x9000], desc[UR34][R8.64] ;  /* 0x0900000008007fae */ /* 0x000fe2000b901d62 */
[----:B------:R-:W-:Y:S01]  /*1ec0*/  LEA.HI.X R7, R10, UR9, R7, 0x1, P0 ;  /* 0x000000090a077c11 */ /* 0x000fe200080f0c07 */
[----:B------:R-:W-:Y:S02]  /*1ed0*/  ULDC.64 UR8, c[0x0][0x478] ;  /* 0x00011e0000087ab9 */ /* 0x000fe40000000a00 */
[----:B------:R-:W-:Y:S04]  /*1ee0*/  LDGSTS.E.BYPASS.LTC128B.128 [R0+0xb000], desc[UR34][R8.64+0x80] ;  /* 0x0b00008008007fae */ /* 0x000fe8000b901d62 */
[----:B------:R-:W-:Y:S04]  /*1ef0*/  LDGSTS.E.BYPASS.LTC128B.128 [R16], desc[UR34][R232.64] ;  /* 0x00000000e8107fae */ /* 0x000fe8000b901d62 */
[----:B------:R-:W-:Y:S04]  /*1f00*/  LDGSTS.E.BYPASS.LTC128B.128 [R16+0x2000], desc[UR34][R232.64+0x80] ;  /* 0x02000080e8107fae */ /* 0x000fe8000b901d62 */
[----:B------:R-:W-:Y:S04]  /*1f10*/  LDGSTS.E.BYPASS.LTC128B.128 [R16+0x1000], desc[UR34][R12.64] ;  /* 0x010000000c107fae */ /* 0x000fe8000b901d62 */
[----:B------:R-:W-:Y:S04]  /*1f20*/  LDGSTS.E.BYPASS.LTC128B.128 [R16+0x3000], desc[UR34][R12.64+0x80] ;  /* 0x030000800c107fae */ /* 0x000fe8000b901d62 */
[----:B------:R-:W-:Y:S04]  /*1f30*/  LDGSTS.E.BYPASS.LTC128B.128 [R0+0xc000], desc[UR34][R2.64] ;  /* 0x0c00000002007fae */ /* 0x000fe8000b901d62 */
[----:B------:R1:W-:Y:S04]  /*1f40*/  LDGSTS.E.BYPASS.LTC128B.128 [R0+0x10000], desc[UR34][R2.64+0x80] ;  /* 0x1000008002007fae */ /* 0x0003e8000b901d62 */
[----:B------:R-:W-:Y:S04]  /*1f50*/  LDGSTS.E.BYPASS.LTC128B.128 [R0+0xd000], desc[UR34][R4.64] ;  /* 0x0d00000004007fae */ /* 0x000fe8000b901d62 */
[----:B------:R2:W-:Y:S01]  /*1f60*/  LDGSTS.E.BYPASS.LTC128B.128 [R0+0x11000], desc[UR34][R4.64+0x80] ;  /* 0x1100008004007fae */ /* 0x0005e2000b901d62 */
[----:B-1----:R-:W-:-:S04]  /*1f70*/  IADD3 R2, P1, R4, UR10, RZ ;  /* 0x0000000a04027c10 */ /* 0x002fc8000ff3e0ff */
[----:B------:R-:W-:Y:S02]  /*1f80*/  IADD3.X R3, R5, UR11, RZ, P1, !PT ;  /* 0x0000000b05037c10 */ /* 0x000fe40008ffe4ff */
[----:B------:R-:W-:Y:S02]  /*1f90*/  IADD3 R8, P1, R2, UR10, RZ ;  /* 0x0000000a02087c10 */ /* 0x000fe4000ff3e0ff */
[----:B--2---:R-:W-:Y:S01]  /*1fa0*/  IADD3 R4, P0, R6, UR13, RZ ;  /* 0x0000000d06047c10 */ /* 0x004fe2000ff1e0ff */
        /* <DEDUP_REMOVED lines=10> */
[----:B------:R3:W-:Y:S04]  /*2050*/  LDGSTS.E.BYPASS.LTC128B.128 [R0+0x15000], desc[UR34][R4.64] ;  /* 0x1500000004007fae */ /* 0x0007e8000b901d62 */
[----:B------:R3:W-:Y:S01]  /*2060*/  LDGSTS.E.BYPASS.LTC128B.128 [R0+0x19000], desc[UR34][R4.64+0x80] ;  /* 0x1900008004007fae */ /* 0x0007e2000b901d62 */
[----:B-1----:R-:W-:-:S04]  /*2070*/  IADD3 R2, P0, R4, UR13, RZ ;  /* 0x0000000d04027c10 */ /* 0x002fc8000ff1e0ff */
[----:B------:R-:W-:-:S05]  /*2080*/  IADD3.X R3, R5, UR6, RZ, P0, !PT ;  /* 0x0000000605037c10 */ /* 0x000fca00087fe4ff */
[----:B------:R3:W-:Y:S04]  /*2090*/  LDGSTS.E.BYPASS.LTC128B.128 [R0+0x16000], desc[UR34][R2.64] ;  /* 0x1600000002007fae */ /* 0x0007e8000b901d62 */
[----:B------:R3:W-:Y:S01]  /*20a0*/  LDGSTS.E.BYPASS.LTC128B.128 [R0+0x1a000], desc[UR34][R2.64+0x80] ;  /* 0x1a00008002007fae */ /* 0x0007e2000b901d62 */
[----:B--2---:R-:W-:-:S04]  /*20b0*/  IADD3 R6, P0, R2, UR13, RZ ;  /* 0x0000000d02067c10 */ /* 0x004fc8000ff1e0ff */
[----:B------:R-:W-:Y:S01]  /*20c0*/  IADD3.X R7, R3, UR6, RZ, P0, !PT ;  /* 0x0000000603077c10 */ /* 0x000fe200087fe4ff */
[----:B------:R-:W-:-:S04]  /*20d0*/  UIADD3 UR6, -UR33, UR26, UR32 ;  /* 0x0000001a21067290 */ /* 0x000fc8000fffe120 */
[----:B------:R-:W-:Y:S01]  /*20e0*/  UIADD3 UR7, UR6, -UR7, URZ ;  /* 0x8000000706077290 */ /* 0x000fe2000fffe03f */
[----:B------:R3:W-:Y:S03]  /*20f0*/  LDGSTS.E.BYPASS.LTC128B.128 [R0+0x17000], desc[UR34][R6.64] ;  /* 0x1700000006007fae */ /* 0x0007e6000b901d62 */
[----:B------:R-:W-:Y:S01]  /*2100*/  USHF.R.S32.HI UR6, URZ, 0x1f, UR7 ;  /* 0x0000001f3f067899 */ /* 0x000fe20008011407 */
[----:B------:R3:W-:Y:S03]  /*2110*/  LDGSTS.E.BYPASS.LTC128B.128 [R0+0x1b000], desc[UR34][R6.64+0x80] ;  /* 0x1b00008006007fae */ /* 0x0007e6000b901d62 */
[----:B------:R-:W-:Y:S01]  /*2120*/  ULEA.HI UR6, UR6, UR7, URZ, 0x6 ;  /* 0x0000000706067291 */ /* 0x000fe2000f8f303f */
[----:B------:R-:W0:Y:S03]  /*2130*/  LDGDEPBAR ;  /* 0x00000000000079af */ /* 0x000e260000000000 */
[----:B------:R-:W-:-:S04]  /*2140*/  USHF.R.S32.HI UR6, URZ, 0x6, UR6 ;  /* 0x000000063f067899 */ /* 0x000fc80008011406 */
[----:B------:R-:W-:-:S04]  /*2150*/  UISETP.LT.AND UP0, UPT, URZ, UR6, UPT ;  /* 0x000000063f00728c */ /* 0x000fc8000bf01270 */
[----:B------:R-:W-:-:S04]  /*2160*/  USEL UR6, URZ, UR6, !UP0 ;  /* 0x000000063f067287 */ /* 0x000fc8000c000000 */
[----:B------:R-:W-:Y:S02]  /*2170*/  UISETP.GT.AND UP0, UPT, UR29, UR6, UPT ;  /* 0x000000061d00728c */ /* 0x000fe4000bf04270 */
[----:B------:R-:W-:-:S04]  /*2180*/  UIMAD.WIDE UR28, UR27, 0x4, UR8 ;  /* 0x000000041b1c78a5 */ /* 0x000fc8000f8e0208 */
[----:B------:R-:W-:-:S13]  /*2190*/  PLOP3.LUT P0, PT, PT, PT, UP0, 0x80, 0x0 ;  /* 0x000000000000781c */ /* 0x000fda0003f0f008 */
[----:B---3--:R-:W-:Y:S05]  /*21a0*/  @!P0 BRA `(.L_x_790) ;  /* 0x0000004c00fc8947 */ /* 0x008fea0003800000 */
[----:B------:R-:W1:Y:S01]  /*21b0*/  LDC.64 R6, c[0x0][0x3b8] ;  /* 0x0000ee00ff067b82 */ /* 0x000e620000000a00 */
[----:B------:R-:W-:Y:S01]  /*21c0*/  LEA.HI R0, R30, R29, RZ, 0x4 ;  /* 0x0000001d1e007211 */ /* 0x000fe200078f20ff */
[----:B------:R-:W-:Y:S01]  /*21d0*/  IMAD.MOV.U32 R2, RZ, RZ, 0x4 ;  /* 0x00000004ff027424 */ /* 0x000fe200078e00ff */
[----:B------:R-:W-:Y:S01]  /*21e0*/  UIMAD UR8, UR16, UR25, UR17 ;  /* 0x00000019100872a4 */ /* 0x000fe2000f8e0211 */
[----:B------:R-:W-:Y:S01]  /*21f0*/  SHF.R.S32.HI R243, RZ, 0x1f, R27 ;  /* 0x0000001ffff37819 */ /* 0x000fe2000001141b */
[----:B------:R-:W-:Y:S01]  /*2200*/  IMAD.MOV.U32 R237, RZ, RZ, R16 ;  /* 0x000000ffffed7224 */ /* 0x000fe200078e0010 */
[----:B------:R-:W-:Y:S02]  /*2210*/  ULDC UR10, c[0x0][0x270] ;  /* 0x00009c00000a7ab9 */ /* 0x000fe40000000800 */
[----:B------:R-:W2:Y:S01]  /*2220*/  LDC R251, c[0x0][0x2dc] ;  /* 0x0000b700fffb7b82 */ /* 0x000ea20000000800 */
[----:B-1----:R-:W3:Y:S04]  /*2230*/  LDG.E.64 R4, desc[UR34][R6.64+0x8] ;  /* 0x0000082206047981 */ /* 0x002ee8000c1e1b00 */
[----:B------:R-:W4:Y:S01]  /*2240*/  LDG.E.64 R6, desc[UR34][R6.64] ;  /* 0x0000002206067981 */ /* 0x000f22000c1e1b00 */
[----:B------:R-:W-:Y:S01]  /*2250*/  LOP3.LUT R0, R0, 0xfffffff0, RZ, 0xc0, !PT ;  /* 0xfffffff000007812 */ /* 0x000fe200078ec0ff */
[----:B------:R-:W-:-:S04]  /*2260*/  IMAD.WIDE R2, R238, R2, UR46 ;  /* 0x0000002eee027e25 */ /* 0x000fc8000f8e0202 */
[----:B------:R-:W-:Y:S01]  /*2270*/  IMAD.IADD R0, R29, 0x1, -R0 ;  /* 0x000000011d007824 */ /* 0x000fe200078e0a00 */
[----:B------:R-:W5:Y:S04]  /*2280*/  LDG.E R242, desc[UR34][R2.64] ;  /* 0x0000002202f27981 */ /* 0x000f68000c1e1900 */
[----:B------:R-:W5:Y:S04]  /*2290*/  LDG.E R241, desc[UR34][R2.64+0x20] ;  /* 0x0000202202f17981 */ /* 0x000f68000c1e1900 */
[----:B------:R-:W5:Y:S04]  /*22a0*/  LDG.E R240, desc[UR34][R2.64+0x80] ;  /* 0x0000802202f07981 */ /* 0x000f68000c1e1900 */
[----:B------:R1:W5:Y:S01]  /*22b0*/  LDG.E R239, desc[UR34][R2.64+0xa0] ;  /* 0x0000a02202ef7981 */ /* 0x000362000c1e1900 */
[----:B------:R-:W-:Y:S01]  /*22c0*/  USHF.L.U32 UR8, UR8, 0x5, URZ ;  /* 0x0000000508087899 */ /* 0x000fe2000800063f */
[----:B------:R-:W-:Y:S01]  /*22d0*/  IMAD.MOV.U32 R217, RZ, RZ, 0x20 ;  /* 0x00000020ffd97424 */ /* 0x000fe200078e00ff */
[----:B------:R-:W-:Y:S01]  /*22e0*/  UIADD3 UR25, UR32, UR26, URZ ;  /* 0x0000001a20197290 */ /* 0x000fe2000fffe03f */
[----:B------:R-:W-:Y:S01]  /*22f0*/  IMAD.MOV.U32 R204, RZ, RZ, 0x40 ;  /* 0x00000040ffcc7424 */ /* 0x000fe200078e00ff */
[----:B------:R-:W-:Y:S01]  /*2300*/  USHF.R.S32.HI UR7, URZ, 0x1f, UR8 ;  /* 0x0000001f3f077899 */ /* 0x000fe20008011408 */
[----:B------:R-:W-:Y:S01]  /*2310*/  IMAD.MOV.U32 R159, RZ, RZ, RZ ;  /* 0x000000ffff9f7224 */ /* 0x000fe200078e00ff */
[----:B------:R-:W-:Y:S01]  /*2320*/  UIADD3 UR25, -UR33, 0x80, UR25 ;  /* 0x0000008021197890 */ /* 0x000fe2000fffe119 */
[----:B-1----:R-:W-:Y:S01]  /*2330*/  SHF.R.S32.HI R2, RZ, 0x1f, R0 ;  /* 0x0000001fff027819 */ /* 0x002fe20000011400 */
[----:B------:R-:W-:-:S03]  /*2340*/  IMAD.SHL.U32 R3, R246, 0x20, RZ ;  /* 0x00000020f6037824 */ /* 0x000fc600078e00ff */
[----:B------:R-:W-:-:S04]  /*2350*/  LEA.HI R2, R2, R0, RZ, 0x3 ;  /* 0x0000000002027211 */ /* 0x000fc800078f18ff */
[----:B------:R-:W-:-:S05]  /*2360*/  LOP3.LUT R2, R2, 0xfffffff8, RZ, 0xc0, !PT ;  /* 0xfffffff802027812 */ /* 0x000fca00078ec0ff */
[----:B------:R-:W-:Y:S02]  /*2370*/  IMAD.IADD R0, R0, 0x1, -R2 ;  /* 0x0000000100007824 */ /* 0x000fe400078e0a02 */
[----:B------:R-:W-:-:S03]  /*2380*/  VIADD R2, R218, 0x2000 ;  /* 0x00002000da027836 */ /* 0x000fc60000000000 */
[C---:B------:R-:W-:Y:S02]  /*2390*/  LOP3.LUT P0, RZ, R0.reuse, 0x2, RZ, 0xc0, !PT ;  /* 0x0000000200ff7812 */ /* 0x040fe4000780c0ff */
[----:B------:R-:W-:Y:S01]  /*23a0*/  LOP3.LUT P1, RZ, R0, 0x4, RZ, 0xc0, !PT ;  /* 0x0000000400ff7812 */ /* 0x000fe2000782c0ff */
[----:B------:R-:W-:Y:S01]  /*23b0*/  VIADD R0, R216, 0x2000 ;  /* 0x00002000d8007836 */ /* 0x000fe20000000000 */
[----:B------:R-:W-:-:S04]  /*23c0*/  SEL R2, R2, R218, !P2 ;  /* 0x000000da02027207 */ /* 0x000fc80005000000 */
[----:B------:R-:W-:Y:S02]  /*23d0*/  SEL R0, R0, R216, !P2 ;  /* 0x000000d800007207 */ /* 0x000fe40005000000 */
[----:B---3--:R-:W-:Y:S01]  /*23e0*/  IADD3 R244, P4, P3, R4, UR8, R27 ;  /* 0x0000000804f47c10 */ /* 0x008fe2000fb9e01b */
[----:B------:R-:W-:-:S03]  /*23f0*/  UMOV UR8, UR28 ;  /* 0x0000001c00087c82 */ /* 0x000fc60008000000 */
[----:B------:R-:W-:Y:S01]  /*2400*/  IADD3.X R243, R5, UR7, R243, P4, P3 ;  /* 0x0000000705f37c10 */ /* 0x000fe2000a7e64f3 */
[----:B------:R-:W-:Y:S01]  /*2410*/  UMOV UR7, UR29 ;  /* 0x0000001d00077c82 */ /* 0x000fe20008000000 */
[----:B----4-:R-:W-:Y:S02]  /*2420*/  R2UR UR9, R7 ;  /* 0x00000000070972ca */ /* 0x010fe400000e0000 */
[----:B------:R-:W-:-:S11]  /*2430*/  R2UR UR11, R6 ;  /* 0x00000000060b72ca */ /* 0x000fd600000e0000 */
        /* <DEDUP_REMOVED lines=9> */
[----:B------:R-:W-:Y:S01]  /*24d0*/  UIADD3 UR32, UR11, 0x3c6ef372, URZ ;  /* 0x3c6ef3720b207890 */ /* 0x000fe2000fffe03f */
[----:B------:R-:W-:Y:S01]  /*24e0*/  LEA R210, R2, UR5, 0x1 ;  /* 0x0000000502d27c11 */ /* 0x000fe2000f8e08ff */
[----:B------:R-:W-:Y:S01]  /*24f0*/  IMAD.WIDE.U32 R244, R244, -0x2daee0ad, RZ ;  /* 0xd2511f53f4f47825 */ /* 0x000fe200078e00ff */
[----:B------:R-:W-:Y:S01]  /*2500*/  LEA R211, R0, UR5, 0x1 ;  /* 0x0000000500d37c11 */ /* 0x000fe2000f8e08ff */
[----:B------:R-:W-:Y:S01]  /*2510*/  UIADD3 UR29, UR9, -0x4498517b, URZ ;  /* 0xbb67ae85091d7890 */ /* 0x000fe2000fffe03f */
[----:B------:R-:W-:Y:S01]  /*2520*/  LOP3.LUT R243, R243, UR11, RZ, 0x3c, !PT ;  /* 0x0000000bf3f37c12 */ /* 0x000fe2000f8e3cff */
[----:B------:R-:W-:Y:S01]  /*2530*/  UIADD3 UR28, UR11, -0x61c88647, URZ ;  /* 0x9e3779b90b1c7890 */ /* 0x000fe2000fffe03f */
[----:B------:R-:W-:Y:S01]  /*2540*/  SEL R217, R217, 0xffffffe0, !P0 ;  /* 0xffffffe0d9d97807 */ /* 0x000fe20004000000 */
[----:B------:R-:W-:Y:S01]  /*2550*/  ULDC.U8 UR27, c[0x0][0x388] ;  /* 0x0000e200001b7ab9 */ /* 0x000fe20000000000 */
[----:B------:R-:W-:Y:S01]  /*2560*/  SEL R204, R204, 0xffffffc0, !P1 ;  /* 0xffffffc0cccc7807 */ /* 0x000fe20004800000 */
[----:B--2---:R-:W-:-:S08]  /*2570*/  ULDC UR26, c[0x0][0x2ec] ;  /* 0x0000bb00001a7ab9 */ /* 0x004fd00000000800 */
.L_x_793:
[----:B------:R-:W0:Y:S01]  /*2580*/  LDGDEPBAR ;  /* 0x00000000000079af */ /* 0x000e220000000000 */
[C---:B------:R-:W-:Y:S01]  /*2590*/  IMAD.IADD R0, R211.reuse, 0x1, R217 ;  /* 0x00000001d3007824 */ /* 0x040fe200078e02d9 */
[----:B------:R-:W-:Y:S01]  /*25a0*/  USHF.L.U32 UR13, UR12, 0x6, URZ ;  /* 0x000000060c0d7899 */ /* 0x000fe2000800063f */
[--C-:B------:R-:W-:Y:S05]  /*25b0*/  IMAD.IADD R3, R211, 0x1, R204.reuse ;  /* 0x00000001d3037824 */ /* 0x100fea00078e02cc */
[----:B------:R-:W2:Y:S01]  /*25c0*/  LDL R219, [R1] ;  /* 0x0000000001db7983 */ /* 0x000ea20000100800 */
[----:B------:R-:W-:Y:S01]  /*25d0*/  IMAD.IADD R2, R0, 0x1, R204 ;  /* 0x0000000100027824 */ /* 0x000fe200078e02cc */
[----:B------:R-:W-:Y:S01]  /*25e0*/  UISETP.GE.AND UP0, UPT, UR13, UR25, UPT ;  /* 0x000000190d00728c */ /* 0x000fe2000bf06270 */
[----:B-----5:R-:W-:Y:S01]  /*25f0*/  FSETP.NEU.FTZ.AND P4, PT, R241, -INF , PT ;  /* 0xff800000f100780b */ /* 0x020fe20003f9d000 */
[----:B------:R-:W-:Y:S01]  /*2600*/  UISETP.GT.AND UP3, UPT, UR12, UR6, UPT ;  /* 0x000000060c00728c */ /* 0x000fe2000bf64270 */
[----:B------:R-:W-:Y:S02]  /*2610*/  FSETP.NEU.FTZ.AND P5, PT, R242, -INF , PT ;  /* 0xff800000f200780b */ /* 0x000fe40003fbd000 */
[----:B------:R-:W-:Y:S02]  /*2620*/  FSETP.NEU.FTZ.AND P0, PT, R239, -INF , PT ;  /* 0xff800000ef00780b */ /* 0x000fe40003f1d000 */
[----:B------:R-:W-:Y:S02]  /*2630*/  PLOP3.LUT P2, PT, PT, PT, UP0, 0x80, 0x0 ;  /* 0x000000000000781c */ /* 0x000fe40003f4f008 */
[----:B------:R-:W-:Y:S02]  /*2640*/  FSETP.NEU.FTZ.AND P3, PT, R240, -INF , PT ;  /* 0xff800000f000780b */ /* 0x000fe40003f7d000 */
[----:B------:R-:W-:Y:S01]  /*2650*/  @!UP0 ULDC UR11, c[0x0][0x2c4] ;  /* 0x0000b100000b8ab9 */ /* 0x000fe20000000800 */
        /* <DEDUP_REMOVED lines=26> */
[-C--:B------:R-:W-:Y:S03]  /*2800*/  HMMA.16816.F32.BF16 R12, R176, R174.reuse, R12 ;  /* 0x000000aeb00c723c */ /* 0x080fe6000004180c */
[----:B------:R-:W-:Y:S03]  /*2810*/  LDSM.16.M88.4 R204, [R214+0xc800] ;  /* 0x00c80000d6cc783b */ /* 0x000fe60000000200 */
[C---:B------:R-:W-:Y:S05]  /*2820*/  HMMA.16816.F32.BF16 R16, R168.reuse, R174, R16 ;  /* 0x000000aea810723c */ /* 0x040fea0000041810 */
[----:B------:R-:W1:Y:S01]  /*2830*/  LDSM.16.M88.4 R172, [R214+0xc000] ;  /* 0x00c00000d6ac783b */ /* 0x000e620000000200 */
[-C--:B---3--:R-:W-:Y:S06]  /*2840*/  HMMA.16816.F32.BF16 R20, R168, R180.reuse, R20 ;  /* 0x000000b4a814723c */ /* 0x088fec0000041814 */
[C---:B------:R-:W-:Y:S06]  /*2850*/  HMMA.16816.F32.BF16 R24, R176.reuse, R180, R24 ;  /* 0x000000b4b018723c */ /* 0x040fec0000041818 */
[-C--:B------:R-:W-:Y:S01]  /*2860*/  HMMA.16816.F32.BF16 R28, R176, R182.reuse, R28 ;  /* 0x000000b6b01c723c */ /* 0x080fe2000004181c */
[----:B------:R-:W-:Y:S05]  /*2870*/  LDSM.16.M88.4 R176, [R212+0x10000] ;  /* 0x01000000d4b0783b */ /* 0x000fea0000000200 */
[----:B------:R-:W-:Y:S03]  /*2880*/  HMMA.16816.F32.BF16 R32, R168, R182, R32 ;  /* 0x000000b6a820723c */ /* 0x000fe60000041820 */
[----:B------:R-:W3:Y:S03]  /*2890*/  LDSM.16.M88.4 R168, [R211+0x2000] ;  /* 0x00200000d3a8783b */ /* 0x000ee60000000200 */
        /* <DEDUP_REMOVED lines=9> */
[----:B------:R-:W-:Y:S05]  /*2930*/  LDSM.16.M88.4 R192, [R0+0x3000] ;  /* 0x0030000000c0783b */ /* 0x000fea0000000200 */
        /* <DEDUP_REMOVED lines=8> */
[-C--:B------:R-:W-:Y:S06]  /*29c0*/  HMMA.16816.F32.BF16 R20, R164, R204.reuse, R20 ;  /* 0x000000cca414723c */ /* 0x080fec0000041814 */
[C---:B------:R-:W-:Y:S06]  /*29d0*/  HMMA.16816.F32.BF16 R24, R200.reuse, R204, R24 ;  /* 0x000000ccc818723c */ /* 0x040fec0000041818 */
[-C--:B------:R-:W-:Y:S01]  /*29e0*/  HMMA.16816.F32.BF16 R28, R200, R206.reuse, R28 ;  /* 0x000000cec81c723c */ /* 0x080fe2000004181c */
[----:B------:R-:W-:Y:S01]  /*29f0*/  LDSM.16.M88.4 R200, [R3+0x3000] ;  /* 0x0030000003c8783b */ /* 0x000fe20000000200 */
[----:B------:R-:W-:Y:S04]  /*2a00*/  IMAD.MOV.U32 R204, RZ, RZ, 0x40 ;  /* 0x00000040ffcc7424 */ /* 0x000fe800078e00ff */
[----:B------:R-:W-:Y:S01]  /*2a10*/  HMMA.16816.F32.BF16 R32, R164, R206, R32 ;  /* 0x000000cea420723c */ /* 0x000fe20000041820 */
[----:B-1----:R-:W-:Y:S02]  /*2a20*/  IMAD.U32 R0, RZ, RZ, UR18 ;  /* 0x00000012ff007e24 */ /* 0x002fe4000f8e00ff */
[----:B------:R-:W-:Y:S02]  /*2a30*/  LDSM.16.M88.4 R164, [R3+0x2000] ;  /* 0x0020000003a4783b */ /* 0x000fe40000000200 */
[----:B------:R-:W-:Y:S01]  /*2a40*/  SEL R204, R204, 0xffffffc0, !P1 ;  /* 0xffffffc0cccc7807 */ /* 0x000fe20004800000 */
[-C--:B---3--:R-:W-:Y:S05]  /*2a50*/  HMMA.16816.F32.BF16 R4, R168, R176.reuse, R4 ;  /* 0x000000b0a804723c */ /* 0x088fea0000041804 */
[----:B------:R-:W-:Y:S01]  /*2a60*/  IMAD R0, R0, 0x4, R246 ;  /* 0x0000000400007824 */ /* 0x000fe200078e02f6 */
[C---:B------:R-:W-:Y:S05]  /*2a70*/  HMMA.16816.F32.BF16 R8, R180.reuse, R176, R8 ;  /* 0x000000b0b408723c */ /* 0x040fea0000041808 */
[----:B------:R-:W-:Y:S01]  /*2a80*/  LOP3.LUT R0, R0, UR9, RZ, 0x3c, !PT ;  /* 0x0000000900007c12 */ /* 0x000fe2000f8e3cff */
[-C--:B------:R-:W-:Y:S06]  /*2a90*/  HMMA.16816.F32.BF16 R12, R180, R178.reuse, R12 ;  /* 0x000000b2b40c723c */ /* 0x080fec000004180c */
[C---:B------:R-:W-:Y:S01]  /*2aa0*/  HMMA.16816.F32.BF16 R16, R168.reuse, R178, R16 ;  /* 0x000000b2a810723c */ /* 0x040fe20000041810 */
[----:B------:R-:W1:Y:S05]  /*2ab0*/  LDSM.16.M88.4 R176, [R215+0x10000] ;  /* 0x01000000d7b0783b */ /* 0x000e6a0000000200 */
[-C--:B----4-:R-:W-:Y:S06]  /*2ac0*/  HMMA.16816.F32.BF16 R20, R168, R188.reuse, R20 ;  /* 0x000000bca814723c */ /* 0x090fec0000041814 */
[C---:B------:R-:W-:Y:S01]  /*2ad0*/  HMMA.16816.F32.BF16 R24, R180.reuse, R188, R24 ;  /* 0x000000bcb418723c */ /* 0x040fe20000041818 */
[----:B------:R-:W3:Y:S05]  /*2ae0*/  @!P2 S2R R189, SR_TID.X ;  /* 0x0000000000bda919 */ /* 0x000eea0000002100 */
[-C--:B------:R-:W-:Y:S01]  /*2af0*/  HMMA.16816.F32.BF16 R28, R180, R190.reuse, R28 ;  /* 0x000000beb41c723c */ /* 0x080fe2000004181c */
[----:B------:R-:W4:Y:S05]  /*2b00*/  LDSM.16.M88.4 R180, [R215+0x10800] ;  /* 0x01080000d7b4783b */ /* 0x000f2a0000000200 */
[----:B------:R-:W-:Y:S03]  /*2b10*/  HMMA.16816.F32.BF16 R32, R168, R190, R32 ;  /* 0x000000bea820723c */ /* 0x000fe60000041820 */
[----:B------:R-:W-:Y:S03]  /*2b20*/  LDSM.16.M88.4 R168, [R2+0x2000] ;  /* 0x0020000002a8783b */ /* 0x000fe60000000200 */
[-C--:B--2---:R-:W-:Y:S06]  /*2b30*/  HMMA.16816.F32.BF16 R4, R172, R184.reuse, R4 ;  /* 0x000000b8ac04723c */ /* 0x084fec0000041804 */
[C---:B------:R-:W-:Y:S06]  /*2b40*/  HMMA.16816.F32.BF16 R8, R192.reuse, R184, R8 ;  /* 0x000000b8c008723c */ /* 0x040fec0000041808 */
[-C--:B------:R-:W-:Y:S01]  /*2b50*/  HMMA.16816.F32.BF16 R12, R192, R186.reuse, R12 ;  /* 0x000000bac00c723c */ /* 0x080fe2000004180c */
[----:B------:R-:W-:Y:S04]  /*2b60*/  IMAD.U32 R184, RZ, RZ, UR12 ;  /* 0x0000000cffb87e24 */ /* 0x000fe8000f8e00ff */
[----:B------:R-:W-:Y:S01]  /*2b70*/  IMAD R184, R184, 0x4, R219 ;  /* 0x00000004b8b87824 */ /* 0x000fe200078e02db */
[C---:B------:R-:W-:Y:S05]  /*2b80*/  HMMA.16816.F32.BF16 R16, R172.reuse, R186, R16 ;  /* 0x000000baac10723c */ /* 0x040fea0000041810 */
[----:B------:R-:W-:Y:S01]  /*2b90*/  IMAD.SHL.U32 R219, R246, 0x20, RZ ;  /* 0x00000020f6db7824 */ /* 0x000fe200078e00ff */
[-C--:B------:R-:W-:Y:S01]  /*2ba0*/  HMMA.16816.F32.BF16 R20, R172, R196.reuse, R20 ;  /* 0x000000c4ac14723c */ /* 0x080fe20000041814 */
[----:B------:R-:W-:Y:S05]  /*2bb0*/  IMAD.U32 R186, RZ, RZ, UR11 ;  /* 0x0000000bffba7e24 */ /* 0x000fea000f8e00ff */
[C---:B------:R-:W-:Y:S06]  /*2bc0*/  HMMA.16816.F32.BF16 R24, R192.reuse, R196, R24 ;  /* 0x000000c4c018723c */ /* 0x040fec0000041818 */
[-C--:B------:R-:W-:Y:S06]  /*2bd0*/  HMMA.16816.F32.BF16 R28, R192, R198.reuse, R28 ;  /* 0x000000c6c01c723c */ /* 0x080fec000004181c */
[----:B------:R-:W-:Y:S01]  /*2be0*/  HMMA.16816.F32.BF16 R32, R172, R198, R32 ;  /* 0x000000c6ac20723c */ /* 0x000fe20000041820 */
[----:B------:R-:W2:Y:S01]  /*2bf0*/  LDSM.16.M88.4 R172, [R214+0x10000] ;  /* 0x01000000d6ac783b */ /* 0x000ea20000000200 */
[----:B------:R-:W-:Y:S03]  /*2c00*/  IMAD.MOV.U32 R194, RZ, RZ, 0x8 ;  /* 0x00000008ffc27424 */ /* 0x000fe600078e00ff */
[----:B------:R-:W-:Y:S01]  /*2c10*/  IMAD.MOV.U32 R193, RZ, RZ, 0x20 ;  /* 0x00000020ffc17424 */ /* 0x000fe200078e00ff */
[-C--:B-1----:R-:W-:Y:S01]  /*2c20*/  HMMA.16816.F32.BF16 R4, R164, R176.reuse, R4 ;  /* 0x000000b0a404723c */ /* 0x082fe20000041804 */
[----:B------:R-:W-:Y:S05]  /*2c30*/  IMAD.MOV.U32 R192, RZ, RZ, 0x28 ;  /* 0x00000028ffc07424 */ /* 0x000fea00078e00ff */
[C---:B------:R-:W-:Y:S06]  /*2c40*/  HMMA.16816.F32.BF16 R8, R200.reuse, R176, R8 ;  /* 0x000000b0c808723c */ /* 0x040fec0000041808 */
[-C--:B------:R-:W-:Y:S06]  /*2c50*/  HMMA.16816.F32.BF16 R12, R200, R178.reuse, R12 ;  /* 0x000000b2c80c723c */ /* 0x080fec000004180c */
[C---:B------:R-:W-:Y:S01]  /*2c60*/  HMMA.16816.F32.BF16 R16, R164.reuse, R178, R16 ;  /* 0x000000b2a410723c */ /* 0x040fe20000041810 */
[----:B------:R1:W3:Y:S05]  /*2c70*/  LDSM.16.M88.4 R176, [R2+0x3000] ;  /* 0x0030000002b0783b */ /* 0x0002ea0000000200 */
[-C--:B----4-:R-:W-:Y:S06]  /*2c80*/  HMMA.16816.F32.BF16 R20, R164, R180.reuse, R20 ;  /* 0x000000b4a414723c */ /* 0x090fec0000041814 */
[C---:B------:R-:W-:Y:S06]  /*2c90*/  HMMA.16816.F32.BF16 R24, R200.reuse, R180, R24 ;  /* 0x000000b4c818723c */ /* 0x040fec0000041818 */
[-C--:B------:R-:W-:Y:S05]  /*2ca0*/  HMMA.16816.F32.BF16 R28, R200, R182.reuse, R28 ;  /* 0x000000b6c81c723c */ /* 0x080fea000004181c */
[----:B------:R-:W-:Y:S01]  /*2cb0*/  LOP3.LUT R180, R245, R0, RZ, 0x3c, !PT ;  /* 0x00000000f5b47212 */ /* 0x000fe200078e3cff */
[C---:B-1----:R-:W-:Y:S01]  /*2cc0*/  VIADD R2, R184.reuse, 0x2 ;  /* 0x00000002b8027836 */ /* 0x042fe20000000000 */
[----:B------:R-:W-:Y:S01]  /*2cd0*/  HMMA.16816.F32.BF16 R32, R164, R182, R32 ;  /* 0x000000b6a420723c */ /* 0x000fe20000041820 */
[----:B------:R-:W-:Y:S03]  /*2ce0*/  IMAD.U32 R0, RZ, RZ, UR13 ;  /* 0x0000000dff007e24 */ /* 0x000fe6000f8e00ff */
[----:B------:R-:W-:Y:S02]  /*2cf0*/  IMAD.WIDE.U32 R184, R184, -0x326172a9, RZ ;  /* 0xcd9e8d57b8b87825 */ /* 0x000fe400078e00ff */
[-C--:B--2---:R-:W-:Y:S05]  /*2d00*/  HMMA.16816.F32.BF16 R4, R168, R172.reuse, R4 ;  /* 0x000000aca804723c */ /* 0x084fea0000041804 */
[-C--:B------:R-:W-:Y:S01]  /*2d10*/  LOP3.LUT R187, R185, R243.reuse, RZ, 0x3c, !PT ;  /* 0x000000f3b9bb7212 */ /* 0x080fe200078e3cff */
[----:B------:R-:W-:Y:S01]  /*2d20*/  IMAD.WIDE.U32 R180, R180, -0x326172a9, RZ ;  /* 0xcd9e8d57b4b47825 */ /* 0x000fe200078e00ff */
[----:B------:R-:W-:Y:S01]  /*2d30*/  @!P2 IADD3 R185, R238, 0x1, -R186 ;  /* 0x00000001eeb9a810 */ /* 0x000fe20007ffe8ba */
[C---:B---3--:R-:W-:Y:S04]  /*2d40*/  HMMA.16816.F32.BF16 R8, R176.reuse, R172, R8 ;  /* 0x000000acb008723c */ /* 0x048fe80000041808 */
[----:B------:R-:W-:Y:S01]  /*2d50*/  LOP3.LUT R186, R181, UR28, R184, 0x96, !PT ;  /* 0x0000001cb5ba7c12 */ /* 0x000fe2000f8e96b8 */
[----:B------:R-:W-:Y:S01]  /*2d60*/  IMAD.WIDE.U32 R2, R2, -0x326172a9, RZ ;  /* 0xcd9e8d5702027825 */ /* 0x000fe200078e00ff */
[-C--:B------:R-:W-:Y:S05]  /*2d70*/  HMMA.16816.F32.BF16 R12, R176, R174.reuse, R12 ;  /* 0x000000aeb00c723c */ /* 0x080fea000004180c */
[----:B------:R-:W-:Y:S01]  /*2d80*/  LOP3.LUT R184, R3, R243, RZ, 0x3c, !PT ;  /* 0x000000f303b87212 */ /* 0x000fe200078e3cff */
[----:B------:R-:W-:Y:S01]  /*2d90*/  IMAD.WIDE.U32 R166, R187, -0x2daee0ad, RZ ;  /* 0xd2511f53bba67825 */ /* 0x000fe200078e00ff */
[----:B------:R-:W-:Y:S01]  /*2da0*/  LOP3.LUT R188, R181, UR28, R2, 0x96, !PT ;  /* 0x0000001cb5bc7c12 */ /* 0x000fe2000f8e9602 */
[C---:B------:R-:W-:Y:S03]  /*2db0*/  HMMA.16816.F32.BF16 R16, R168.reuse, R174, R16 ;  /* 0x000000aea810723c */ /* 0x040fe60000041810 */
[----:B------:R-:W-:Y:S01]  /*2dc0*/  IMAD.U32 R3, RZ, RZ, UR18 ;  /* 0x00000012ff037e24 */ /* 0x000fe2000f8e00ff */
[----:B------:R-:W-:Y:S01]  /*2dd0*/  @!P2 IADD3 R2, R0, UR33, R185 ;  /* 0x000000210002ac10 */ /* 0x000fe2000fffe0b9 */
[----:B------:R-:W-:Y:S01]  /*2de0*/  IMAD.WIDE.U32 R186, R186, -0x2daee0ad, RZ ;  /* 0xd2511f53baba7825 */ /* 0x000fe200078e00ff */
[----:B------:R-:W-:Y:S02]  /*2df0*/  LOP3.LUT R185, R180, UR32, RZ, 0x3c, !PT ;  /* 0x00000020b4b97c12 */ /* 0x000fe4000f8e3cff */
[----:B------:R-:W-:Y:S03]  /*2e00*/  LOP3.LUT R180, R244, UR29, RZ, 0x3c, !PT ;  /* 0x0000001df4b47c12 */ /* 0x000fe6000f8e3cff */
[----:B------:R-:W-:Y:S01]  /*2e10*/  LOP3.LUT R191, R187, UR36, R166, 0x96, !PT ;  /* 0x00000024bbbf7c12 */ /* 0x000fe2000f8e96a6 */
[----:B------:R-:W-:Y:S01]  /*2e20*/  @!P2 IMAD.SHL.U32 R0, R189, 0x2, RZ ;  /* 0x00000002bd00a824 */ /* 0x000fe200078e00ff */
[----:B------:R-:W-:Y:S01]  /*2e30*/  LOP3.LUT R190, R180, R167, RZ, 0x3c, !PT ;  /* 0x000000a7b4be7212 */ /* 0x000fe200078e3cff */
[----:B------:R-:W-:Y:S01]  /*2e40*/  IMAD.WIDE.U32 R164, R184, -0x2daee0ad, RZ ;  /* 0xd2511f53b8a47825 */ /* 0x000fe200078e00ff */
[----:B------:R-:W-:Y:S02]  /*2e50*/  @!P2 VIMNMX R173, R2, UR33, PT ;  /* 0x0000002102adac48 */ /* 0x000fe4000bfe0100 */
[----:B------:R-:W-:Y:S01]  /*2e60*/  @!P2 LOP3.LUT R0, R219, 0x6, R0, 0xf8, !PT ;  /* 0x00000006db00a812 */ /* 0x000fe200078ef800 */
[----:B------:R-:W-:Y:S01]  /*2e70*/  IMAD.WIDE.U32 R188, R188, -0x2daee0ad, RZ ;  /* 0xd2511f53bcbc7825 */ /* 0x000fe200078e00ff */
[----:B------:R-:W-:Y:S02]  /*2e80*/  LOP3.LUT R187, R180, R165, RZ, 0x3c, !PT ;  /* 0x000000a5b4bb7212 */ /* 0x000fe400078e3cff */
[C---:B------:R-:W-:Y:S01]  /*2e90*/  @!P2 VIADDMNMX R172, R2.reuse, R194, UR33, PT ;  /* 0x0000002102acae46 */ /* 0x040fe2000b8001c2 */
[----:B------:R-:W-:Y:S01]  /*2ea0*/  FMUL.FTZ R182, R241, 1.4426950216293334961 ;  /* 0x3fb8aa3bf1b67820 */ /* 0x000fe20000410000 */
[----:B------:R-:W-:Y:S01]  /*2eb0*/  LOP3.LUT R189, R189, UR36, R164, 0x96, !PT ;  /* 0x00000024bdbd7c12 */ /* 0x000fe2000f8e96a4 */
[----:B------:R-:W-:Y:S01]  /*2ec0*/  @!P2 IMAD R0, R3, 0x80, R0 ;  /* 0x000000800300a824 */ /* 0x000fe200078e0200 */
[----:B------:R-:W-:Y:S01]  /*2ed0*/  @!P2 VIADDMNMX R3, R2, R193, UR33, PT ;  /* 0x000000210203ae46 */ /* 0x000fe2000b8001c1 */
[----:B------:R-:W1:Y:S01]  /*2ee0*/  LDSM.16.M88.4 R164, [R214+0x10800] ;  /* 0x01080000d6a4783b */ /* 0x000e620000000200 */
[----:B------:R-:W-:Y:S01]  /*2ef0*/  FSEL R182, R182, RZ, P4 ;  /* 0x000000ffb6b67208 */ /* 0x000fe20002000000 */
[----:B------:R-:W-:Y:S01]  /*2f00*/  FMUL.FTZ R183, R242, 1.4426950216293334961 ;  /* 0x3fb8aa3bf2b77820 */ /* 0x000fe20000410000 */
[-C--:B------:R-:W-:Y:S01]  /*2f10*/  @!P2 ISETP.GE.AND P4, PT, R0, R173.reuse, PT ;  /* 0x000000ad0000a20c */ /* 0x080fe20003f86270 */
[----:B------:R-:W-:Y:S01]  /*2f20*/  FMUL.FTZ R180, R239, 1.4426950216293334961 ;  /* 0x3fb8aa3befb47820 */ /* 0x000fe20000410000 */
[----:B------:R-:W-:Y:S01]  /*2f30*/  @!P2 VIADDMNMX R2, R2, R192, UR33, PT ;  /* 0x000000210202ae46 */ /* 0x000fe2000b8001c0 */
[----:B------:R-:W-:Y:S01]  /*2f40*/  @!P2 VIADD R184, R0, 0x1 ;  /* 0x0000000100b8a836 */ /* 0x000fe20000000000 */
[----:B------:R-:W-:Y:S01]  /*2f50*/  FSEL R183, R183, RZ, P5 ;  /* 0x000000ffb7b77208 */ /* 0x000fe20002800000 */
[----:B------:R-:W-:Y:S01]  /*2f60*/  FMUL.FTZ R181, R240, 1.4426950216293334961 ;  /* 0x3fb8aa3bf0b57820 */ /* 0x000fe20000410000 */
[----:B------:R-:W-:Y:S01]  /*2f70*/  @!P2 FSEL R4, R4, -INF , !P4 ;  /* 0xff8000000404a808 */ /* 0x000fe20006000000 */
[----:B------:R-:W-:Y:S01]  /*2f80*/  @!P2 VIADD R175, R0, 0x8 ;  /* 0x0000000800afa836 */ /* 0x000fe20000000000 */
[----:B------:R-:W-:Y:S01]  /*2f90*/  FSEL R180, R180, RZ, P0 ;  /* 0x000000ffb4b47208 */ /* 0x000fe20000000000 */
[----:B------:R-:W-:Y:S01]  /*2fa0*/  @!P2 VIADD R174, R0, 0x9 ;  /* 0x0000000900aea836 */ /* 0x000fe20000000000 */
[----:B------:R-:W-:Y:S01]  /*2fb0*/  @!P2 ISETP.GE.AND P0, PT, R184, R173, PT ;  /* 0x000000adb800a20c */ /* 0x000fe20003f06270 */
[--C-:B------:R-:W-:Y:S01]  /*2fc0*/  FFMA.FTZ R4, R4, UR26, -R183.reuse ;  /* 0x0000001a04047c23 */ /* 0x100fe200080108b7 */
[----:B------:R-:W-:Y:S02]  /*2fd0*/  FSEL R181, R181, RZ, P3 ;  /* 0x000000ffb5b57208 */ /* 0x000fe40001800000 */
[----:B------:R-:W-:Y:S01]  /*2fe0*/  @!P2 FSEL R5, R5, -INF , !P0 ;  /* 0xff8000000505a808 */ /* 0x000fe20004000000 */
[----:B------:R2:W3:Y:S01]  /*2ff0*/  MUFU.EX2 R203, R4 ;  /* 0x0000000400cb7308 */ /* 0x0004e20000000800 */
[CC--:B------:R-:W-:Y:S02]  /*3000*/  @!P2 ISETP.GE.AND P5, PT, R184.reuse, R172.reuse, PT ;  /* 0x000000acb800a20c */ /* 0x0c0fe40003fa6270 */
[-C--:B------:R-:W-:Y:S01]  /*3010*/  @!P2 ISETP.GE.AND P3, PT, R184, R3.reuse, PT ;  /* 0x00000003b800a20c */ /* 0x080fe20003f66270 */
[----:B------:R-:W-:Y:S01]  /*3020*/  FFMA.FTZ R5, R5, UR26, -R183 ;  /* 0x0000001a05057c23 */ /* 0x000fe200080108b7 */
[CC--:B------:R-:W-:Y:S02]  /*3030*/  @!P2 ISETP.GE.AND P0, PT, R0.reuse, R3.reuse, PT ;  /* 0x000000030000a20c */ /* 0x0c0fe40003f06270 */
[----:B------:R-:W-:Y:S03]  /*3040*/  @!P2 ISETP.GE.AND P4, PT, R0, R172, PT ;  /* 0x000000ac0000a20c */ /* 0x000fe60003f86270 */
[----:B------:R-:W-:Y:S01]  /*3050*/  MUFU.EX2 R205, R5 ;  /* 0x0000000500cd7308 */ /* 0x000fe20000000800 */
[----:B------:R-:W-:Y:S02]  /*3060*/  @!P2 FSEL R7, R7, -INF , !P5 ;  /* 0xff8000000707a808 */ /* 0x000fe40006800000 */
[----:B------:R-:W-:Y:S02]  /*3070*/  @!P2 FSEL R8, R8, -INF , !P0 ;  /* 0xff8000000808a808 */ /* 0x000fe40004000000 */
[-C--:B------:R-:W-:Y:S02]  /*3080*/  @!P2 ISETP.GE.AND P6, PT, R184, R2.reuse, PT ;  /* 0x00000002b800a20c */ /* 0x080fe40003fc6270 */
[----:B------:R-:W-:Y:S01]  /*3090*/  @!P2 FSEL R9, R9, -INF , !P3 ;  /* 0xff8000000909a808 */ /* 0x000fe20005800000 */
[--C-:B------:R-:W-:Y:S01]  /*30a0*/  FFMA.FTZ R8, R8, UR26, -R181.reuse ;  /* 0x0000001a08087c23 */ /* 0x100fe200080108b5 */
[CC--:B------:R-:W-:Y:S01]  /*30b0*/  @!P2 ISETP.GE.AND P5, PT, R175.reuse, R3.reuse, PT ;  /* 0x00000003af00a20c */ /* 0x0c0fe20003fa6270 */
[----:B--2---:R-:W-:Y:S01]  /*30c0*/  @!P2 VIADD R4, R0, 0x18 ;  /* 0x000000180004a836 */ /* 0x004fe20000000000 */
[----:B------:R-:W-:Y:S01]  /*30d0*/  @!P2 ISETP.GE.AND P0, PT, R174, R3, PT ;  /* 0x00000003ae00a20c */ /* 0x000fe20003f06270 */
[----:B------:R-:W-:Y:S01]  /*30e0*/  MUFU.EX2 R227, R8 ;  /* 0x0000000800e37308 */ /* 0x000fe20000000800 */
[-C--:B------:R-:W-:Y:S01]  /*30f0*/  @!P2 ISETP.GE.AND P3, PT, R175, R2.reuse, PT ;  /* 0x00000002af00a20c */ /* 0x080fe20003f66270 */
[-C--:B-1----:R-:W-:Y:S03]  /*3100*/  HMMA.16816.F32.BF16 R20, R168, R164.reuse, R20 ;  /* 0x000000a4a814723c */ /* 0x082fe60000041814 */
[----:B------:R-:W-:Y:S02]  /*3110*/  @!P2 FSEL R6, R6, -INF , !P4 ;  /* 0xff8000000606a808 */ /* 0x000fe40006000000 */
[----:B------:R-:W-:Y:S01]  /*3120*/  @!P2 FSEL R12, R12, -INF , !P5 ;  /* 0xff8000000c0ca808 */ /* 0x000fe20006800000 */
[C---:B------:R-:W-:Y:S04]  /*3130*/  HMMA.16816.F32.BF16 R24, R176.reuse, R164, R24 ;  /* 0x000000a4b018723c */ /* 0x040fe80000041818 */
[-C--:B------:R-:W-:Y:S01]  /*3140*/  @!P2 ISETP.GE.AND P4, PT, R0, R2.reuse, PT ;  /* 0x000000020000a20c */ /* 0x080fe20003f86270 */
[----:B------:R-:W-:Y:S01]  /*3150*/  FFMA.FTZ R6, R6, UR26, -R182 ;  /* 0x0000001a06067c23 */ /* 0x000fe200080108b6 */
[-C--:B------:R-:W-:Y:S03]  /*3160*/  HMMA.16816.F32.BF16 R28, R176, R166.reuse, R28 ;  /* 0x000000a6b01c723c */ /* 0x080fe6000004181c */
[C---:B------:R-:W-:Y:S01]  /*3170*/  @!P2 ISETP.GE.AND P5, PT, R174.reuse, R2, PT ;  /* 0x00000002ae00a20c */ /* 0x040fe20003fa6270 */
[----:B------:R1:W2:Y:S01]  /*3180*/  MUFU.EX2 R224, R6 ;  /* 0x0000000600e07308 */ /* 0x0002a20000000800 */
[----:B------:R-:W-:Y:S01]  /*3190*/  @!P2 FSEL R13, R13, -INF , !P0 ;  /* 0xff8000000d0da808 */ /* 0x000fe20004000000 */
[----:B------:R-:W-:Y:S04]  /*31a0*/  HMMA.16816.F32.BF16 R32, R168, R166, R32 ;  /* 0x000000a6a820723c */ /* 0x000fe80000041820 */
[-C--:B------:R-:W-:Y:S01]  /*31b0*/  @!P2 ISETP.GE.AND P0, PT, R174, R173.reuse, PT ;  /* 0x000000adae00a20c */ /* 0x080fe20003f06270 */
[--C-:B------:R-:W-:Y:S01]  /*31c0*/  FFMA.FTZ R12, R12, UR26, -R181.reuse ;  /* 0x0000001a0c0c7c23 */ /* 0x100fe200080108b5 */
[----:B------:R-:W-:Y:S01]  /*31d0*/  @!P2 FSEL R14, R14, -INF , !P3 ;  /* 0xff8000000e0ea808 */ /* 0x000fe20005800000 */
[----:B------:R-:W-:Y:S01]  /*31e0*/  @!P2 VIADD R164, R0, 0x11 ;  /* 0x0000001100a4a836 */ /* 0x000fe20000000000 */
[-C--:B------:R-:W-:Y:S01]  /*31f0*/  @!P2 ISETP.GE.AND P3, PT, R174, R172.reuse, PT ;  /* 0x000000acae00a20c */ /* 0x080fe20003f66270 */
[----:B------:R-:W-:Y:S02]  /*3200*/  MUFU.EX2 R207, R12 ;  /* 0x0000000c00cf7308 */ /* 0x000fe40000000800 */
[C---:B------:R-:W-:Y:S01]  /*3210*/  @!P2 VIADD R174, R0.reuse, 0x10 ;  /* 0x0000001000aea836 */ /* 0x040fe20000000000 */
[----:B------:R-:W-:Y:S01]  /*3220*/  @!P2 FSEL R19, R19, -INF , !P3 ;  /* 0xff8000001313a808 */ /* 0x000fe20005800000 */
[----:B------:R-:W-:Y:S01]  /*3230*/  @!P2 VIADD R0, R0, 0x19 ;  /* 0x000000190000a836 */ /* 0x000fe20000000000 */
[----:B------:R-:W-:Y:S01]  /*3240*/  @!P2 FSEL R10, R10, -INF , !P4 ;  /* 0xff8000000a0aa808 */ /* 0x000fe20006000000 */
[--C-:B------:R-:W-:Y:S01]  /*3250*/  FFMA.FTZ R14, R14, UR26, -R180.reuse ;  /* 0x0000001a0e0e7c23 */ /* 0x100fe200080108b4 */
[----:B------:R-:W-:Y:S01]  /*3260*/  @!P2 FSEL R11, R11, -INF , !P6 ;  /* 0xff8000000b0ba808 */ /* 0x000fe20007000000 */
[----:B------:R-:W-:Y:S01]  /*3270*/  FFMA.FTZ R13, R13, UR26, -R181 ;  /* 0x0000001a0d0d7c23 */ /* 0x000fe200080108b5 */
[CC--:B------:R-:W-:Y:S01]  /*3280*/  @!P2 ISETP.GE.AND P4, PT, R175.reuse, R173.reuse, PT ;  /* 0x000000adaf00a20c */ /* 0x0c0fe20003f86270 */
[----:B------:R-:W-:Y:S01]  /*3290*/  FFMA.FTZ R10, R10, UR26, -R180 ;  /* 0x0000001a0a0a7c23 */ /* 0x000fe200080108b4 */
[-C--:B------:R-:W-:Y:S01]  /*32a0*/  @!P2 ISETP.GE.AND P3, PT, R164, R173.reuse, PT ;  /* 0x000000ada400a20c */ /* 0x080fe20003f66270 */
[----:B------:R-:W-:Y:S01]  /*32b0*/  MUFU.EX2 R222, R14 ;  /* 0x0000000e00de7308 */ /* 0x000fe20000000800 */
[-C--:B------:R-:W-:Y:S01]  /*32c0*/  @!P2 ISETP.GE.AND P6, PT, R175, R172.reuse, PT ;  /* 0x000000acaf00a20c */ /* 0x080fe20003fc6270 */
[----:B------:R-:W-:Y:S01]  /*32d0*/  FFMA.FTZ R19, R19, UR26, -R182 ;  /* 0x0000001a13137c23 */ /* 0x000fe200080108b6 */
[----:B------:R-:W-:Y:S02]  /*32e0*/  @!P2 FSEL R15, R15, -INF , !P5 ;  /* 0xff8000000f0fa808 */ /* 0x000fe40006800000 */
[----:B------:R-:W-:Y:S02]  /*32f0*/  @!P2 ISETP.GE.AND P5, PT, R174, R173, PT ;  /* 0x000000adae00a20c */ /* 0x000fe40003fa6270 */
[----:B------:R-:W-:Y:S03]  /*3300*/  @!P2 FSEL R16, R16, -INF , !P4 ;  /* 0xff8000001010a808 */ /* 0x000fe60006000000 */
[----:B------:R-:W-:Y:S01]  /*3310*/  MUFU.EX2 R228, R10 ;  /* 0x0000000a00e47308 */ /* 0x000fe20000000800 */
[----:B------:R-:W-:Y:S01]  /*3320*/  @!P2 FSEL R18, R18, -INF , !P6 ;  /* 0xff8000001212a808 */ /* 0x000fe20007000000 */
[----:B------:R-:W-:Y:S01]  /*3330*/  FFMA.FTZ R15, R15, UR26, -R180 ;  /* 0x0000001a0f0f7c23 */ /* 0x000fe200080108b4 */
[----:B------:R-:W-:Y:S01]  /*3340*/  @!P2 FSEL R21, R21, -INF , !P3 ;  /* 0xff8000001515a808 */ /* 0x000fe20005800000 */
[--C-:B------:R-:W-:Y:S01]  /*3350*/  FFMA.FTZ R16, R16, UR26, -R183.reuse ;  /* 0x0000001a10107c23 */ /* 0x100fe200080108b7 */
[----:B------:R-:W-:Y:S01]  /*3360*/  @!P2 ISETP.GE.AND P4, PT, R174, R172, PT ;  /* 0x000000acae00a20c */ /* 0x000fe20003f86270 */
[--C-:B------:R-:W-:Y:S01]  /*3370*/  FFMA.FTZ R18, R18, UR26, -R182.reuse ;  /* 0x0000001a12127c23 */ /* 0x100fe200080108b6 */
[----:B------:R-:W-:Y:S03]  /*3380*/  @!P2 ISETP.GE.AND P6, PT, R174, R2, PT ;  /* 0x00000002ae00a20c */ /* 0x000fe60003fc6270 */
[----:B------:R-:W-:Y:S01]  /*3390*/  MUFU.EX2 R219, R15 ;  /* 0x0000000f00db7308 */ /* 0x000fe20000000800 */
[----:B------:R-:W-:Y:S01]  /*33a0*/  @!P2 FSEL R20, R20, -INF , !P5 ;  /* 0xff8000001414a808 */ /* 0x000fe20006800000 */
[--C-:B------:R-:W-:Y:S01]  /*33b0*/  FFMA.FTZ R21, R21, UR26, -R183.reuse ;  /* 0x0000001a15157c23 */ /* 0x100fe200080108b7 */
[CC--:B------:R-:W-:Y:S02]  /*33c0*/  @!P2 ISETP.GE.AND P3, PT, R164.reuse, R3.reuse, PT ;  /* 0x00000003a400a20c */ /* 0x0c0fe40003f66270 */
[----:B------:R-:W-:Y:S01]  /*33d0*/  @!P2 ISETP.GE.AND P5, PT, R164, R172, PT ;  /* 0x000000aca400a20c */ /* 0x000fe20003fa6270 */
[----:B------:R-:W-:Y:S01]  /*33e0*/  FFMA.FTZ R20, R20, UR26, -R183 ;  /* 0x0000001a14147c23 */ /* 0x000fe200080108b7 */
[----:B------:R-:W-:Y:S03]  /*33f0*/  @!P2 FSEL R22, R22, -INF , !P4 ;  /* 0xff8000001616a808 */ /* 0x000fe60006000000 */
[----:B------:R-:W-:Y:S01]  /*3400*/  MUFU.EX2 R206, R13 ;  /* 0x0000000d00ce7308 */ /* 0x000fe20000000800 */
[----:B------:R-:W-:Y:S02]  /*3410*/  @!P2 FSEL R25, R25, -INF , !P3 ;  /* 0xff8000001919a808 */ /* 0x000fe40005800000 */
[----:B------:R-:W-:Y:S01]  /*3420*/  @!P2 FSEL R26, R26, -INF , !P6 ;  /* 0xff8000001a1aa808 */ /* 0x000fe20007000000 */
[--C-:B------:R-:W-:Y:S01]  /*3430*/  FFMA.FTZ R22, R22, UR26, -R182.reuse ;  /* 0x0000001a16167c23 */ /* 0x100fe200080108b6 */
[----:B------:R-:W-:Y:S01]  /*3440*/  @!P2 FSEL R17, R17, -INF , !P0 ;  /* 0xff8000001111a808 */ /* 0x000fe20004000000 */
[----:B------:R-:W-:Y:S01]  /*3450*/  FFMA.FTZ R25, R25, UR26, -R181 ;  /* 0x0000001a19197c23 */ /* 0x000fe200080108b5 */
[-C--:B------:R-:W-:Y:S03]  /*3460*/  @!P2 ISETP.GE.AND P6, PT, R0, R2.reuse, PT ;  /* 0x000000020000a20c */ /* 0x080fe60003fc6270 */
[----:B------:R-:W-:Y:S01]  /*3470*/  MUFU.EX2 R194, R16 ;  /* 0x0000001000c27308 */ /* 0x000fe20000000800 */
[-C--:B------:R-:W-:Y:S01]  /*3480*/  @!P2 ISETP.GE.AND P4, PT, R164, R2.reuse, PT ;  /* 0x00000002a400a20c */ /* 0x080fe20003f86270 */
[----:B------:R-:W-:Y:S01]  /*3490*/  IMAD.WIDE.U32 R164, R189, -0x326172a9, RZ ;  /* 0xcd9e8d57bda47825 */ /* 0x000fe200078e00ff */
[----:B------:R-:W-:Y:S02]  /*34a0*/  @!P2 FSEL R23, R23, -INF , !P5 ;  /* 0xff8000001717a808 */ /* 0x000fe40006800000 */
[----:B------:R-:W-:Y:S01]  /*34b0*/  @!P2 ISETP.GE.AND P3, PT, R4, R2, PT ;  /* 0x000000020400a20c */ /* 0x000fe20003f66270 */
[--C-:B------:R-:W-:Y:S01]  /*34c0*/  FFMA.FTZ R2, R7, UR26, -R182.reuse ;  /* 0x0000001a07027c23 */ /* 0x100fe200080108b6 */
[-C--:B------:R-:W-:Y:S01]  /*34d0*/  @!P2 ISETP.GE.AND P0, PT, R174, R3.reuse, PT ;  /* 0x00000003ae00a20c */ /* 0x080fe20003f06270 */
[----:B-1----:R-:W-:Y:S01]  /*34e0*/  IMAD.WIDE.U32 R6, R190, -0x326172a9, RZ ;  /* 0xcd9e8d57be067825 */ /* 0x002fe200078e00ff */
[-C--:B------:R-:W-:Y:S01]  /*34f0*/  @!P2 ISETP.GE.AND P5, PT, R4, R3.reuse, PT ;  /* 0x000000030400a20c */ /* 0x080fe20003fa6270 */
[----:B------:R1:W4:Y:S01]  /*3500*/  MUFU.EX2 R223, R2 ;  /* 0x0000000200df7308 */ /* 0x0003220000000800 */
[----:B------:R-:W-:Y:S01]  /*3510*/  @!P2 FSEL R30, R30, -INF , !P3 ;  /* 0xff8000001e1ea808 */ /* 0x000fe20005800000 */
[----:B------:R-:W-:Y:S01]  /*3520*/  FFMA.FTZ R17, R17, UR26, -R183 ;  /* 0x0000001a11117c23 */ /* 0x000fe200080108b7 */
[----:B------:R-:W-:Y:S01]  /*3530*/  @!P2 FSEL R28, R28, -INF , !P5 ;  /* 0xff8000001c1ca808 */ /* 0x000fe20006800000 */
[----:B------:R-:W-:Y:S01]  /*3540*/  FFMA.FTZ R23, R23, UR26, -R182 ;  /* 0x0000001a17177c23 */ /* 0x000fe200080108b6 */
[----:B------:R-:W-:Y:S01]  /*3550*/  @!P2 FSEL R24, R24, -INF , !P0 ;  /* 0xff8000001818a808 */ /* 0x000fe20004000000 */
[----:B------:R-:W-:Y:S01]  /*3560*/  FFMA.FTZ R26, R26, UR26, -R180 ;  /* 0x0000001a1a1a7c23 */ /* 0x000fe200080108b4 */
[C---:B------:R-:W-:Y:S03]  /*3570*/  @!P2 ISETP.GE.AND P0, PT, R0.reuse, R3, PT ;  /* 0x000000030000a20c */ /* 0x040fe60003f06270 */
[----:B------:R-:W-:Y:S01]  /*3580*/  MUFU.EX2 R198, R18 ;  /* 0x0000001200c67308 */ /* 0x000fe20000000800 */
[----:B------:R-:W-:Y:S01]  /*3590*/  @!P2 ISETP.GE.AND P5, PT, R0, R173, PT ;  /* 0x000000ad0000a20c */ /* 0x000fe20003fa6270 */
[--C-:B------:R-:W-:Y:S01]  /*35a0*/  FFMA.FTZ R24, R24, UR26, -R181.reuse ;  /* 0x0000001a18187c23 */ /* 0x100fe200080108b5 */
[-C--:B------:R-:W-:Y:S01]  /*35b0*/  @!P2 ISETP.GE.AND P3, PT, R0, R172.reuse, PT ;  /* 0x000000ac0000a20c */ /* 0x080fe20003f66270 */
[--C-:B------:R-:W-:Y:S01]  /*35c0*/  FFMA.FTZ R0, R9, UR26, -R181.reuse ;  /* 0x0000001a09007c23 */ /* 0x100fe200080108b5 */
[----:B------:R-:W-:Y:S01]  /*35d0*/  @!P2 FSEL R29, R29, -INF , !P0 ;  /* 0xff8000001d1da808 */ /* 0x000fe20004000000 */
[----:B------:R-:W-:Y:S01]  /*35e0*/  FFMA.FTZ R28, R28, UR26, -R181 ;  /* 0x0000001a1c1c7c23 */ /* 0x000fe200080108b5 */
[----:B------:R-:W-:Y:S03]  /*35f0*/  LOP3.LUT R176, R185, R7, RZ, 0x3c, !PT ;  /* 0x00000007b9b07212 */ /* 0x000fe600078e3cff */
[----:B------:R3:W4:Y:S01]  /*3600*/  MUFU.EX2 R225, R0 ;  /* 0x0000000000e17308 */ /* 0x0007220000000800 */
[----:B------:R-:W-:Y:S01]  /*3610*/  @!P2 FSEL R27, R27, -INF , !P4 ;  /* 0xff8000001b1ba808 */ /* 0x000fe20006000000 */
[----:B-1----:R-:W-:Y:S01]  /*3620*/  IMAD.WIDE.U32 R2, R191, -0x326172a9, RZ ;  /* 0xcd9e8d57bf027825 */ /* 0x002fe200078e00ff */
[C---:B------:R-:W-:Y:S02]  /*3630*/  @!P2 ISETP.GE.AND P4, PT, R4.reuse, R173, PT ;  /* 0x000000ad0400a20c */ /* 0x040fe40003f86270 */
[----:B------:R-:W-:Y:S01]  /*3640*/  @!P2 ISETP.GE.AND P0, PT, R4, R172, PT ;  /* 0x000000ac0400a20c */ /* 0x000fe20003f06270 */
[----:B------:R-:W-:Y:S01]  /*3650*/  IMAD.WIDE.U32 R4, R187, -0x326172a9, RZ ;  /* 0xcd9e8d57bb047825 */ /* 0x000fe200078e00ff */
[----:B------:R-:W-:Y:S03]  /*3660*/  LOP3.LUT R3, R3, UR37, R6, 0x96, !PT ;  /* 0x0000002503037c12 */ /* 0x000fe6000f8e9606 */
[----:B------:R-:W-:Y:S01]  /*3670*/  MUFU.EX2 R193, R17 ;  /* 0x0000001100c17308 */ /* 0x000fe20000000800 */
[----:B------:R-:W-:Y:S01]  /*3680*/  @!P2 FSEL R32, R32, -INF , !P4 ;  /* 0xff8000002020a808 */ /* 0x000fe20006000000 */
[----:B------:R-:W-:Y:S01]  /*3690*/  IMAD.WIDE.U32 R176, R176, -0x2daee0ad, RZ ;  /* 0xd2511f53b0b07825 */ /* 0x000fe200078e00ff */
[----:B------:R-:W-:Y:S02]  /*36a0*/  LOP3.LUT R185, R185, R5, RZ, 0x3c, !PT ;  /* 0x00000005b9b97212 */ /* 0x000fe400078e3cff */
[----:B------:R-:W-:Y:S01]  /*36b0*/  LOP3.LUT R6, R165, UR37, R4, 0x96, !PT ;  /* 0x00000025a5067c12 */ /* 0x000fe2000f8e9604 */
[--C-:B------:R-:W-:Y:S01]  /*36c0*/  FFMA.FTZ R32, R32, UR26, -R183.reuse ;  /* 0x0000001a20207c23 */ /* 0x100fe200080108b7 */
[----:B------:R-:W-:Y:S01]  /*36d0*/  LOP3.LUT R174, R177, UR38, R186, 0x96, !PT ;  /* 0x00000026b1ae7c12 */ /* 0x000fe2000f8e96ba */
[----:B------:R-:W-:Y:S04]  /*36e0*/  IMAD.WIDE.U32 R8, R185, -0x2daee0ad, RZ ;  /* 0xd2511f53b9087825 */ /* 0x000fe800078e00ff */
[----:B---3--:R-:W-:Y:S01]  /*36f0*/  FFMA.FTZ R0, R11, UR26, -R180 ;  /* 0x0000001a0b007c23 */ /* 0x008fe200080108b4 */
[----:B------:R-:W-:Y:S01]  /*3700*/  MUFU.EX2 R197, R19 ;  /* 0x0000001300c57308 */ /* 0x000fe20000000800 */
[----:B------:R-:W-:Y:S01]  /*3710*/  @!P2 FSEL R31, R31, -INF , !P6 ;  /* 0xff8000001f1fa808 */ /* 0x000fe20007000000 */
[----:B------:R-:W-:Y:S01]  /*3720*/  IMAD.WIDE.U32 R174, R174, -0x326172a9, RZ ;  /* 0xcd9e8d57aeae7825 */ /* 0x000fe200078e00ff */
[----:B------:R-:W-:Y:S02]  /*3730*/  LOP3.LUT R4, R9, UR38, R188, 0x96, !PT ;  /* 0x0000002609047c12 */ /* 0x000fe4000f8e96bc */
[----:B------:R-:W-:Y:S01]  /*3740*/  @!P2 FSEL R33, R33, -INF , !P5 ;  /* 0xff8000002121a808 */ /* 0x000fe20006800000 */
[----:B------:R-:W-:Y:S01]  /*3750*/  IMAD.WIDE.U32 R6, R6, -0x2daee0ad, RZ ;  /* 0xd2511f5306067825 */ /* 0x000fe200078e00ff */
[----:B------:R-:W-:Y:S03]  /*3760*/  LOP3.LUT R172, R175, UR39, R2, 0x96, !PT ;  /* 0x00000027afac7c12 */ /* 0x000fe6000f8e9602 */
[----:B------:R1:W3:Y:S01]  /*3770*/  MUFU.EX2 R226, R0 ;  /* 0x0000000000e27308 */ /* 0x0002e20000000800 */
[----:B------:R-:W-:Y:S01]  /*3780*/  @!P2 FSEL R35, R35, -INF , !P3 ;  /* 0xff8000002323a808 */ /* 0x000fe20005800000 */
[----:B------:R-:W-:Y:S01]  /*3790*/  IMAD.WIDE.U32 R2, R3, -0x2daee0ad, RZ ;  /* 0xd2511f5303027825 */ /* 0x000fe200078e00ff */
[----:B------:R-:W-:Y:S02]  /*37a0*/  LOP3.LUT R165, R7, UR40, R8, 0x96, !PT ;  /* 0x0000002807a57c12 */ /* 0x000fe4000f8e9608 */
[----:B------:R-:W-:Y:S01]  /*37b0*/  @!P2 FSEL R34, R34, -INF , !P0 ;  /* 0xff8000002222a808 */ /* 0x000fe20004000000 */
[----:B------:R-:W-:Y:S01]  /*37c0*/  IMAD.WIDE.U32 R4, R4, -0x326172a9, RZ ;  /* 0xcd9e8d5704047825 */ /* 0x000fe200078e00ff */
[----:B------:R-:W-:Y:S03]  /*37d0*/  LOP3.LUT R10, R3, UR40, R176, 0x96, !PT ;  /* 0x00000028030a7c12 */ /* 0x000fe6000f8e96b0 */
[----:B------:R-:W3:Y:S01]  /*37e0*/  MUFU.EX2 R188, R20 ;  /* 0x0000001400bc7308 */ /* 0x000ee20000000800 */
[----:B------:R-:W-:Y:S01]  /*37f0*/  FFMA.FTZ R183, R33, UR26, -R183 ;  /* 0x0000001a21b77c23 */ /* 0x000fe200080108b7 */
[----:B------:R-:W-:Y:S01]  /*3800*/  IMAD.WIDE.U32 R172, R172, -0x2daee0ad, RZ ;  /* 0xd2511f53acac7825 */ /* 0x000fe200078e00ff */
[----:B------:R-:W-:Y:S03]  /*3810*/  LOP3.LUT R8, R5, UR39, R164, 0x96, !PT ;  /* 0x0000002705087c12 */ /* 0x000fe6000f8e96a4 */
[----:B------:R-:W-:Y:S01]  /*3820*/  FFMA.FTZ R34, R34, UR26, -R182 ;  /* 0x0000001a22227c23 */ /* 0x000fe200080108b6 */
[----:B------:R-:W-:Y:S01]  /*3830*/  IMAD.WIDE.U32 R164, R165, -0x326172a9, RZ ;  /* 0xcd9e8d57a5a47825 */ /* 0x000fe200078e00ff */
[----:B------:R-:W-:Y:S02]  /*3840*/  LOP3.LUT R2, R173, UR42, R2, 0x96, !PT ;  /* 0x0000002aad027c12 */ /* 0x000fe4000f8e9602 */
[----:B------:R-:W3:Y:S01]  /*3850*/  MUFU.EX2 R186, R21 ;  /* 0x0000001500ba7308 */ /* 0x000ee20000000800 */
[----:B------:R-:W-:Y:S01]  /*3860*/  FFMA.FTZ R182, R35, UR26, -R182 ;  /* 0x0000001a23b67c23 */ /* 0x000fe200080108b6 */
[----:B------:R-:W-:Y:S01]  /*3870*/  IMAD.WIDE.U32 R10, R10, -0x326172a9, RZ ;  /* 0xcd9e8d570a0a7825 */ /* 0x000fe200078e00ff */
[----:B------:R-:W-:Y:S03]  /*3880*/  LOP3.LUT R7, R165, UR41, R4, 0x96, !PT ;  /* 0x00000029a5077c12 */ /* 0x000fe6000f8e9604 */
[----:B------:R-:W-:Y:S01]  /*3890*/  FFMA.FTZ R27, R27, UR26, -R180 ;  /* 0x0000001a1b1b7c23 */ /* 0x000fe200080108b4 */
[----:B------:R-:W-:Y:S01]  /*38a0*/  IMAD.WIDE.U32 R8, R8, -0x2daee0ad, RZ ;  /* 0xd2511f5308087825 */ /* 0x000fe200078e00ff */
[----:B------:R-:W-:Y:S02]  /*38b0*/  LOP3.LUT R5, R11, UR41, R174, 0x96, !PT ;  /* 0x000000290b057c12 */ /* 0x000fe4000f8e96ae */
[----:B------:R-:W-:Y:S01]  /*38c0*/  MUFU.EX2 R192, R23 ;  /* 0x0000001700c07308 */ /* 0x000fe20000000800 */
[----:B------:R-:W-:Y:S01]  /*38d0*/  FFMA.FTZ R30, R30, UR26, -R180 ;  /* 0x0000001a1e1e7c23 */ /* 0x000fe200080108b4 */
[----:B------:R-:W-:Y:S01]  /*38e0*/  IMAD.WIDE.U32 R2, R2, -0x326172a9, RZ ;  /* 0xcd9e8d5702027825 */ /* 0x000fe200078e00ff */
[----:B-1----:R-:W-:Y:S03]  /*38f0*/  LOP3.LUT R0, R9, UR42, R6, 0x96, !PT ;  /* 0x0000002a09007c12 */ /* 0x002fe6000f8e9606 */
[----:B------:R-:W-:Y:S01]  /*3900*/  FFMA.FTZ R181, R29, UR26, -R181 ;  /* 0x0000001a1db57c23 */ /* 0x000fe200080108b5 */
[----:B------:R-:W-:Y:S01]  /*3910*/  IMAD.WIDE.U32 R4, R5, -0x2daee0ad, RZ ;  /* 0xd2511f5305047825 */ /* 0x000fe200078e00ff */
[--C-:B------:R-:W-:Y:S02]  /*3920*/  SHF.R.U32.HI R173, RZ, 0x18, R2.reuse ;  /* 0x00000018ffad7819 */ /* 0x100fe40000011602 */
[----:B------:R-:W-:Y:S01]  /*3930*/  MUFU.EX2 R199, R24 ;  /* 0x0000001800c77308 */ /* 0x000fe20000000800 */
[C---:B------:R-:W-:Y:S01]  /*3940*/  LOP3.LUT R174, R2.reuse, 0xffff, RZ, 0xc0, !PT ;  /* 0x0000ffff02ae7812 */ /* 0x040fe200078ec0ff */
[----:B------:R-:W-:Y:S01]  /*3950*/  IMAD.WIDE.U32 R6, R7, -0x2daee0ad, RZ ;  /* 0xd2511f5307067825 */ /* 0x000fe200078e00ff */
[----:B------:R-:W-:Y:S02]  /*3960*/  SHF.R.U32.HI R175, RZ, 0x10, R2 ;  /* 0x00000010ffaf7819 */ /* 0x000fe40000011602 */
[----:B------:R-:W-:Y:S01]  /*3970*/  LOP3.LUT R10, R3, UR43, R10, 0x96, !PT ;  /* 0x0000002b030a7c12 */ /* 0x000fe2000f8e960a */
[----:B------:R-:W-:Y:S01]  /*3980*/  FFMA.FTZ R180, R31, UR26, -R180 ;  /* 0x0000001a1fb47c23 */ /* 0x000fe200080108b4 */
[----:B------:R-:W-:Y:S01]  /*3990*/  LOP3.LUT R12, R2, 0xff, RZ, 0xc0, !PT ;  /* 0x000000ff020c7812 */ /* 0x000fe200078ec0ff */
[----:B------:R-:W-:Y:S01]  /*39a0*/  IMAD.WIDE.U32 R2, R0, -0x326172a9, RZ ;  /* 0xcd9e8d5700027825 */ /* 0x000fe200078e00ff */
[----:B------:R-:W-:Y:S01]  /*39b0*/  LOP3.LUT R9, R5, UR44, R172, 0x96, !PT ;  /* 0x0000002c05097c12 */ /* 0x000fe2000f8e96ac */
[----:B------:R-:W-:Y:S01]  /*39c0*/  MUFU.EX2 R184, R32 ;  /* 0x0000002000b87308 */ /* 0x000fe20000000800 */
[----:B------:R-:W-:Y:S02]  /*39d0*/  LOP3.LUT R166, R4, 0xffff, RZ, 0xc0, !PT ;  /* 0x0000ffff04a67812 */ /* 0x000fe400078ec0ff */
[--C-:B------:R-:W-:Y:S02]  /*39e0*/  SHF.R.U32.HI R168, RZ, 0x18, R6.reuse ;  /* 0x00000018ffa87819 */ /* 0x100fe40000011606 */
[----:B------:R-:W-:Y:S02]  /*39f0*/  SHF.R.U32.HI R169, RZ, 0x10, R6 ;  /* 0x00000010ffa97819 */ /* 0x000fe40000011606 */
[----:B------:R-:W-:Y:S03]  /*3a00*/  LOP3.LUT R8, R7, UR44, R8, 0x96, !PT ;  /* 0x0000002c07087c12 */ /* 0x000fe6000f8e9608 */
[----:B------:R-:W-:Y:S01]  /*3a10*/  MUFU.EX2 R185, R34 ;  /* 0x0000002200b97308 */ /* 0x000fe20000000800 */
[C---:B------:R-:W-:Y:S02]  /*3a20*/  LOP3.LUT R14, R6.reuse, 0xff, RZ, 0xc0, !PT ;  /* 0x000000ff060e7812 */ /* 0x040fe400078ec0ff */
[----:B------:R-:W-:Y:S02]  /*3a30*/  LOP3.LUT R15, R6, 0xffff, RZ, 0xc0, !PT ;  /* 0x0000ffff060f7812 */ /* 0x000fe400078ec0ff */
[C---:B------:R-:W-:Y:S02]  /*3a40*/  LOP3.LUT R5, R2.reuse, 0xffff, RZ, 0xc0, !PT ;  /* 0x0000ffff02057812 */ /* 0x040fe400078ec0ff */
[----:B------:R-:W-:Y:S03]  /*3a50*/  LOP3.LUT R7, R2, 0xff, RZ, 0xc0, !PT ;  /* 0x000000ff02077812 */ /* 0x000fe600078ec0ff */
[----:B------:R-:W-:Y:S01]  /*3a60*/  MUFU.EX2 R183, R183 ;  /* 0x000000b700b77308 */ /* 0x000fe20000000800 */
[--C-:B------:R-:W-:Y:S02]  /*3a70*/  SHF.R.U32.HI R11, RZ, 0x10, R2.reuse ;  /* 0x00000010ff0b7819 */ /* 0x100fe40000011602 */
[----:B------:R-:W-:Y:S02]  /*3a80*/  SHF.R.U32.HI R6, RZ, 0x18, R2 ;  /* 0x00000018ff067819 */ /* 0x000fe40000011602 */
[----:B------:R-:W-:Y:S02]  /*3a90*/  LOP3.LUT R2, R10, 0xff, RZ, 0xc0, !PT ;  /* 0x000000ff0a027812 */ /* 0x000fe400078ec0ff */
[----:B------:R-:W-:Y:S03]  /*3aa0*/  LOP3.LUT R0, R3, UR43, R164, 0x96, !PT ;  /* 0x0000002b03007c12 */ /* 0x000fe6000f8e96a4 */
[----:B------:R-:W-:Y:S01]  /*3ab0*/  MUFU.EX2 R182, R182 ;  /* 0x000000b600b67308 */ /* 0x000fe20000000800 */
[----:B------:R-:W-:Y:S02]  /*3ac0*/  ISETP.LE.U32.AND P4, PT, R2, UR27, PT ;  /* 0x0000001b02007c0c */ /* 0x000fe4000bf83070 */
[----:B------:R-:W-:Y:S02]  /*3ad0*/  LOP3.LUT R2, R10, 0xffff, RZ, 0xc0, !PT ;  /* 0x0000ffff0a027812 */ /* 0x000fe400078ec0ff */
[----:B------:R-:W-:Y:S02]  /*3ae0*/  SHF.R.U32.HI R3, RZ, 0x10, R10 ;  /* 0x00000010ff037819 */ /* 0x000fe4000001160a */
[----:B------:R-:W-:Y:S03]  /*3af0*/  SHF.R.U32.HI R2, RZ, 0x8, R2 ;  /* 0x00000008ff027819 */ /* 0x000fe60000011602 */
[----:B------:R-:W1:Y:S01]  /*3b00*/  MUFU.EX2 R195, R22 ;  /* 0x0000001600c37308 */ /* 0x000e620000000800 */
[----:B------:R-:W-:Y:S02]  /*3b10*/  LOP3.LUT R3, R3, 0xff, RZ, 0xc0, !PT ;  /* 0x000000ff03037812 */ /* 0x000fe400078ec0ff */
[----:B------:R-:W-:Y:S02]  /*3b20*/  LOP3.LUT R2, R2, 0xffff, RZ, 0xc0, !PT ;  /* 0x0000ffff02027812 */ /* 0x000fe400078ec0ff */
[----:B------:R-:W-:Y:S01]  /*3b30*/  ISETP.LE.U32.AND P0, PT, R3, UR27, PT ;  /* 0x0000001b03007c0c */ /* 0x000fe2000bf03070 */
[----:B------:R-:W-:Y:S01]  /*3b40*/  @!P4 FADD.FTZ R203, -R203, -RZ ;  /* 0x800000ffcbcbc221 */ /* 0x000fe20000010100 */
[----:B------:R-:W-:Y:S03]  /*3b50*/  ISETP.LE.U32.AND P2, PT, R2, UR27, PT ;  /* 0x0000001b02007c0c */ /* 0x000fe6000bf43070 */
[----:B------:R-:W1:Y:S01]  /*3b60*/  MUFU.EX2 R196, R25 ;  /* 0x0000001900c47308 */ /* 0x000e620000000800 */
[----:B------:R-:W-:Y:S02]  /*3b70*/  LOP3.LUT R2, R0, 0xffff, RZ, 0xc0, !PT ;  /* 0x0000ffff00027812 */ /* 0x000fe400078ec0ff */
[----:B------:R-:W-:Y:S02]  /*3b80*/  SHF.R.U32.HI R165, RZ, 0x18, R4 ;  /* 0x00000018ffa57819 */ /* 0x000fe40000011604 */
[----:B------:R-:W-:Y:S02]  /*3b90*/  SHF.R.U32.HI R2, RZ, 0x8, R2 ;  /* 0x00000008ff027819 */ /* 0x000fe40000011602 */
[----:B------:R-:W-:Y:S03]  /*3ba0*/  SHF.R.U32.HI R167, RZ, 0x10, R4 ;  /* 0x00000010ffa77819 */ /* 0x000fe60000011604 */
[----:B------:R-:W-:Y:S01]  /*3bb0*/  MUFU.EX2 R202, R26 ;  /* 0x0000001a00ca7308 */ /* 0x000fe20000000800 */
[----:B------:R-:W-:Y:S01]  /*3bc0*/  LOP3.LUT R13, R4, 0xff, RZ, 0xc0, !PT ;  /* 0x000000ff040d7812 */ /* 0x000fe200078ec0ff */
[----:B--2---:R-:W-:Y:S01]  /*3bd0*/  @!P0 FADD.FTZ R224, -R224, -RZ ;  /* 0x800000ffe0e08221 */ /* 0x004fe20000010100 */
[----:B------:R-:W-:Y:S01]  /*3be0*/  SHF.R.U32.HI R4, RZ, 0x18, R10 ;  /* 0x00000018ff047819 */ /* 0x000fe2000001160a */
[----:B------:R-:W-:Y:S01]  /*3bf0*/  @!P2 FADD.FTZ R205, -R205, -RZ ;  /* 0x800000ffcdcda221 */ /* 0x000fe20000010100 */
[----:B------:R-:W-:Y:S02]  /*3c00*/  LOP3.LUT R2, R2, 0xffff, RZ, 0xc0, !PT ;  /* 0x0000ffff02027812 */ /* 0x000fe400078ec0ff */
[----:B------:R-:W-:Y:S03]  /*3c10*/  ISETP.LE.U32.AND P5, PT, R4, UR27, PT ;  /* 0x0000001b04007c0c */ /* 0x000fe6000bfa3070 */
[----:B------:R-:W2:Y:S01]  /*3c20*/  MUFU.EX2 R201, R27 ;  /* 0x0000001b00c97308 */ /* 0x000ea20000000800 */
[----:B------:R-:W-:Y:S02]  /*3c30*/  ISETP.LE.U32.AND P2, PT, R2, UR27, PT ;  /* 0x0000001b02007c0c */ /* 0x000fe4000bf43070 */
[----:B------:R-:W-:Y:S02]  /*3c40*/  LOP3.LUT R4, R0, 0xff, RZ, 0xc0, !PT ;  /* 0x000000ff00047812 */ /* 0x000fe400078ec0ff */
[--C-:B------:R-:W-:Y:S02]  /*3c50*/  SHF.R.U32.HI R2, RZ, 0x18, R0.reuse ;  /* 0x00000018ff027819 */ /* 0x100fe40000011600 */
[----:B------:R-:W-:Y:S03]  /*3c60*/  SHF.R.U32.HI R3, RZ, 0x10, R0 ;  /* 0x00000010ff037819 */ /* 0x000fe60000011600 */
[----:B------:R-:W-:Y:S01]  /*3c70*/  MUFU.EX2 R189, R28 ;  /* 0x0000001c00bd7308 */ /* 0x000fe20000000800 */
[----:B------:R-:W-:Y:S02]  /*3c80*/  ISETP.LE.U32.AND P3, PT, R4, UR27, PT ;  /* 0x0000001b04007c0c */ /* 0x000fe4000bf63070 */
[----:B------:R-:W-:Y:S01]  /*3c90*/  ISETP.LE.U32.AND P0, PT, R2, UR27, PT ;  /* 0x0000001b02007c0c */ /* 0x000fe2000bf03070 */
[----:B----4-:R-:W-:Y:S01]  /*3ca0*/  @!P5 FADD.FTZ R223, -R223, -RZ ;  /* 0x800000ffdfdfd221 */ /* 0x010fe20000010100 */
[----:B------:R-:W-:Y:S01]  /*3cb0*/  LOP3.LUT R3, R3, 0xff, RZ, 0xc0, !PT ;  /* 0x000000ff03037812 */ /* 0x000fe200078ec0ff */
[----:B------:R-:W-:Y:S01]  /*3cc0*/  @!P2 FADD.FTZ R225, -R225, -RZ ;  /* 0x800000ffe1e1a221 */ /* 0x000fe20000010100 */
[----:B------:R-:W-:Y:S03]  /*3cd0*/  SHF.R.U32.HI R0, RZ, 0x8, R5 ;  /* 0x00000008ff007819 */ /* 0x000fe60000011605 */
[----:B------:R-:W4:Y:S01]  /*3ce0*/  MUFU.EX2 R191, R30 ;  /* 0x0000001e00bf7308 */ /* 0x000f220000000800 */
[----:B------:R-:W-:Y:S02]  /*3cf0*/  ISETP.LE.U32.AND P4, PT, R3, UR27, PT ;  /* 0x0000001b03007c0c */ /* 0x000fe4000bf83070 */
[----:B------:R-:W-:Y:S02]  /*3d00*/  LOP3.LUT R0, R0, 0xffff, RZ, 0xc0, !PT ;  /* 0x0000ffff00007812 */ /* 0x000fe400078ec0ff */
[----:B------:R-:W-:Y:S01]  /*3d10*/  ISETP.LE.U32.AND P6, PT, R12, UR27, PT ;  /* 0x0000001b0c007c0c */ /* 0x000fe2000bfc3070 */
[----:B------:R-:W-:Y:S01]  /*3d20*/  @!P3 FADD.FTZ R227, -R227, -RZ ;  /* 0x800000ffe3e3b221 */ /* 0x000fe20000010100 */
[----:B------:R-:W-:Y:S01]  /*3d30*/  ISETP.LE.U32.AND P3, PT, R0, UR27, PT ;  /* 0x0000001b00007c0c */ /* 0x000fe2000bf63070 */
[----:B---3--:R-:W-:Y:S01]  /*3d40*/  @!P0 FADD.FTZ R226, -R226, -RZ ;  /* 0x800000ffe2e28221 */ /* 0x008fe20000010100 */
[----:B------:R-:W-:Y:S01]  /*3d50*/  LOP3.LUT R0, R11, 0xff, RZ, 0xc0, !PT ;  /* 0x000000ff0b007812 */ /* 0x000fe200078ec0ff */
[----:B------:R-:W3:Y:S01]  /*3d60*/  MUFU.EX2 R187, R181 ;  /* 0x000000b500bb7308 */ /* 0x000ee20000000800 */
[----:B------:R-:W-:Y:S02]  /*3d70*/  ISETP.LE.U32.AND P0, PT, R6, UR27, PT ;  /* 0x0000001b06007c0c */ /* 0x000fe4000bf03070 */
[----:B------:R-:W-:Y:S01]  /*3d80*/  LOP3.LUT R2, R175, 0xff, RZ, 0xc0, !PT ;  /* 0x000000ffaf027812 */ /* 0x000fe200078ec0ff */
[----:B------:R-:W-:Y:S01]  /*3d90*/  @!P4 FADD.FTZ R228, -R228, -RZ ;  /* 0x800000ffe4e4c221 */ /* 0x000fe20000010100 */
[----:B------:R-:W-:Y:S02]  /*3da0*/  ISETP.LE.U32.AND P4, PT, R0, UR27, PT ;  /* 0x0000001b00007c0c */ /* 0x000fe4000bf83070 */
[----:B------:R-:W-:Y:S01]  /*3db0*/  SHF.R.U32.HI R0, RZ, 0x8, R174 ;  /* 0x00000008ff007819 */ /* 0x000fe200000116ae */
[----:B------:R-:W-:Y:S01]  /*3dc0*/  @!P6 FADD.FTZ R194, -R194, -RZ ;  /* 0x800000ffc2c2e221 */ /* 0x000fe20000010100 */
[----:B------:R-:W-:Y:S01]  /*3dd0*/  LOP3.LUT R4, R9, 0xff, RZ, 0xc0, !PT ;  /* 0x000000ff09047812 */ /* 0x000fe200078ec0ff */
[----:B------:R-:W-:Y:S01]  /*3de0*/  @!P3 FADD.FTZ R206, -R206, -RZ ;  /* 0x800000ffceceb221 */ /* 0x000fe20000010100 */
[----:B------:R-:W-:Y:S01]  /*3df0*/  LOP3.LUT R0, R0, 0xffff, RZ, 0xc0, !PT ;  /* 0x0000ffff00007812 */ /* 0x000fe200078ec0ff */
[----:B------:R-:W3:Y:S01]  /*3e00*/  MUFU.EX2 R190, R180 ;  /* 0x000000b400be7308 */ /* 0x000ee20000000800 */
[----:B------:R-:W-:Y:S01]  /*3e10*/  ISETP.LE.U32.AND P2, PT, R173, UR27, PT ;  /* 0x0000001bad007c0c */ /* 0x000fe2000bf43070 */
[----:B------:R-:W-:Y:S01]  /*3e20*/  @!P0 FADD.FTZ R219, -R219, -RZ ;  /* 0x800000ffdbdb8221 */ /* 0x000fe20000010100 */
[----:B------:R-:W-:Y:S02]  /*3e30*/  ISETP.LE.U32.AND P0, PT, R2, UR27, PT ;  /* 0x0000001b02007c0c */ /* 0x000fe4000bf03070 */
[----:B------:R-:W-:Y:S01]  /*3e40*/  LOP3.LUT R2, R9, 0xffff, RZ, 0xc0, !PT ;  /* 0x0000ffff09027812 */ /* 0x000fe200078ec0ff */
[----:B------:R-:W-:Y:S01]  /*3e50*/  @!P4 FADD.FTZ R222, -R222, -RZ ;  /* 0x800000ffdedec221 */ /* 0x000fe20000010100 */
[----:B------:R-:W-:Y:S02]  /*3e60*/  ISETP.LE.U32.AND P4, PT, R0, UR27, PT ;  /* 0x0000001b00007c0c */ /* 0x000fe4000bf83070 */
[--C-:B------:R-:W-:Y:S02]  /*3e70*/  SHF.R.U32.HI R0, RZ, 0x10, R9.reuse ;  /* 0x00000010ff007819 */ /* 0x100fe40000011609 */
[----:B------:R-:W-:Y:S02]  /*3e80*/  SHF.R.U32.HI R3, RZ, 0x8, R2 ;  /* 0x00000008ff037819 */ /* 0x000fe40000011602 */
[----:B------:R-:W-:Y:S01]  /*3e90*/  ISETP.LE.U32.AND P6, PT, R4, UR27, PT ;  /* 0x0000001b04007c0c */ /* 0x000fe2000bfc3070 */
[----:B------:R-:W-:Y:S01]  /*3ea0*/  @!P2 FADD.FTZ R197, -R197, -RZ ;  /* 0x800000ffc5c5a221 */ /* 0x000fe20000010100 */
[----:B------:R-:W-:Y:S01]  /*3eb0*/  LOP3.LUT R2, R0, 0xff, RZ, 0xc0, !PT ;  /* 0x000000ff00027812 */ /* 0x000fe200078ec0ff */
[----:B------:R-:W-:Y:S01]  /*3ec0*/  @!P0 FADD.FTZ R198, -R198, -RZ ;  /* 0x800000ffc6c68221 */ /* 0x000fe20000010100 */
[----:B------:R-:W-:Y:S02]  /*3ed0*/  LOP3.LUT R0, R3, 0xffff, RZ, 0xc0, !PT ;  /* 0x0000ffff03007812 */ /* 0x000fe400078ec0ff */
[----:B------:R-:W-:Y:S01]  /*3ee0*/  ISETP.LE.U32.AND P5, PT, R7, UR27, PT ;  /* 0x0000001b07007c0c */ /* 0x000fe2000bfa3070 */
[----:B------:R-:W-:Y:S01]  /*3ef0*/  @!P4 FADD.FTZ R193, -R193, -RZ ;  /* 0x800000ffc1c1c221 */ /* 0x000fe20000010100 */
[----:B------:R-:W-:Y:S02]  /*3f00*/  ISETP.LE.U32.AND P0, PT, R0, UR27, PT ;  /* 0x0000001b00007c0c */ /* 0x000fe4000bf03070 */
[----:B------:R-:W-:Y:S02]  /*3f10*/  LOP3.LUT R0, R8, 0xffff, RZ, 0xc0, !PT ;  /* 0x0000ffff08007812 */ /* 0x000fe400078ec0ff */
[----:B------:R-:W-:Y:S01]  /*3f20*/  ISETP.LE.U32.AND P4, PT, R2, UR27, PT ;  /* 0x0000001b02007c0c */ /* 0x000fe2000bf83070 */
[----:B------:R-:W-:Y:S01]  /*3f30*/  @!P6 FADD.FTZ R188, -R188, -RZ ;  /* 0x800000ffbcbce221 */ /* 0x000fe20000010100 */
[----:B------:R-:W-:Y:S02]  /*3f40*/  LOP3.LUT R2, R8, 0xff, RZ, 0xc0, !PT ;  /* 0x000000ff08027812 */ /* 0x000fe400078ec0ff */
[----:B------:R-:W-:Y:S02]  /*3f50*/  SHF.R.U32.HI R9, RZ, 0x18, R9 ;  /* 0x00000018ff097819 */ /* 0x000fe40000011609 */
[----:B------:R-:W-:Y:S01]  /*3f60*/  SHF.R.U32.HI R0, RZ, 0x8, R0 ;  /* 0x00000008ff007819 */ /* 0x000fe20000011600 */
[----:B------:R-:W-:Y:S01]  /*3f70*/  @!P5 FADD.FTZ R207, -R207, -RZ ;  /* 0x800000ffcfcfd221 */ /* 0x000fe20000010100 */
[----:B------:R-:W-:Y:S01]  /*3f80*/  ISETP.LE.U32.AND P6, PT, R2, UR27, PT ;  /* 0x0000001b02007c0c */ /* 0x000fe2000bfc3070 */
[----:B------:R-:W-:Y:S01]  /*3f90*/  @!P0 FADD.FTZ R186, -R186, -RZ ;  /* 0x800000ffbaba8221 */ /* 0x000fe20000010100 */
[----:B------:R-:W-:Y:S02]  /*3fa0*/  ISETP.LE.U32.AND P2, PT, R9, UR27, PT ;  /* 0x0000001b09007c0c */ /* 0x000fe4000bf43070 */
[----:B------:R-:W-:Y:S01]  /*3fb0*/  LOP3.LUT R0, R0, 0xffff, RZ, 0xc0, !PT ;  /* 0x0000ffff00007812 */ /* 0x000fe200078ec0ff */
[----:B-1----:R-:W-:Y:S01]  /*3fc0*/  @!P4 FADD.FTZ R195, -R195, -RZ ;  /* 0x800000ffc3c3c221 */ /* 0x002fe20000010100 */
[----:B------:R-:W-:Y:S02]  /*3fd0*/  ISETP.LE.U32.AND P5, PT, R13, UR27, PT ;  /* 0x0000001b0d007c0c */ /* 0x000fe4000bfa3070 */
[----:B------:R-:W-:Y:S02]  /*3fe0*/  ISETP.LE.U32.AND P0, PT, R0, UR27, PT ;  /* 0x0000001b00007c0c */ /* 0x000fe4000bf03070 */
[----:B------:R-:W-:Y:S02]  /*3ff0*/  SHF.R.U32.HI R0, RZ, 0x8, R166 ;  /* 0x00000008ff007819 */ /* 0x000fe400000116a6 */
[----:B------:R-:W-:Y:S01]  /*4000*/  LOP3.LUT R2, R167, 0xff, RZ, 0xc0, !PT ;  /* 0x000000ffa7027812 */ /* 0x000fe200078ec0ff */
[----:B------:R-:W-:Y:S01]  /*4010*/  @!P6 FADD.FTZ R199, -R199, -RZ ;  /* 0x800000ffc7c7e221 */ /* 0x000fe20000010100 */
[----:B------:R-:W-:Y:S01]  /*4020*/  LOP3.LUT R0, R0, 0xffff, RZ, 0xc0, !PT ;  /* 0x0000ffff00007812 */ /* 0x000fe200078ec0ff */
[----:B------:R-:W-:Y:S01]  /*4030*/  @!P2 FADD.FTZ R192, -R192, -RZ ;  /* 0x800000ffc0c0a221 */ /* 0x000fe20000010100 */
[----:B------:R-:W-:Y:S02]  /*4040*/  ISETP.LE.U32.AND P6, PT, R2, UR27, PT ;  /* 0x0000001b02007c0c */ /* 0x000fe4000bfc3070 */
[----:B------:R-:W-:Y:S01]  /*4050*/  ISETP.LE.U32.AND P2, PT, R0, UR27, PT ;  /* 0x0000001b00007c0c */ /* 0x000fe2000bf43070 */
[----:B------:R-:W-:Y:S01]  /*4060*/  @!P5 FADD.FTZ R184, -R184, -RZ ;  /* 0x800000ffb8b8d221 */ /* 0x000fe20000010100 */
[--C-:B------:R-:W-:Y:S01]  /*4070*/  SHF.R.U32.HI R0, RZ, 0x18, R8.reuse ;  /* 0x00000018ff007819 */ /* 0x100fe20000011608 */
[----:B------:R-:W-:Y:S01]  /*4080*/  @!P0 FADD.FTZ R196, -R196, -RZ ;  /* 0x800000ffc4c48221 */ /* 0x000fe20000010100 */
[----:B------:R-:W-:Y:S02]  /*4090*/  LOP3.LUT R2, R169, 0xff, RZ, 0xc0, !PT ;  /* 0x000000ffa9027812 */ /* 0x000fe400078ec0ff */
[----:B------:R-:W-:Y:S02]  /*40a0*/  ISETP.LE.U32.AND P5, PT, R0, UR27, PT ;  /* 0x0000001b00007c0c */ /* 0x000fe4000bfa3070 */
[----:B------:R-:W-:Y:S02]  /*40b0*/  SHF.R.U32.HI R0, RZ, 0x10, R8 ;  /* 0x00000010ff007819 */ /* 0x000fe40000011608 */
[----:B------:R-:W-:Y:S01]  /*40c0*/  ISETP.LE.U32.AND P3, PT, R165, UR27, PT ;  /* 0x0000001ba5007c0c */ /* 0x000fe2000bf63070 */
[----:B------:R-:W-:Y:S01]  /*40d0*/  @!P6 FADD.FTZ R185, -R185, -RZ ;  /* 0x800000ffb9b9e221 */ /* 0x000fe20000010100 */
[----:B------:R-:W-:Y:S01]  /*40e0*/  LOP3.LUT R0, R0, 0xff, RZ, 0xc0, !PT ;  /* 0x000000ff00007812 */ /* 0x000fe200078ec0ff */
[----:B------:R-:W-:Y:S01]  /*40f0*/  @!P2 FADD.FTZ R183, -R183, -RZ ;  /* 0x800000ffb7b7a221 */ /* 0x000fe20000010100 */
[----:B------:R-:W-:Y:S02]  /*4100*/  ISETP.LE.U32.AND P2, PT, R2, UR27, PT ;  /* 0x0000001b02007c0c */ /* 0x000fe4000bf43070 */
[----:B------:R-:W-:Y:S02]  /*4110*/  ISETP.LE.U32.AND P6, PT, R0, UR27, PT ;  /* 0x0000001b00007c0c */ /* 0x000fe4000bfc3070 */
[----:B------:R-:W-:Y:S01]  /*4120*/  F2FP.RELU.BF16.F32.PACK_AB R2, R205, R203 ;  /* 0x000000cbcd02723e */ /* 0x000fe200000018ff */
[----:B--2---:R-:W-:Y:S01]  /*4130*/  @!P5 FADD.FTZ R201, -R201, -RZ ;  /* 0x800000ffc9c9d221 */ /* 0x004fe20000010100 */
[----:B------:R-:W-:Y:S02]  /*4140*/  F2FP.RELU.BF16.F32.PACK_AB R0, R223, R224 ;  /* 0x000000e0df00723e */ /* 0x000fe400000018ff */
[----:B------:R-:W-:Y:S01]  /*4150*/  SHF.R.U32.HI R3, RZ, 0x8, R15 ;  /* 0x00000008ff037819 */ /* 0x000fe2000001160f */
[----:B------:R1:W-:Y:S01]  /*4160*/  STS [R229+0x20000], R2 ;  /* 0x02000002e5007388 */ /* 0x0003e20000000800 */
[----:B------:R-:W-:Y:S01]  /*4170*/  F2FP.RELU.BF16.F32.PACK_AB R4, R225, R227 ;  /* 0x000000e3e104723e */ /* 0x000fe200000018ff */
[----:B------:R-:W-:Y:S01]  /*4180*/  @!P3 FADD.FTZ R182, -R182, -RZ ;  /* 0x800000ffb6b6b221 */ /* 0x000fe20000010100 */
[----:B------:R-:W-:Y:S01]  /*4190*/  LOP3.LUT R3, R3, 0xffff, RZ, 0xc0, !PT ;  /* 0x0000ffff03037812 */ /* 0x000fe200078ec0ff */
[----:B------:R2:W-:Y:S01]  /*41a0*/  STS [R229+0x20400], R0 ;  /* 0x02040000e5007388 */ /* 0x0005e20000000800 */
[----:B------:R-:W-:Y:S01]  /*41b0*/  F2FP.RELU.BF16.F32.PACK_AB R5, R206, R207 ;  /* 0x000000cfce05723e */ /* 0x000fe200000018ff */
[----:B------:R-:W-:Y:S01]  /*41c0*/  @!P6 FADD.FTZ R202, -R202, -RZ ;  /* 0x800000ffcacae221 */ /* 0x000fe20000010100 */
[----:B------:R-:W-:Y:S01]  /*41d0*/  ISETP.LE.U32.AND P3, PT, R3, UR27, PT ;  /* 0x0000001b03007c0c */ /* 0x000fe2000bf63070 */
[----:B----4-:R-:W-:Y:S01]  /*41e0*/  @!P2 FADD.FTZ R191, -R191, -RZ ;  /* 0x800000ffbfbfa221 */ /* 0x010fe20000010100 */
[----:B------:R-:W-:Y:S02]  /*41f0*/  F2FP.RELU.BF16.F32.PACK_AB R3, R226, R228 ;  /* 0x000000e4e203723e */ /* 0x000fe400000018ff */
[----:B------:R-:W-:Y:S02]  /*4200*/  ISETP.LE.U32.AND P0, PT, R168, UR27, PT ;  /* 0x0000001ba8007c0c */ /* 0x000fe4000bf03070 */
[----:B------:R-:W-:Y:S02]  /*4210*/  ISETP.LE.U32.AND P4, PT, R14, UR27, PT ;  /* 0x0000001b0e007c0c */ /* 0x000fe4000bf83070 */
[----:B------:R-:W-:Y:S02]  /*4220*/  FSETP.GE.FTZ.AND P2, PT, R186, RZ, PT ;  /* 0x000000ffba00720b */ /* 0x000fe40003f56000 */
[----:B------:R-:W-:Y:S03]  /*4230*/  FSETP.GE.FTZ.AND P5, PT, R194, RZ, PT ;  /* 0x000000ffc200720b */ /* 0x000fe60003fb6000 */
[----:B---3--:R-:W-:Y:S01]  /*4240*/  @!P3 FADD.FTZ R187, -R187, -RZ ;  /* 0x800000ffbbbbb221 */ /* 0x008fe20000010100 */
[----:B------:R-:W-:Y:S03]  /*4250*/  FSETP.GE.FTZ.AND P3, PT, R188, RZ, PT ;  /* 0x000000ffbc00720b */ /* 0x000fe60003f76000 */
[----:B------:R-:W-:Y:S01]  /*4260*/  @!P0 FADD.FTZ R190, -R190, -RZ ;  /* 0x800000ffbebe8221 */ /* 0x000fe20000010100 */
[----:B-1----:R-:W-:Y:S01]  /*4270*/  F2FP.RELU.BF16.F32.PACK_AB R2, R193, R194 ;  /* 0x000000c2c102723e */ /* 0x002fe200000018ff */
[----:B------:R-:W-:Y:S01]  /*4280*/  @!P4 FADD.FTZ R189, -R189, -RZ ;  /* 0x800000ffbdbdc221 */ /* 0x000fe20000010100 */
[----:B------:R-:W-:Y:S02]  /*4290*/  FSETP.GE.FTZ.AND P4, PT, R193, RZ, PT ;  /* 0x000000ffc100720b */ /* 0x000fe40003f96000 */
[----:B--2---:R-:W-:Y:S01]  /*42a0*/  F2FP.RELU.BF16.F32.PACK_AB R0, R197, R198 ;  /* 0x000000c6c500723e */ /* 0x004fe200000018ff */
        /* <DEDUP_REMOVED lines=130> */
[----:B------:R-:W-:Y:S06]  /*4ad0*/  LEA R172, R218, UR5, 0x1 ;  /* 0x00000005daac7c11 */ /* 0x000fec000f8e08ff */
[C---:B------:R-:W-:Y:S02]  /*4ae0*/  VIADD R166, R172.reuse, 0x8000 ;  /* 0x00008000aca67836 */ /* 0x040fe40000000000 */
[----:B------:R-:W-:Y:S02]  /*4af0*/  VIADD R176, R172, 0x8040 ;  /* 0x00008040acb07836 */ /* 0x000fe40000000000 */
[----:B------:R-:W-:Y:S02]  /*4b00*/  @P1 VIADD R176, R166, 0xffffffc0 ;  /* 0xffffffc0a6b01836 */ /* 0x000fe40000000000 */
[C---:B--2---:R-:W-:Y:S01]  /*4b10*/  FADD.FTZ R0, -R177.reuse, R4 ;  /* 0x00000004b1007221 */ /* 0x044fe20000010100 */
[C---:B------:R-:W-:Y:S01]  /*4b20*/  FADD.FTZ R165, -R177.reuse, R16 ;  /* 0x00000010b1a57221 */ /* 0x040fe20000010100 */
[----:B------:R1:W5:Y:S01]  /*4b30*/  LDG.E R4, desc[UR34][R180.64+0x80] ;  /* 0x00008022b4047981 */ /* 0x000362000c1e1900 */
[C---:B------:R-:W-:Y:S01]  /*4b40*/  FADD.FTZ R16, -R177.reuse, R21 ;  /* 0x00000015b1107221 */ /* 0x040fe20000010100 */
[C---:B------:R-:W-:Y:S01]  /*4b50*/  FADD.FTZ R164, -R177.reuse, R17 ;  /* 0x00000011b1a47221 */ /* 0x040fe20000010100 */
[-C--:B------:R-:W-:Y:S01]  /*4b60*/  FSEL R0, R0, R177.reuse, P0 ;  /* 0x000000b100007208 */ /* 0x080fe20000000000 */
[----:B------:R-:W-:Y:S01]  /*4b70*/  FADD.FTZ R17, -R177, R20 ;  /* 0x00000014b1117221 */ /* 0x000fe20000010100 */
[----:B------:R-:W-:Y:S01]  /*4b80*/  FSETP.GE.FTZ.AND P0, PT, R205, RZ, PT ;  /* 0x000000ffcd00720b */ /* 0x000fe20003f16000 */
[----:B------:R-:W-:Y:S01]  /*4b90*/  FADD.FTZ R32, -R177, R32 ;  /* 0x00000020b1207221 */ /* 0x000fe20000010100 */
[-C--:B------:R-:W-:Y:S01]  /*4ba0*/  FSEL R16, R16, R177.reuse, P2 ;  /* 0x000000b110107208 */ /* 0x080fe20001000000 */
[----:B------:R-:W-:Y:S01]  /*4bb0*/  FMUL.FTZ R203, R203, R0 ;  /* 0x00000000cbcb7220 */ /* 0x000fe20000410000 */
[----:B------:R-:W-:Y:S01]  /*4bc0*/  FSETP.GE.FTZ.AND P2, PT, R184, RZ, PT ;  /* 0x000000ffb800720b */ /* 0x000fe20003f56000 */
[----:B------:R-:W-:Y:S01]  /*4bd0*/  FADD.FTZ R0, -R177, R5 ;  /* 0x00000005b1007221 */ /* 0x000fe20000010100 */
[-C--:B------:R-:W-:Y:S01]  /*4be0*/  FSEL R21, R165, R177.reuse, P5 ;  /* 0x000000b1a5157208 */ /* 0x080fe20002800000 */
[----:B------:R-:W2:Y:S01]  /*4bf0*/  LDG.E R5, desc[UR34][R180.64+0x20] ;  /* 0x00002022b4057981 */ /* 0x000ea2000c1e1900 */
[-C--:B------:R-:W-:Y:S02]  /*4c00*/  FSEL R20, R164, R177.reuse, P4 ;  /* 0x000000b1a4147208 */ /* 0x080fe40002000000 */
[----:B------:R-:W-:Y:S01]  /*4c10*/  FSEL R0, R0, R177, P0 ;  /* 0x000000b100007208 */ /* 0x000fe20000000000 */
[----:B------:R-:W-:Y:S01]  /*4c20*/  FMUL.FTZ R165, R194, R21 ;  /* 0x00000015c2a57220 */ /* 0x000fe20000410000 */
[----:B------:R-:W-:Y:S01]  /*4c30*/  FSETP.GE.FTZ.AND P0, PT, R183, RZ, PT ;  /* 0x000000ffb700720b */ /* 0x000fe20003f16000 */
[----:B------:R-:W-:Y:S01]  /*4c40*/  FMUL.FTZ R164, R193, R20 ;  /* 0x00000014c1a47220 */ /* 0x000fe20000410000 */
[-C--:B------:R-:W-:Y:S01]  /*4c50*/  FSEL R17, R17, R177.reuse, P3 ;  /* 0x000000b111117208 */ /* 0x080fe20001800000 */
[----:B------:R-:W-:Y:S01]  /*4c60*/  FMUL.FTZ R178, R205, R0 ;  /* 0x00000000cdb27220 */ /* 0x000fe20000410000 */
[----:B------:R-:W-:Y:S01]  /*4c70*/  FSEL R32, R32, R177, P2 ;  /* 0x000000b120207208 */ /* 0x000fe20001000000 */
[----:B------:R1:W5:Y:S01]  /*4c80*/  LDG.E R0, desc[UR34][R180.64+0xa0] ;  /* 0x0000a022b4007981 */ /* 0x000362000c1e1900 */
[----:B------:R-:W-:Y:S01]  /*4c90*/  FSETP.GE.FTZ.AND P3, PT, R224, RZ, PT ;  /* 0x000000ffe000720b */ /* 0x000fe20003f76000 */
[----:B------:R-:W-:Y:S01]  /*4ca0*/  FMUL.FTZ R20, R188, R17 ;  /* 0x00000011bc147220 */ /* 0x000fe20000410000 */
[----:B------:R-:W-:Y:S01]  /*4cb0*/  FSETP.GE.FTZ.AND P2, PT, R223, RZ, PT ;  /* 0x000000ffdf00720b */ /* 0x000fe20003f56000 */
[----:B------:R-:W-:Y:S01]  /*4cc0*/  FMUL.FTZ R21, R186, R16 ;  /* 0x00000010ba157220 */ /* 0x000fe20000410000 */
[----:B------:R-:W-:Y:S01]  /*4cd0*/  F2FP.BF16.F32.PACK_AB R17, R164, R165 ;  /* 0x000000a5a411723e */ /* 0x000fe200000010ff */
[----:B------:R-:W-:Y:S01]  /*4ce0*/  FMUL.FTZ R164, R184, R32 ;  /* 0x00000020b8a47220 */ /* 0x000fe20000410000 */
[----:B------:R-:W-:Y:S01]  /*4cf0*/  F2FP.BF16.F32.PACK_AB R16, R178, R203 ;  /* 0x000000cbb210723e */ /* 0x000fe200000010ff */
[----:B------:R-:W-:Y:S01]  /*4d00*/  @P0 FADD.FTZ R177, -R177, R33 ;  /* 0x00000021b1b10221 */ /* 0x000fe20000010100 */
[----:B------:R-:W-:Y:S02]  /*4d10*/  PLOP3.LUT P0, PT, PT, PT, UP3, 0x80, 0x0 ;  /* 0x000000000000781c */ /* 0x000fe40003f0f038 */
[----:B------:R-:W-:Y:S01]  /*4d20*/  F2FP.BF16.F32.PACK_AB R21, R21, R20 ;  /* 0x000000141515723e */ /* 0x000fe200000010ff */
[----:B------:R-:W-:Y:S01]  /*4d30*/  FMUL.FTZ R20, R183, R177 ;  /* 0x000000b1b7147220 */ /* 0x000fe20000410000 */
[C---:B--2---:R-:W-:Y:S01]  /*4d40*/  FADD.FTZ R6, -R5.reuse, R6 ;  /* 0x0000000605067221 */ /* 0x044fe20000010100 */
[----:B------:R-:W-:Y:S04]  /*4d50*/  FADD.FTZ R7, -R5, R7 ;  /* 0x0000000705077221 */ /* 0x000fe80000010100 */
[-C--:B------:R-:W-:Y:S02]  /*4d60*/  FSEL R33, R6, R5.reuse, P3 ;  /* 0x0000000506217208 */ /* 0x080fe40001800000 */
[----:B------:R-:W-:Y:S02]  /*4d70*/  FSEL R32, R7, R5, P2 ;  /* 0x0000000507207208 */ /* 0x000fe40001000000 */
[----:B-1----:R-:W-:Y:S05]  /*4d80*/  @!P0 BRA `(.L_x_791) ;  /* 0x0000000000588947 */ /* 0x002fea0003800000 */
        /* <DEDUP_REMOVED lines=22> */
.L_x_791:
[----:B-1----:R-:W-:Y:S01]  /*4ef0*/  FADD.FTZ R7, -R5, R19 ;  /* 0x0000001305077221 */ /* 0x002fe20000010100 */
[----:B------:R-:W-:Y:S01]  /*4f00*/  FSETP.GE.FTZ.AND P5, PT, R197, RZ, PT ;  /* 0x000000ffc500720b */ /* 0x000fe20003fb6000 */
[----:B------:R-:W-:Y:S01]  /*4f10*/  FADD.FTZ R6, -R5, R18 ;  /* 0x0000001205067221 */ /* 0x000fe20000010100 */
[----:B------:R-:W-:Y:S01]  /*4f20*/  F2FP.BF16.F32.PACK_AB R20, R20, R164 ;  /* 0x000000a41414723e */ /* 0x000fe200000010ff */
[----:B------:R-:W-:Y:S01]  /*4f30*/  FMUL.FTZ R164, R224, R33 ;  /* 0x00000021e0a47220 */ /* 0x000fe20000410000 */
[----:B------:R-:W-:Y:S01]  /*4f40*/  FSEL R7, R7, R5, P5 ;  /* 0x0000000507077208 */ /* 0x000fe20002800000 */
[----:B------:R-:W-:Y:S01]  /*4f50*/  FMUL.FTZ R33, R223, R32 ;  /* 0x00000020df217220 */ /* 0x000fe20000410000 */
[----:B------:R-:W-:Y:S01]  /*4f60*/  FSETP.GE.FTZ.AND P2, PT, R198, RZ, PT ;  /* 0x000000ffc600720b */ /* 0x000fe20003f56000 */
[----:B------:R1:W-:Y:S01]  /*4f70*/  STS [R229+0x1c000], R16 ;  /* 0x01c00010e5007388 */ /* 0x0003e20000000800 */
[----:B------:R-:W-:Y:S01]  /*4f80*/  FADD.FTZ R22, -R5, R22 ;  /* 0x0000001605167221 */ /* 0x000fe20000010100 */
[----:B------:R-:W-:Y:S01]  /*4f90*/  FMUL.FTZ R19, R197, R7 ;  /* 0x00000007c5137220 */ /* 0x000fe20000410000 */
[----:B------:R-:W-:Y:S01]  /*4fa0*/  F2FP.BF16.F32.PACK_AB R7, R33, R164 ;  /* 0x000000a42107723e */ /* 0x000fe200000010ff */
[C---:B------:R-:W-:Y:S01]  /*4fb0*/  FADD.FTZ R23, -R5.reuse, R23 ;  /* 0x0000001705177221 */ /* 0x040fe20000010100 */
[-C--:B------:R-:W-:Y:S01]  /*4fc0*/  FSEL R6, R6, R5.reuse, P2 ;  /* 0x0000000506067208 */ /* 0x080fe20001000000 */
[----:B------:R-:W-:Y:S01]  /*4fd0*/  FADD.FTZ R34, -R5, R34 ;  /* 0x0000002205227221 */ /* 0x000fe20000010100 */
[----:B------:R-:W-:Y:S01]  /*4fe0*/  FSETP.GE.FTZ.AND P4, PT, R195, RZ, PT ;  /* 0x000000ffc300720b */ /* 0x000fe20003f96000 */
[----:B------:R2:W-:Y:S01]  /*4ff0*/  STS [R229+0x1c400], R7 ;  /* 0x01c40007e5007388 */ /* 0x0005e20000000800 */
[----:B------:R-:W-:Y:S01]  /*5000*/  FSETP.GE.FTZ.AND P2, PT, R182, RZ, PT ;  /* 0x000000ffb600720b */ /* 0x000fe20003f56000 */
[----:B------:R-:W-:Y:S01]  /*5010*/  FMUL.FTZ R32, R198, R6 ;  /* 0x00000006c6207220 */ /* 0x000fe20000410000 */
[-C--:B------:R-:W-:Y:S01]  /*5020*/  FSEL R6, R22, R5.reuse, P4 ;  /* 0x0000000516067208 */ /* 0x080fe20002000000 */
[----:B-----5:R-:W-:Y:S01]  /*5030*/  FADD.FTZ R8, -R4, R8 ;  /* 0x0000000804087221 */ /* 0x020fe20000010100 */
[----:B------:R-:W-:Y:S01]  /*5040*/  FSETP.GE.FTZ.AND P3, PT, R192, RZ, PT ;  /* 0x000000ffc000720b */ /* 0x000fe20003f76000 */
[----:B------:R-:W-:Y:S01]  /*5050*/  STS [R236+0x1c000], R17 ;  /* 0x01c00011ec007388 */ /* 0x000fe20000000800 */
[----:B------:R-:W-:Y:S01]  /*5060*/  FSETP.GE.FTZ.AND P4, PT, R227, RZ, PT ;  /* 0x000000ffe300720b */ /* 0x000fe20003f96000 */
[----:B------:R-:W-:Y:S01]  /*5070*/  FMUL.FTZ R18, R195, R6 ;  /* 0x00000006c3127220 */ /* 0x000fe20000410000 */
[----:B------:R-:W-:Y:S01]  /*5080*/  F2FP.BF16.F32.PACK_AB R6, R19, R32 ;  /* 0x000000201306723e */ /* 0x000fe200000010ff */
[C---:B------:R-:W-:Y:S01]  /*5090*/  FADD.FTZ R13, -R4.reuse, R13 ;  /* 0x0000000d040d7221 */ /* 0x040fe20000010100 */
[----:B------:R-:W-:Y:S01]  /*50a0*/  FSEL R23, R23, R5, P3 ;  /* 0x0000000517177208 */ /* 0x000fe20001800000 */
[----:B------:R-:W-:Y:S01]  /*50b0*/  FADD.FTZ R24, -R4, R24 ;  /* 0x0000001804187221 */ /* 0x000fe20000010100 */
[----:B------:R-:W-:Y:S01]  /*50c0*/  FSETP.GE.FTZ.AND P3, PT, R185, RZ, PT ;  /* 0x000000ffb900720b */ /* 0x000fe20003f76000 */
[----:B------:R3:W-:Y:S01]  /*50d0*/  STS [R236+0x1c400], R6 ;  /* 0x01c40006ec007388 */ /* 0x0007e20000000800 */
[----:B------:R-:W-:Y:S01]  /*50e0*/  FSEL R8, R8, R4, P4 ;  /* 0x0000000408087208 */ /* 0x000fe20002000000 */
[----:B------:R-:W-:Y:S01]  /*50f0*/  FADD.FTZ R25, -R4, R25 ;  /* 0x0000001904197221 */ /* 0x000fe20000010100 */
[----:B-1----:R-:W-:Y:S01]  /*5100*/  FMUL.FTZ R16, R192, R23 ;  /* 0x00000017c0107220 */ /* 0x002fe20000410000 */
[----:B------:R-:W-:Y:S01]  /*5110*/  FSEL R34, R34, R5, P3 ;  /* 0x0000000522227208 */ /* 0x000fe20001800000 */
[----:B------:R-:W-:Y:S01]  /*5120*/  @P2 FADD.FTZ R5, -R5, R35 ;  /* 0x0000002305052221 */ /* 0x000fe20000010100 */
[----:B------:R-:W-:Y:S01]  /*5130*/  FSETP.GE.FTZ.AND P3, PT, R225, RZ, PT ;  /* 0x000000ffe100720b */ /* 0x000fe20003f76000 */
[----:B------:R-:W-:Y:S01]  /*5140*/  FMUL.FTZ R8, R227, R8 ;  /* 0x00000008e3087220 */ /* 0x000fe20000410000 */
[----:B------:R-:W-:Y:S01]  /*5150*/  F2FP.BF16.F32.PACK_AB R16, R16, R18 ;  /* 0x000000121010723e */ /* 0x000fe200000010ff */
[----:B------:R-:W-:Y:S01]  /*5160*/  FMUL.FTZ R18, R182, R5 ;  /* 0x00000005b6127220 */ /* 0x000fe20000410000 */
[C---:B------:R-:W-:Y:S01]  /*5170*/  FADD.FTZ R5, -R4.reuse, R12 ;  /* 0x0000000c04057221 */ /* 0x040fe20000010100 */
[C---:B--2---:R-:W-:Y:S01]  /*5180*/  FADD.FTZ R7, -R4.reuse, R9 ;  /* 0x0000000904077221 */ /* 0x044fe20000010100 */
[----:B------:R-:W-:Y:S01]  /*5190*/  FSETP.GE.FTZ.AND P2, PT, R207, RZ, PT ;  /* 0x000000ffcf00720b */ /* 0x000fe20003f56000 */
[----:B------:R-:W-:Y:S01]  /*51a0*/  FADD.FTZ R28, -R4, R28 ;  /* 0x0000001c041c7221 */ /* 0x000fe20000010100 */
[----:B------:R-:W-:Y:S01]  /*51b0*/  FSETP.GE.FTZ.AND P4, PT, R196, RZ, PT ;  /* 0x000000ffc400720b */ /* 0x000fe20003f96000 */
[C---:B------:R-:W-:Y:S01]  /*51c0*/  FADD.FTZ R11, -R0.reuse, R11 ;  /* 0x0000000b000b7221 */ /* 0x040fe20000010100 */
[-C--:B------:R-:W-:Y:S01]  /*51d0*/  FSEL R7, R7, R4.reuse, P3 ;  /* 0x0000000407077208 */ /* 0x080fe20001800000 */
[C---:B------:R-:W-:Y:S01]  /*51e0*/  FADD.FTZ R10, -R0.reuse, R10 ;  /* 0x0000000a000a7221 */ /* 0x040fe20000010100 */
[----:B------:R-:W-:Y:S01]  /*51f0*/  FSEL R5, R5, R4, P2 ;  /* 0x0000000405057208 */ /* 0x000fe20001000000 */
[----:B------:R-:W-:Y:S01]  /*5200*/  FADD.FTZ R15, -R0, R15 ;  /* 0x0000000f000f7221 */ /* 0x000fe20000010100 */
[----:B------:R-:W-:Y:S01]  /*5210*/  FSETP.GE.FTZ.AND P2, PT, R187, RZ, PT ;  /* 0x000000ffbb00720b */ /* 0x000fe20003f56000 */
[----:B------:R-:W-:Y:S01]  /*5220*/  FMUL.FTZ R7, R225, R7 ;  /* 0x00000007e1077220 */ /* 0x000fe20000410000 */
[----:B------:R-:W-:Y:S01]  /*5230*/  FSETP.GE.FTZ.AND P3, PT, R206, RZ, PT ;  /* 0x000000ffce00720b */ /* 0x000fe20003f76000 */
[----:B------:R-:W-:Y:S01]  /*5240*/  FMUL.FTZ R34, R185, R34 ;  /* 0x00000022b9227220 */ /* 0x000fe20000410000 */
[----:B------:R-:W-:Y:S01]  /*5250*/  FSETP.GE.FTZ.AND P5, PT, R199, RZ, PT ;  /* 0x000000ffc700720b */ /* 0x000fe20003fb6000 */
[----:B---3--:R-:W-:Y:S01]  /*5260*/  FMUL.FTZ R6, R207, R5 ;  /* 0x00000005cf067220 */ /* 0x008fe20000410000 */
[----:B------:R-:W-:Y:S01]  /*5270*/  F2FP.BF16.F32.PACK_AB R5, R7, R8 ;  /* 0x000000080705723e */ /* 0x000fe200000010ff */
[----:B------:R-:W-:Y:S01]  /*5280*/  FADD.FTZ R26, -R0, R26 ;  /* 0x0000001a001a7221 */ /* 0x000fe20000010100 */
[-C--:B------:R-:W-:Y:S01]  /*5290*/  FSEL R13, R13, R4.reuse, P3 ;  /* 0x000000040d0d7208 */ /* 0x080fe20001800000 */
[----:B------:R-:W-:Y:S01]  /*52a0*/  IMAD R205, R251, UR10, RZ ;  /* 0x0000000afbcd7c24 */ /* 0x000fe2000f8e02ff */
[----:B------:R-:W-:Y:S01]  /*52b0*/  FSETP.GE.FTZ.AND P3, PT, R189, RZ, PT ;  /* 0x000000ffbd00720b */ /* 0x000fe20003f76000 */
[----:B------:R1:W-:Y:S01]  /*52c0*/  STS [R229+0x1d000], R5 ;  /* 0x01d00005e5007388 */ /* 0x0003e20000000800 */
[-C--:B------:R-:W-:Y:S01]  /*52d0*/  FSEL R25, R25, R4.reuse, P4 ;  /* 0x0000000419197208 */ /* 0x080fe20002000000 */
[----:B------:R-:W-:Y:S01]  /*52e0*/  FMUL.FTZ R9, R206, R13 ;  /* 0x0000000dce097220 */ /* 0x000fe20000410000 */
[-C--:B------:R-:W-:Y:S02]  /*52f0*/  FSEL R24, R24, R4.reuse, P5 ;  /* 0x0000000418187208 */ /* 0x080fe40002800000 */
[----:B------:R-:W-:Y:S01]  /*5300*/  FSEL R28, R28, R4, P3 ;  /* 0x000000041c1c7208 */ /* 0x000fe20001800000 */
[----:B------:R-:W-:Y:S01]  /*5310*/  @P2 FADD.FTZ R4, -R4, R29 ;  /* 0x0000001d04042221 */ /* 0x000fe20000010100 */
[----:B------:R-:W-:Y:S01]  /*5320*/  FSETP.GE.FTZ.AND P2, PT, R226, RZ, PT ;  /* 0x000000ffe200720b */ /* 0x000fe20003f56000 */
[----:B------:R-:W-:Y:S01]  /*5330*/  FMUL.FTZ R24, R199, R24 ;  /* 0x00000018c7187220 */ /* 0x000fe20000410000 */
[----:B------:R-:W-:Y:S01]  /*5340*/  FSETP.GE.FTZ.AND P3, PT, R228, RZ, PT ;  /* 0x000000ffe400720b */ /* 0x000fe20003f76000 */
[----:B------:R-:W-:Y:S01]  /*5350*/  FMUL.FTZ R7, R187, R4 ;  /* 0x00000004bb077220 */ /* 0x000fe20000410000 */
[----:B------:R-:W-:Y:S01]  /*5360*/  FSEL R11, R11, R0, P2 ;  /* 0x000000000b0b7208 */ /* 0x000fe20001000000 */
[----:B------:R-:W-:Y:S01]  /*5370*/  FMUL.FTZ R8, R196, R25 ;  /* 0x00000019c4087220 */ /* 0x000fe20000410000 */
[----:B------:R-:W-:Y:S01]  /*5380*/  F2FP.BF16.F32.PACK_AB R9, R9, R6 ;  /* 0x000000060909723e */ /* 0x000fe200000010ff */
[----:B------:R-:W-:Y:S01]  /*5390*/  FADD.FTZ R6, -R0, R27 ;  /* 0x0000001b00067221 */ /* 0x000fe20000010100 */
[----:B------:R-:W-:Y:S01]  /*53a0*/  FSEL R4, R10, R0, P3 ;  /* 0x000000000a047208 */ /* 0x000fe20001800000 */
[----:B------:R-:W-:Y:S01]  /*53b0*/  FADD.FTZ R10, -R0, R14 ;  /* 0x0000000e000a7221 */ /* 0x000fe20000010100 */
[----:B------:R-:W-:Y:S01]  /*53c0*/  FSETP.GE.FTZ.AND P6, PT, R219, RZ, PT ;  /* 0x000000ffdb00720b */ /* 0x000fe20003fd6000 */
[----:B------:R-:W-:Y:S01]  /*53d0*/  FMUL.FTZ R17, R226, R11 ;  /* 0x0000000be2117220 */ /* 0x000fe20000410000 */
[----:B------:R-:W-:Y:S01]  /*53e0*/  FSETP.GE.FTZ.AND P3, PT, R222, RZ, PT ;  /* 0x000000ffde00720b */ /* 0x000fe20003f76000 */
[----:B------:R-:W-:Y:S01]  /*53f0*/  FMUL.FTZ R28, R189, R28 ;  /* 0x0000001cbd1c7220 */ /* 0x000fe20000410000 */
[----:B------:R-:W-:Y:S02]  /*5400*/  FSETP.GE.FTZ.AND P4, PT, R201, RZ, PT ;  /* 0x000000ffc900720b */ /* 0x000fe40003f96000 */
[----:B------:R-:W-:Y:S02]  /*5410*/  FSEL R11, R15, R0, P6 ;  /* 0x000000000f0b7208 */ /* 0x000fe40003000000 */
[----:B------:R-:W-:Y:S01]  /*5420*/  F2FP.BF16.F32.PACK_AB R12, R18, R34 ;  /* 0x00000022120c723e */ /* 0x000fe200000010ff */
[----:B------:R-:W-:Y:S01]  /*5430*/  FMUL.FTZ R18, R228, R4 ;  /* 0x00000004e4127220 */ /* 0x000fe20000410000 */
[-C--:B------:R-:W-:Y:S01]  /*5440*/  FSEL R10, R10, R0.reuse, P3 ;  /* 0x000000000a0a7208 */ /* 0x080fe20001800000 */
[----:B------:R-:W-:Y:S01]  /*5450*/  FMUL.FTZ R14, R219, R11 ;  /* 0x0000000bdb0e7220 */ /* 0x000fe20000410000 */
[----:B------:R-:W-:Y:S01]  /*5460*/  FSEL R6, R6, R0, P4 ;  /* 0x0000000006067208 */ /* 0x000fe20002000000 */
[----:B------:R-:W-:Y:S01]  /*5470*/  FADD.FTZ R4, -R0, R30 ;  /* 0x0000001e00047221 */ /* 0x000fe20000010100 */
[----:B------:R-:W-:Y:S01]  /*5480*/  FSETP.GE.FTZ.AND P2, PT, R190, RZ, PT ;  /* 0x000000ffbe00720b */ /* 0x000fe20003f56000 */
[----:B------:R-:W-:Y:S01]  /*5490*/  FMUL.FTZ R15, R222, R10 ;  /* 0x0000000ade0f7220 */ /* 0x000fe20000410000 */
[----:B------:R-:W-:Y:S01]  /*54a0*/  FSETP.GE.FTZ.AND P5, PT, R202, RZ, PT ;  /* 0x000000ffca00720b */ /* 0x000fe20003fb6000 */
[----:B------:R-:W-:Y:S01]  /*54b0*/  FMUL.FTZ R11, R201, R6 ;  /* 0x00000006c90b7220 */ /* 0x000fe20000410000 */
[----:B------:R-:W-:Y:S02]  /*54c0*/  F2FP.BF16.F32.PACK_AB R6, R17, R18 ;  /* 0x000000121106723e */ /* 0x000fe400000010ff */
[----:B-1----:R-:W-:Y:S02]  /*54d0*/  F2FP.BF16.F32.PACK_AB R5, R14, R15 ;  /* 0x0000000f0e05723e */ /* 0x002fe400000010ff */
[----:B------:R-:W-:Y:S01]  /*54e0*/  FSEL R10, R26, R0, P5 ;  /* 0x000000001a0a7208 */ /* 0x000fe20002800000 */
[----:B------:R-:W-:Y:S01]  /*54f0*/  STS [R229+0x1d400], R6 ;  /* 0x01d40006e5007388 */ /* 0x000fe20000000800 */
[----:B------:R-:W-:Y:S02]  /*5500*/  FSETP.GE.FTZ.AND P3, PT, R191, RZ, PT ;  /* 0x000000ffbf00720b */ /* 0x000fe40003f76000 */
[----:B------:R-:W-:Y:S02]  /*5510*/  F2FP.BF16.F32.PACK_AB R8, R8, R24 ;  /* 0x000000180808723e */ /* 0x000fe400000010ff */
[----:B------:R-:W-:Y:S01]  /*5520*/  STS [R236+0x1d000], R9 ;  /* 0x01d00009ec007388 */ /* 0x000fe20000000800 */
[----:B------:R-:W-:Y:S01]  /*5530*/  FSEL R4, R4, R0, P3 ;  /* 0x0000000004047208 */ /* 0x000fe20001800000 */
[----:B------:R-:W-:Y:S01]  /*5540*/  @P2 FADD.FTZ R0, -R0, R31 ;  /* 0x0000001f00002221 */ /* 0x000fe20000010100 */
[----:B------:R-:W-:Y:S02]  /*5550*/  FMUL.FTZ R13, R202, R10 ;  /* 0x0000000aca0d7220 */ /* 0x000fe40000410000 */
[----:B------:R-:W-:Y:S01]  /*5560*/  STS [R236+0x1d400], R5 ;  /* 0x01d40005ec007388 */ /* 0x000fe20000000800 */
[----:B------:R-:W-:Y:S01]  /*5570*/  F2FP.BF16.F32.PACK_AB R7, R7, R28 ;  /* 0x0000001c0707723e */ /* 0x000fe200000010ff */
[----:B------:R-:W-:Y:S01]  /*5580*/  FMUL.FTZ R10, R191, R4 ;  /* 0x00000004bf0a7220 */ /* 0x000fe20000410000 */
[----:B------:R-:W-:Y:S02]  /*5590*/  FMUL.FTZ R0, R190, R0 ;  /* 0x00000000be007220 */ /* 0x000fe40000410000 */
[----:B------:R-:W-:Y:S01]  /*55a0*/  STS [R234+0x1c000], R21 ;  /* 0x01c00015ea007388 */ /* 0x000fe20000000800 */
[----:B------:R-:W-:Y:S04]  /*55b0*/  F2FP.BF16.F32.PACK_AB R4, R11, R13 ;  /* 0x0000000d0b04723e */ /* 0x000fe800000010ff */
[----:B------:R-:W-:Y:S01]  /*55c0*/  STS [R234+0x1c400], R16 ;  /* 0x01c40010ea007388 */ /* 0x000fe20000000800 */
[----:B------:R-:W-:Y:S04]  /*55d0*/  F2FP.BF16.F32.PACK_AB R0, R0, R10 ;  /* 0x0000000a0000723e */ /* 0x000fe800000010ff */
[----:B------:R-:W-:Y:S05]  /*55e0*/  STS [R235+0x1c000], R20 ;  /* 0x01c00014eb007388 */ /* 0x000fea0000000800 */
[----:B------:R-:W-:Y:S05]  /*55f0*/  STS [R235+0x1c400], R12 ;  /* 0x01c4000ceb007388 */ /* 0x000fea0000000800 */
[----:B------:R-:W-:Y:S05]  /*5600*/  STS [R234+0x1d000], R8 ;  /* 0x01d00008ea007388 */ /* 0x000fea0000000800 */
[----:B------:R-:W-:Y:S05]  /*5610*/  STS [R234+0x1d400], R4 ;  /* 0x01d40004ea007388 */ /* 0x000fea0000000800 */
[----:B------:R-:W-:Y:S05]  /*5620*/  STS [R235+0x1d000], R7 ;  /* 0x01d00007eb007388 */ /* 0x000fea0000000800 */
[----:B------:R1:W-:Y:S01]  /*5630*/  STS [R235+0x1d400], R0 ;  /* 0x01d40000eb007388 */ /* 0x0003e20000000800 */
[----:B------:R-:W-:Y:S01]  /*5640*/  BAR.SYNC.DEFER_BLOCKING 0x0 ;  /* 0x0000000000007b1d */ /* 0x000fe20000010000 */
[----:B-1----:R-:W-:Y:S05]  /*5650*/  IMAD.U32 R0, R205, -0x40, RZ ;  /* 0xffffffc0cd007824 */ /* 0x002fea00078e00ff */
[----:B------:R-:W-:Y:S01]  /*5660*/  LDSM.16.MT88.4 R4, [R209+0x20000] ;  /* 0x02000000d104783b */ /* 0x000fe20000004200 */
[C---:B------:R-:W-:Y:S04]  /*5670*/  LEA R220, P2, R0.reuse, R220, 0x2 ;  /* 0x000000dc00dc7211 */ /* 0x040fe800078410ff */
[----:B------:R-:W1:Y:S01]  /*5680*/  LDSM.16.MT88.4 R8, [R172+0x8000] ;  /* 0x00800000ac08783b */ /* 0x000e620000004200 */
[----:B------:R-:W-:Y:S04]  /*5690*/  LEA.HI.X.SX32 R221, R0, R221, 0x2, P2 ;  /* 0x000000dd00dd7211 */ /* 0x000fe800010f16ff */
[----:B------:R-:W2:Y:S05]  /*56a0*/  LDSM.16.MT88.4 R12, [R209+0x22000] ;  /* 0x02200000d10c783b */ /* 0x000eaa0000004200 */
[----:B------:R-:W3:Y:S05]  /*56b0*/  LDSM.16.MT88.4 R16, [R176] ;  /* 0x00000000b010783b */ /* 0x000eea0000004200 */
        /* <DEDUP_REMOVED lines=88> */
[----:B------:R-:W1:Y:S01]  /*5c40*/  LDC R7, c[0x0][0x420] ;  /* 0x00010800ff077b82 */ /* 0x000e620000000800 */
[----:B------:R-:W-:Y:S05]  /*5c50*/  IMAD.SHL.U32 R0, R247, 0x40, RZ ;  /* 0x00000040f7007824 */ /* 0x000fea00078e00ff */
[----:B------:R-:W-:Y:S02]  /*5c60*/  LOP3.LUT R0, R0, 0x1c0, RZ, 0xc0, !PT ;  /* 0x000001c000007812 */ /* 0x000fe400078ec0ff */
[----:B------:R-:W2:Y:S02]  /*5c70*/  LDC R8, c[0x0][0x424] ;  /* 0x00010900ff087b82 */ /* 0x000ea40000000800 */
[----:B------:R-:W-:Y:S02]  /*5c80*/  LOP3.LUT R4, R0, 0x38, R248, 0xf8, !PT ;  /* 0x0000003800047812 */ /* 0x000fe400078ef8f8 */
[----:B------:R-:W-:Y:S04]  /*5c90*/  SHF.R.U32.HI R0, RZ, 0x3, R0 ;  /* 0x00000003ff007819 */ /* 0x000fe80000011600 */
[----:B------:R-:W-:Y:S01]  /*5ca0*/  LOP3.LUT R4, R4, R0, RZ, 0x3c, !PT ;  /* 0x0000000004047212 */ /* 0x000fe200078e3cff */
[----:B-1----:R-:W-:Y:S05]  /*5cb0*/  IMAD.U32 R5, R7, -0x40, RZ ;  /* 0xffffffc007057824 */ /* 0x002fea00078e00ff */
[C---:B------:R-:W-:Y:S04]  /*5cc0*/  LEA R6, P2, R5.reuse, R230, 0x1 ;  /* 0x000000e605067211 */ /* 0x040fe800078408ff */
[----:B------:R-:W-:Y:S01]  /*5cd0*/  LEA.HI.X.SX32 R0, R5, R231, 0x1, P2 ;  /* 0x000000e705007211 */ /* 0x000fe200010f0eff */
[----:B------:R-:W-:Y:S02]  /*5ce0*/  IMAD R5, R246, 0x200, R4 ;  /* 0x00000200f6057824 */ /* 0x000fe400078e0204 */
[----:B------:R-:W-:Y:S02]  /*5cf0*/  IMAD.MOV.U32 R230, RZ, RZ, R6 ;  /* 0x000000ffffe67224 */ /* 0x000fe400078e0006 */
        /* <DEDUP_REMOVED lines=12> */
.L_x_792:
[----:B-1----:R-:W-:Y:S01]  /*5dc0*/  LEA R0, R216, UR5, 0x1 ;  /* 0x00000005d8007c11 */ /* 0x002fe2000f8e08ff */
[----:B------:R-:W-:Y:S01]  /*5dd0*/  LDSM.16.MT88.4 R16, [R208] ;  /* 0x00000000d010783b */ /* 0x000fe20000004200 */
[----:B------:R-:W-:Y:S01]  /*5de0*/  IMAD.MOV.U32 R206, RZ, RZ, 0x4 ;  /* 0x00000004ffce7424 */ /* 0x000fe200078e00ff */
[----:B------:R-:W-:Y:S02]  /*5df0*/  ULOP3.LUT UR11, UR12, 0x1, URZ, 0xc0, !UPT ;  /* 0x000000010c0b7892 */ /* 0x000fe4000f8ec03f */
[----:B------:R-:W1:Y:S01]  /*5e00*/  LDSM.16.M88.4 R32, [R0+0x1c000] ;  /* 0x01c000000020783b */ /* 0x000e620000000200 */
[----:B------:R-:W-:Y:S02]  /*5e10*/  UISETP.GT.AND UP2, UPT, UR12, UR6, UPT ;  /* 0x000000060c00728c */ /* 0x000fe4000bf44270 */
[----:B------:R-:W-:Y:S01]  /*5e20*/  UISETP.NE.U32.AND UP0, UPT, UR11, 0x1, UPT ;  /* 0x000000010b00788c */ /* 0x000fe2000bf05070 */
[----:B------:R-:W2:Y:S01]  /*5e30*/  LDSM.16.M88.4 R28, [R0+0x1d000] ;  /* 0x01d00000001c783b */ /* 0x000ea20000000200 */
[----:B------:R-:W-:Y:S02]  /*5e40*/  @UP3 UIADD3 UR13, UP1, UR46, -0x100, URZ ;  /* 0xffffff002e0d3890 */ /* 0x000fe4000ff3e03f */
[----:B------:R-:W-:Y:S01]  /*5e50*/  UIADD3 UR12, UR12, -0x1, URZ ;  /* 0xffffffff0c0c7890 */ /* 0x000fe2000fffe03f */
[----:B------:R-:W3:Y:S01]  /*5e60*/  LDSM.16.MT88.4 R164, [R208+0x4000] ;  /* 0x00400000d0a4783b */ /* 0x000ee20000004200 */
[----:B------:R-:W-:Y:S03]  /*5e70*/  @UP3 UIADD3.X UR11, UR47, -0x1, URZ, UP1, !UPT ;  /* 0xffffffff2f0b3890 */ /* 0x000fe60008ffe43f */
        /* <DEDUP_REMOVED lines=43> */
[-C--:B------:R-:W-:Y:S05]  /*6130*/  HMMA.16816.F32.BF16 R12, R196, R178.reuse, R12 ;  /* 0x000000b2c40c723c */ /* 0x080fea000004180c */
[C---:B-1----:R-:W-:Y:S01]  /*6140*/  IMAD R0, R205.reuse, 0x18, RZ ;  /* 0x00000018cd007824 */ /* 0x042fe200078e02ff */
[C---:B------:R-:W-:Y:S01]  /*6150*/  HMMA.16816.F32.BF16 R16, R172.reuse, R178, R16 ;  /* 0x000000b2ac10723c */ /* 0x040fe20000041810 */
[----:B------:R-:W1:Y:S04]  /*6160*/  LDSM.16.M88.4 R176, [R200+0x1e000] ;  /* 0x01e00000c8b0783b */ /* 0x000e680000000200 */
[----:B------:R-:W2:Y:S01]  /*6170*/  LDSM.16.M88.4 R200, [R200+0x1f000] ;  /* 0x01f00000c8c8783b */ /* 0x000ea20000000200 */
        /* <DEDUP_REMOVED lines=20> */
[C---:B--2---:R-:W-:Y:S06]  /*62c0*/  HMMA.16816.F32.BF16 R8, R200.reuse, R184, R8 ;  /* 0x000000b8c808723c */ /* 0x044fec0000041808 */
[-C--:B------:R-:W-:Y:S06]  /*62d0*/  HMMA.16816.F32.BF16 R12, R200, R186.reuse, R12 ;  /* 0x000000bac80c723c */ /* 0x080fec000004180c */
[C---:B------:R-:W-:Y:S01]  /*62e0*/  HMMA.16816.F32.BF16 R16, R176.reuse, R186, R16 ;  /* 0x000000bab010723c */ /* 0x040fe20000041810 */
[----:B------:R1:W2:Y:S05]  /*62f0*/  LDSM.16.M88.4 R184, [R2+0x1f000] ;  /* 0x01f0000002b8783b */ /* 0x0002aa0000000200 */
[-C--:B---3--:R-:W-:Y:S06]  /*6300*/  HMMA.16816.F32.BF16 R20, R176, R196.reuse, R20 ;  /* 0x000000c4b014723c */ /* 0x088fec0000041814 */
[C---:B------:R-:W-:Y:S06]  /*6310*/  HMMA.16816.F32.BF16 R24, R200.reuse, R196, R24 ;  /* 0x000000c4c818723c */ /* 0x040fec0000041818 */
[-C--:B------:R-:W-:Y:S01]  /*6320*/  HMMA.16816.F32.BF16 R28, R200, R198.reuse, R28 ;  /* 0x000000c6c81c723c */ /* 0x080fe2000004181c */
[----:B------:R-:W3:Y:S05]  /*6330*/  LDSM.16.MT88.4 R200, [R208+0x7800] ;  /* 0x00780000d0c8783b */ /* 0x000eea0000004200 */
[----:B------:R-:W-:Y:S05]  /*6340*/  HMMA.16816.F32.BF16 R32, R176, R198, R32 ;  /* 0x000000c6b020723c */ /* 0x000fea0000041820 */
[----:B-1----:R-:W-:Y:S01]  /*6350*/  @P0 VIADD R2, R238, 0xffffffc0 ;  /* 0xffffffc0ee020836 */ /* 0x002fe20000000000 */
[-C--:B------:R-:W-:Y:S05]  /*6360*/  HMMA.16816.F32.BF16 R4, R168, R172.reuse, R4 ;  /* 0x000000aca804723c */ /* 0x080fea0000041804 */
[----:B------:R-:W-:Y:S01]  /*6370*/  IMAD.IADD R176, R204, 0x1, R210 ;  /* 0x00000001ccb07824 */ /* 0x000fe200078e02d2 */
[C---:B----4-:R-:W-:Y:S05]  /*6380*/  HMMA.16816.F32.BF16 R8, R188.reuse, R172, R8 ;  /* 0x000000acbc08723c */ /* 0x050fea0000041808 */
[----:B------:R-:W-:Y:S01]  /*6390*/  @P0 IMAD.WIDE R2, R2, R206, UR46 ;  /* 0x0000002e02020e25 */ /* 0x000fe2000f8e02ce */
[-C--:B------:R-:W-:Y:S01]  /*63a0*/  HMMA.16816.F32.BF16 R12, R188, R174.reuse, R12 ;  /* 0x000000aebc0c723c */ /* 0x080fe2000004180c */
[----:B------:R-:W-:Y:S01]  /*63b0*/  @UP3 UMOV UR46, UR13 ;  /* 0x0000000d002e3c82 */ /* 0x000fe20008000000 */
[----:B------:R-:W-:Y:S02]  /*63c0*/  @UP3 UMOV UR47, UR11 ;  /* 0x0000000b002f3c82 */ /* 0x000fe40008000000 */
[----:B------:R-:W5:Y:S02]  /*63d0*/  @P0 LDG.E R242, desc[UR34][R2.64] ;  /* 0x0000002202f20981 */ /* 0x000f64000c1e1900 */
[C---:B------:R-:W-:Y:S02]  /*63e0*/  HMMA.16816.F32.BF16 R16, R168.reuse, R174, R16 ;  /* 0x000000aea810723c */ /* 0x040fe40000041810 */
[----:B------:R-:W-:Y:S04]  /*63f0*/  LDSM.16.MT88.4 R172, [R210+0x3800] ;  /* 0x00380000d2ac783b */ /* 0x000fe80000004200 */
[-C--:B------:R-:W-:Y:S01]  /*6400*/  HMMA.16816.F32.BF16 R20, R168, R192.reuse, R20 ;  /* 0x000000c0a814723c */ /* 0x080fe20000041814 */
[----:B------:R-:W5:Y:S04]  /*6410*/  @P0 LDG.E R241, desc[UR34][R2.64+0x20] ;  /* 0x0000202202f10981 */ /* 0x000f68000c1e1900 */
[----:B------:R-:W5:Y:S01]  /*6420*/  @P0 LDG.E R240, desc[UR34][R2.64+0x80] ;  /* 0x0000802202f00981 */ /* 0x000f62000c1e1900 */
[C---:B------:R-:W-:Y:S03]  /*6430*/  HMMA.16816.F32.BF16 R24, R188.reuse, R192, R24 ;  /* 0x000000c0bc18723c */ /* 0x040fe60000041818 */
[----:B------:R1:W5:Y:S03]  /*6440*/  @P0 LDG.E R239, desc[UR34][R2.64+0xa0] ;  /* 0x0000a02202ef0981 */ /* 0x000366000c1e1900 */
[-C--:B------:R-:W-:Y:S06]  /*6450*/  HMMA.16816.F32.BF16 R28, R188, R194.reuse, R28 ;  /* 0x000000c2bc1c723c */ /* 0x080fec000004181c */
[----:B------:R-:W-:Y:S06]  /*6460*/  HMMA.16816.F32.BF16 R32, R168, R194, R32 ;  /* 0x000000c2a820723c */ /* 0x000fec0000041820 */
[-C--:B------:R-:W-:Y:S05]  /*6470*/  HMMA.16816.F32.BF16 R4, R164, R180.reuse, R4 ;  /* 0x000000b4a404723c */ /* 0x080fea0000041804 */
[----:B------:R-:W-:Y:S01]  /*6480*/  IMAD.SHL.U32 R169, R205, 0x8, RZ ;  /* 0x00000008cda97824 */ /* 0x000fe200078e00ff */
[C---:B--2---:R-:W-:Y:S05]  /*6490*/  HMMA.16816.F32.BF16 R8, R184.reuse, R180, R8 ;  /* 0x000000b4b808723c */ /* 0x044fea0000041808 */
[CC--:B-1----:R-:W-:Y:S01]  /*64a0*/  LEA R2, P0, R169.reuse, R220.reuse, 0x2 ;  /* 0x000000dca9027211 */ /* 0x0c2fe200078010ff */
[-C--:B------:R-:W-:Y:S05]  /*64b0*/  HMMA.16816.F32.BF16 R12, R184, R182.reuse, R12 ;  /* 0x000000b6b80c723c */ /* 0x080fea000004180c */
[-C--:B------:R-:W-:Y:S01]  /*64c0*/  LEA.HI.X.SX32 R3, R169, R221.reuse, 0x2, P0 ;  /* 0x000000dda9037211 */ /* 0x080fe200000f16ff */
[C---:B------:R-:W-:Y:S05]  /*64d0*/  HMMA.16816.F32.BF16 R16, R164.reuse, R182, R16 ;  /* 0x000000b6a410723c */ /* 0x040fea0000041810 */
[----:B------:R1:W-:Y:S01]  /*64e0*/  REDG.E.ADD.F32.FTZ.RN.STRONG.GPU desc[UR34][R220.64], R4 ;  /* 0x00000004dc0079a6 */ /* 0x0003e2000c10f3a2 */
[-C--:B---3--:R-:W-:Y:S03]  /*64f0*/  HMMA.16816.F32.BF16 R20, R164, R200.reuse, R20 ;  /* 0x000000c8a414723c */ /* 0x088fe60000041814 */
[----:B------:R2:W-:Y:S02]  /*6500*/  REDG.E.ADD.F32.FTZ.RN.STRONG.GPU desc[UR34][R2.64], R5 ;  /* 0x00000005020079a6 */ /* 0x0005e4000c10f3a2 */
[C---:B------:R-:W-:Y:S01]  /*6510*/  IMAD.SHL.U32 R168, R205.reuse, 0x10, RZ ;  /* 0x00000010cda87824 */ /* 0x040fe200078e00ff */
[C---:B------:R-:W-:Y:S05]  /*6520*/  HMMA.16816.F32.BF16 R24, R184.reuse, R200, R24 ;  /* 0x000000c8b818723c */ /* 0x040fea0000041818 */
[C---:B------:R-:W-:Y:S01]  /*6530*/  IMAD R170, R205.reuse, 0x28, RZ ;  /* 0x00000028cdaa7824 */ /* 0x040fe200078e02ff */
[-C--:B------:R-:W-:Y:S06]  /*6540*/  HMMA.16816.F32.BF16 R28, R184, R202.reuse, R28 ;  /* 0x000000cab81c723c */ /* 0x080fec000004181c */
[----:B------:R-:W-:Y:S07]  /*6550*/  HMMA.16816.F32.BF16 R32, R164, R202, R32 ;  /* 0x000000caa420723c */ /* 0x000fee0000041820 */
[-C--:B------:R-:W-:Y:S01]  /*6560*/  LEA R166, P2, R168, R220.reuse, 0x2 ;  /* 0x000000dca8a67211 */ /* 0x080fe200078410ff */
[C---:B------:R-:W-:Y:S03]  /*6570*/  IMAD.SHL.U32 R165, R205.reuse, 0x20, RZ ;  /* 0x00000020cda57824 */ /* 0x040fe600078e00ff */
[-C--:B-1----:R-:W-:Y:S02]  /*6580*/  LEA R4, P0, R0, R220.reuse, 0x2 ;  /* 0x000000dc00047211 */ /* 0x082fe400078010ff */
[-C--:B------:R-:W-:Y:S02]  /*6590*/  LEA.HI.X.SX32 R167, R168, R221.reuse, 0x2, P2 ;  /* 0x000000dda8a77211 */ /* 0x080fe400010f16ff */
[-C--:B--2---:R-:W-:Y:S01]  /*65a0*/  LEA.HI.X.SX32 R5, R0, R221.reuse, 0x2, P0 ;  /* 0x000000dd00057211 */ /* 0x084fe200000f16ff */
[----:B------:R-:W-:Y:S01]  /*65b0*/  IMAD R0, R205, 0x30, RZ ;  /* 0x00000030cd007824 */ /* 0x000fe200078e02ff */
[-C--:B------:R-:W-:Y:S01]  /*65c0*/  LEA R164, P2, R165, R220.reuse, 0x2 ;  /* 0x000000dca5a47211 */ /* 0x080fe200078410ff */
[----:B------:R1:W-:Y:S01]  /*65d0*/  REDG.E.ADD.F32.FTZ.RN.STRONG.GPU desc[UR34][R166.64], R6 ;  /* 0x00000006a60079a6 */ /* 0x0003e2000c10f3a2 */
[----:B------:R-:W-:Y:S02]  /*65e0*/  IMAD R205, R205, 0x38, RZ ;  /* 0x00000038cdcd7824 */ /* 0x000fe400078e02ff */
[-C--:B------:R-:W-:Y:S01]  /*65f0*/  LEA.HI.X.SX32 R165, R165, R221.reuse, 0x2, P2 ;  /* 0x000000dda5a57211 */ /* 0x080fe200010f16ff */
[----:B------:R2:W-:Y:S04]  /*6600*/  REDG.E.ADD.F32.FTZ.RN.STRONG.GPU desc[UR34][R4.64], R7 ;  /* 0x00000007040079a6 */ /* 0x0005e8000c10f3a2 */
[----:B------:R3:W-:Y:S01]  /*6610*/  REDG.E.ADD.F32.FTZ.RN.STRONG.GPU desc[UR34][R164.64], R8 ;  /* 0x00000008a40079a6 */ /* 0x0007e2000c10f3a2 */
[CC--:B-1----:R-:W-:Y:S04]  /*6620*/  LEA R6, P0, R170.reuse, R220.reuse, 0x2 ;  /* 0x000000dcaa067211 */ /* 0x0c2fe800078010ff */
[-C--:B--2---:R-:W-:Y:S02]  /*6630*/  LEA.HI.X.SX32 R7, R170, R221.reuse, 0x2, P0 ;  /* 0x000000ddaa077211 */ /* 0x084fe400000f16ff */
[CC--:B------:R-:W-:Y:S02]  /*6640*/  LEA R4, P2, R0.reuse, R220.reuse, 0x2 ;  /* 0x000000dc00047211 */ /* 0x0c0fe400078410ff */
[CC--:B---3--:R-:W-:Y:S01]  /*6650*/  LEA R8, P0, R205.reuse, R220.reuse, 0x2 ;  /* 0x000000dccd087211 */ /* 0x0c8fe200078010ff */
[----:B------:R1:W-:Y:S01]  /*6660*/  REDG.E.ADD.F32.FTZ.RN.STRONG.GPU desc[UR34][R6.64], R9 ;  /* 0x00000009060079a6 */ /* 0x0003e2000c10f3a2 */
[-C--:B------:R-:W-:Y:S05]  /*6670*/  LEA.HI.X.SX32 R5, R0, R221.reuse, 0x2, P2 ;  /* 0x000000dd00057211 */ /* 0x080fea00010f16ff */
        /* <DEDUP_REMOVED lines=178> */
.L_x_790:
        /* <DEDUP_REMOVED lines=125> */
[----:B------:R-:W-:Y:S01]  /*7970*/  F2FP.BF16.F32.PACK_AB R160, R161, R160 ;  /* 0x000000a0a1a0723e */ /* 0x000fe200000010ff */
[----:B------:R-:W-:Y:S01]  /*7980*/  ULDC.64 UR8, c[0x0][0x450] ;  /* 0x0001140000087ab9 */ /* 0x000fe20000000a00 */
[----:B------:R-:W-:Y:S01]  /*7990*/  F2FP.BF16.F32.PACK_AB R162, R163, R162 ;  /* 0x000000a2a3a2723e */ /* 0x000fe200000010ff */
[----:B------:R-:W-:Y:S01]  /*79a0*/  ULDC.64 UR10, c[0x0][0x3f0] ;  /* 0x0000fc00000a7ab9 */ /* 0x000fe20000000a00 */
[----:B------:R-:W-:-:S02]  /*79b0*/  F2FP.BF16.F32.PACK_AB R152, R153, R152 ;  /* 0x000000989998723e */ /* 0x000fc400000010ff */
[----:B------:R-:W-:Y:S02]  /*79c0*/  F2FP.BF16.F32.PACK_AB R154, R155, R154 ;  /* 0x0000009a9b9a723e */ /* 0x000fe400000010ff */
[----:B------:R-:W-:Y:S02]  /*79d0*/  F2FP.BF16.F32.PACK_AB R156, R157, R156 ;  /* 0x0000009c9d9c723e */ /* 0x000fe400000010ff */
        /* <DEDUP_REMOVED lines=8> */
[----:B------:R-:W-:Y:S01]  /*7a60*/  FMUL.FTZ R26, R67, UR7 ;  /* 0x00000007431a7c20 */ /* 0x000fe20008410000 */
[----:B------:R-:W-:-:S02]  /*7a70*/  F2FP.BF16.F32.PACK_AB R8, R8, R169 ;  /* 0x000000a90808723e */ /* 0x000fc400000010ff */
[----:B------:R-:W-:Y:S02]  /*7a80*/  F2FP.BF16.F32.PACK_AB R34, R34, R168 ;  /* 0x000000a82222723e */ /* 0x000fe400000010ff */
        /* <DEDUP_REMOVED lines=60> */
[----:B------:R-:W-:-:S04]  /*7e50*/  SHF.L.U32 R0, R247, 0x6, RZ ;  /* 0x00000006f7007819 */ /* 0x000fc800000006ff */
[----:B------:R-:W-:Y:S01]  /*7e60*/  LOP3.LUT R0, R0, 0x1c0, RZ, 0xc0, !PT ;  /* 0x000001c000007812 */ /* 0x000fe200078ec0ff */
[----:B------:R-:W-:Y:S01]  /*7e70*/  UIMAD UR6, UR4, UR8, URZ ;  /* 0x00000008040672a4 */ /* 0x000fe2000f8e023f */
[--C-:B------:R-:W-:Y:S02]  /*7e80*/  SHF.R.S32.HI R3, RZ, 0x1f, R248.reuse ;  /* 0x0000001fff037819 */ /* 0x100fe400000114f8 */
[----:B------:R-:W-:Y:S02]  /*7e90*/  LOP3.LUT R62, R0, 0x38, R248, 0xf8, !PT ;  /* 0x00000038003e7812 */ /* 0x000fe400078ef8f8 */
[----:B------:R-:W-:Y:S02]  /*7ea0*/  MOV R4, UR8 ;  /* 0x0000000800047c02 */ /* 0x000fe40008000f00 */
[----:B------:R-:W-:Y:S02]  /*7eb0*/  MOV R2, R248 ;  /* 0x000000f800027202 */ /* 0x000fe40000000f00 */
[----:B------:R-:W-:Y:S01]  /*7ec0*/  SHF.R.U32.HI R0, RZ, 0x3, R0 ;  /* 0x00000003ff007819 */ /* 0x000fe20000011600 */
[----:B------:R-:W-:Y:S01]  /*7ed0*/  UIMAD UR6, UR23, UR9, UR6 ;  /* 0x00000009170672a4 */ /* 0x000fe2000f8e0206 */
        /* <DEDUP_REMOVED lines=35> */
[----:B------:R-:W-:Y:S04]  /*8110*/  STS [R250+0xa400], R34 ;  /* 0x00a40022fa007388 */ /* 0x000fe80000000800 */
[----:B------:R-:W-:Y:S04]  /*8120*/  STS [R173+0xa000], R33 ;  /* 0x00a00021ad007388 */ /* 0x000fe80000000800 */
[----:B------:R-:W-:Y:S04]  /*8130*/  STS [R173+0xa400], R32 ;  /* 0x00a40020ad007388 */ /* 0x000fe80000000800 */
[----:B------:R-:W-:Y:S04]  /*8140*/  STS [R252+0x8000], R31 ;  /* 0x0080001ffc007388 */ /* 0x000fe80000000800 */
[----:B------:R-:W-:Y:S01]  /*8150*/  STS [R252+0x8400], R30 ;  /* 0x0084001efc007388 */ /* 0x000fe20000000800 */
[----:B-1----:R-:W1:Y:S03]  /*8160*/  LDC.64 R6, c[0x0][0x438] ;  /* 0x00010e00ff067b82 */ /* 0x002e660000000a00 */
[----:B------:R-:W-:Y:S04]  /*8170*/  STS [R172+0x8000], R27 ;  /* 0x0080001bac007388 */ /* 0x000fe80000000800 */
[----:B------:R-:W-:Y:S01]  /*8180*/  STS [R174+0x8000], R26 ;  /* 0x0080001aae007388 */ /* 0x000fe20000000800 */
[----:B--2---:R-:W2:Y:S03]  /*8190*/  LDC.64 R8, c[0x0][0x468] ;  /* 0x00011a00ff087b82 */ /* 0x004ea60000000a00 */
        /* <DEDUP_REMOVED lines=19> */
[----:B------:R-:W-:Y:S01]  /*82d0*/  STS [R172+0xe400], R36 ;  /* 0x00e40024ac007388 */ /* 0x000fe20000000800 */
[----:B------:R-:W-:Y:S01]  /*82e0*/  LOP3.LUT R0, R62, R0, RZ, 0x3c, !PT ;  /* 0x000000003e007212 */ /* 0x000fe200078e3cff */
[----:B------:R-:W-:-:S03]  /*82f0*/  IMAD.WIDE.U32 R4, R4, UR23, R2 ;  /* 0x0000001704047c25 */ /* 0x000fc6000f8e0002 */
[----:B------:R-:W-:Y:S01]  /*8300*/  LEA R0, R246, R0, 0x9 ;  /* 0x00000000f6007211 */ /* 0x000fe200078e48ff */
[----:B-1----:R-:W-:Y:S01]  /*8310*/  IMAD R10, R6, UR19, RZ ;  /* 0x00000013060a7c24 */ /* 0x002fe2000f8e02ff */
[----:B------:R-:W-:Y:S01]  /*8320*/  IADD3 R5, R5, UR6, RZ ;  /* 0x0000000605057c10 */ /* 0x000fe2000fffe0ff */
[----:B------:R-:W-:Y:S01]  /*8330*/  ULDC.64 UR6, c[0x0][0x458] ;  /* 0x0001160000067ab9 */ /* 0x000fe20000000a00 */
[----:B------:R-:W-:Y:S01]  /*8340*/  LEA R0, R0, UR5, 0x1 ;  /* 0x0000000500007c11 */ /* 0x000fe2000f8e08ff */
[----:B------:R-:W-:Y:S01]  /*8350*/  BAR.SYNC.DEFER_BLOCKING 0x0 ;  /* 0x0000000000007b1d */ /* 0x000fe20000010000 */
[----:B------:R-:W-:Y:S02]  /*8360*/  IMAD R7, R7, UR14, R10 ;  /* 0x0000000e07077c24 */ /* 0x000fe4000f8e020a */
[----:B------:R-:W-:-:S05]  /*8370*/  IMAD.WIDE.U32 R4, R6, UR14, R4 ;  /* 0x0000000e06047c25 */ /* 0x000fca000f8e0004 */
[----:B---3--:R-:W1:Y:S01]  /*8380*/  LDC.64 R12, c[0x0][0x440] ;  /* 0x00011000ff0c7b82 */ /* 0x008e620000000a00 */
[----:B------:R-:W-:Y:S01]  /*8390*/  IADD3 R5, R5, R7, RZ ;  /* 0x0000000705057210 */ /* 0x000fe20007ffe0ff */
[C---:B--2---:R-:W-:Y:S01]  /*83a0*/  IMAD R6, R8.reuse, UR20, RZ ;  /* 0x0000001408067c24 */ /* 0x044fe2000f8e02ff */
[----:B------:R-:W-:Y:S01]  /*83b0*/  SHF.R.S32.HI R14, RZ, 0x1f, R247 ;  /* 0x0000001fff0e7819 */ /* 0x000fe200000114f7 */
[----:B------:R-:W-:Y:S01]  /*83c0*/  IMAD.WIDE.U32 R4, R8, UR15, R4 ;  /* 0x0000000f08047c25 */ /* 0x000fe2000f8e0004 */
[----:B------:R-:W-:-:S03]  /*83d0*/  MOV R8, UR6 ;  /* 0x0000000600087c02 */ /* 0x000fc60008000f00 */
[----:B------:R-:W2:Y:S01]  /*83e0*/  LDC.64 R10, c[0x0][0x470] ;  /* 0x00011c00ff0a7b82 */ /* 0x000ea20000000a00 */
[----:B------:R-:W3:Y:S04]  /*83f0*/  LDS.128 R16, [R0+0xc000] ;  /* 0x00c0000000107984 */ /* 0x000ee80000000c00 */
[----:B------:R-:W4:Y:S01]  /*8400*/  LDS.128 R20, [R0+0x10000] ;  /* 0x0100000000147984 */ /* 0x000f220000000c00 */
[----:B------:R-:W-:Y:S01]  /*8410*/  IMAD R6, R9, UR15, R6 ;  /* 0x0000000f09067c24 */ /* 0x000fe2000f8e0206 */
[----:B------:R-:W-:Y:S01]  /*8420*/  UIMAD UR4, UR4, UR6, URZ ;  /* 0x00000006040472a4 */ /* 0x000fe2000f8e023f */
[----:B------:R-:W-:Y:S01]  /*8430*/  IMAD.WIDE.U32 R8, R8, UR23, R2 ;  /* 0x0000001708087c25 */ /* 0x000fe2000f8e0002 */
[----:B------:R-:W4:Y:S02]  /*8440*/  LDS.128 R60, [R0+0xd000] ;  /* 0x00d00000003c7984 */ /* 0x000f240000000c00 */
[----:B------:R-:W-:Y:S01]  /*8450*/  IADD3 R5, R5, R6, RZ ;  /* 0x0000000605057210 */ /* 0x000fe20007ffe0ff */
[----:B------:R-:W-:Y:S01]  /*8460*/  IMAD R2, R14, UR8, RZ ;  /* 0x000000080e027c24 */ /* 0x000fe2000f8e02ff */
[----:B------:R-:W-:Y:S01]  /*8470*/  UIMAD UR23, UR23, UR7, UR4 ;  /* 0x00000007171772a4 */ /* 0x000fe2000f8e0204 */
[----:B------:R-:W4:Y:S02]  /*8480*/  LDS.128 R64, [R0+0x11000] ;  /* 0x0110000000407984 */ /* 0x000f240000000c00 */
[----:B------:R-:W-:-:S02]  /*8490*/  IMAD R2, R247, UR9, R2 ;  /* 0x00000009f7027c24 */ /* 0x000fc4000f8e0202 */
[----:B------:R-:W-:Y:S01]  /*84a0*/  IMAD.WIDE.U32 R6, R247, UR8, R4 ;  /* 0x00000008f7067c25 */ /* 0x000fe2000f8e0004 */
[----:B------:R-:W-:Y:S01]  /*84b0*/  IADD3 R5, R9, UR23, RZ ;  /* 0x0000001709057c10 */ /* 0x000fe2000fffe0ff */
[----:B------:R-:W4:Y:S01]  /*84c0*/  LDS.128 R56, [R0+0xe000] ;  /* 0x00e0000000387984 */ /* 0x000f220000000c00 */
[----:B------:R-:W-:Y:S02]  /*84d0*/  MOV R4, R8 ;  /* 0x0000000800047202 */ /* 0x000fe40000000f00 */
[----:B------:R-:W-:Y:S01]  /*84e0*/  IADD3 R3, R7, R2, RZ ;  /* 0x0000000207037210 */ /* 0x000fe20007ffe0ff */
[----:B-1----:R-:W-:Y:S01]  /*84f0*/  IMAD R7, R12, UR19, RZ ;  /* 0x000000130c077c24 */ /* 0x002fe2000f8e02ff */
[----:B------:R-:W-:Y:S01]  /*8500*/  LEA R2, P0, R6, UR10, 0x1 ;  /* 0x0000000a06027c11 */ /* 0x000fe2000f8008ff */
[----:B------:R-:W-:Y:S01]  /*8510*/  IMAD.WIDE.U32 R4, R12, UR14, R4 ;  /* 0x0000000e0c047c25 */ /* 0x000fe2000f8e0004 */
[----:B------:R-:W1:Y:S02]  /*8520*/  LDS.128 R48, [R0+0x12000] ;  /* 0x0120000000307984 */ /* 0x000e640000000c00 */
[----:B------:R-:W-:Y:S01]  /*8530*/  LEA.HI.X R3, R6, UR11, R3, 0x1, P0 ;  /* 0x0000000b06037c11 */ /* 0x000fe200080f0c03 */
[----:B------:R-:W-:Y:S01]  /*8540*/  IMAD R6, R13, UR14, R7 ;  /* 0x0000000e0d067c24 */ /* 0x000fe2000f8e0207 */
[----:B------:R-:W1:Y:S04]  /*8550*/  LDS.128 R52, [R0+0xf000] ;  /* 0x00f0000000347984 */ /* 0x000e680000000c00 */
[----:B------:R-:W-:Y:S01]  /*8560*/  IADD3 R5, R5, R6, RZ ;  /* 0x0000000605057210 */ /* 0x000fe20007ffe0ff */
[----:B--2---:R-:W-:Y:S01]  /*8570*/  IMAD R6, R10, UR20, RZ ;  /* 0x000000140a067c24 */ /* 0x004fe2000f8e02ff */
[----:B------:R-:W2:Y:S01]  /*8580*/  LDS.128 R44, [R0+0x13000] ;  /* 0x01300000002c7984 */ /* 0x000ea20000000c00 */
[----:B------:R-:W-:-:S02]  /*8590*/  USHF.L.U32 UR4, UR8, 0x6, URZ ;  /* 0x0000000608047899 */ /* 0x000fc4000800063f */
[----:B------:R-:W-:Y:S01]  /*85a0*/  IMAD R11, R11, UR15, R6 ;  /* 0x0000000f0b0b7c24 */ /* 0x000fe2000f8e0206 */
[----:B------:R-:W2:Y:S01]  /*85b0*/  LDS.128 R40, [R0+0x14000] ;  /* 0x0140000000287984 */ /* 0x000ea20000000c00 */
[----:B------:R-:W-:-:S03]  /*85c0*/  IMAD R6, R14, UR6, RZ ;  /* 0x000000060e067c24 */ /* 0x000fc6000f8e02ff */
[----:B------:R-:W2:Y:S01]  /*85d0*/  LDS.128 R32, [R0+0x18000] ;  /* 0x0180000000207984 */ /* 0x000ea20000000c00 */
[----:B------:R-:W-:-:S03]  /*85e0*/  IMAD.WIDE.U32 R4, R10, UR15, R4 ;  /* 0x0000000f0a047c25 */ /* 0x000fc6000f8e0004 */
[----:B---3--:R-:W-:Y:S04]  /*85f0*/  STG.E.128 desc[UR34][R2.64], R16 ;  /* 0x0000001002007986 */ /* 0x008fe8000c101d22 */
[----:B------:R-:W3:Y:S04]  /*8600*/  LDS.128 R36, [R0+0x15000] ;  /* 0x0150000000247984 */ /* 0x000ee80000000c00 */
[----:B------:R-:W3:Y:S04]  /*8610*/  LDS.128 R28, [R0+0x19000] ;  /* 0x01900000001c7984 */ /* 0x000ee80000000c00 */
[----:B----4-:R4:W-:Y:S04]  /*8620*/  STG.E.128 desc[UR34][R2.64+0x80], R20 ;  /* 0x0000801402007986 */ /* 0x0109e8000c101d22 */
[----:B------:R-:W3:Y:S04]  /*8630*/  LDS.128 R24, [R0+0x16000] ;  /* 0x0160000000187984 */ /* 0x000ee80000000c00 */
[----:B------:R-:W3:Y:S04]  /*8640*/  LDS.128 R16, [R0+0x1a000] ;  /* 0x01a0000000107984 */ /* 0x000ee80000000c00 */
[----:B------:R-:W3:Y:S04]  /*8650*/  LDS.128 R20, [R0+0x17000] ;  /* 0x0170000000147984 */ /* 0x000ee80000000c00 */
[----:B------:R1:W3:Y:S01]  /*8660*/  LDS.128 R12, [R0+0x1b000] ;  /* 0x01b00000000c7984 */ /* 0x0002e20000000c00 */
[----:B------:R-:W-:Y:S01]  /*8670*/  USHF.L.U64.HI UR10, UR8, 0x6, UR9 ;  /* 0x00000006080a7899 */ /* 0x000fe20008010209 */
[----:B------:R-:W-:Y:S01]  /*8680*/  IADD3 R5, R5, R11, RZ ;  /* 0x0000000b05057210 */ /* 0x000fe20007ffe0ff */
[----:B------:R-:W-:Y:S01]  /*8690*/  USHF.L.U32 UR11, UR6, 0x6, URZ ;  /* 0x00000006060b7899 */ /* 0x000fe2000800063f */
[----:B------:R-:W-:Y:S01]  /*86a0*/  ULDC.64 UR8, c[0x0][0x3f8] ;  /* 0x0000fe0000087ab9 */ /* 0x000fe20000000a00 */
[----:B------:R-:W-:Y:S01]  /*86b0*/  IMAD.WIDE.U32 R4, R247, UR6, R4 ;  /* 0x00000006f7047c25 */ /* 0x000fe2000f8e0004 */
[----:B----4-:R-:W-:-:S04]  /*86c0*/  IADD3 R2, P0, R2, UR4, RZ ;  /* 0x0000000402027c10 */ /* 0x010fc8000ff1e0ff */
[----:B------:R-:W-:Y:S01]  /*86d0*/  IADD3.X R3, R3, UR10, RZ, P0, !PT ;  /* 0x0000000a03037c10 */ /* 0x000fe200087fe4ff */
[----:B-1----:R-:W-:Y:S01]  /*86e0*/  IMAD R0, R247, UR7, R6 ;  /* 0x00000007f7007c24 */ /* 0x002fe2000f8e0206 */
[----:B------:R-:W-:-:S04]  /*86f0*/  IADD3 R8, P0, R2, UR4, RZ ;  /* 0x0000000402087c10 */ /* 0x000fc8000ff1e0ff */
[----:B------:R-:W-:Y:S02]  /*8700*/  IADD3.X R9, R3, UR10, RZ, P0, !PT ;  /* 0x0000000a03097c10 */ /* 0x000fe400087fe4ff */
[----:B------:R-:W-:Y:S02]  /*8710*/  IADD3 R0, R5, R0, RZ ;  /* 0x0000000005007210 */ /* 0x000fe40007ffe0ff */
[----:B------:R-:W-:Y:S01]  /*8720*/  LEA R6, P0, R4, UR8, 0x1 ;  /* 0x0000000804067c11 */ /* 0x000fe2000f8008ff */
[----:B------:R-:W-:-:S03]  /*8730*/  USHF.L.U64.HI UR6, UR6, 0x6, UR7 ;  /* 0x0000000606067899 */ /* 0x000fc60008010207 */
[----:B------:R-:W-:Y:S02]  /*8740*/  LEA.HI.X R7, R4, UR9, R0, 0x1, P0 ;  /* 0x0000000904077c11 */ /* 0x000fe400080f0c00 */
[----:B------:R-:W-:Y:S01]  /*8750*/  IADD3 R4, P0, R6, UR11, RZ ;  /* 0x0000000b06047c10 */ /* 0x000fe2000ff1e0ff */
[----:B------:R-:W-:Y:S01]  /*8760*/  STG.E.128 desc[UR34][R2.64], R60 ;  /* 0x0000003c02007986 */ /* 0x000fe2000c101d22 */
[----:B------:R-:W-:Y:S02]  /*8770*/  IADD3 R10, P1, R8, UR4, RZ ;  /* 0x00000004080a7c10 */ /* 0x000fe4000ff3e0ff */
[----:B------:R-:W-:Y:S01]  /*8780*/  IADD3.X R5, R7, UR6, RZ, P0, !PT ;  /* 0x0000000607057c10 */ /* 0x000fe200087fe4ff */
[----:B------:R1:W-:Y:S01]  /*8790*/  STG.E.128 desc[UR34][R2.64+0x80], R64 ;  /* 0x0000804002007986 */ /* 0x0003e2000c101d22 */
[----:B------:R-:W-:-:S03]  /*87a0*/  IADD3.X R11, R9, UR10, RZ, P1, !PT ;  /* 0x0000000a090b7c10 */ /* 0x000fc60008ffe4ff */
[----:B------:R-:W-:Y:S04]  /*87b0*/  STG.E.128 desc[UR34][R8.64], R56 ;  /* 0x0000003808007986 */ /* 0x000fe8000c101d22 */
[----:B------:R4:W-:Y:S04]  /*87c0*/  STG.E.128 desc[UR34][R8.64+0x80], R48 ;  /* 0x0000803008007986 */ /* 0x0009e8000c101d22 */
[----:B------:R3:W-:Y:S04]  /*87d0*/  STG.E.128 desc[UR34][R10.64], R52 ;  /* 0x000000340a007986 */ /* 0x0007e8000c101d22 */
[----:B--2---:R2:W-:Y:S04]  /*87e0*/  STG.E.128 desc[UR34][R10.64+0x80], R44 ;  /* 0x0000802c0a007986 */ /* 0x0045e8000c101d22 */
[----:B------:R2:W-:Y:S01]  /*87f0*/  STG.E.128 desc[UR34][R6.64], R40 ;  /* 0x0000002806007986 */ /* 0x0005e2000c101d22 */
[----:B-1----:R-:W-:-:S04]  /*8800*/  IADD3 R2, P0, R4, UR11, RZ ;  /* 0x0000000b04027c10 */ /* 0x002fc8000ff1e0ff */
[----:B------:R-:W-:Y:S02]  /*8810*/  IADD3.X R3, R5, UR6, RZ, P0, !PT ;  /* 0x0000000605037c10 */ /* 0x000fe400087fe4ff */
[----:B----4-:R-:W-:Y:S01]  /*8820*/  IADD3 R8, P0, R2, UR11, RZ ;  /* 0x0000000b02087c10 */ /* 0x010fe2000ff1e0ff */
[----:B------:R2:W-:Y:S03]  /*8830*/  STG.E.128 desc[UR34][R6.64+0x80], R32 ;  /* 0x0000802006007986 */ /* 0x0005e6000c101d22 */
[----:B------:R-:W-:Y:S01]  /*8840*/  IADD3.X R9, R3, UR6, RZ, P0, !PT ;  /* 0x0000000603097c10 */ /* 0x000fe200087fe4ff */
[----:B---3--:R2:W-:Y:S04]  /*8850*/  STG.E.128 desc[UR34][R4.64], R36 ;  /* 0x0000002404007986 */ /* 0x0085e8000c101d22 */
[----:B------:R2:W-:Y:S04]  /*8860*/  STG.E.128 desc[UR34][R4.64+0x80], R28 ;  /* 0x0000801c04007986 */ /* 0x0005e8000c101d22 */
[----:B------:R2:W-:Y:S04]  /*8870*/  STG.E.128 desc[UR34][R2.64], R24 ;  /* 0x0000001802007986 */ /* 0x0005e8000c101d22 */
[----:B------:R2:W-:Y:S04]  /*8880*/  STG.E.128 desc[UR34][R2.64+0x80], R16 ;  /* 0x0000801002007986 */ /* 0x0005e8000c101d22 */
[----:B------:R2:W-:Y:S04]  /*8890*/  STG.E.128 desc[UR34][R8.64], R20 ;  /* 0x0000001408007986 */ /* 0x0005e8000c101d22 */
[----:B------:R2:W-:Y:S02]  /*88a0*/  STG.E.128 desc[UR34][R8.64+0x80], R12 ;  /* 0x0000800c08007986 */ /* 0x0005e4000c101d22 */
.L_x_787:
        /* <DEDUP_REMOVED lines=11> */
.L_x_794:
[----:B------:R-:W-:Y:S05]  /*8960*/  EXIT ;  /* 0x000000000000794d */ /* 0x000fea0003800000 */
.L_x_796:
        /* <DEDUP_REMOVED lines=9> */
.L_x_1088:


//--------------------- .text._ZN5flash44flash_bwd_dq_dk_dv_loop_seqk_parallel_kernelI23Flash_bwd_kernel_traitsILi128ELi64ELi128ELi8ELi2ELi4ELi2ELb0ELb0EN7cutlass10bfloat16_tE19Flash_kernel_traitsILi128ELi64ELi128ELi8ES3_EELb0ELb1ELb0ELb0ELb1ELb1ELb1EEEvNS_16Flash_bwd_paramsE --------------------------
	.section	.text._ZN5flash44flash_bwd_dq_dk_dv_loop_seqk_parallel_kernelI23Flash_bwd_kernel_traitsILi128ELi64ELi128ELi8ELi2ELi4ELi2ELb0ELb0EN7cutlass10bfloat16_tE19Flash_kernel_traitsILi128ELi64ELi128ELi8ES3_EELb0ELb1ELb0ELb0ELb1ELb1ELb1EEEvNS_16Flash_bwd_paramsE,"ax",@progbits
	.align	128
        .global         _ZN5flash44flash_bwd_dq_dk_dv_loop_seqk_parallel_kernelI23Flash_bwd_kernel_traitsILi128ELi64ELi128ELi8ELi2ELi4ELi2ELb0ELb0EN7cutlass10bfloat16_tE19Flash_kernel_traitsILi128ELi64ELi128ELi8ES3_EELb0ELb1ELb0ELb0ELb1ELb1ELb1EEEvNS_16Flash_bwd_paramsE
        .type           _ZN5flash44flash_bwd_dq_dk_dv_loop_seqk_parallel_kernelI23Flash_bwd_kernel_traitsILi128ELi64ELi128ELi8ELi2ELi4ELi2ELb0ELb0EN7cutlass10bfloat16_tE19Flash_kernel_traitsILi128ELi64ELi128ELi8ES3_EELb0ELb1ELb0ELb0ELb1ELb1ELb1EEEvNS_16Flash_bwd_paramsE,@function
        .size           _ZN5flash44flash_bwd_dq_dk_dv_loop_seqk_parallel_kernelI23Flash_bwd_kernel_traitsILi128ELi64ELi128ELi8ELi2ELi4ELi2ELb0ELb0EN7cutlass10bfloat16_tE19Flash_kernel_traitsILi128ELi64ELi128ELi8ES3_EELb0ELb1ELb0ELb0ELb1ELb1ELb1EEEvNS_16Flash_bwd_paramsE,(.L_x_1089 - _ZN5flash44flash_bwd_dq_dk_dv_loop_seqk_parallel_kernelI23Flash_bwd_kernel_traitsILi128ELi64ELi128ELi8ELi2ELi4ELi2ELb0ELb0EN7cutlass10bfloat16_tE19Flash_kernel_traitsILi128ELi64ELi128ELi8ES3_EELb0ELb1ELb0ELb0ELb1ELb1ELb1EEEvNS_16Flash_bwd_paramsE)
        .other          _ZN5flash44flash_bwd_dq_dk_dv_loop_seqk_parallel_kernelI23Flash_bwd_kernel_traitsILi128ELi64ELi128ELi8ELi2ELi4ELi2ELb0ELb0EN7cutlass10bfloat16_tE19Flash_kernel_traitsILi128ELi64ELi128ELi8ES3_EELb0ELb1ELb0ELb0ELb1ELb1ELb1EEEvNS_16Flash_bwd_paramsE,@"STO_CUDA_ENTRY STV_DEFAULT"
_ZN5flash44flash_bwd_dq_dk_dv_loop_seqk_parallel_kernelI23Flash_bwd_kernel_traitsILi128ELi64ELi128ELi8ELi2ELi4ELi2ELb0ELb0EN7cutlass10bfloat16_tE19Flash_kernel_traitsILi128ELi64ELi128ELi8ES3_EELb0ELb1ELb0ELb0ELb1ELb1ELb1EEEvNS_16Flash_bwd_paramsE:
.text._ZN5flash44flash_bwd_dq_dk_dv_loop_seqk_parallel_kernelI23Flash_bwd_kernel_traitsILi128ELi64ELi128ELi8ELi2ELi4ELi2ELb0ELb0EN7cutlass10bfloat16_tE19Flash_kernel_traitsILi128ELi64ELi128ELi8ES3_EELb0ELb1ELb0ELb0ELb1ELb1ELb1EEEvNS_16Flash_bwd_paramsE:
        /* <DEDUP_REMOVED lines=28> */
[----:B------:R-:W-:Y:S01]  /*01c0*/  LEA.HI R18, R15, R16, RZ, 0x2 ;  /* 0x000000100f127211 */ /* 0x000fe200078f10ff */
[----:B----4-:R-:W-:Y:S01]  /*01d0*/  USHF.R.S32.HI UR21, URZ, 0x1f, UR17 ;  /* 0x0000001f3f157899 */ /* 0x010fe20008011411 */
[----:B------:R-:W-:Y:S02]  /*01e0*/  SHF.R.S32.HI R7, RZ, 0x4, R8 ;  /* 0x00000004ff077819 */ /* 0x000fe40000011408 */
[----:B------:R-:W-:-:S02]  /*01f0*/  SHF.R.S32.HI R6, RZ, 0x5, R5 ;  /* 0x00000005ff067819 */ /* 0x000fc40000011405 */
[----:B------:R-:W-:Y:S02]  /*0200*/  SHF.R.S32.HI R0, RZ, 0x1f, R5 ;  /* 0x0000001fff007819 */ /* 0x000fe40000011405 */
[--C-:B------:R-:W-:Y:S02]  /*0210*/  SHF.R.S32.HI R11, RZ, 0x2, R18.reuse ;  /* 0x00000002ff0b7819 */ /* 0x100fe40000011412 */
[----:B------:R-:W-:Y:S01]  /*0220*/  SHF.R.S32.HI R2, RZ, 0x1f, R18 ;  /* 0x0000001fff027819 */ /* 0x000fe20000011412 */
[----:B--2---:R-:W-:Y:S01]  /*0230*/  USHF.R.S32.HI UR20, URZ, 0x1f, UR15 ;  /* 0x0000001f3f147899 */ /* 0x004fe2000801140f */
[----:B------:R-:W-:Y:S02]  /*0240*/  LEA.HI R3, R8, R7, RZ, 0x1 ;  /* 0x0000000708037211 */ /* 0x000fe400078f08ff */
[-C--:B------:R-:W-:Y:S02]  /*0250*/  LEA.HI R0, R0, R6.reuse, RZ, 0x2 ;  /* 0x0000000600007211 */ /* 0x080fe400078f10ff */
[----:B------:R-:W-:-:S02]  /*0260*/  LEA.HI R4, R5, R6, RZ, 0x1 ;  /* 0x0000000605047211 */ /* 0x000fc400078f08ff */
[----:B------:R-:W-:Y:S01]  /*0270*/  LEA.HI R2, R2, R11, RZ, 0x3 ;  /* 0x0000000b02027211 */ /* 0x000fe200078f18ff */
[----:B-1----:R-:W-:Y:S01]  /*0280*/  USHF.R.S32.HI UR19, URZ, 0x1f, UR14 ;  /* 0x0000001f3f137899 */ /* 0x002fe2000801140e */
[----:B------:R-:W-:Y:S02]  /*0290*/  LOP3.LUT R3, R3, 0xfffffffe, RZ, 0xc0, !PT ;  /* 0xfffffffe03037812 */ /* 0x000fe400078ec0ff */
[----:B------:R-:W-:Y:S02]  /*02a0*/  LEA.HI R209, R15, R16, RZ, 0x3 ;  /* 0x000000100fd17211 */ /* 0x000fe400078f18ff */
[----:B------:R-:W-:Y:S01]  /*02b0*/  LOP3.LUT R0, R0, 0xfffffffc, RZ, 0xc0, !PT ;  /* 0xfffffffc00007812 */ /* 0x000fe200078ec0ff */
[----:B------:R-:W-:Y:S01]  /*02c0*/  IMAD.IADD R9, R7, 0x1, -R3 ;  /* 0x0000000107097824 */ /* 0x000fe200078e0a03 */
[----:B------:R-:W-:Y:S02]  /*02d0*/  LOP3.LUT R4, R4, 0xfffffffe, RZ, 0xc0, !PT ;  /* 0xfffffffe04047812 */ /* 0x000fe400078ec0ff */
        /* <DEDUP_REMOVED lines=10> */
[C---:B------:R-:W-:Y:S01]  /*0380*/  IMAD.IADD R3, R16.reuse, 0x1, -R2 ;  /* 0x0000000110037824 */ /* 0x040fe200078e0a02 */
        /* <DEDUP_REMOVED lines=9> */
[----:B------:R-:W-:Y:S02]  /*0420*/  LEA.HI R12, R7, R4, RZ, 0x3 ;  /* 0x00000004070c7211 */ /* 0x000fe400078f18ff */
[----:B------:R-:W-:Y:S01]  /*0430*/  LOP3.LUT R11, R5, R2, RZ, 0x3c, !PT ;  /* 0x00000002050b7212 */ /* 0x000fe200078e3cff */
[----:B------:R-:W-:Y:S01]  /*0440*/  IMAD.SHL.U32 R2, R10, 0x10, RZ ;  /* 0x000000100a027824 */ /* 0x000fe200078e00ff */
[----:B------:R-:W-:Y:S02]  /*0450*/  LOP3.LUT R5, R12, 0xfffffff8, RZ, 0xc0, !PT ;  /* 0xfffffff80c057812 */ /* 0x000fe400078ec0ff */
[----:B------:R-:W-:Y:S02]  /*0460*/  LOP3.LUT R0, R0, 0x1c0, RZ, 0xc0, !PT ;  /* 0x000001c000007812 */ /* 0x000fe400078ec0ff */
[----:B------:R-:W-:Y:S01]  /*0470*/  SHF.R.S32.HI R8, RZ, 0x1f, R3 ;  /* 0x0000001fff087819 */ /* 0x000fe20000011403 */
[----:B------:R-:W-:Y:S01]  /*0480*/  IMAD.IADD R17, R4, 0x1, -R5 ;  /* 0x0000000104117824 */ /* 0x000fe200078e0a05 */
[----:B------:R-:W-:-:S02]  /*0490*/  LOP3.LUT R2, R0, 0x30, R2, 0xf8, !PT ;  /* 0x0000003000027812 */ /* 0x000fc400078ef802 */
[CC--:B------:R-:W-:Y:S02]  /*04a0*/  LEA.HI R4, R15.reuse, R16.reuse, RZ, 0x6 ;  /* 0x000000100f047211 */ /* 0x0c0fe400078f30ff */
[----:B------:R-:W-:Y:S02]  /*04b0*/  LEA.HI R7, R15, R16, RZ, 0x7 ;  /* 0x000000100f077211 */ /* 0x000fe400078f38ff */
[----:B------:R-:W-:Y:S01]  /*04c0*/  LEA.HI R13, R8, R3, RZ, 0x2 ;  /* 0x00000003080d7211 */ /* 0x000fe200078f10ff */
[----:B------:R-:W-:Y:S01]  /*04d0*/  IMAD.SHL.U32 R8, R9, 0x200, RZ ;  /* 0x0000020009087824 */ /* 0x000fe200078e00ff */
[----:B------:R-:W-:Y:S02]  /*04e0*/  LOP3.LUT R15, R2, 0x8, R209, 0xf8, !PT ;  /* 0x00000008020f7812 */ /* 0x000fe400078ef8d1 */
[----:B------:R-:W-:Y:S02]  /*04f0*/  LOP3.LUT R3, R6, 0x1, RZ, 0xc0, !PT ;  /* 0x0000000106037812 */ /* 0x000fe400078ec0ff */
[----:B------:R-:W-:-:S02]  /*0500*/  SHF.R.S32.HI R4, RZ, 0x6, R4 ;  /* 0x00000006ff047819 */ /* 0x000fc40000011404 */
[----:B------:R-:W-:Y:S02]  /*0510*/  LOP3.LUT R209, R0, 0x8, R209, 0xf8, !PT ;  /* 0x0000000800d17812 */ /* 0x000fe400078ef8d1 */
[----:B------:R-:W-:Y:S01]  /*0520*/  SHF.R.U32.HI R206, RZ, 0x3, R0 ;  /* 0x00000003ffce7819 */ /* 0x000fe20000011600 */
[----:B------:R-:W-:Y:S01]  /*0530*/  IMAD R2, R4, 0x800, R8 ;  /* 0x0000080004027824 */ /* 0x000fe200078e0208 */
[----:B------:R-:W-:Y:S01]  /*0540*/  LOP3.LUT R0, R18, 0x7ffffffc, RZ, 0xc0, !PT ;  /* 0x7ffffffc12007812 */ /* 0x000fe200078ec0ff */
[----:B------:R-:W-:Y:S01]  /*0550*/  IMAD.SHL.U32 R5, R4, 0x8, RZ ;  /* 0x0000000804057824 */ /* 0x000fe200078e00ff */
[----:B------:R-:W-:Y:S01]  /*0560*/  ISETP.NE.U32.AND P0, PT, R3, 0x1, PT ;  /* 0x000000010300780c */ /* 0x000fe20003f05070 */
[----:B------:R-:W-:Y:S01]  /*0570*/  IMAD.SHL.U32 R3, R9, 0x20, RZ ;  /* 0x0000002009037824 */ /* 0x000fe200078e00ff */
[----:B------:R-:W-:Y:S01]  /*0580*/  LOP3.LUT R209, R209, R206, RZ, 0x3c, !PT ;  /* 0x000000ced1d17212 */ /* 0x000fe200078e3cff */
[----:B------:R-:W-:Y:S01]  /*0590*/  IMAD.IADD R0, R16, 0x1, -R0 ;  /* 0x0000000110007824 */ /* 0x000fe200078e0a00 */
[----:B------:R-:W-:Y:S01]  /*05a0*/  R2P PR, R6, 0x6 ;  /* 0x0000000606007804 */ /* 0x000fe20000000000 */
[----:B------:R-:W-:Y:S01]  /*05b0*/  IMAD.SHL.U32 R16, R16, 0x2, RZ ;  /* 0x0000000210107824 */ /* 0x000fe200078e00ff */
[----:B------:R-:W-:Y:S01]  /*05c0*/  LOP3.LUT R3, R3, 0x20, RZ, 0xc0, !PT ;  /* 0x0000002003037812 */ /* 0x000fe200078ec0ff */
[----:B------:R-:W-:Y:S01]  /*05d0*/  IMAD.IADD R209, R2, 0x1, R209 ;  /* 0x0000000102d17824 */ /* 0x000fe200078e02d1 */
[----:B------:R-:W-:Y:S01]  /*05e0*/  SEL R236, R236, 0x10, !P0 ;  /* 0x00000010ecec7807 */ /* 0x000fe20004000000 */
[----:B------:R-:W-:Y:S01]  /*05f0*/  IMAD.SHL.U32 R2, R0, 0x2, RZ ;  /* 0x0000000200027824 */ /* 0x000fe200078e00ff */
[----:B------:R-:W-:-:S02]  /*0600*/  SHF.R.S32.HI R0, RZ, 0x7, R7 ;  /* 0x00000007ff007819 */ /* 0x000fc40000011407 */
[----:B------:R-:W-:Y:S01]  /*0610*/  LOP3.LUT R205, R3, 0x18, R5, 0xf8, !PT ;  /* 0x0000001803cd7812 */ /* 0x000fe200078ef805 */
[----:B------:R-:W-:Y:S01]  /*0620*/  IMAD R3, R4, 0x200, R11 ;  /* 0x0000020004037824 */ /* 0x000fe200078e020b */
[----:B------:R-:W-:Y:S01]  /*0630*/  SHF.R.S32.HI R5, RZ, 0x2, R13 ;  /* 0x00000002ff057819 */ /* 0x000fe2000001140d */
[--C-:B------:R-:W-:Y:S01]  /*0640*/  IMAD R10, R10, 0x400, R2.reuse ;  /* 0x000004000a0a7824 */ /* 0x100fe200078e0202 */
[----:B------:R-:W-:Y:S01]  /*0650*/  LEA R209, R209, UR4, 0x1 ;  /* 0x00000004d1d17c11 */ /* 0x000fe2000f8e08ff */
[----:B------:R-:W-:Y:S01]  /*0660*/  IMAD R7, R0, 0x1000, R2 ;  /* 0x0000100000077824 */ /* 0x000fe200078e0202 */
[----:B------:R1:W-:Y:S01]  /*0670*/  STL [R1+0x1c], R3 ;  /* 0x00001c0301007387 */ /* 0x0003e20000100800 */
[----:B------:R-:W-:Y:S01]  /*0680*/  IMAD.SHL.U32 R4, R4, 0x20, RZ ;  /* 0x0000002004047824 */ /* 0x000fe200078e00ff */
[----:B------:R-:W-:Y:S01]  /*0690*/  LOP3.LUT R206, R8, R15, R206, 0xf6, !PT ;  /* 0x0000000f08ce7212 */ /* 0x000fe200078ef6ce */
[----:B------:R-:W-:Y:S02]  /*06a0*/  IMAD.SHL.U32 R2, R0, 0x8, RZ ;  /* 0x0000000800027824 */ /* 0x000fe400078e00ff */
[----:B------:R-:W-:Y:S01]  /*06b0*/  IMAD.SHL.U32 R0, R6, 0x40, RZ ;  /* 0x0000004006007824 */ /* 0x000fe200078e00ff */
[----:B------:R-:W-:Y:S01]  /*06c0*/  LEA R206, R206, UR5, 0x1 ;  /* 0x00000005cece7c11 */ /* 0x000fe2000f8e08ff */
[----:B------:R-:W-:Y:S01]  /*06d0*/  IMAD R18, R14, 0x10, R5 ;  /* 0x000000100e127824 */ /* 0x000fe200078e0205 */
[----:B------:R-:W-:Y:S01]  /*06e0*/  LOP3.LUT R2, R2, 0x8, RZ, 0xc0, !PT ;  /* 0x0000000802027812 */ /* 0x000fe200078ec0ff */
[----:B------:R-:W-:Y:S01]  /*06f0*/  IMAD.SHL.U32 R6, R9, 0x10, RZ ;  /* 0x0000001009067824 */ /* 0x000fe200078e00ff */
[----:B------:R-:W-:-:S04]  /*0700*/  LOP3.LUT R0, R0, 0x1c0, RZ, 0xc0, !PT ;  /* 0x000001c000007812 */ /* 0x000fc800078ec0ff */
[----:B------:R-:W-:Y:S02]  /*0710*/  LOP3.LUT R11, R2, 0x10, R6, 0xf8, !PT ;  /* 0x00000010020b7812 */ /* 0x000fe400078ef806 */
[----:B-1----:R-:W-:Y:S02]  /*0720*/  LOP3.LUT R3, R4, 0x6, R16, 0xf8, !PT ;  /* 0x0000000604037812 */ /* 0x002fe400078ef810 */
[----:B------:R-:W-:-:S03]  /*0730*/  LOP3.LUT R4, R0, 0x20, R4, 0xf8, !PT ;  /* 0x0000002000047812 */ /* 0x000fc600078ef804 */
[----:B------:R1:W-:Y:S04]  /*0740*/  STL [R1+0x30], R3 ;  /* 0x0000300301007387 */ /* 0x0003e80000100800 */
[----:B------:R-:W-:Y:S01]  /*0750*/  STL [R1+0x3c], R18 ;  /* 0x00003c1201007387 */ /* 0x000fe20000100800 */
[----:B-1----:R-:W-:-:S04]  /*0760*/  SHF.R.U32.HI R3, RZ, 0x3, R0 ;  /* 0x00000003ff037819 */ /* 0x002fc80000011600 */
[----:B------:R-:W-:Y:S01]  /*0770*/  LOP3.LUT R5, R3, R0, R2, 0x1e, !PT ;  /* 0x0000000003057212 */ /* 0x000fe200078e1e02 */
[----:B------:R-:W-:Y:S01]  /*0780*/  VIADD R0, R18, 0xffffffc0 ;  /* 0xffffffc012007836 */ /* 0x000fe20000000000 */
[----:B------:R-:W-:Y:S01]  /*0790*/  LOP3.LUT R4, R4, R3, RZ, 0x3c, !PT ;  /* 0x0000000304047212 */ /* 0x000fe200078e3cff */
[----:B------:R-:W-:Y:S02]  /*07a0*/  IMAD R3, R14, 0x400, R7 ;  /* 0x000004000e037824 */ /* 0x000fe400078e0207 */
[----:B------:R-:W-:Y:S01]  /*07b0*/  IMAD.IADD R10, R10, 0x1, R5 ;  /* 0x000000010a0a7824 */ /* 0x000fe200078e0205 */
[----:B------:R-:W-:Y:S01]  /*07c0*/  SHF.R.S32.HI R2, RZ, 0x1f, R0 ;  /* 0x0000001fff027819 */ /* 0x000fe20000011400 */
[----:B------:R-:W-:Y:S01]  /*07d0*/  IMAD.SHL.U32 R5, R17, 0x40, RZ ;  /* 0x0000004011057824 */ /* 0x000fe200078e00ff */
[----:B------:R-:W1:Y:S01]  /*07e0*/  LDC R7, c[0x0][0x2c4] ;  /* 0x0000b100ff077b82 */ /* 0x000e620000000800 */
[----:B------:R-:W-:Y:S01]  /*07f0*/  IMAD.IADD R234, R4, 0x1, R3 ;  /* 0x0000000104ea7824 */ /* 0x000fe200078e0203 */
[----:B------:R-:W-:Y:S01]  /*0800*/  SHF.L.U64.HI R0, R0, 0x2, R2 ;  /* 0x0000000200007819 */ /* 0x000fe20000010202 */
[----:B------:R-:W-:Y:S01]  /*0810*/  IMAD.SHL.U32 R3, R9, 0x8, RZ ;  /* 0x0000000809037824 */ /* 0x000fe200078e00ff */
[----:B------:R-:W-:-:S02]  /*0820*/  LOP3.LUT R5, R5, 0x1c0, RZ, 0xc0, !PT ;  /* 0x000001c005057812 */ /* 0x000fc400078ec0ff */
[----:B------:R-:W-:Y:S01]  /*0830*/  LEA R234, R234, UR5, 0x1 ;  /* 0x00000005eaea7c11 */ /* 0x000fe2000f8e08ff */
[----:B------:R2:W-:Y:S01]  /*0840*/  STL [R1+0x2c], R0 ;  /* 0x00002c0001007387 */ /* 0x0005e20000100800 */
[----:B------:R-:W-:Y:S02]  /*0850*/  SHF.R.U32.HI R6, RZ, 0x3, R5 ;  /* 0x00000003ff067819 */ /* 0x000fe40000011605 */
[----:B------:R-:W-:Y:S01]  /*0860*/  LOP3.LUT R3, R5, 0x8, R3, 0xf8, !PT ;  /* 0x0000000805037812 */ /* 0x000fe200078ef803 */
[----:B------:R-:W-:Y:S01]  /*0870*/  IMAD.IADD R237, R234, 0x1, R236 ;  /* 0x00000001eaed7824 */ /* 0x000fe200078e02ec */
[C-C-:B------:R-:W-:Y:S02]  /*0880*/  LOP3.LUT R2, R6.reuse, R11, R5.reuse, 0x1e, !PT ;  /* 0x0000000b06027212 */ /* 0x140fe400078e1e05 */
[----:B------:R-:W-:Y:S02]  /*0890*/  LOP3.LUT R205, R6, R205, R5, 0x1e, !PT ;  /* 0x000000cd06cd7212 */ /* 0x000fe400078e1e05 */
[----:B------:R-:W-:-:S02]  /*08a0*/  LOP3.LUT R3, R3, R6, RZ, 0x3c, !PT ;  /* 0x0000000603037212 */ /* 0x000fc400078e3cff */
[----:B------:R-:W-:Y:S01]  /*08b0*/  LEA R5, R10, UR4, 0x1 ;  /* 0x000000040a057c11 */ /* 0x000fe2000f8e08ff */
[----:B--2---:R-:W-:-:S05]  /*08c0*/  IMAD.SHL.U32 R0, R12, 0x40, RZ ;  /* 0x000000400c007824 */ /* 0x004fca00078e00ff */
[----:B------:R-:W-:-:S04]  /*08d0*/  LOP3.LUT R0, R0, 0xfffffe00, RZ, 0xc0, !PT ;  /* 0xfffffe0000007812 */ /* 0x000fc800078ec0ff */
[-C--:B------:R-:W-:Y:S01]  /*08e0*/  LOP3.LUT R215, R2, R0.reuse, RZ, 0xfc, !PT ;  /* 0x0000000002d77212 */ /* 0x080fe200078efcff */
[----:B------:R-:W-:Y:S01]  /*08f0*/  IMAD R4, R14, 0x400, R0 ;  /* 0x000004000e047824 */ /* 0x000fe200078e0200 */
[----:B------:R-:W-:Y:S01]  /*0900*/  LOP3.LUT R205, R205, R0, RZ, 0xfc, !PT ;  /* 0x00000000cdcd7212 */ /* 0x000fe200078efcff */
[----:B------:R-:W-:Y:S02]  /*0910*/  IMAD.MOV.U32 R2, RZ, RZ, 0x20 ;  /* 0x00000020ff027424 */ /* 0x000fe400078e00ff */
[----:B------:R-:W-:Y:S01]  /*0920*/  IMAD.MOV.U32 R0, RZ, RZ, 0x40 ;  /* 0x00000040ff007424 */ /* 0x000fe200078e00ff */
[----:B------:R-:W-:Y:S01]  /*0930*/  LEA R205, R205, UR4, 0x1 ;  /* 0x00000004cdcd7c11 */ /* 0x000fe2000f8e08ff */
[----:B------:R-:W-:Y:S01]  /*0940*/  IMAD.IADD R216, R4, 0x1, R3 ;  /* 0x0000000104d87824 */ /* 0x000fe200078e0203 */
[----:B------:R-:W-:Y:S02]  /*0950*/  SEL R210, R2, 0xffffffe0, !P4 ;  /* 0xffffffe002d27807 */ /* 0x000fe40006000000 */
[----:B------:R-:W-:-:S02]  /*0960*/  SEL R211, R0, 0xffffffc0, !P3 ;  /* 0xffffffc000d37807 */ /* 0x000fc40005800000 */
[----:B------:R-:W-:Y:S01]  /*0970*/  SEL R2, R2, 0xffffffe0, !P1 ;  /* 0xffffffe002027807 */ /* 0x000fe20004800000 */
[C---:B------:R-:W-:Y:S01]  /*0980*/  IMAD.IADD R210, R209.reuse, 0x1, R210 ;  /* 0x00000001d1d27824 */ /* 0x040fe200078e02d2 */
[----:B------:R-:W-:Y:S01]  /*0990*/  SEL R0, R0, 0xffffffc0, !P2 ;  /* 0xffffffc000007807 */ /* 0x000fe20005000000 */
[----:B------:R-:W-:Y:S01]  /*09a0*/  IMAD.IADD R212, R209, 0x1, R211 ;  /* 0x00000001d1d47824 */ /* 0x000fe200078e02d3 */
[----:B-1----:R-:W-:Y:S01]  /*09b0*/  IADD3 R3, R18, 0x1, -R7 ;  /* 0x0000000112037810 */ /* 0x002fe20007ffe807 */
[----:B------:R-:W-:Y:S02]  /*09c0*/  IMAD.IADD R235, R234, 0x1, R2 ;  /* 0x00000001eaeb7824 */ /* 0x000fe400078e0202 */
[----:B------:R-:W-:Y:S02]  /*09d0*/  IMAD.IADD R4, R2, 0x1, R5 ;  /* 0x0000000102047824 */ /* 0x000fe400078e0205 */
[----:B------:R-:W-:Y:S01]  /*09e0*/  IMAD.IADD R2, R5, 0x1, R0 ;  /* 0x0000000105027824 */ /* 0x000fe200078e0200 */
[----:B------:R1:W-:Y:S01]  /*09f0*/  STL [R1+0x28], R3 ;  /* 0x0000280301007387 */ /* 0x0003e20000100800 */
[----:B------:R-:W-:-:S02]  /*0a00*/  IMAD.IADD R211, R210, 0x1, R211 ;  /* 0x00000001d2d37824 */ /* 0x000fc400078e02d3 */
[----:B------:R-:W-:Y:S01]  /*0a10*/  IMAD.IADD R236, R236, 0x1, R235 ;  /* 0x00000001ecec7824 */ /* 0x000fe200078e02eb */
[----:B------:R-:W-:Y:S04]  /*0a20*/  STL [R1+0x20], R5 ;  /* 0x0000200501007387 */ /* 0x000fe80000100800 */
[----:B------:R-:W-:Y:S04]  /*0a30*/  STL [R1+0x34], R4 ;  /* 0x0000340401007387 */ /* 0x000fe80000100800 */
[----:B------:R2:W-:Y:S01]  /*0a40*/  STL [R1+0x24], R2 ;  /* 0x0000240201007387 */ /* 0x0005e20000100800 */
[----:B-1----:R-:W-:-:S02]  /*0a50*/  VIADD R3, R5, 0x420 ;  /* 0x0000042005037836 */ /* 0x002fc40000000000 */
[----:B------:R-:W-:-:S05]  /*0a60*/  @P1 VIADD R3, R5, 0x3e0 ;  /* 0x000003e005031836 */ /* 0x000fca0000000000 */
[----:B------:R1:W-:Y:S01]  /*0a70*/  STL [R1+0x44], R3 ;  /* 0x0000440301007387 */ /* 0x0003e20000100800 */
[----:B--2---:R-:W-:Y:S02]  /*0a80*/  IMAD.IADD R2, R4, 0x1, R0 ;  /* 0x0000000104027824 */ /* 0x004fe400078e0200 */
[----:B------:R-:W-:-:S03]  /*0a90*/  IMAD.IADD R0, R0, 0x1, R3 ;  /* 0x0000000100007824 */ /* 0x000fc600078e0203 */
[----:B------:R1:W-:Y:S04]  /*0aa0*/  STL [R1+0x38], R2 ;  /* 0x0000380201007387 */ /* 0x0003e80000100800 */
[----:B------:R1:W-:Y:S02]  /*0ab0*/  STL [R1+0x40], R0 ;  /* 0x0000400001007387 */ /* 0x0003e40000100800 */
.L_x_805:
        /* <DEDUP_REMOVED lines=31> */
[----:B------:R-:W-:Y:S05]  /*0cb0*/  @P0 BRA `(.L_x_797) ;  /* 0x0000007400d40947 */ /* 0x000fea0003800000 */
        /* <DEDUP_REMOVED lines=73> */
.L_x_798:
[----:B------:R-:W-:Y:S01]  /*1150*/  UIMAD UR26, UR16, UR38, UR17 ;  /* 0x00000026101a72a4 */ /* 0x000fe2000f8e0211 */
[----:B------:R-:W-:-:S03]  /*1160*/  ULDC UR46, c[0x0][0x2d4] ;  /* 0x0000b500002e7ab9 */ /* 0x000fc60000000800 */
[----:B------:R-:W-:-:S12]  /*1170*/  UIMAD UR26, UR26, UR46, URZ ;  /* 0x0000002e1a1a72a4 */ /* 0x000fd8000f8e023f */
.L_x_799:
[----:B------:R-:W1:Y:S01]  /*1180*/  S2R R29, SR_TID.X ;  /* 0x00000000001d7919 */ /* 0x000e620000002100 */
[----:B------:R-:W2:Y:S01]  /*1190*/  LDC.64 R22, c[0x0][0x240] ;  /* 0x00009000ff167b82 */ /* 0x000ea20000000a00 */
[----:B------:R-:W3:Y:S01]  /*11a0*/  LDL R31, [R1+0x1c] ;  /* 0x00001c00011f7983 */ /* 0x000ee20000100800 */
[----:B------:R-:W-:Y:S01]  /*11b0*/  UIMAD UR9, UR38, UR33, URZ ;  /* 0x00000021260972a4 */ /* 0x000fe2000f8e023f */
[----:B------:R-:W-:Y:S01]  /*11c0*/  IMAD.U32 R6, RZ, RZ, UR8 ;  /* 0x00000008ff067e24 */ /* 0x000fe2000f8e00ff */
[----:B------:R-:W-:Y:S01]  /*11d0*/  UIMAD.WIDE UR46, UR16, UR46, UR36 ;  /* 0x0000002e102e72a5 */ /* 0x000fe2000f8e0224 */
[----:B------:R-:W-:-:S03]  /*11e0*/  IMAD.U32 R4, RZ, RZ, UR7 ;  /* 0x00000007ff047e24 */ /* 0x000fc6000f8e00ff */
[----:B------:R-:W4:Y:S01]  /*11f0*/  LDC.64 R8, c[0x0][0x228] ;  /* 0x00008a00ff087b82 */ /* 0x000f220000000a00 */
[----:B------:R-:W-:Y:S02]  /*1200*/  UIMAD.WIDE.U32 UR44, UR33, UR38, URZ ;  /* 0x00000026212c72a5 */ /* 0x000fe4000f8e003f */
[----:B------:R-:W-:Y:S01]  /*1210*/  UIADD3 UR24, UP0, UR31, UR24, URZ ;  /* 0x000000181f187290 */ /* 0x000fe2000ff1e03f */
[----:B------:R-:W-:Y:S01]  /*1220*/  ULDC.64 UR10, c[0x0][0x258] ;  /* 0x00009600000a7ab9 */ /* 0x000fe20000000a00 */
[----:B------:R-:W-:Y:S02]  /*1230*/  USHF.R.S32.HI UR43, URZ, 0x1f, UR33 ;  /* 0x0000001f3f2b7899 */ /* 0x000fe40008011421 */
[----:B------:R-:W-:Y:S01]  /*1240*/  IMAD.U32 R26, RZ, RZ, UR44 ;  /* 0x0000002cff1a7e24 */ /* 0x000fe2000f8e00ff */
[----:B------:R-:W5:Y:S01]  /*1250*/  LDC.64 R18, c[0x0][0x418] ;  /* 0x00010600ff127b82 */ /* 0x000f620000000a00 */
[----:B------:R-:W-:Y:S01]  /*1260*/  IMAD.U32 R27, RZ, RZ, UR45 ;  /* 0x0000002dff1b7e24 */ /* 0x000fe2000f8e00ff */
[----:B------:R-:W-:-:S02]  /*1270*/  UIMAD UR42, UR21, UR10, URZ ;  /* 0x0000000a152a72a4 */ /* 0x000fc4000f8e023f */
[----:B------:R-:W-:Y:S02]  /*1280*/  UIADD3.X UR23, UR12, UR23, URZ, UP0, !UPT ;  /* 0x000000170c177290 */ /* 0x000fe400087fe43f */
[----:B------:R-:W-:Y:S02]  /*1290*/  UIMAD UR42, UR17, UR11, UR42 ;  /* 0x0000000b112a72a4 */ /* 0x000fe4000f8e022a */
[----:B------:R-:W4:Y:S01]  /*12a0*/  LDC.64 R24, c[0x0][0x420] ;  /* 0x00010800ff187b82 */ /* 0x000f220000000a00 */
[----:B------:R-:W-:Y:S01]  /*12b0*/  UIMAD UR43, UR43, UR38, URZ ;  /* 0x000000262b2b72a4 */ /* 0x000fe2000f8e023f */
[----:B------:R-:W-:-:S03]  /*12c0*/  ULDC.64 UR12, c[0x0][0x210] ;  /* 0x00008400000c7ab9 */ /* 0x000fc60000000a00 */
[----:B------:R-:W-:Y:S01]  /*12d0*/  UIMAD UR40, UR40, UR33, UR43 ;  /* 0x00000021282872a4 */ /* 0x000fe2000f8e022b */
[----:B-1----:R-:W-:Y:S02]  /*12e0*/  SHF.R.S32.HI R30, RZ, 0x1f, R29 ;  /* 0x0000001fff1e7819 */ /* 0x002fe4000001141d */
[----:B------:R-:W1:Y:S01]  /*12f0*/  LDC.64 R20, c[0x0][0x230] ;  /* 0x00008c00ff147b82 */ /* 0x000e620000000a00 */
[----:B------:R-:W-:Y:S01]  /*1300*/  UIADD3 UR40, UR45, UR40, URZ ;  /* 0x000000282d287290 */ /* 0x000fe2000fffe03f */
[CC--:B------:R-:W-:Y:S02]  /*1310*/  LEA.HI R2, R30.reuse, R29.reuse, RZ, 0x5 ;  /* 0x0000001d1e027211 */ /* 0x0c0fe400078f28ff */
[----:B------:R-:W-:Y:S02]  /*1320*/  LEA.HI R3, R30, R29, RZ, 0x3 ;  /* 0x0000001d1e037211 */ /* 0x000fe400078f18ff */
[----:B------:R-:W-:Y:S01]  /*1330*/  LOP3.LUT R0, R2, 0xffffffe0, RZ, 0xc0, !PT ;  /* 0xffffffe002007812 */ /* 0x000fe200078ec0ff */
[----:B-----5:R-:W-:Y:S01]  /*1340*/  IMAD R12, R18, UR22, RZ ;  /* 0x00000016120c7c24 */ /* 0x020fe2000f8e02ff */
[----:B------:R-:W-:-:S02]  /*1350*/  SHF.R.S32.HI R2, RZ, 0x5, R2 ;  /* 0x00000005ff027819 */ /* 0x000fc40000011402 */
[----:B------:R-:W-:Y:S01]  /*1360*/  SHF.R.S32.HI R16, RZ, 0x3, R3 ;  /* 0x00000003ff107819 */ /* 0x000fe20000011403 */
[----:B------:R-:W-:Y:S02]  /*1370*/  IMAD.IADD R0, R29, 0x1, -R0 ;  /* 0x000000011d007824 */ /* 0x000fe400078e0a00 */
[----:B------:R-:W-:Y:S01]  /*1380*/  IMAD R12, R19, UR16, R12 ;  /* 0x00000010130c7c24 */ /* 0x000fe2000f8e020c */
[----:B------:R-:W-:Y:S01]  /*1390*/  SHF.R.S32.HI R28, RZ, 0x1f, R16 ;  /* 0x0000001fff1c7819 */ /* 0x000fe20000011410 */
[----:B------:R-:W-:Y:S01]  /*13a0*/  IMAD R0, R2, UR9, R0 ;  /* 0x0000000902007c24 */ /* 0x000fe2000f8e0200 */
[----:B------:R-:W-:Y:S01]  /*13b0*/  LOP3.LUT R2, R3, 0xfffffff8, RZ, 0xc0, !PT ;  /* 0xfffffff803027812 */ /* 0x000fe200078ec0ff */
[----:B------:R-:W-:Y:S01]  /*13c0*/  USHF.L.U32 UR9, UR9, 0x6, URZ ;  /* 0x0000000609097899 */ /* 0x000fe2000800063f */
[----:B------:R-:W-:-:S03]  /*13d0*/  IADD3 R10, P3, R16, UR36, RZ ;  /* 0x00000024100a7c10 */ /* 0x000fc6000ff7e0ff */
[----:B------:R-:W-:Y:S01]  /*13e0*/  IMAD.IADD R2, R29, 0x1, -R2 ;  /* 0x000000011d027824 */ /* 0x000fe200078e0a02 */
[----:B------:R-:W-:Y:S01]  /*13f0*/  USHF.R.S32.HI UR7, URZ, 0x1f, UR9 ;  /* 0x0000001f3f077899 */ /* 0x000fe20008011409 */
[----:B------:R-:W-:Y:S02]  /*1400*/  IADD3 R6, P2, P1, R0, UR9, R6 ;  /* 0x0000000900067c10 */ /* 0x000fe4000f95e006 */
[----:B------:R-:W-:Y:S01]  /*1410*/  SHF.R.S32.HI R0, RZ, 0x1f, R0 ;  /* 0x0000001fff007819 */ /* 0x000fe20000011400 */
[----:B------:R-:W-:Y:S01]  /*1420*/  IMAD.SHL.U32 R2, R2, 0x8, RZ ;  /* 0x0000000802027824 */ /* 0x000fe200078e00ff */
[----:B------:R-:W-:Y:S01]  /*1430*/  IADD3.X R13, R28, UR37, RZ, P3, !PT ;  /* 0x000000251c0d7c10 */ /* 0x000fe20009ffe4ff */
[----:B------:R-:W-:Y:S01]  /*1440*/  UIADD3 UR37, UP1, UR46, UR6, URZ ;  /* 0x000000062e257290 */ /* 0x000fe2000ff3e03f */
[----:B------:R-:W-:Y:S01]  /*1450*/  IADD3.X R4, R0, UR7, R4, P2, P1 ;  /* 0x0000000700047c10 */ /* 0x000fe200097e2404 */
[----:B------:R-:W-:Y:S01]  /*1460*/  ULDC.64 UR8, c[0x0][0x248] ;  /* 0x0000920000087ab9 */ /* 0x000fe20000000a00 */
[----:B------:R-:W-:Y:S01]  /*1470*/  IADD3 R6, P1, R6, R7, RZ ;  /* 0x0000000706067210 */ /* 0x000fe20007f3e0ff */
[-C--:B--2---:R-:W-:Y:S01]  /*1480*/  IMAD R0, R13, R22.reuse, RZ ;  /* 0x000000160d007224 */ /* 0x084fe200078e02ff */
[----:B------:R-:W-:Y:S01]  /*1490*/  SHF.R.S32.HI R3, RZ, 0x1f, R2 ;  /* 0x0000001fff037819 */ /* 0x000fe20000011402 */
[----:B------:R-:W-:Y:S01]  /*14a0*/  ULDC.64 UR6, c[0x0][0x250] ;  /* 0x0000940000067ab9 */ /* 0x000fe20000000a00 */
[----:B------:R-:W-:Y:S01]  /*14b0*/  UIMAD UR41, UR23, UR8, URZ ;  /* 0x00000008172972a4 */ /* 0x000fe2000f8e023f */
[----:B------:R-:W-:Y:S01]  /*14c0*/  IMAD.X R7, R4, 0x1, R5, P1 ;  /* 0x0000000104077824 */ /* 0x000fe200008e0605 */
[----:B------:R-:W-:Y:S01]  /*14d0*/  UIMAD UR33, UR23, UR6, URZ ;  /* 0x00000006172172a4 */ /* 0x000fe2000f8e023f */
[C---:B------:R-:W-:Y:S01]  /*14e0*/  IMAD R0, R10.reuse, R23, R0 ;  /* 0x000000170a007224 */ /* 0x040fe200078e0200 */
[----:B------:R-:W-:Y:S01]  /*14f0*/  UIMAD UR41, UR24, UR9, UR41 ;  /* 0x00000009182972a4 */ /* 0x000fe2000f8e0229 */
[----:B------:R-:W-:Y:S01]  /*1500*/  IMAD.WIDE.U32 R4, R10, R22, R2 ;  /* 0x000000160a047225 */ /* 0x000fe200078e0002 */
[----:B------:R-:W-:-:S02]  /*1510*/  UIMAD UR33, UR24, UR7, UR33 ;  /* 0x00000007182172a4 */ /* 0x000fc4000f8e0221 */
[----:B------:R-:W-:Y:S01]  /*1520*/  UIADD3.X UR39, UR47, UR39, URZ, UP1, !UPT ;  /* 0x000000272f277290 */ /* 0x000fe20008ffe43f */
[----:B------:R-:W-:Y:S02]  /*1530*/  IMAD.IADD R5, R5, 0x1, R0 ;  /* 0x0000000105057824 */ /* 0x000fe400078e0200 */
[C---:B----4-:R-:W-:Y:S02]  /*1540*/  IMAD R0, R8.reuse, UR22, RZ ;  /* 0x0000001608007c24 */ /* 0x050fe4000f8e02ff */
[----:B------:R-:W-:-:S04]  /*1550*/  IMAD.WIDE.U32 R4, R8, UR16, R4 ;  /* 0x0000001008047c25 */ /* 0x000fc8000f8e0004 */
[----:B------:R-:W-:Y:S02]  /*1560*/  IMAD R0, R9, UR16, R0 ;  /* 0x0000001009007c24 */ /* 0x000fe4000f8e0200 */
[----:B------:R-:W-:Y:S02]  /*1570*/  IMAD.U32 R8, RZ, RZ, UR8 ;  /* 0x00000008ff087e24 */ /* 0x000fe4000f8e00ff */
[----:B------:R-:W-:Y:S02]  /*1580*/  IMAD.U32 R14, RZ, RZ, UR6 ;  /* 0x00000006ff0e7e24 */ /* 0x000fe4000f8e00ff */
[----:B------:R-:W-:Y:S01]  /*1590*/  IMAD.WIDE.U32 R26, R26, UR37, R6 ;  /* 0x000000251a1a7c25 */ /* 0x000fe2000f8e0006 */
[----:B------:R-:W-:-:S03]  /*15a0*/  UIMAD UR37, UR40, UR37, URZ ;  /* 0x00000025282572a4 */ /* 0x000fc6000f8e023f */
[----:B------:R-:W-:Y:S01]  /*15b0*/  IMAD.IADD R5, R5, 0x1, R0 ;  /* 0x0000000105057824 */ /* 0x000fe200078e0200 */
[----:B------:R-:W-:Y:S01]  /*15c0*/  UIMAD UR39, UR39, UR44, UR37 ;  /* 0x0000002c272772a4 */ /* 0x000fe2000f8e0225 */
[----:B------:R-:W-:Y:S01]  /*15d0*/  IMAD.U32 R6, RZ, RZ, UR10 ;  /* 0x0000000aff067e24 */ /* 0x000fe2000f8e00ff */
[----:B------:R-:W-:Y:S01]  /*15e0*/  ULDC.64 UR10, c[0x0][0x428] ;  /* 0x00010a00000a7ab9 */ /* 0x000fe20000000a00 */
[----:B------:R-:W-:-:S04]  /*15f0*/  IMAD.WIDE.U32 R8, R8, UR24, R2 ;  /* 0x0000001808087c25 */ /* 0x000fc8000f8e0002 */
[----:B------:R-:W-:-:S04]  /*1600*/  IMAD.WIDE.U32 R14, R14, UR24, R2 ;  /* 0x000000180e0e7c25 */ /* 0x000fc8000f8e0002 */
[----:B------:R-:W-:Y:S02]  /*1610*/  IMAD.WIDE.U32 R2, R18, UR16, R2 ;  /* 0x0000001012027c25 */ /* 0x000fe4000f8e0002 */
[----:B------:R-:W2:Y:S02]  /*1620*/  LDC.64 R18, c[0x0][0x238] ;  /* 0x00008e00ff127b82 */ /* 0x000ea40000000a00 */
[----:B------:R-:W-:Y:S02]  /*1630*/  IMAD R0, R13, R24, RZ ;  /* 0x000000180d007224 */ /* 0x000fe400078e02ff */
[----:B------:R-:W-:-:S04]  /*1640*/  IMAD.WIDE.U32 R6, R6, UR17, R4 ;  /* 0x0000001106067c25 */ /* 0x000fc8000f8e0004 */
[----:B------:R-:W-:Y:S01]  /*1650*/  IMAD.IADD R3, R3, 0x1, R12 ;  /* 0x0000000103037824 */ /* 0x000fe200078e020c */
[----:B------:R-:W-:Y:S01]  /*1660*/  LEA R232, P1, R6, UR12, 0x1 ;  /* 0x0000000c06e87c11 */ /* 0x000fe2000f8208ff */
[C---:B------:R-:W-:Y:S01]  /*1670*/  IMAD R12, R10.reuse, R25, R0 ;  /* 0x000000190a0c7224 */ /* 0x040fe200078e0200 */
[----:B------:R-:W-:Y:S01]  /*1680*/  UIMAD UR12, UR21, UR10, URZ ;  /* 0x0000000a150c72a4 */ /* 0x000fe2000f8e023f */
[----:B------:R-:W-:Y:S02]  /*1690*/  VIADD R0, R7, UR42 ;  /* 0x0000002a07007c36 */ /* 0x000fe40008000000 */
[----:B------:R-:W-:Y:S01]  /*16a0*/  IMAD.WIDE.U32 R4, R10, R24, R2 ;  /* 0x000000180a047225 */ /* 0x000fe200078e0002 */
[----:B------:R-:W-:Y:S02]  /*16b0*/  UIMAD UR37, UR17, UR11, UR12 ;  /* 0x0000000b112572a4 */ /* 0x000fe4000f8e020c */
[----:B------:R-:W-:Y:S01]  /*16c0*/  LEA.HI.X R233, R6, UR13, R0, 0x1, P1 ;  /* 0x0000000d06e97c11 */ /* 0x000fe200088f0c00 */
[----:B------:R-:W-:Y:S01]  /*16d0*/  IMAD.IADD R5, R5, 0x1, R12 ;  /* 0x0000000105057824 */ /* 0x000fe200078e020c */
[----:B------:R-:W-:Y:S01]  /*16e0*/  ULDC.64 UR12, c[0x0][0x3e0] ;  /* 0x0000f800000c7ab9 */ /* 0x000fe20000000a00 */
[----:B------:R-:W-:Y:S01]  /*16f0*/  IMAD.U32 R6, RZ, RZ, UR10 ;  /* 0x0000000aff067e24 */ /* 0x000fe2000f8e00ff */
[----:B------:R-:W-:Y:S01]  /*1700*/  ULDC.64 UR10, c[0x0][0x400] ;  /* 0x00010000000a7ab9 */ /* 0x000fe20000000a00 */
[----:B------:R-:W-:Y:S01]  /*1710*/  VIADD R3, R9, UR41 ;  /* 0x0000002909037c36 */ /* 0x000fe20008000000 */
[----:B------:R-:W-:Y:S01]  /*1720*/  LEA R218, P2, R26, UR10, 0x2 ;  /* 0x0000000a1ada7c11 */ /* 0x000fe2000f8410ff */
[----:B------:R-:W-:Y:S01]  /*1730*/  IMAD.MOV.U32 R2, RZ, RZ, R8 ;  /* 0x000000ffff027224 */ /* 0x000fe200078e0008 */
[----:B------:R-:W-:Y:S01]  /*1740*/  LEA R12, P1, R22, R232, 0x6 ;  /* 0x000000e8160c7211 */ /* 0x000fe200078230ff */
[----:B------:R-:W-:-:S03]  /*1750*/  IMAD.WIDE.U32 R6, R6, UR17, R4 ;  /* 0x0000001106067c25 */ /* 0x000fc6000f8e0004 */
[----:B------:R-:W-:Y:S01]  /*1760*/  LEA.HI.X R13, R22, R233, R23, 0x6, P1 ;  /* 0x000000e9160d7211 */ /* 0x000fe200008f3417 */
[----:B-1----:R-:W-:Y:S01]  /*1770*/  IMAD.WIDE.U32 R4, R20, UR16, R2 ;  /* 0x0000001014047c25 */ /* 0x002fe2000f8e0002 */
[----:B------:R-:W-:Y:S01]  /*1780*/  LEA R230, P3, R6, UR12, 0x1 ;  /* 0x0000000c06e67c11 */ /* 0x000fe2000f8608ff */
[----:B------:R-:W-:Y:S02]  /*1790*/  UIADD3 UR12, UR30, -0x1, URZ ;  /* 0xffffffff1e0c7890 */ /* 0x000fe4000fffe03f */
[----:B------:R-:W-:Y:S02]  /*17a0*/  VIADD R3, R15, UR33 ;  /* 0x000000210f037c36 */ /* 0x000fe40008000000 */
[----:B------:R-:W4:Y:S01]  /*17b0*/  LDL R15, [R1+0x3c] ;  /* 0x00003c00010f7983 */ /* 0x000f220000100800 */
[----:B------:R-:W-:Y:S02]  /*17c0*/  IMAD R9, R20, UR22, RZ ;  /* 0x0000001614097c24 */ /* 0x000fe4000f8e02ff */
[----:B------:R-:W-:-:S02]  /*17d0*/  VIADD R8, R27, UR39 ;  /* 0x000000271b087c36 */ /* 0x000fc40008000000 */
[----:B------:R-:W-:Y:S02]  /*17e0*/  VIADD R0, R7, UR37 ;  /* 0x0000002507007c36 */ /* 0x000fe40008000000 */
[----:B------:R-:W-:Y:S01]  /*17f0*/  IMAD R9, R21, UR16, R9 ;  /* 0x0000001015097c24 */ /* 0x000fe2000f8e0209 */
[----:B------:R-:W-:Y:S01]  /*1800*/  LEA.HI.X R219, R26, UR11, R8, 0x2, P2 ;  /* 0x0000000b1adb7c11 */ /* 0x000fe200090f1408 */
[----:B------:R-:W-:Y:S01]  /*1810*/  ULDC.64 UR10, c[0x0][0x260] ;  /* 0x00009800000a7ab9 */ /* 0x000fe20000000a00 */
[----:B------:R-:W-:Y:S01]  /*1820*/  LEA.HI.X R231, R6, UR13, R0, 0x1, P3 ;  /* 0x0000000d06e77c11 */ /* 0x000fe200098f0c00 */
[----:B------:R-:W-:Y:S01]  /*1830*/  ULEA.HI UR13, UR12, UR12, URZ, 0x1 ;  /* 0x0000000c0c0d7291 */ /* 0x000fe2000f8f083f */
[----:B------:R-:W-:Y:S02]  /*1840*/  IMAD.IADD R5, R5, 0x1, R9 ;  /* 0x0000000105057824 */ /* 0x000fe400078e0209 */
[----:B------:R-:W-:Y:S01]  /*1850*/  IMAD R0, R17, UR10, RZ ;  /* 0x0000000a11007c24 */ /* 0x000fe2000f8e02ff */
[----:B------:R-:W-:Y:S01]  /*1860*/  ULOP3.LUT UR13, UR13, 0xfffffffe, URZ, 0xc0, !UPT ;  /* 0xfffffffe0d0d7892 */ /* 0x000fe2000f8ec03f */
[----:B------:R-:W-:-:S02]  /*1870*/  IMAD.MOV.U32 R2, RZ, RZ, R14 ;  /* 0x000000ffff027224 */ /* 0x000fc400078e000e */
[----:B--2---:R-:W-:Y:S01]  /*1880*/  IMAD R6, R18, UR22, RZ ;  /* 0x0000001612067c24 */ /* 0x004fe2000f8e02ff */
[----:B------:R-:W-:Y:S01]  /*1890*/  UIADD3 UR13, UR12, -UR13, URZ ;  /* 0x8000000d0c0d7290 */ /* 0x000fe2000fffe03f */
[C---:B------:R-:W-:Y:S02]  /*18a0*/  IMAD R0, R11.reuse, UR11, R0 ;  /* 0x0000000b0b007c24 */ /* 0x040fe4000f8e0200 */
[----:B------:R-:W-:Y:S01]  /*18b0*/  IMAD.WIDE.U32 R4, R11, UR10, R4 ;  /* 0x0000000a0b047c25 */ /* 0x000fe2000f8e0004 */
[----:B------:R-:W-:Y:S01]  /*18c0*/  ULDC.64 UR10, c[0x0][0x268] ;  /* 0x00009a00000a7ab9 */ /* 0x000fe20000000a00 */
[----:B------:R-:W-:Y:S02]  /*18d0*/  UISETP.NE.AND UP0, UPT, UR13, 0x1, UPT ;  /* 0x000000010d00788c */ /* 0x000fe4000bf05270 */
[----:B------:R-:W-:Y:S01]  /*18e0*/  IMAD R19, R19, UR16, R6 ;  /* 0x0000001013137c24 */ /* 0x000fe2000f8e0206 */
[----:B------:R-:W-:Y:S01]  /*18f0*/  LEA R6, P1, R24, R230, 0x6 ;  /* 0x000000e618067211 */ /* 0x000fe200078230ff */
[----:B------:R-:W-:-:S02]  /*1900*/  IMAD.WIDE.U32 R2, R18, UR16, R2 ;  /* 0x0000001012027c25 */ /* 0x000fc4000f8e0002 */
[----:B------:R-:W-:Y:S02]  /*1910*/  PLOP3.LUT P2, PT, PT, PT, UP0, 0x80, 0x0 ;  /* 0x000000000000781c */ /* 0x000fe40003f4f008 */
[----:B------:R-:W-:Y:S01]  /*1920*/  IMAD.IADD R5, R5, 0x1, R0 ;  /* 0x0000000105057824 */ /* 0x000fe200078e0200 */
[----:B------:R-:W-:Y:S01]  /*1930*/  LEA.HI.X R7, R24, R231, R25, 0x6, P1 ;  /* 0x000000e718077211 */ /* 0x000fe200008f3419 */
[----:B------:R-:W-:Y:S02]  /*1940*/  IMAD R0, R17, UR10, RZ ;  /* 0x0000000a11007c24 */ /* 0x000fe4000f8e02ff */
[----:B------:R-:W-:Y:S02]  /*1950*/  IMAD.IADD R3, R3, 0x1, R19 ;  /* 0x0000000103037824 */ /* 0x000fe400078e0213 */
[C---:B------:R-:W-:Y:S02]  /*1960*/  IMAD R14, R11.reuse, UR11, R0 ;  /* 0x0000000b0b0e7c24 */ /* 0x040fe4000f8e0200 */
[----:B------:R-:W-:Y:S01]  /*1970*/  IMAD.WIDE.U32 R10, R11, UR10, R2 ;  /* 0x0000000a0b0a7c25 */ /* 0x000fe2000f8e0002 */
[----:B------:R-:W-:-:S03]  /*1980*/  ULDC.64 UR10, c[0x0][0x218] ;  /* 0x00008600000a7ab9 */ /* 0x000fc60000000a00 */
[----:B------:R-:W-:Y:S02]  /*1990*/  IMAD R3, R28, UR8, RZ ;  /* 0x000000081c037c24 */ /* 0x000fe4000f8e02ff */
[----:B------:R-:W-:-:S04]  /*19a0*/  IMAD.WIDE.U32 R8, R16, UR8, R4 ;  /* 0x0000000810087c25 */ /* 0x000fc8000f8e0004 */
[----:B------:R-:W-:-:S04]  /*19b0*/  IMAD R3, R16, UR9, R3 ;  /* 0x0000000910037c24 */ /* 0x000fc8000f8e0203 */
[----:B------:R-:W-:Y:S02]  /*19c0*/  IMAD.IADD R3, R9, 0x1, R3 ;  /* 0x0000000109037824 */ /* 0x000fe400078e0203 */
[----:B------:R-:W-:Y:S02]  /*19d0*/  IMAD.IADD R5, R11, 0x1, R14 ;  /* 0x000000010b057824 */ /* 0x000fe400078e020e */
[----:B------:R-:W-:-:S04]  /*19e0*/  IMAD.MOV.U32 R4, RZ, RZ, R10 ;  /* 0x000000ffff047224 */ /* 0x000fc800078e000a */
[----:B------:R-:W-:Y:S01]  /*19f0*/  IMAD.WIDE.U32 R10, R16, UR6, R4 ;  /* 0x00000006100a7c25 */ /* 0x000fe2000f8e0004 */
[----:B------:R-:W-:Y:S02]  /*1a00*/  USHF.L.U32 UR13, UR6, 0x6, URZ ;  /* 0x00000006060d7899 */ /* 0x000fe4000800063f */
[----:B------:R-:W-:Y:S02]  /*1a10*/  UIADD3 UR27, UR36, UR27, URZ ;  /* 0x0000001b241b7290 */ /* 0x000fe4000fffe03f */
[----:B------:R-:W-:Y:S01]  /*1a20*/  UIADD3 UR26, UR36, UR26, URZ ;  /* 0x0000001a241a7290 */ /* 0x000fe2000fffe03f */
[C---:B---3--:R-:W-:Y:S01]  /*1a30*/  VIADD R2, R31.reuse, 0x2000 ;  /* 0x000020001f027836 */ /* 0x048fe20000000000 */
[----:B------:R-:W-:Y:S01]  /*1a40*/  LEA R0, R31, UR5, 0x1 ;  /* 0x000000051f007c11 */ /* 0x000fe2000f8e08ff */
[----:B------:R-:W-:Y:S03]  /*1a50*/  @P0 BAR.SYNC.DEFER_BLOCKING 0x0 ;  /* 0x0000000000000b1d */ /* 0x000fe60000010000 */
[----:B------:R-:W-:-:S04]  /*1a60*/  SEL R2, R2, R31, !P2 ;  /* 0x0000001f02027207 */ /* 0x000fc80005000000 */
[----:B------:R-:W-:Y:S02]  /*1a70*/  LEA R239, R2, UR5, 0x1 ;  /* 0x0000000502ef7c11 */ /* 0x000fe4000f8e08ff */
[----:B------:R-:W-:Y:S01]  /*1a80*/  LEA R2, P0, R8, UR10, 0x1 ;  /* 0x0000000a08027c11 */ /* 0x000fe2000f8008ff */
[----:B------:R-:W-:-:S03]  /*1a90*/  USHF.L.U32 UR10, UR8, 0x6, URZ ;  /* 0x00000006080a7899 */ /* 0x000fc6000800063f */
[----:B------:R-:W-:Y:S01]  /*1aa0*/  LEA.HI.X R3, R8, UR11, R3, 0x1, P0 ;  /* 0x0000000b08037c11 */ /* 0x000fe200080f0c03 */
[----:B------:R-:W-:Y:S02]  /*1ab0*/  USHF.L.U64.HI UR11, UR8, 0x6, UR9 ;  /* 0x00000006080b7899 */ /* 0x000fe40008010209 */
[----:B------:R-:W-:Y:S01]  /*1ac0*/  IADD3 R4, P0, R2, UR10, RZ ;  /* 0x0000000a02047c10 */ /* 0x000fe2000ff1e0ff */
[----:B------:R-:W-:Y:S01]  /*1ad0*/  ULDC.64 UR8, c[0x0][0x220] ;  /* 0x0000880000087ab9 */ /* 0x000fe20000000a00 */
[----:B------:R-:W-:Y:S01]  /*1ae0*/  @!PT LDS RZ, [RZ] ;  /* 0x00000000fffff984 */ /* 0x000fe20000000800 */
[----:B------:R-:W-:Y:S01]  /*1af0*/  @!PT LDS RZ, [RZ] ;  /* 0x00000000fffff984 */ /* 0x000fe20000000800 */
[----:B------:R-:W-:Y:S01]  /*1b00*/  @!PT LDS RZ, [RZ] ;  /* 0x00000000fffff984 */ /* 0x000fe20000000800 */
[----:B------:R-:W-:Y:S04]  /*1b10*/  LDGSTS.E.BYPASS.LTC128B.128 [R0+0x8000], desc[UR34][R230.64] ;  /* 0x08000000e6007fae */ /* 0x000fe8000b901d62 */
[----:B------:R-:W-:Y:S04]  /*1b20*/  LDGSTS.E.BYPASS.LTC128B.128 [R0+0xa000], desc[UR34][R230.64+0x80] ;  /* 0x0a000080e6007fae */ /* 0x000fe8000b901d62 */
[----:B------:R-:W-:Y:S04]  /*1b30*/  LDGSTS.E.BYPASS.LTC128B.128 [R0+0x9000], desc[UR34][R6.64] ;  /* 0x0900000006007fae */ /* 0x000fe8000b901d62 */
[----:B------:R1:W-:Y:S04]  /*1b40*/  LDGSTS.E.BYPASS.LTC128B.128 [R0+0xb000], desc[UR34][R6.64+0x80] ;  /* 0x0b00008006007fae */ /* 0x0003e8000b901d62 */
[----:B------:R-:W-:Y:S04]  /*1b50*/  LDGSTS.E.BYPASS.LTC128B.128 [R239], desc[UR34][R232.64] ;  /* 0x00000000e8ef7fae */ /* 0x000fe8000b901d62 */
[----:B------:R-:W-:Y:S04]  /*1b60*/  LDGSTS.E.BYPASS.LTC128B.128 [R239+0x2000], desc[UR34][R232.64+0x80] ;  /* 0x02000080e8ef7fae */ /* 0x000fe8000b901d62 */
[----:B------:R-:W-:Y:S01]  /*1b70*/  LDGSTS.E.BYPASS.LTC128B.128 [R239+0x1000], desc[UR34][R12.64] ;  /* 0x010000000cef7fae */ /* 0x000fe2000b901d62 */
[----:B------:R-:W-:-:S03]  /*1b80*/  IADD3.X R5, R3, UR11, RZ, P0, !PT ;  /* 0x0000000b03057c10 */ /* 0x000fc600087fe4ff */
[----:B------:R-:W-:Y:S04]  /*1b90*/  LDGSTS.E.BYPASS.LTC128B.128 [R239+0x3000], desc[UR34][R12.64+0x80] ;  /* 0x030000800cef7fae */ /* 0x000fe8000b901d62 */
[----:B------:R-:W-:Y:S04]  /*1ba0*/  LDGSTS.E.BYPASS.LTC128B.128 [R0+0xc000], desc[UR34][R2.64] ;  /* 0x0c00000002007fae */ /* 0x000fe8000b901d62 */
[----:B------:R2:W-:Y:S01]  /*1bb0*/  LDGSTS.E.BYPASS.LTC128B.128 [R0+0x10000], desc[UR34][R2.64+0x80] ;  /* 0x1000008002007fae */ /* 0x0005e2000b901d62 */
[----:B-1----:R-:W-:-:S03]  /*1bc0*/  IMAD R6, R28, UR6, RZ ;  /* 0x000000061c067c24 */ /* 0x002fc6000f8e02ff */
[----:B------:R-:W-:Y:S01]  /*1bd0*/  LDGSTS.E.BYPASS.LTC128B.128 [R0+0xd000], desc[UR34][R4.64] ;  /* 0x0d00000004007fae */ /* 0x000fe2000b901d62 */
[----:B------:R-:W-:Y:S01]  /*1be0*/  IMAD R6, R16, UR7, R6 ;  /* 0x0000000710067c24 */ /* 0x000fe2000f8e0206 */
[----:B------:R-:W-:Y:S02]  /*1bf0*/  USHF.L.U64.HI UR6, UR6, 0x6, UR7 ;  /* 0x0000000606067899 */ /* 0x000fe40008010207 */
[----:B------:R1:W-:Y:S01]  /*1c00*/  LDGSTS.E.BYPASS.LTC128B.128 [R0+0x11000], desc[UR34][R4.64+0x80] ;  /* 0x1100008004007fae */ /* 0x0003e2000b901d62 */
[----:B------:R-:W-:Y:S01]  /*1c10*/  IMAD.IADD R7, R11, 0x1, R6 ;  /* 0x000000010b077824 */ /* 0x000fe200078e0206 */
[----:B------:R-:W-:Y:S01]  /*1c20*/  LEA R6, P0, R10, UR8, 0x1 ;  /* 0x000000080a067c11 */ /* 0x000fe2000f8008ff */
[----:B------:R-:W-:-:S03]  /*1c30*/  ULDC UR7, c[0x0][0x398] ;  /* 0x0000e60000077ab9 */ /* 0x000fc60000000800 */
[----:B------:R-:W-:Y:S01]  /*1c40*/  LEA.HI.X R7, R10, UR9, R7, 0x1, P0 ;  /* 0x000000090a077c11 */ /* 0x000fe200080f0c07 */
[----:B------:R-:W-:Y:S01]  /*1c50*/  ULDC.64 UR8, c[0x0][0x2b0] ;  /* 0x0000ac0000087ab9 */ /* 0x000fe20000000a00 */
[----:B--2---:R-:W-:-:S04]  /*1c60*/  IADD3 R2, P1, R4, UR10, RZ ;  /* 0x0000000a04027c10 */ /* 0x004fc8000ff3e0ff */
[----:B------:R-:W-:Y:S02]  /*1c70*/  IADD3.X R3, R5, UR11, RZ, P1, !PT ;  /* 0x0000000b05037c10 */ /* 0x000fe40008ffe4ff */
[----:B------:R-:W-:Y:S02]  /*1c80*/  IADD3 R8, P1, R2, UR10, RZ ;  /* 0x0000000a02087c10 */ /* 0x000fe4000ff3e0ff */
[----:B-1----:R-:W-:Y:S01]  /*1c90*/  IADD3 R4, P0, R6, UR13, RZ ;  /* 0x0000000d06047c10 */ /* 0x002fe2000ff1e0ff */
[----:B------:R-:W-:Y:S01]  /*1ca0*/  LDGSTS.E.BYPASS.LTC128B.128 [R0+0xe000], desc[UR34][R2.64] ;  /* 0x0e00000002007fae */ /* 0x000fe2000b901d62 */
[----:B------:R-:W-:Y:S01]  /*1cb0*/  IADD3.X R9, R3, UR11, RZ, P1, !PT ;  /* 0x0000000b03097c10 */ /* 0x000fe20008ffe4ff */
[----:B------:R-:W-:Y:S01]  /*1cc0*/  UIMAD.WIDE UR8, UR27, 0x4, UR8 ;  /* 0x000000041b0878a5 */ /* 0x000fe2000f8e0208 */
[----:B------:R-:W-:Y:S01]  /*1cd0*/  IADD3.X R5, R7, UR6, RZ, P0, !PT ;  /* 0x0000000607057c10 */ /* 0x000fe200087fe4ff */
[----:B------:R1:W-:Y:S01]  /*1ce0*/  LDGSTS.E.BYPASS.LTC128B.128 [R0+0x12000], desc[UR34][R2.64+0x80] ;  /* 0x1200008002007fae */ /* 0x0003e2000b901d62 */
[----:B------:R-:W-:-:S03]  /*1cf0*/  ULDC.64 UR10, c[0x0][0x478] ;  /* 0x00011e00000a7ab9 */ /* 0x000fc60000000a00 */
        /* <DEDUP_REMOVED lines=10> */
[----:B--2---:R-:W-:-:S04]  /*1da0*/  IADD3 R6, P0, R2, UR13, RZ ;  /* 0x0000000d02067c10 */ /* 0x004fc8000ff1e0ff */
[----:B------:R-:W-:Y:S01]  /*1db0*/  IADD3.X R7, R3, UR6, RZ, P0, !PT ;  /* 0x0000000603077c10 */ /* 0x000fe200087fe4ff */
[----:B------:R-:W-:-:S04]  /*1dc0*/  UIADD3 UR6, -UR32, UR4, UR31 ;  /* 0x0000000420067290 */ /* 0x000fc8000fffe11f */
[----:B------:R-:W-:Y:S01]  /*1dd0*/  UIADD3 UR7, UR6, -UR7, URZ ;  /* 0x8000000706077290 */ /* 0x000fe2000fffe03f */
[----:B----4-:R-:W-:Y:S01]  /*1de0*/  SHF.R.S32.HI R4, RZ, 0x1f, R15 ;  /* 0x0000001fff047819 */ /* 0x010fe2000001140f */
[----:B------:R-:W-:Y:S02]  /*1df0*/  LDGSTS.E.BYPASS.LTC128B.128 [R0+0x17000], desc[UR34][R6.64] ;  /* 0x1700000006007fae */ /* 0x000fe4000b901d62 */
[----:B------:R-:W-:Y:S02]  /*1e00*/  USHF.R.S32.HI UR6, URZ, 0x1f, UR7 ;  /* 0x0000001f3f067899 */ /* 0x000fe40008011407 */
[----:B------:R2:W-:Y:S02]  /*1e10*/  LDGSTS.E.BYPASS.LTC128B.128 [R0+0x1b000], desc[UR34][R6.64+0x80] ;  /* 0x1b00008006007fae */ /* 0x0005e4000b901d62 */
[----:B------:R-:W-:Y:S02]  /*1e20*/  ULEA.HI UR6, UR6, UR7, URZ, 0x6 ;  /* 0x0000000706067291 */ /* 0x000fe4000f8f303f */
[----:B------:R-:W0:Y:S02]  /*1e30*/  LDGDEPBAR ;  /* 0x00000000000079af */ /* 0x000e240000000000 */
[----:B------:R-:W-:-:S04]  /*1e40*/  USHF.R.S32.HI UR6, URZ, 0x6, UR6 ;  /* 0x000000063f067899 */ /* 0x000fc80008011406 */
[----:B------:R-:W-:-:S04]  /*1e50*/  UISETP.LT.AND UP0, UPT, URZ, UR6, UPT ;  /* 0x000000063f00728c */ /* 0x000fc8000bf01270 */
[----:B------:R-:W-:-:S04]  /*1e60*/  USEL UR6, URZ, UR6, !UP0 ;  /* 0x000000063f067287 */ /* 0x000fc8000c000000 */
[----:B------:R-:W-:Y:S01]  /*1e70*/  UISETP.GT.AND UP0, UPT, UR30, UR6, UPT ;  /* 0x000000061e00728c */ /* 0x000fe2000bf04270 */
[----:B-1----:R-:W-:-:S05]  /*1e80*/  IMAD.SHL.U32 R2, R15, 0x4, RZ ;  /* 0x000000040f027824 */ /* 0x002fca00078e00ff */
[----:B------:R-:W-:Y:S02]  /*1e90*/  PLOP3.LUT P0, PT, PT, PT, UP0, 0x80, 0x0 ;  /* 0x000000000000781c */ /* 0x000fe40003f0f008 */
[----:B------:R-:W-:Y:S02]  /*1ea0*/  IADD3 R2, P1, R2, UR8, RZ ;  /* 0x0000000802027c10 */ /* 0x000fe4000ff3e0ff */
[----:B--2---:R-:W-:Y:S01]  /*1eb0*/  SHF.L.U64.HI R0, R15, 0x2, R4 ;  /* 0x000000020f007819 */ /* 0x004fe20000010204 */
[----:B------:R-:W-:Y:S01]  /*1ec0*/  UMOV UR7, UR9 ;  /* 0x0000000900077c82 */ /* 0x000fe20008000000 */
[----:B------:R-:W-:Y:S02]  /*1ed0*/  UIMAD.WIDE UR10, UR26, 0x4, UR10 ;  /* 0x000000041a0a78a5 */ /* 0x000fe4000f8e020a */
[----:B------:R-:W-:Y:S02]  /*1ee0*/  IADD3.X R3, R0, UR7, RZ, P1, !PT ;  /* 0x0000000700037c10 */ /* 0x000fe40008ffe4ff */
        /* <DEDUP_REMOVED lines=64> */
[----:B------:R-:W-:Y:S06]  /*22f0*/  @!P0 BRA `(.L_x_800) ;  /* 0x0000004c00788947 */ /* 0x000fec0003800000 */
[----:B------:R-:W2:Y:S04]  /*2300*/  LDG.E R8, desc[UR34][R2.64] ;  /* 0x0000002202087981 */ /* 0x000ea8000c1e1900 */
[----:B------:R-:W3:Y:S04]  /*2310*/  LDG.E R7, desc[UR34][R2.64+0x20] ;  /* 0x0000202202077981 */ /* 0x000ee8000c1e1900 */
[----:B------:R-:W4:Y:S04]  /*2320*/  LDG.E R5, desc[UR34][R2.64+0xa0] ;  /* 0x0000a02202057981 */ /* 0x000f28000c1e1900 */
[----:B------:R1:W5:Y:S01]  /*2330*/  LDG.E R6, desc[UR34][R2.64+0x80] ;  /* 0x0000802202067981 */ /* 0x000362000c1e1900 */
[----:B------:R-:W-:-:S04]  /*2340*/  LEA.HI R0, R30, R29, RZ, 0x4 ;  /* 0x0000001d1e007211 */ /* 0x000fc800078f20ff */
[----:B------:R-:W-:-:S05]  /*2350*/  LOP3.LUT R0, R0, 0xfffffff0, RZ, 0xc0, !PT ;  /* 0xfffffff000007812 */ /* 0x000fca00078ec0ff */
[----:B------:R-:W-:-:S05]  /*2360*/  IMAD.IADD R0, R29, 0x1, -R0 ;  /* 0x000000011d007824 */ /* 0x000fca00078e0a00 */
[----:B-1----:R-:W-:-:S04]  /*2370*/  SHF.R.S32.HI R2, RZ, 0x1f, R0 ;  /* 0x0000001fff027819 */ /* 0x002fc80000011400 */
[----:B------:R-:W-:-:S04]  /*2380*/  LEA.HI R2, R2, R0, RZ, 0x3 ;  /* 0x0000000002027211 */ /* 0x000fc800078f18ff */
[----:B------:R-:W-:Y:S01]  /*2390*/  LOP3.LUT R2, R2, 0xfffffff8, RZ, 0xc0, !PT ;  /* 0xfffffff802027812 */ /* 0x000fe200078ec0ff */
[----:B------:R-:W-:-:S04]  /*23a0*/  IMAD.SHL.U32 R3, R15, 0x4, RZ ;  /* 0x000000040f037824 */ /* 0x000fc800078e00ff */
[----:B------:R-:W-:Y:S01]  /*23b0*/  IMAD.IADD R0, R0, 0x1, -R2 ;  /* 0x0000000100007824 */ /* 0x000fe200078e0a02 */
[----:B------:R-:W-:-:S05]  /*23c0*/  SHF.L.U64.HI R2, R15, 0x2, R4 ;  /* 0x000000020f027819 */ /* 0x000fca0000010204 */
[----:B------:R1:W-:Y:S04]  /*23d0*/  STL [R1+0x14], R2 ;  /* 0x0000140201007387 */ /* 0x0003e80000100800 */
[----:B------:R2:W-:Y:S01]  /*23e0*/  STL [R1+0x18], R3 ;  /* 0x0000180301007387 */ /* 0x0005e20000100800 */
[----:B------:R-:W-:Y:S01]  /*23f0*/  LOP3.LUT P0, RZ, R0, 0x2, RZ, 0xc0, !PT ;  /* 0x0000000200ff7812 */ /* 0x000fe2000780c0ff */
[----:B------:R-:W-:Y:S01]  /*2400*/  VIADD R208, R216, 0x2000 ;  /* 0x00002000d8d07836 */ /* 0x000fe20000000000 */
[----:B------:R-:W-:Y:S01]  /*2410*/  LOP3.LUT P1, RZ, R0, 0x4, RZ, 0xc0, !PT ;  /* 0x0000000400ff7812 */ /* 0x000fe2000782c0ff */
[----:B------:R-:W-:Y:S01]  /*2420*/  VIADD R0, R215, 0x2000 ;  /* 0x00002000d7007836 */ /* 0x000fe20000000000 */
[----:B------:R-:W-:Y:S01]  /*2430*/  UIADD3 UR13, UR31, UR4, URZ ;  /* 0x000000041f0d7290 */ /* 0x000fe2000fffe03f */
[----:B------:R-:W-:Y:S01]  /*2440*/  IMAD.MOV.U32 R214, RZ, RZ, 0x20 ;  /* 0x00000020ffd67424 */ /* 0x000fe200078e00ff */
[----:B------:R-:W-:Y:S01]  /*2450*/  SEL R208, R208, R216, !P2 ;  /* 0x000000d8d0d07207 */ /* 0x000fe20005000000 */
[----:B------:R-:W-:Y:S01]  /*2460*/  IMAD.MOV.U32 R213, RZ, RZ, 0x40 ;  /* 0x00000040ffd57424 */ /* 0x000fe200078e00ff */
[----:B------:R-:W-:Y:S01]  /*2470*/  SEL R0, R0, R215, !P2 ;  /* 0x000000d700007207 */ /* 0x000fe20005000000 */
[----:B------:R-:W-:Y:S01]  /*2480*/  IMAD.MOV.U32 R159, RZ, RZ, RZ ;  /* 0x000000ffff9f7224 */ /* 0x000fe200078e00ff */
[----:B------:R-:W-:Y:S01]  /*2490*/  UMOV UR9, UR11 ;  /* 0x0000000b00097c82 */ /* 0x000fe20008000000 */
[----:B------:R-:W-:Y:S01]  /*24a0*/  ULDC UR11, c[0x0][0x270] ;  /* 0x00009c00000b7ab9 */ /* 0x000fe20000000800 */
[----:B------:R-:W-:Y:S01]  /*24b0*/  UIADD3 UR13, -UR32, 0x80, UR13 ;  /* 0x00000080200d7890 */ /* 0x000fe2000fffe10d */
[----:B-1----:R-:W-:Y:S01]  /*24c0*/  VIADD R2, R15, 0xffffffc0 ;  /* 0xffffffc00f027836 */ /* 0x002fe20000000000 */
[----:B--2---:R1:W-:Y:S04]  /*24d0*/  STL [R1+0xc], R8 ;  /* 0x00000c0801007387 */ /* 0x0043e80000100800 */
[----:B---3--:R1:W-:Y:S04]  /*24e0*/  STL [R1+0x8], R7 ;  /* 0x0000080701007387 */ /* 0x0083e80000100800 */
[----:B----4-:R1:W-:Y:S04]  /*24f0*/  STL [R1], R5 ;  /* 0x0000000501007387 */ /* 0x0103e80000100800 */
[----:B-----5:R1:W-:Y:S01]  /*2500*/  STL [R1+0x4], R6 ;  /* 0x0000040601007387 */ /* 0x0203e20000100800 */
[----:B------:R-:W-:Y:S01]  /*2510*/  IMAD.SHL.U32 R2, R2, 0x4, RZ ;  /* 0x0000000402027824 */ /* 0x000fe200078e00ff */
[----:B------:R-:W-:Y:S01]  /*2520*/  LEA R207, R0, UR5, 0x1 ;  /* 0x0000000500cf7c11 */ /* 0x000fe2000f8e08ff */
[----:B------:R-:W-:Y:S01]  /*2530*/  ULDC UR27, c[0x0][0x39c] ;  /* 0x0000e700001b7ab9 */ /* 0x000fe20000000800 */
[----:B------:R-:W-:Y:S01]  /*2540*/  LEA R208, R208, UR5, 0x1 ;  /* 0x00000005d0d07c11 */ /* 0x000fe2000f8e08ff */
[----:B------:R-:W-:Y:S01]  /*2550*/  ULDC UR26, c[0x0][0x2ec] ;  /* 0x0000bb00001a7ab9 */ /* 0x000fe20000000800 */
[----:B------:R1:W-:Y:S01]  /*2560*/  STL [R1+0x10], R2 ;  /* 0x0000100201007387 */ /* 0x0003e20000100800 */
[----:B------:R-:W-:-:S02]  /*2570*/  SEL R214, R214, 0xffffffe0, !P0 ;  /* 0xffffffe0d6d67807 */ /* 0x000fc40004000000 */
[----:B------:R-:W-:-:S07]  /*2580*/  SEL R213, R213, 0xffffffc0, !P1 ;  /* 0xffffffc0d5d57807 */ /* 0x000fce0004800000 */
.L_x_803:
[----:B------:R-:W0:Y:S01]  /*2590*/  LDGDEPBAR ;  /* 0x00000000000079af */ /* 0x000e220000000000 */
[C---:B------:R-:W-:Y:S01]  /*25a0*/  IADD3 R0, R208.reuse, R214, RZ ;  /* 0x000000d6d0007210 */ /* 0x040fe20007ffe0ff */
[----:B------:R-:W-:Y:S01]  /*25b0*/  USHF.L.U32 UR4, UR12, 0x6, URZ ;  /* 0x000000060c047899 */ /* 0x000fe2000800063f */
[-C--:B------:R-:W-:Y:S02]  /*25c0*/  IADD3 R3, R208, R213.reuse, RZ ;  /* 0x000000d5d0037210 */ /* 0x080fe40007ffe0ff */
[----:B------:R-:W2:Y:S01]  /*25d0*/  LDL R221, [R1+0x28] ;  /* 0x0000280001dd7983 */ /* 0x000ea20000100800 */
[----:B-1----:R-:W-:Y:S01]  /*25e0*/  IADD3 R2, R0, R213, RZ ;  /* 0x000000d500027210 */ /* 0x002fe20007ffe0ff */
[----:B------:R-:W-:Y:S03]  /*25f0*/  UISETP.GE.AND UP0, UPT, UR4, UR13, UPT ;  /* 0x0000000d0400728c */ /* 0x000fe6000bf06270 */
[----:B------:R-:W3:Y:S01]  /*2600*/  LDL R220, [R1+0x30] ;  /* 0x0000300001dc7983 */ /* 0x000ee20000100800 */
[----:B------:R-:W-:Y:S04]  /*2610*/  UISETP.GT.AND UP3, UPT, UR12, UR6, UPT ;  /* 0x000000060c00728c */ /* 0x000fe8000bf64270 */
[----:B------:R-:W4:Y:S01]  /*2620*/  LDL R217, [R1+0xc] ;  /* 0x00000c0001d97983 */ /* 0x000f220000100800 */
[----:B------:R-:W-:Y:S04]  /*2630*/  PLOP3.LUT P0, PT, PT, PT, UP0, 0x80, 0x0 ;  /* 0x000000000000781c */ /* 0x000fe80003f0f008 */
[----:B------:R-:W2:Y:S05]  /*2640*/  LDL R204, [R1+0x8] ;  /* 0x0000080001cc7983 */ /* 0x000eaa0000100800 */
        /* <DEDUP_REMOVED lines=22> */
[----:B------:R-:W1:Y:S05]  /*27b0*/  LDSM.16.M88.4 R16, [R209] ;  /* 0x00000000d110783b */ /* 0x000e6a0000000200 */
[----:B------:R-:W2:Y:S05]  /*27c0*/  LDSM.16.M88.4 R28, [R208+0x1000] ;  /* 0x00100000d01c783b */ /* 0x000eaa0000000200 */
[----:B------:R-:W4:Y:S05]  /*27d0*/  LDSM.16.M88.4 R164, [R209+0x800] ;  /* 0x00080000d1a4783b */ /* 0x000f2a0000000200 */
        /* <DEDUP_REMOVED lines=30> */
[----:B------:R-:W1:Y:S05]  /*29c0*/  LDSM.16.M88.4 R180, [R209+0x4000] ;  /* 0x00400000d1b4783b */ /* 0x000e6a0000000200 */
        /* <DEDUP_REMOVED lines=9> */
[----:B------:R-:W4:Y:S05]  /*2a60*/  LDSM.16.M88.4 R184, [R209+0x4800] ;  /* 0x00480000d1b8783b */ /* 0x000f2a0000000200 */
        /* <DEDUP_REMOVED lines=38> */
[-C--:B------:R-:W-:Y:S01]  /*2cd0*/  HMMA.16816.F32.BF16 R12, R164, R202.reuse, R12 ;  /* 0x000000caa40c723c */ /* 0x080fe2000004180c */
[----:B---3--:R-:W-:Y:S05]  /*2ce0*/  MOV R2, UR4 ;  /* 0x0000000400027c02 */ /* 0x008fea0008000f00 */
        /* <DEDUP_REMOVED lines=32> */
[----:B-1----:R-:W2:Y:S09]  /*2ef0*/  LDL R14, [R1] ;  /* 0x00000000010e7983 */ /* 0x002eb20000100800 */
        /* <DEDUP_REMOVED lines=22> */
[----:B------:R-:W-:Y:S01]  /*3060*/  @!P0 IADD3 R4, R2, UR32, R221 ;  /* 0x0000002002048c10 */ /* 0x000fe2000fffe0dd */
[----:B------:R-:W-:Y:S01]  /*3070*/  HMMA.16816.F32.BF16 R32, R180, R6, R32 ;  /* 0x00000006b420723c */ /* 0x000fe20000041820 */
[----:B-1----:R-:W-:Y:S04]  /*3080*/  MOV R13, 0x28 ;  /* 0x00000028000d7802 */ /* 0x002fe80000000f00 */
[----:B------:R-:W-:Y:S01]  /*3090*/  @!P0 VIMNMX R11, R4, UR32, PT ;  /* 0x00000020040b8c48 */ /* 0x000fe2000bfe0100 */
[----:B------:R-:W-:Y:S01]  /*30a0*/  @!P0 VIADD R2, R0, 0x1 ;  /* 0x0000000100028836 */ /* 0x000fe20000000000 */
[----:B------:R-:W-:Y:S01]  /*30b0*/  @!P0 VIADDMNMX R10, R4, R204, UR32, PT ;  /* 0x00000020040a8e46 */ /* 0x000fe2000b8001cc */
[----:B------:R-:W-:Y:S01]  /*30c0*/  FMUL.FTZ R20, R20, UR27 ;  /* 0x0000001b14147c20 */ /* 0x000fe20008410000 */
[CC--:B------:R-:W-:Y:S02]  /*30d0*/  @!P0 ISETP.GE.AND P4, PT, R0.reuse, R11.reuse, PT ;  /* 0x0000000b0000820c */ /* 0x0c0fe40003f86270 */
[-C--:B------:R-:W-:Y:S01]  /*30e0*/  @!P0 ISETP.GE.AND P2, PT, R0, R10.reuse, PT ;  /* 0x0000000a0000820c */ /* 0x080fe20003f46270 */
[----:B------:R-:W-:Y:S01]  /*30f0*/  MUFU.TANH R245, R20 ;  /* 0x0000001400f57308 */ /* 0x000fe20000002400 */
[----:B------:R-:W-:Y:S01]  /*3100*/  @!P0 FSEL R3, R243, -INF , !P4 ;  /* 0xff800000f3038808 */ /* 0x000fe20006000000 */
[----:B------:R-:W-:Y:S01]  /*3110*/  FMUL.FTZ R21, R21, UR27 ;  /* 0x0000001b15157c20 */ /* 0x000fe20008410000 */
[----:B------:R-:W-:Y:S01]  /*3120*/  @!P0 ISETP.GE.AND P3, PT, R2, R11, PT ;  /* 0x0000000b0200820c */ /* 0x000fe20003f66270 */
[----:B------:R-:W-:Y:S01]  /*3130*/  FMUL.FTZ R22, R22, UR27 ;  /* 0x0000001b16167c20 */ /* 0x000fe20008410000 */
[----:B------:R-:W-:Y:S01]  /*3140*/  MOV R5, R43 ;  /* 0x0000002b00057202 */ /* 0x000fe20000000f00 */
[--C-:B------:R-:W-:Y:S01]  /*3150*/  FFMA.FTZ R3, R3, UR26, -R9.reuse ;  /* 0x0000001a03037c23 */ /* 0x100fe20008010809 */
[----:B------:R-:W-:Y:S03]  /*3160*/  @!P0 FSEL R12, R248, -INF , !P3 ;  /* 0xff800000f80c8808 */ /* 0x000fe60005800000 */
        /* <DEDUP_REMOVED lines=18> */
[----:B------:R-:W-:Y:S01]  /*3290*/  FMUL.FTZ R30, R30, UR27 ;  /* 0x0000001b1e1e7c20 */ /* 0x000fe20008410000 */
[----:B------:R-:W-:Y:S01]  /*32a0*/  FMUL.FTZ R31, R31, UR27 ;  /* 0x0000001b1f1f7c20 */ /* 0x000fe20008410000 */
[----:B------:R-:W-:Y:S06]  /*32b0*/  MOV R180, 0x40 ;  /* 0x0000004000b47802 */ /* 0x000fec0000000f00 */
[----:B------:R-:W3:Y:S01]  /*32c0*/  MUFU.TANH R250, R22 ;  /* 0x0000001600fa7308 */ /* 0x000ee20000002400 */
[----:B-1----:R-:W-:Y:S02]  /*32d0*/  MOV R3, R44 ;  /* 0x0000002c00037202 */ /* 0x002fe40000000f00 */
[----:B------:R-:W-:Y:S02]  /*32e0*/  @!P0 FSEL R3, R44, -INF , !P2 ;  /* 0xff8000002c038808 */ /* 0x000fe40005000000 */
[----:B--2---:R-:W-:Y:S02]  /*32f0*/  MOV R182, R15 ;  /* 0x0000000f00b67202 */ /* 0x004fe40000000f00 */
[----:B------:R-:W-:Y:S01]  /*3300*/  SEL R213, R180, 0xffffffc0, !P1 ;  /* 0xffffffc0b4d57807 */ /* 0x000fe20004800000 */
[--C-:B------:R-:W-:Y:S01]  /*3310*/  FFMA.FTZ R3, R3, UR26, -R8.reuse ;  /* 0x0000001a03037c23 */ /* 0x100fe20008010808 */
[----:B----4-:R-:W-:Y:S01]  /*3320*/  MOV R12, R194 ;  /* 0x000000c2000c7202 */ /* 0x010fe20000000f00 */
[----:B------:R-:W1:Y:S01]  /*3330*/  MUFU.TANH R249, R23 ;  /* 0x0000001700f97308 */ /* 0x000e620000002400 */
[----:B------:R-:W2:Y:S09]  /*3340*/  LDL R180, [R1+0x18] ;  /* 0x0000180001b47983 */ /* 0x000eb20000100800 */
[----:B------:R4:W-:Y:S10]  /*3350*/  MUFU.EX2 R45, R3 ;  /* 0x00000003002d7308 */ /* 0x0009f40000000800 */
[----:B------:R-:W1:Y:S10]  /*3360*/  MUFU.TANH R187, R24 ;  /* 0x0000001800bb7308 */ /* 0x000e740000002400 */
[----:B------:R-:W1:Y:S01]  /*3370*/  MUFU.TANH R186, R25 ;  /* 0x0000001900ba7308 */ /* 0x000e620000002400 */
[----:B----4-:R-:W-:Y:S01]  /*3380*/  FFMA.FTZ R3, R5, UR26, -R8 ;  /* 0x0000001a05037c23 */ /* 0x010fe20008010808 */
        /* <DEDUP_REMOVED lines=8> */
[----:B------:R-:W4:Y:S01]  /*3410*/  MUFU.TANH R193, R26 ;  /* 0x0000001a00c17308 */ /* 0x000f220000002400 */
[----:B------:R-:W-:Y:S02]  /*3420*/  @!P0 FSEL R12, R194, -INF , !P5 ;  /* 0xff800000c20c8808 */ /* 0x000fe40006800000 */
[----:B------:R-:W-:Y:S07]  /*3430*/  @!P0 ISETP.GE.AND P4, PT, R0, R4, PT ;  /* 0x000000040000820c */ /* 0x000fee0003f86270 */
[----:B------:R-:W-:Y:S10]  /*3440*/  MUFU.TANH R192, R27 ;  /* 0x0000001b00c07308 */ /* 0x000ff40000002400 */
[----:B------:R-:W4:Y:S10]  /*3450*/  MUFU.TANH R185, R28 ;  /* 0x0000001c00b97308 */ /* 0x000f340000002400 */
[----:B------:R-:W4:Y:S10]  /*3460*/  MUFU.TANH R184, R29 ;  /* 0x0000001d00b87308 */ /* 0x000f340000002400 */
[----:B------:R-:W4:Y:S10]  /*3470*/  MUFU.TANH R238, R32 ;  /* 0x0000002000ee7308 */ /* 0x000f340000002400 */
[----:B------:R-:W4:Y:S10]  /*3480*/  MUFU.TANH R240, R33 ;  /* 0x0000002100f07308 */ /* 0x000f340000002400 */
[----:B------:R-:W-:Y:S10]  /*3490*/  MUFU.TANH R242, R34 ;  /* 0x0000002200f27308 */ /* 0x000ff40000002400 */
[----:B------:R-:W4:Y:S10]  /*34a0*/  MUFU.TANH R241, R35 ;  /* 0x0000002300f17308 */ /* 0x000f340000002400 */
[----:B------:R-:W-:Y:S10]  /*34b0*/  MUFU.TANH R189, R30 ;  /* 0x0000001e00bd7308 */ /* 0x000ff40000002400 */
[----:B------:R-:W4:Y:S01]  /*34c0*/  MUFU.TANH R188, R31 ;  /* 0x0000001f00bc7308 */ /* 0x000f220000002400 */
        /* <DEDUP_REMOVED lines=54> */
[-C--:B------:R-:W-:Y:S02]  /*3830*/  @!P0 ISETP.GE.AND P2, PT, R12, R10.reuse, PT ;  /* 0x0000000a0c00820c */ /* 0x080fe40003f46270 */
        /* <DEDUP_REMOVED lines=13> */
[----:B------:R-:W-:Y:S01]  /*3910*/  @!P0 ISETP.GE.AND P2, PT, R7, R10, PT ;  /* 0x0000000a0700820c */ /* 0x000fe20003f46270 */
        /* <DEDUP_REMOVED lines=20> */
[-C--:B------:R-:W-:Y:S02]  /*3a60*/  @!P0 ISETP.GE.AND P2, PT, R7, R4.reuse, PT ;  /* 0x000000040700820c */ /* 0x080fe40003f46270 */
[----:B----4-:R-:W-:Y:S02]  /*3a70*/  MOV R7, R193 ;  /* 0x000000c100077202 */ /* 0x010fe40000000f00 */
        /* <DEDUP_REMOVED lines=9> */
[----:B---3--:R-:W-:Y:S01]  /*3b10*/  IMAD.MOV.U32 R7, RZ, RZ, R185 ;  /* 0x000000ffff077224 */ /* 0x008fe200078e00b9 */
        /* <DEDUP_REMOVED lines=10> */
[-C--:B------:R-:W-:Y:S05]  /*3bc0*/  @!P0 ISETP.GE.AND P2, PT, R6, R11.reuse, PT ;  /* 0x0000000b0600820c */ /* 0x080fea0003f46270 */
[----:B------:R1:W-:Y:S01]  /*3bd0*/  MUFU.EX2 R200, R7 ;  /* 0x0000000700c87308 */ /* 0x0003e20000000800 */
[----:B------:R-:W-:Y:S09]  /*3be0*/  FFMA.FTZ R3, R5, UR26, -R3 ;  /* 0x0000001a05037c23 */ /* 0x000ff20008010803 */
        /* <DEDUP_REMOVED lines=9> */
[----:B------:R-:W-:Y:S01]  /*3c80*/  FFMA.FTZ R9, R3, UR26, -R9 ;  /* 0x0000001a03097c23 */ /* 0x000fe20008010809 */
[----:B------:R-:W-:Y:S05]  /*3c90*/  MOV R3, R241 ;  /* 0x000000f100037202 */ /* 0x000fea0000000f00 */
[----:B------:R-:W3:Y:S01]  /*3ca0*/  MUFU.EX2 R46, R9 ;  /* 0x00000009002e7308 */ /* 0x000ee20000000800 */
[----:B-1----:R-:W-:Y:S02]  /*3cb0*/  MOV R5, R242 ;  /* 0x000000f200057202 */ /* 0x002fe40000000f00 */
[----:B------:R-:W-:Y:S02]  /*3cc0*/  @!P0 FSEL R5, R242, -INF , !P2 ;  /* 0xff800000f2058808 */ /* 0x000fe40005000000 */
[C---:B------:R-:W-:Y:S03]  /*3cd0*/  @!P0 ISETP.GE.AND P2, PT, R0.reuse, R10, PT ;  /* 0x0000000a0000820c */ /* 0x040fe60003f46270 */
        /* <DEDUP_REMOVED lines=11> */
[----:B------:R-:W3:Y:S01]  /*3d90*/  MUFU.EX2 R36, R8 ;  /* 0x0000000800247308 */ /* 0x000ee20000000800 */
[----:B------:R3:W-:Y:S01]  /*3da0*/  STS [R234+0x20400], R3 ;  /* 0x02040003ea007388 */ /* 0x0007e20000000800 */
[----:B-1----:R-:W-:Y:S02]  /*3db0*/  MOV R5, R189 ;  /* 0x000000bd00057202 */ /* 0x002fe40000000f00 */
[----:B------:R-:W-:Y:S02]  /*3dc0*/  @!P0 FSEL R5, R189, -INF , !P3 ;  /* 0xff800000bd058808 */ /* 0x000fe40005800000 */
[----:B--2---:R-:W-:Y:S03]  /*3dd0*/  IADD3 R180, P0, R180, UR10, RZ ;  /* 0x0000000ab4b47c10 */ /* 0x004fe6000ff1e0ff */
[--C-:B------:R-:W-:Y:S01]  /*3de0*/  FFMA.FTZ R5, R5, UR26, -R2.reuse ;  /* 0x0000001a05057c23 */ /* 0x100fe20008010802 */
[----:B------:R-:W-:Y:S01]  /*3df0*/  FFMA.FTZ R2, R4, UR26, -R2 ;  /* 0x0000001a04027c23 */ /* 0x000fe20008010802 */
[----:B------:R-:W-:Y:S02]  /*3e00*/  F2FP.BF16.F32.PACK_AB R4, R224, R225 ;  /* 0x000000e1e004723e */ /* 0x000fe400000010ff */
[----:B------:R1:W-:Y:S01]  /*3e10*/  MUFU.EX2 R217, R5 ;  /* 0x0000000500d97308 */ /* 0x0003e20000000800 */
[----:B----4-:R-:W-:Y:S02]  /*3e20*/  F2FP.BF16.F32.PACK_AB R0, R50, R51 ;  /* 0x000000333200723e */ /* 0x010fe400000010ff */
[----:B---3--:R-:W-:Y:S03]  /*3e30*/  F2FP.BF16.F32.PACK_AB R3, R228, R229 ;  /* 0x000000e5e403723e */ /* 0x008fe600000010ff */
        /* <DEDUP_REMOVED lines=29> */
[----:B------:R-:W2:Y:S05]  /*4010*/  LDSM.16.M88.4 R16, [R209+0x8000] ;  /* 0x00800000d110783b */ /* 0x000eaa0000000200 */
[----:B------:R-:W3:Y:S05]  /*4020*/  LDSM.16.M88.4 R28, [R0+0x9000] ;  /* 0x00900000001c783b */ /* 0x000eea0000000200 */
[----:B------:R-:W4:Y:S05]  /*4030*/  LDSM.16.M88.4 R164, [R209+0x8800] ;  /* 0x00880000d1a4783b */ /* 0x000f2a0000000200 */
        /* <DEDUP_REMOVED lines=98> */
[C---:B----4-:R-:W-:Y:S01]  /*4660*/  FADD.FTZ R6, -R177.reuse, R6 ;  /* 0x00000006b1067221 */ /* 0x050fe20000010100 */
[----:B------:R-:W-:Y:S01]  /*4670*/  FADD.FTZ R18, -R177, R18 ;  /* 0x00000012b1127221 */ /* 0x000fe20000010100 */
[----:B------:R-:W-:Y:S01]  /*4680*/  FADD.FTZ R4, -R178, R4 ;  /* 0x00000004b2047221 */ /* 0x000fe20000010100 */
[C---:B------:R-:W-:Y:S05]  /*4690*/  HMMA.16816.F32.BF16 R24, R172.reuse, R164, R24 ;  /* 0x000000a4ac18723c */ /* 0x040fea0000041818 */
[----:B------:R-:W-:Y:S01]  /*46a0*/  FMUL.FTZ R179, R182, R4 ;  /* 0x00000004b6b37220 */ /* 0x000fe20000410000 */
[-C--:B------:R-:W-:Y:S05]  /*46b0*/  HMMA.16816.F32.BF16 R28, R172, R166.reuse, R28 ;  /* 0x000000a6ac1c723c */ /* 0x080fea000004181c */
[----:B------:R-:W-:Y:S01]  /*46c0*/  FFMA.FTZ R4, -R243, R243, 1 ;  /* 0x3f800000f3047423 */ /* 0x000fe200000101f3 */
[----:B------:R-:W-:Y:S01]  /*46d0*/  FFMA.FTZ R165, -R248, R248, 1 ;  /* 0x3f800000f8a57423 */ /* 0x000fe200000101f8 */
[----:B------:R-:W-:Y:S04]  /*46e0*/  HMMA.16816.F32.BF16 R32, R168, R166, R32 ;  /* 0x000000a6a820723c */ /* 0x000fe80000041820 */
[----:B------:R-:W-:Y:S01]  /*46f0*/  FMUL.FTZ R182, R52, R5 ;  /* 0x0000000534b67220 */ /* 0x000fe20000410000 */
[----:B------:R-:W-:Y:S01]  /*4700*/  FMUL.FTZ R4, R4, UR27 ;  /* 0x0000001b04047c20 */ /* 0x000fe20008410000 */
[----:B------:R1:W5:Y:S01]  /*4710*/  LDL.LU R52, [R1+0x88] ;  /* 0x0000880001347983 */ /* 0x0003620000300800 */
[----:B------:R-:W-:Y:S01]  /*4720*/  FMUL.FTZ R165, R165, UR27 ;  /* 0x0000001ba5a57c20 */ /* 0x000fe20008410000 */
[----:B------:R-:W-:Y:S03]  /*4730*/  FADD.FTZ R166, -R178, R17 ;  /* 0x00000011b2a67221 */ /* 0x000fe60000010100 */
[----:B------:R1:W5:Y:S01]  /*4740*/  LDG.E R5, desc[UR34][R180.64+0x80] ;  /* 0x00008022b4057981 */ /* 0x000362000c1e1900 */
[----:B------:R-:W-:Y:S01]  /*4750*/  FMUL.FTZ R179, R179, R4 ;  /* 0x00000004b3b37220 */ /* 0x000fe20000410000 */
[----:B------:R-:W-:Y:S01]  /*4760*/  FMUL.FTZ R165, R182, R165 ;  /* 0x000000a5b6a57220 */ /* 0x000fe20000410000 */
[----:B------:R-:W-:Y:S02]  /*4770*/  FADD.FTZ R20, -R178, R20 ;  /* 0x00000014b2147221 */ /* 0x000fe40000010100 */
[----:B------:R1:W5:Y:S01]  /*4780*/  LDG.E R4, desc[UR34][R180.64+0xa0] ;  /* 0x0000a022b4047981 */ /* 0x000362000c1e1900 */
[----:B------:R-:W-:Y:S01]  /*4790*/  LEA R172, R215, UR5, 0x1 ;  /* 0x00000005d7ac7c11 */ /* 0x000fe2000f8e08ff */
[----:B------:R-:W-:Y:S01]  /*47a0*/  FMUL.FTZ R166, R50, R166 ;  /* 0x000000a632a67220 */ /* 0x000fe20000410000 */
[----:B------:R-:W-:Y:S01]  /*47b0*/  F2FP.BF16.F32.PACK_AB R17, R165, R179 ;  /* 0x000000b3a511723e */ /* 0x000fe200000010ff */
[----:B------:R-:W-:Y:S01]  /*47c0*/  FMUL.FTZ R165, R51, R16 ;  /* 0x0000001033a57220 */ /* 0x000fe20000410000 */
[----:B------:R-:W-:Y:S01]  /*47d0*/  FMUL.FTZ R167, R49, R20 ;  /* 0x0000001431a77220 */ /* 0x000fe20000410000 */
[----:B------:R1:W5:Y:S01]  /*47e0*/  LDL.LU R51, [R1+0x84] ;  /* 0x0000840001337983 */ /* 0x0003620000300800 */
[----:B------:R-:W-:Y:S01]  /*47f0*/  FADD.FTZ R21, -R178, R21 ;  /* 0x00000015b2157221 */ /* 0x000fe20000010100 */
[C---:B------:R-:W-:Y:S01]  /*4800*/  FADD.FTZ R22, -R177.reuse, R22 ;  /* 0x00000016b1167221 */ /* 0x040fe20000010100 */
[C---:B------:R-:W-:Y:S02]  /*4810*/  FADD.FTZ R23, -R177.reuse, R23 ;  /* 0x00000017b1177221 */ /* 0x040fe40000010100 */
[----:B------:R1:W5:Y:S01]  /*4820*/  LDL.LU R50, [R1+0x80] ;  /* 0x0000800001327983 */ /* 0x0003620000300800 */
[----:B------:R-:W-:Y:S01]  /*4830*/  FMUL.FTZ R168, R48, R21 ;  /* 0x0000001530a87220 */ /* 0x000fe20000410000 */
[C---:B------:R-:W-:Y:S01]  /*4840*/  FADD.FTZ R34, -R177.reuse, R34 ;  /* 0x00000022b1227221 */ /* 0x040fe20000010100 */
[----:B------:R-:W-:Y:S02]  /*4850*/  FADD.FTZ R35, -R177, R35 ;  /* 0x00000023b1237221 */ /* 0x000fe40000010100 */
[----:B------:R1:W5:Y:S01]  /*4860*/  LDL.LU R49, [R1+0x7c] ;  /* 0x00007c0001317983 */ /* 0x0003620000300800 */
[----:B------:R-:W-:Y:S01]  /*4870*/  IADD3 R164, R172, 0x8000, RZ ;  /* 0x00008000aca47810 */ /* 0x000fe20007ffe0ff */
[----:B------:R-:W-:Y:S01]  /*4880*/  FFMA.FTZ R16, -R247, R247, 1 ;  /* 0x3f800000f7107423 */ /* 0x000fe200000101f7 */
[----:B------:R-:W-:Y:S01]  /*4890*/  FFMA.FTZ R20, -R246, R246, 1 ;  /* 0x3f800000f6147423 */ /* 0x000fe200000101f6 */
[----:B------:R-:W-:Y:S01]  /*48a0*/  IADD3 R176, R172, 0x8040, RZ ;  /* 0x00008040acb07810 */ /* 0x000fe20007ffe0ff */
[----:B------:R1:W5:Y:S01]  /*48b0*/  LDL.LU R48, [R1+0x78] ;  /* 0x0000780001307983 */ /* 0x0003620000300800 */
[----:B------:R-:W-:Y:S01]  /*48c0*/  FMUL.FTZ R16, R16, UR27 ;  /* 0x0000001b10107c20 */ /* 0x000fe20008410000 */
[----:B------:R-:W-:Y:S01]  /*48d0*/  @P1 IADD3 R176, R164, -0x40, RZ ;  /* 0xffffffc0a4b01810 */ /* 0x000fe20007ffe0ff */
[----:B------:R-:W-:Y:S01]  /*48e0*/  FFMA.FTZ R164, -R245, R245, 1 ;  /* 0x3f800000f5a47423 */ /* 0x000fe200000101f5 */
[----:B------:R-:W-:Y:S01]  /*48f0*/  FMUL.FTZ R20, R20, UR27 ;  /* 0x0000001b14147c20 */ /* 0x000fe20008410000 */
[----:B------:R-:W-:Y:S01]  /*4900*/  FMUL.FTZ R16, R165, R16 ;  /* 0x00000010a5107220 */ /* 0x000fe20000410000 */
[----:B------:R-:W-:Y:S01]  /*4910*/  FFMA.FTZ R165, -R244, R244, 1 ;  /* 0x3f800000f4a57423 */ /* 0x000fe200000101f4 */
[----:B------:R-:W-:Y:S01]  /*4920*/  FMUL.FTZ R164, R164, UR27 ;  /* 0x0000001ba4a47c20 */ /* 0x000fe20008410000 */
[----:B------:R-:W-:Y:S01]  /*4930*/  FMUL.FTZ R20, R166, R20 ;  /* 0x00000014a6147220 */ /* 0x000fe20000410000 */
[C---:B------:R-:W-:Y:S01]  /*4940*/  FADD.FTZ R166, -R178.reuse, R32 ;  /* 0x00000020b2a67221 */ /* 0x040fe20000010100 */
[----:B------:R-:W-:Y:S01]  /*4950*/  FMUL.FTZ R32, R165, UR27 ;  /* 0x0000001ba5207c20 */ /* 0x000fe20008410000 */
[----:B------:R-:W-:Y:S01]  /*4960*/  FMUL.FTZ R164, R167, R164 ;  /* 0x000000a4a7a47220 */ /* 0x000fe20000410000 */
[----:B------:R-:W-:Y:S01]  /*4970*/  FADD.FTZ R167, -R178, R33 ;  /* 0x00000021b2a77221 */ /* 0x000fe20000010100 */
[----:B------:R-:W-:Y:S01]  /*4980*/  FMUL.FTZ R165, R47, R166 ;  /* 0x000000a62fa57220 */ /* 0x000fe20000410000 */
[----:B------:R-:W-:Y:S01]  /*4990*/  FFMA.FTZ R21, -R238, R238, 1 ;  /* 0x3f800000ee157423 */ /* 0x000fe200000101ee */
[----:B------:R1:W5:Y:S01]  /*49a0*/  LDL.LU R47, [R1+0x74] ;  /* 0x00007400012f7983 */ /* 0x0003620000300800 */
[----:B------:R-:W-:Y:S01]  /*49b0*/  FMUL.FTZ R167, R46, R167 ;  /* 0x000000a72ea77220 */ /* 0x000fe20000410000 */
[----:B------:R-:W-:Y:S01]  /*49c0*/  FMUL.FTZ R166, R45, R6 ;  /* 0x000000062da67220 */ /* 0x000fe20000410000 */
[----:B------:R-:W-:Y:S02]  /*49d0*/  FMUL.FTZ R33, R21, UR27 ;  /* 0x0000001b15217c20 */ /* 0x000fe40008410000 */
[----:B------:R1:W5:Y:S01]  /*49e0*/  LDL.LU R46, [R1+0x70] ;  /* 0x00007000012e7983 */ /* 0x0003620000300800 */
[----:B------:R-:W-:Y:S01]  /*49f0*/  FFMA.FTZ R6, -R44, R44, 1 ;  /* 0x3f8000002c067423 */ /* 0x000fe2000001012c */
[----:B------:R-:W-:Y:S01]  /*4a00*/  F2FP.BF16.F32.PACK_AB R20, R20, R16 ;  /* 0x000000101414723e */ /* 0x000fe200000010ff */
[----:B------:R-:W-:Y:S02]  /*4a10*/  FMUL.FTZ R33, R165, R33 ;  /* 0x00000021a5217220 */ /* 0x000fe40000410000 */
[----:B------:R1:W5:Y:S01]  /*4a20*/  LDL.LU R45, [R1+0x6c] ;  /* 0x00006c00012d7983 */ /* 0x0003620000300800 */
[----:B------:R-:W-:Y:S01]  /*4a30*/  FADD.FTZ R165, -R177, R7 ;  /* 0x00000007b1a57221 */ /* 0x000fe20000010100 */
[----:B------:R-:W-:Y:S01]  /*4a40*/  FFMA.FTZ R7, -R43, R43, 1 ;  /* 0x3f8000002b077423 */ /* 0x000fe2000001012b */
[----:B------:R-:W-:Y:S02]  /*4a50*/  FMUL.FTZ R6, R6, UR27 ;  /* 0x0000001b06067c20 */ /* 0x000fe40008410000 */
[----:B------:R1:W5:Y:S01]  /*4a60*/  LDL.LU R44, [R1+0x68] ;  /* 0x00006800012c7983 */ /* 0x0003620000300800 */
[----:B------:R-:W-:Y:S01]  /*4a70*/  FMUL.FTZ R165, R42, R165 ;  /* 0x000000a52aa57220 */ /* 0x000fe20000410000 */
[----:B------:R-:W-:Y:S01]  /*4a80*/  FMUL.FTZ R7, R7, UR27 ;  /* 0x0000001b07077c20 */ /* 0x000fe20008410000 */
[----:B------:R-:W-:Y:S02]  /*4a90*/  FMUL.FTZ R6, R166, R6 ;  /* 0x00000006a6067220 */ /* 0x000fe40000410000 */
[----:B------:R1:W5:Y:S01]  /*4aa0*/  LDL.LU R43, [R1+0x64] ;  /* 0x00006400012b7983 */ /* 0x0003620000300800 */
[----:B------:R-:W-:Y:S01]  /*4ab0*/  FMUL.FTZ R32, R168, R32 ;  /* 0x00000020a8207220 */ /* 0x000fe20000410000 */
[----:B------:R-:W-:Y:S01]  /*4ac0*/  FMUL.FTZ R16, R165, R7 ;  /* 0x00000007a5107220 */ /* 0x000fe20000410000 */
[----:B------:R-:W-:Y:S02]  /*4ad0*/  FMUL.FTZ R165, R38, R23 ;  /* 0x0000001726a57220 */ /* 0x000fe40000410000 */
[----:B------:R1:W5:Y:S01]  /*4ae0*/  LDL.LU R42, [R1+0x60] ;  /* 0x00006000012a7983 */ /* 0x0003620000300800 */
[----:B------:R-:W-:Y:S01]  /*4af0*/  FADD.FTZ R7, -R177, R19 ;  /* 0x00000013b1077221 */ /* 0x000fe20000010100 */
[----:B------:R-:W-:Y:S01]  /*4b00*/  F2FP.BF16.F32.PACK_AB R32, R32, R164 ;  /* 0x000000a42020723e */ /* 0x000fe200000010ff */
[----:B------:R-:W-:Y:S01]  /*4b10*/  FMUL.FTZ R164, R39, R22 ;  /* 0x0000001627a47220 */ /* 0x000fe20000410000 */
[----:B------:R-:W-:Y:S01]  /*4b20*/  F2FP.BF16.F32.PACK_AB R16, R16, R6 ;  /* 0x000000061010723e */ /* 0x000fe200000010ff */
[----:B------:R-:W-:Y:S01]  /*4b30*/  FMUL.FTZ R6, R41, R18 ;  /* 0x0000001229067220 */ /* 0x000fe20000410000 */
[----:B------:R-:W-:Y:S01]  /*4b40*/  FMUL.FTZ R7, R40, R7 ;  /* 0x0000000728077220 */ /* 0x000fe20000410000 */
[----:B------:R1:W5:Y:S01]  /*4b50*/  LDL.LU R41, [R1+0x5c] ;  /* 0x00005c0001297983 */ /* 0x0003620000300800 */
[----:B------:R-:W-:Y:S01]  /*4b60*/  FFMA.FTZ R19, -R252, R252, 1 ;  /* 0x3f800000fc137423 */ /* 0x000fe200000101fc */
[----:B------:R-:W-:Y:S01]  /*4b70*/  FFMA.FTZ R18, -R251, R251, 1 ;  /* 0x3f800000fb127423 */ /* 0x000fe200000101fb */
[----:B------:R-:W-:Y:S02]  /*4b80*/  FFMA.FTZ R21, -R240, R240, 1 ;  /* 0x3f800000f0157423 */ /* 0x000fe400000101f0 */
[----:B------:R1:W5:Y:S01]  /*4b90*/  LDL.LU R40, [R1+0x58] ;  /* 0x0000580001287983 */ /* 0x0003620000300800 */
[----:B------:R-:W-:Y:S01]  /*4ba0*/  FMUL.FTZ R19, R19, UR27 ;  /* 0x0000001b13137c20 */ /* 0x000fe20008410000 */
[----:B------:R-:W-:Y:S01]  /*4bb0*/  FMUL.FTZ R18, R18, UR27 ;  /* 0x0000001b12127c20 */ /* 0x000fe20008410000 */
[----:B------:R-:W-:Y:S02]  /*4bc0*/  FMUL.FTZ R21, R21, UR27 ;  /* 0x0000001b15157c20 */ /* 0x000fe40008410000 */
[----:B------:R1:W5:Y:S01]  /*4bd0*/  LDL.LU R39, [R1+0x54] ;  /* 0x0000540001277983 */ /* 0x0003620000300800 */
[----:B------:R-:W-:Y:S01]  /*4be0*/  FMUL.FTZ R19, R6, R19 ;  /* 0x0000001306137220 */ /* 0x000fe20000410000 */
[----:B------:R-:W-:Y:S01]  /*4bf0*/  FMUL.FTZ R6, R37, R34 ;  /* 0x0000002225067220 */ /* 0x000fe20000410000 */
[----:B------:R-:W-:Y:S02]  /*4c00*/  FMUL.FTZ R18, R7, R18 ;  /* 0x0000001207127220 */ /* 0x000fe40000410000 */
[----:B------:R1:W5:Y:S01]  /*4c10*/  LDL.LU R38, [R1+0x50] ;  /* 0x0000500001267983 */ /* 0x0003620000300800 */
[----:B------:R-:W-:Y:S01]  /*4c20*/  FMUL.FTZ R7, R36, R35 ;  /* 0x0000002324077220 */ /* 0x000fe20000410000 */
[----:B------:R-:W-:Y:S01]  /*4c30*/  FMUL.FTZ R21, R167, R21 ;  /* 0x00000015a7157220 */ /* 0x000fe20000410000 */
[----:B------:R-:W-:Y:S02]  /*4c40*/  FFMA.FTZ R23, -R250, R250, 1 ;  /* 0x3f800000fa177423 */ /* 0x000fe400000101fa */
[----:B------:R1:W5:Y:S01]  /*4c50*/  LDL.LU R37, [R1+0x4c] ;  /* 0x00004c0001257983 */ /* 0x0003620000300800 */
[----:B------:R-:W-:Y:S01]  /*4c60*/  FFMA.FTZ R22, -R249, R249, 1 ;  /* 0x3f800000f9167423 */ /* 0x000fe200000101f9 */
[----:B------:R-:W-:Y:S01]  /*4c70*/  FFMA.FTZ R34, -R242, R242, 1 ;  /* 0x3f800000f2227423 */ /* 0x000fe200000101f2 */
[----:B------:R-:W-:Y:S02]  /*4c80*/  F2FP.BF16.F32.PACK_AB R21, R21, R33 ;  /* 0x000000211515723e */ /* 0x000fe400000010ff */
[----:B------:R1:W5:Y:S01]  /*4c90*/  LDL.LU R36, [R1+0x48] ;  /* 0x0000480001247983 */ /* 0x0003620000300800 */
[----:B------:R-:W-:Y:S01]  /*4ca0*/  FFMA.FTZ R33, -R241, R241, 1 ;  /* 0x3f800000f1217423 */ /* 0x000fe200000101f1 */
        /* <DEDUP_REMOVED lines=9> */
[----:B------:R-:W2:Y:S01]  /*4d40*/  LDC R35, c[0x0][0x240] ;  /* 0x00009000ff237b82 */ /* 0x000ea20000000800 */
[----:B------:R-:W-:Y:S04]  /*4d50*/  ULOP3.LUT UR4, UR12, 0x1, URZ, 0xc0, !UPT ;  /* 0x000000010c047892 */ /* 0x000fe8000f8ec03f */
[----:B------:R-:W-:Y:S03]  /*4d60*/  UISETP.NE.U32.AND UP0, UPT, UR4, 0x1, UPT ;  /* 0x000000010400788c */ /* 0x000fe6000bf05070 */
[----:B------:R-:W3:Y:S01]  /*4d70*/  LDC R164, c[0x0][0x244] ;  /* 0x00009100ffa47b82 */ /* 0x000ee20000000800 */
[----:B------:R-:W-:Y:S06]  /*4d80*/  USEL UR4, UR25, 0x4000, !UP0 ;  /* 0x0000400019047887 */ /* 0x000fec000c000000 */
[----:B------:R-:W-:Y:S01]  /*4d90*/  VIADD R239, R239, UR4 ;  /* 0x00000004efef7c36 */ /* 0x000fe20008000000 */
[----:B------:R-:W-:Y:S01]  /*4da0*/  IADD3 R208, R208, UR4, RZ ;  /* 0x00000004d0d07c10 */ /* 0x000fe2000fffe0ff */
[C---:B--2---:R-:W-:Y:S05]  /*4db0*/  IMAD.U32 R6, R35.reuse, -0x40, RZ ;  /* 0xffffffc023067824 */ /* 0x044fea00078e00ff */
        /* <DEDUP_REMOVED lines=9> */
[----:B---3--:R-:W-:Y:S03]  /*4e50*/  LEA.HI.X R7, R35, R233, R164, 0x6, P0 ;  /* 0x000000e923077211 */ /* 0x008fe600000f34a4 */
[----:B------:R2:W-:Y:S04]  /*4e60*/  LDGSTS.E.BYPASS.LTC128B.128 [R239+0x2000], desc[UR34][R232.64+0x80] ;  /* 0x02000080e8ef7fae */ /* 0x0005e8000b901d62 */
[----:B------:R2:W-:Y:S04]  /*4e70*/  LDGSTS.E.BYPASS.LTC128B.128 [R239+0x1000], desc[UR34][R6.64] ;  /* 0x0100000006ef7fae */ /* 0x0005e8000b901d62 */
[----:B------:R2:W-:Y:S04]  /*4e80*/  LDGSTS.E.BYPASS.LTC128B.128 [R239+0x3000], desc[UR34][R6.64+0x80] ;  /* 0x0300008006ef7fae */ /* 0x0005e8000b901d62 */
[----:B------:R-:W0:Y:S02]  /*4e90*/  LDGDEPBAR ;  /* 0x00000000000079af */ /* 0x000e240000000000 */
.L_x_801:
[----:B------:R-:W-:Y:S01]  /*4ea0*/  STS [R234+0x1c000], R17 ;  /* 0x01c00011ea007388 */ /* 0x000fe20000000800 */
[----:B--2---:R-:W-:Y:S01]  /*4eb0*/  F2FP.BF16.F32.PACK_AB R6, R18, R19 ;  /* 0x000000131206723e */ /* 0x004fe200000010ff */
[C---:B-----5:R-:W-:Y:S01]  /*4ec0*/  FADD.FTZ R12, -R5.reuse, R12 ;  /* 0x0000000c050c7221 */ /* 0x060fe20000010100 */
[C---:B------:R-:W-:Y:S02]  /*4ed0*/  FADD.FTZ R9, -R5.reuse, R9 ;  /* 0x0000000905097221 */ /* 0x040fe40000010100 */
[----:B------:R2:W-:Y:S01]  /*4ee0*/  STS [R234+0x1c400], R16 ;  /* 0x01c40010ea007388 */ /* 0x0005e20000000800 */
[C---:B------:R-:W-:Y:S01]  /*4ef0*/  FADD.FTZ R8, -R5.reuse, R8 ;  /* 0x0000000805087221 */ /* 0x040fe20000010100 */
[----:B------:R-:W-:Y:S01]  /*4f00*/  FADD.FTZ R13, -R5, R13 ;  /* 0x0000000d050d7221 */ /* 0x000fe20000010100 */
[----:B------:R-:W-:Y:S02]  /*4f10*/  FFMA.FTZ R7, -R190, R190, 1 ;  /* 0x3f800000be077423 */ /* 0x000fe400000101be */
[----:B------:R3:W-:Y:S01]  /*4f20*/  STS [R237+0x1c000], R20 ;  /* 0x01c00014ed007388 */ /* 0x0007e20000000800 */
[----:B------:R-:W-:Y:S01]  /*4f30*/  FMUL.FTZ R19, R224, R9 ;  /* 0x00000009e0137220 */ /* 0x000fe20000410000 */
[----:B------:R-:W-:Y:S01]  /*4f40*/  FFMA.FTZ R9, -R194, R194, 1 ;  /* 0x3f800000c2097423 */ /* 0x000fe200000101c2 */
[----:B------:R-:W-:Y:S02]  /*4f50*/  FMUL.FTZ R13, R220, R13 ;  /* 0x0000000ddc0d7220 */ /* 0x000fe40000410000 */
[----:B------:R4:W-:Y:S01]  /*4f60*/  STS [R237+0x1c400], R6 ;  /* 0x01c40006ed007388 */ /* 0x0009e20000000800 */
        /* <DEDUP_REMOVED lines=10> */
[----:B------:R-:W-:Y:S01]  /*5010*/  FMUL.FTZ R24, R202, R24 ;  /* 0x00000018ca187220 */ /* 0x000fe20000410000 */
[----:B------:R-:W-:Y:S01]  /*5020*/  FMUL.FTZ R9, R9, UR27 ;  /* 0x0000001b09097c20 */ /* 0x000fe20008410000 */
[----:B------:R-:W-:Y:S01]  /*5030*/  FMUL.FTZ R25, R201, R25 ;  /* 0x00000019c9197220 */ /* 0x000fe20000410000 */
[----:B------:R-:W-:Y:S01]  /*5040*/  FMUL.FTZ R29, R183, R29 ;  /* 0x0000001db71d7220 */ /* 0x000fe20000410000 */
[----:B------:R-:W-:Y:S01]  /*5050*/  FMUL.FTZ R5, R5, UR27 ;  /* 0x0000001b05057c20 */ /* 0x000fe20008410000 */
[C---:B------:R-:W-:Y:S01]  /*5060*/  FADD.FTZ R10, -R4.reuse, R10 ;  /* 0x0000000a040a7221 */ /* 0x040fe20000010100 */
[----:B--2---:R-:W-:Y:S01]  /*5070*/  FMUL.FTZ R16, R221, R12 ;  /* 0x0000000cdd107220 */ /* 0x004fe20000410000 */
[----:B------:R-:W-:Y:S01]  /*5080*/  FFMA.FTZ R12, -R195, R195, 1 ;  /* 0x3f800000c30c7423 */ /* 0x000fe200000101c3 */
[C---:B------:R-:W-:Y:S01]  /*5090*/  FADD.FTZ R11, -R4.reuse, R11 ;  /* 0x0000000b040b7221 */ /* 0x040fe20000010100 */
[----:B------:R-:W-:Y:S01]  /*50a0*/  FADD.FTZ R14, -R4, R14 ;  /* 0x0000000e040e7221 */ /* 0x000fe20000010100 */
[----:B---3--:R-:W-:Y:S01]  /*50b0*/  FMUL.FTZ R20, R225, R8 ;  /* 0x00000008e1147220 */ /* 0x008fe20000410000 */
[----:B------:R-:W-:Y:S01]  /*50c0*/  FMUL.FTZ R12, R12, UR27 ;  /* 0x0000001b0c0c7c20 */ /* 0x000fe20008410000 */
[----:B------:R-:W-:Y:S01]  /*50d0*/  FFMA.FTZ R8, -R191, R191, 1 ;  /* 0x3f800000bf087423 */ /* 0x000fe200000101bf */
[----:B------:R-:W-:Y:S01]  /*50e0*/  FMUL.FTZ R24, R24, R9 ;  /* 0x0000000918187220 */ /* 0x000fe20000410000 */
[----:B------:R-:W-:Y:S01]  /*50f0*/  FMUL.FTZ R14, R227, R14 ;  /* 0x0000000ee30e7220 */ /* 0x000fe20000410000 */
        /* <DEDUP_REMOVED lines=8> */
[----:B------:R-:W-:Y:S01]  /*5180*/  FADD.FTZ R15, -R4, R15 ;  /* 0x0000000f040f7221 */ /* 0x000fe20000010100 */
[----:B----4-:R-:W-:Y:S01]  /*5190*/  FFMA.FTZ R6, -R196, R196, 1 ;  /* 0x3f800000c4067423 */ /* 0x010fe200000101c4 */
[----:B------:R-:W-:Y:S01]  /*51a0*/  FMUL.FTZ R8, R8, UR27 ;  /* 0x0000001b08087c20 */ /* 0x000fe20008410000 */
[----:B------:R-:W-:Y:S01]  /*51b0*/  FMUL.FTZ R28, R28, R7 ;  /* 0x000000071c1c7220 */ /* 0x000fe20000410000 */
[----:B------:R-:W-:Y:S01]  /*51c0*/  FFMA.FTZ R7, -R197, R197, 1 ;  /* 0x3f800000c5077423 */ /* 0x000fe200000101c5 */
[----:B------:R-:W-:Y:S01]  /*51d0*/  F2FP.BF16.F32.PACK_AB R12, R12, R16 ;  /* 0x000000100c0c723e */ /* 0x000fe200000010ff */
[----:B------:R-:W-:Y:S01]  /*51e0*/  FMUL.FTZ R9, R25, R8 ;  /* 0x0000000819097220 */ /* 0x000fe20000410000 */
[----:B------:R-:W-:Y:S01]  /*51f0*/  FMUL.FTZ R8, R29, R5 ;  /* 0x000000051d087220 */ /* 0x000fe20000410000 */
[----:B------:R-:W-:Y:S01]  /*5200*/  F2FP.BF16.F32.PACK_AB R5, R19, R20 ;  /* 0x000000141305723e */ /* 0x000fe200000010ff */
[----:B------:R-:W-:Y:S01]  /*5210*/  FMUL.FTZ R16, R229, R10 ;  /* 0x0000000ae5107220 */ /* 0x000fe20000410000 */
[----:B------:R-:W-:Y:S01]  /*5220*/  FMUL.FTZ R7, R7, UR27 ;  /* 0x0000001b07077c20 */ /* 0x000fe20008410000 */
        /* <DEDUP_REMOVED lines=34> */
[----:B------:R-:W-:Y:S02]  /*5450*/  FMUL.FTZ R4, R4, UR27 ;  /* 0x0000001b04047c20 */ /* 0x000fe40008410000 */
[----:B------:R-:W-:Y:S01]  /*5460*/  STS [R237+0x1d400], R6 ;  /* 0x01d40006ed007388 */ /* 0x000fe20000000800 */
[----:B------:R-:W-:Y:S01]  /*5470*/  F2FP.BF16.F32.PACK_AB R17, R33, R34 ;  /* 0x000000222111723e */ /* 0x000fe200000010ff */
[----:B-1----:R-:W1:Y:S01]  /*5480*/  LDC R180, c[0x0][0x2dc] ;  /* 0x0000b700ffb47b82 */ /* 0x002e620000000800 */
[----:B------:R-:W-:Y:S02]  /*5490*/  FMUL.FTZ R4, R31, R4 ;  /* 0x000000041f047220 */ /* 0x000fe40000410000 */
[----:B------:R-:W-:Y:S01]  /*54a0*/  STS [R235+0x1c000], R32 ;  /* 0x01c00020eb007388 */ /* 0x000fe20000000800 */
[----:B------:R-:W-:Y:S02]  /*54b0*/  F2FP.BF16.F32.PACK_AB R9, R9, R24 ;  /* 0x000000180909723e */ /* 0x000fe400000010ff */
[----:B--2---:R-:W-:Y:S02]  /*54c0*/  F2FP.BF16.F32.PACK_AB R5, R27, R26 ;  /* 0x0000001a1b05723e */ /* 0x004fe400000010ff */
[----:B------:R-:W-:Y:S01]  /*54d0*/  STS [R235+0x1c400], R18 ;  /* 0x01c40012eb007388 */ /* 0x000fe20000000800 */
[----:B------:R-:W-:Y:S02]  /*54e0*/  F2FP.BF16.F32.PACK_AB R8, R8, R28 ;  /* 0x0000001c0808723e */ /* 0x000fe400000010ff */
[----:B------:R-:W-:Y:S02]  /*54f0*/  F2FP.BF16.F32.PACK_AB R4, R4, R30 ;  /* 0x0000001e0404723e */ /* 0x000fe400000010ff */
[----:B------:R-:W-:Y:S05]  /*5500*/  STS [R236+0x1c000], R21 ;  /* 0x01c00015ec007388 */ /* 0x000fea0000000800 */
[----:B------:R-:W-:Y:S05]  /*5510*/  STS [R236+0x1c400], R17 ;  /* 0x01c40011ec007388 */ /* 0x000fea0000000800 */
[----:B------:R-:W-:Y:S05]  /*5520*/  STS [R235+0x1d000], R9 ;  /* 0x01d00009eb007388 */ /* 0x000fea0000000800 */
[----:B------:R-:W-:Y:S01]  /*5530*/  STS [R235+0x1d400], R5 ;  /* 0x01d40005eb007388 */ /* 0x000fe20000000800 */
[----:B-1----:R-:W-:Y:S04]  /*5540*/  IMAD R217, R180, UR11, RZ ;  /* 0x0000000bb4d97c24 */ /* 0x002fe8000f8e02ff */
[----:B------:R-:W-:Y:S05]  /*5550*/  STS [R236+0x1d000], R8 ;  /* 0x01d00008ec007388 */ /* 0x000fea0000000800 */
[----:B------:R-:W-:Y:S01]  /*5560*/  STS [R236+0x1d400], R4 ;  /* 0x01d40004ec007388 */ /* 0x000fe20000000800 */
[----:B------:R-:W-:Y:S06]  /*5570*/  BAR.SYNC.DEFER_BLOCKING 0x0 ;  /* 0x0000000000007b1d */ /* 0x000fec0000010000 */
[----:B------:R-:W-:Y:S05]  /*5580*/  LDSM.16.MT88.4 R4, [R206+0x20000] ;  /* 0x02000000ce04783b */ /* 0x000fea0000004200 */
[----:B------:R-:W1:Y:S05]  /*5590*/  LDSM.16.MT88.4 R8, [R172+0x8000] ;  /* 0x00800000ac08783b */ /* 0x000e6a0000004200 */
        /* <DEDUP_REMOVED lines=93> */
[----:B------:R-:W2:Y:S01]  /*5b70*/  LDL R180, [R1+0x1c] ;  /* 0x00001c0001b47983 */ /* 0x000ea20000100800 */
[----:B------:R-:W1:Y:S08]  /*5b80*/  LDC R7, c[0x0][0x420] ;  /* 0x00010800ff077b82 */ /* 0x000e700000000800 */
[----:B------:R-:W3:Y:S01]  /*5b90*/  LDC R8, c[0x0][0x424] ;  /* 0x00010900ff087b82 */ /* 0x000ee20000000800 */
[C---:B-1----:R-:W-:Y:S05]  /*5ba0*/  IMAD.U32 R4, R7.reuse, -0x40, RZ ;  /* 0xffffffc007047824 */ /* 0x042fea00078e00ff */
[C---:B------:R-:W-:Y:S04]  /*5bb0*/  LEA R5, P0, R4.reuse, R230, 0x1 ;  /* 0x000000e604057211 */ /* 0x040fe800078008ff */
[----:B------:R-:W-:Y:S01]  /*5bc0*/  LEA.HI.X.SX32 R4, R4, R231, 0x1, P0 ;  /* 0x000000e704047211 */ /* 0x000fe200000f0eff */
[----:B------:R-:W-:Y:S04]  /*5bd0*/  IMAD.MOV.U32 R230, RZ, RZ, R5 ;  /* 0x000000ffffe67224 */ /* 0x000fe800078e0005 */
[----:B------:R-:W-:Y:S01]  /*5be0*/  IMAD.MOV.U32 R231, RZ, RZ, R4 ;  /* 0x000000ffffe77224 */ /* 0x000fe200078e0004 */
[C---:B------:R-:W-:Y:S04]  /*5bf0*/  LEA R6, P0, R7.reuse, R230, 0x6 ;  /* 0x000000e607067211 */ /* 0x040fe800078030ff */
[----:B---3--:R-:W-:Y:S02]  /*5c00*/  LEA.HI.X R7, R7, R231, R8, 0x6, P0 ;  /* 0x000000e707077211 */ /* 0x008fe400000f3408 */
[----:B--2---:R-:W-:Y:S05]  /*5c10*/  LEA R4, R180, UR5, 0x1 ;  /* 0x00000005b4047c11 */ /* 0x004fea000f8e08ff */
[----:B------:R-:W-:Y:S01]  /*5c20*/  @!PT LDS RZ, [RZ] ;  /* 0x00000000fffff984 */ /* 0x000fe20000000800 */
[----:B------:R-:W-:Y:S01]  /*5c30*/  @!PT LDS RZ, [RZ] ;  /* 0x00000000fffff984 */ /* 0x000fe20000000800 */
[----:B------:R-:W-:Y:S01]  /*5c40*/  @!PT LDS RZ, [RZ] ;  /* 0x00000000fffff984 */ /* 0x000fe20000000800 */
[----:B------:R1:W-:Y:S04]  /*5c50*/  LDGSTS.E.BYPASS.LTC128B.128 [R4+0x8000], desc[UR34][R230.64] ;  /* 0x08000000e6047fae */ /* 0x0003e8000b901d62 */
[----:B------:R1:W-:Y:S04]  /*5c60*/  LDGSTS.E.BYPASS.LTC128B.128 [R4+0xa000], desc[UR34][R230.64+0x80] ;  /* 0x0a000080e6047fae */ /* 0x0003e8000b901d62 */
[----:B------:R1:W-:Y:S04]  /*5c70*/  LDGSTS.E.BYPASS.LTC128B.128 [R4+0x9000], desc[UR34][R6.64] ;  /* 0x0900000006047fae */ /* 0x0003e8000b901d62 */
[----:B------:R1:W-:Y:S04]  /*5c80*/  LDGSTS.E.BYPASS.LTC128B.128 [R4+0xb000], desc[UR34][R6.64+0x80] ;  /* 0x0b00008006047fae */ /* 0x0003e8000b901d62 */
[----:B------:R-:W0:Y:S02]  /*5c90*/  LDGDEPBAR ;  /* 0x00000000000079af */ /* 0x000e240000000000 */
.L_x_802:
[----:B------:R-:W2:Y:S01]  /*5ca0*/  LDL R225, [R1+0x10] ;  /* 0x0000100001e17983 */ /* 0x000ea20000100800 */
[----:B------:R-:W-:Y:S02]  /*5cb0*/  ULOP3.LUT UR4, UR12, 0x1, URZ, 0xc0, !UPT ;  /* 0x000000010c047892 */ /* 0x000fe4000f8ec03f */
[----:B------:R-:W-:Y:S01]  /*5cc0*/  UISETP.GT.AND UP2, UPT, UR12, UR6, UPT ;  /* 0x000000060c00728c */ /* 0x000fe2000bf44270 */
[----:B------:R-:W3:Y:S01]  /*5cd0*/  LDL R224, [R1+0x2c] ;  /* 0x00002c0001e07983 */ /* 0x000ee20000100800 */
[----:B------:R-:W-:Y:S02]  /*5ce0*/  UISETP.NE.U32.AND UP0, UPT, UR4, 0x1, UPT ;  /* 0x000000010400788c */ /* 0x000fe4000bf05070 */
[----:B------:R-:W-:Y:S01]  /*5cf0*/  UIADD3 UR12, UR12, -0x1, URZ ;  /* 0xffffffff0c0c7890 */ /* 0x000fe2000fffe03f */
[----:B------:R-:W-:Y:S04]  /*5d00*/  LDSM.16.M88.4 R32, [R0+0x1c000] ;  /* 0x01c000000020783b */ /* 0x000fe80000000200 */
[----:B------:R-:W1:Y:S04]  /*5d10*/  LDSM.16.MT88.4 R16, [R205] ;  /* 0x00000000cd10783b */ /* 0x000e680000004200 */
[----:B------:R-:W4:Y:S04]  /*5d20*/  LDL R220, [R1] ;  /* 0x0000000001dc7983 */ /* 0x000f280000100800 */
[----:B------:R-:W5:Y:S04]  /*5d30*/  LDSM.16.M88.4 R28, [R0+0x1d000] ;  /* 0x01d00000001c783b */ /* 0x000f680000000200 */
[----:B------:R-:W4:Y:S04]  /*5d40*/  LDL R221, [R1+0x4] ;  /* 0x0000040001dd7983 */ /* 0x000f280000100800 */
[----:B------:R-:W4:Y:S04]  /*5d50*/  LDL R222, [R1+0x8] ;  /* 0x0000080001de7983 */ /* 0x000f280000100800 */
[----:B------:R-:W4:Y:S04]  /*5d60*/  LDL R223, [R1+0xc] ;  /* 0x00000c0001df7983 */ /* 0x000f280000100800 */
[----:B------:R-:W5:Y:S04]  /*5d70*/  LDSM.16.MT88.4 R164, [R205+0x4000] ;  /* 0x00400000cda4783b */ /* 0x000f680000004200 */
[----:B------:R-:W-:Y:S04]  /*5d80*/  LDSM.16.M88.4 R168, [R2+0x1c000] ;  /* 0x01c0000002a8783b */ /* 0x000fe80000000200 */
[----:B------:R-:W5:Y:S04]  /*5d90*/  LDSM.16.MT88.4 R172, [R205+0x800] ;  /* 0x00080000cdac783b */ /* 0x000f680000004200 */
[----:B------:R-:W5:Y:S01]  /*5da0*/  LDSM.16.M88.4 R176, [R2+0x1d000] ;  /* 0x01d0000002b0783b */ /* 0x000f620000000200 */
[-C--:B-1----:R-:W-:Y:S03]  /*5db0*/  HMMA.16816.F32.BF16 R4, R32, R16.reuse, RZ ;  /* 0x000000102004723c */ /* 0x082fe600000418ff */
[----:B------:R-:W1:Y:S04]  /*5dc0*/  LDSM.16.MT88.4 R180, [R205+0x4800] ;  /* 0x00480000cdb4783b */ /* 0x000e680000004200 */
[----:B------:R-:W-:Y:S01]  /*5dd0*/  LDSM.16.M88.4 R184, [R204+0x1c000] ;  /* 0x01c00000ccb8783b */ /* 0x000fe20000000200 */
[C---:B-----5:R-:W-:Y:S03]  /*5de0*/  HMMA.16816.F32.BF16 R8, R28.reuse, R16, RZ ;  /* 0x000000101c08723c */ /* 0x060fe600000418ff */
[----:B------:R-:W5:Y:S04]  /*5df0*/  LDSM.16.MT88.4 R188, [R205+0x1000] ;  /* 0x00100000cdbc783b */ /* 0x000f680000004200 */
[----:B------:R-:W5:Y:S01]  /*5e00*/  LDSM.16.M88.4 R192, [R204+0x1d000] ;  /* 0x01d00000ccc0783b */ /* 0x000f620000000200 */
[-C--:B------:R-:W-:Y:S03]  /*5e10*/  HMMA.16816.F32.BF16 R12, R28, R18.reuse, RZ ;  /* 0x000000121c0c723c */ /* 0x080fe600000418ff */
[----:B------:R-:W5:Y:S03]  /*5e20*/  LDSM.16.MT88.4 R196, [R205+0x5000] ;  /* 0x00500000cdc4783b */ /* 0x000f660000004200 */
[C---:B------:R-:W-:Y:S01]  /*5e30*/  HMMA.16816.F32.BF16 R16, R32.reuse, R18, RZ ;  /* 0x000000122010723c */ /* 0x040fe200000418ff */
[----:B------:R-:W-:Y:S05]  /*5e40*/  LDSM.16.M88.4 R200, [R3+0x1d000] ;  /* 0x01d0000003c8783b */ /* 0x000fea0000000200 */
[-C--:B------:R-:W-:Y:S06]  /*5e50*/  HMMA.16816.F32.BF16 R20, R32, R164.reuse, RZ ;  /* 0x000000a42014723c */ /* 0x080fec00000418ff */
        /* <DEDUP_REMOVED lines=8> */
[----:B------:R-:W5:Y:S05]  /*5ee0*/  LDSM.16.MT88.4 R172, [R205+0x1800] ;  /* 0x00180000cdac783b */ /* 0x000f6a0000004200 */
[-C--:B-1----:R-:W-:Y:S06]  /*5ef0*/  HMMA.16816.F32.BF16 R20, R168, R180.reuse, R20 ;  /* 0x000000b4a814723c */ /* 0x082fec0000041814 */
[C---:B------:R-:W-:Y:S06]  /*5f00*/  HMMA.16816.F32.BF16 R24, R176.reuse, R180, R24 ;  /* 0x000000b4b018723c */ /* 0x040fec0000041818 */
[-C--:B------:R-:W-:Y:S01]  /*5f10*/  HMMA.16816.F32.BF16 R28, R176, R182.reuse, R28 ;  /* 0x000000b6b01c723c */ /* 0x080fe2000004181c */
[----:B------:R-:W1:Y:S05]  /*5f20*/  LDSM.16.MT88.4 R176, [R205+0x5800] ;  /* 0x00580000cdb0783b */ /* 0x000e6a0000004200 */
[----:B------:R-:W-:Y:S01]  /*5f30*/  HMMA.16816.F32.BF16 R32, R168, R182, R32 ;  /* 0x000000b6a820723c */ /* 0x000fe20000041820 */
[----:B------:R-:W-:Y:S04]  /*5f40*/  LDSM.16.M88.4 R168, [R0+0x1e000] ;  /* 0x01e0000000a8783b */ /* 0x000fe80000000200 */
[----:B------:R-:W1:Y:S01]  /*5f50*/  LDSM.16.MT88.4 R180, [R205+0x2000] ;  /* 0x00200000cdb4783b */ /* 0x000e620000004200 */
[-C--:B-----5:R-:W-:Y:S06]  /*5f60*/  HMMA.16816.F32.BF16 R4, R184, R188.reuse, R4 ;  /* 0x000000bcb804723c */ /* 0x0a0fec0000041804 */
[C---:B------:R-:W-:Y:S06]  /*5f70*/  HMMA.16816.F32.BF16 R8, R192.reuse, R188, R8 ;  /* 0x000000bcc008723c */ /* 0x040fec0000041808 */
[-C--:B------:R-:W-:Y:S06]  /*5f80*/  HMMA.16816.F32.BF16 R12, R192, R190.reuse, R12 ;  /* 0x000000bec00c723c */ /* 0x080fec000004180c */
[C---:B------:R-:W-:Y:S01]  /*5f90*/  HMMA.16816.F32.BF16 R16, R184.reuse, R190, R16 ;  /* 0x000000beb810723c */ /* 0x040fe20000041810 */
[----:B------:R5:W1:Y:S05]  /*5fa0*/  LDSM.16.M88.4 R188, [R0+0x1f000] ;  /* 0x01f0000000bc783b */ /* 0x000a6a0000000200 */
[-C--:B------:R-:W-:Y:S06]  /*5fb0*/  HMMA.16816.F32.BF16 R20, R184, R196.reuse, R20 ;  /* 0x000000c4b814723c */ /* 0x080fec0000041814 */
[C---:B------:R-:W-:Y:S06]  /*5fc0*/  HMMA.16816.F32.BF16 R24, R192.reuse, R196, R24 ;  /* 0x000000c4c018723c */ /* 0x040fec0000041818 */
[-C--:B------:R-:W-:Y:S01]  /*5fd0*/  HMMA.16816.F32.BF16 R28, R192, R198.reuse, R28 ;  /* 0x000000c6c01c723c */ /* 0x080fe2000004181c */
[----:B------:R-:W1:Y:S05]  /*5fe0*/  LDSM.16.MT88.4 R192, [R205+0x6000] ;  /* 0x00600000cdc0783b */ /* 0x000e6a0000004200 */
[----:B------:R-:W-:Y:S01]  /*5ff0*/  HMMA.16816.F32.BF16 R32, R184, R198, R32 ;  /* 0x000000c6b820723c */ /* 0x000fe20000041820 */
[----:B------:R-:W-:Y:S04]  /*6000*/  LDSM.16.M88.4 R196, [R2+0x1f000] ;  /* 0x01f0000002c4783b */ /* 0x000fe80000000200 */
[----:B------:R-:W-:Y:S01]  /*6010*/  LDSM.16.MT88.4 R184, [R205+0x2800] ;  /* 0x00280000cdb8783b */ /* 0x000fe20000004200 */
[-C--:B------:R-:W-:Y:S05]  /*6020*/  HMMA.16816.F32.BF16 R4, R164, R172.reuse, R4 ;  /* 0x000000aca404723c */ /* 0x080fea0000041804 */
[----:B-----5:R-:W-:Y:S01]  /*6030*/  IMAD R0, R217, 0x18, RZ ;  /* 0x00000018d9007824 */ /* 0x020fe200078e02ff */
[C---:B------:R-:W-:Y:S06]  /*6040*/  HMMA.16816.F32.BF16 R8, R200.reuse, R172, R8 ;  /* 0x000000acc808723c */ /* 0x040fec0000041808 */
[-C--:B------:R-:W-:Y:S06]  /*6050*/  HMMA.16816.F32.BF16 R12, R200, R174.reuse, R12 ;  /* 0x000000aec80c723c */ /* 0x080fec000004180c */
[C---:B------:R-:W-:Y:S01]  /*6060*/  HMMA.16816.F32.BF16 R16, R164.reuse, R174, R16 ;  /* 0x000000aea410723c */ /* 0x040fe20000041810 */
[----:B------:R-:W5:Y:S05]  /*6070*/  LDSM.16.M88.4 R172, [R2+0x1e000] ;  /* 0x01e0000002ac783b */ /* 0x000f6a0000000200 */
[-C--:B-1----:R-:W-:Y:S06]  /*6080*/  HMMA.16816.F32.BF16 R20, R164, R176.reuse, R20 ;  /* 0x000000b0a414723c */ /* 0x082fec0000041814 */
[C---:B------:R-:W-:Y:S06]  /*6090*/  HMMA.16816.F32.BF16 R24, R200.reuse, R176, R24 ;  /* 0x000000b0c818723c */ /* 0x040fec0000041818 */
[-C--:B------:R-:W-:Y:S01]  /*60a0*/  HMMA.16816.F32.BF16 R28, R200, R178.reuse, R28 ;  /* 0x000000b2c81c723c */ /* 0x080fe2000004181c */
[----:B------:R-:W1:Y:S05]  /*60b0*/  LDSM.16.MT88.4 R200, [R205+0x6800] ;  /* 0x00680000cdc8783b */ /* 0x000e6a0000004200 */
[----:B------:R-:W-:Y:S01]  /*60c0*/  HMMA.16816.F32.BF16 R32, R164, R178, R32 ;  /* 0x000000b2a420723c */ /* 0x000fe20000041820 */
[----:B------:R-:W-:Y:S04]  /*60d0*/  LDSM.16.M88.4 R164, [R204+0x1e000] ;  /* 0x01e00000cca4783b */ /* 0x000fe80000000200 */
[----:B------:R-:W4:Y:S01]  /*60e0*/  LDSM.16.MT88.4 R176, [R205+0x3000] ;  /* 0x00300000cdb0783b */ /* 0x000f220000004200 */
[-C--:B------:R-:W-:Y:S06]  /*60f0*/  HMMA.16816.F32.BF16 R4, R168, R180.reuse, R4 ;  /* 0x000000b4a804723c */ /* 0x080fec0000041804 */
        /* <DEDUP_REMOVED lines=10> */
[----:B------:R3:W-:Y:S01]  /*61a0*/  LDSM.16.M88.4 R192, [R3+0x1f000] ;  /* 0x01f0000003c0783b */ /* 0x0007e20000000200 */
[-C--:B-----5:R-:W-:Y:S06]  /*61b0*/  HMMA.16816.F32.BF16 R4, R172, R184.reuse, R4 ;  /* 0x000000b8ac04723c */ /* 0x0a0fec0000041804 */
[C---:B------:R-:W-:Y:S05]  /*61c0*/  HMMA.16816.F32.BF16 R8, R196.reuse, R184, R8 ;  /* 0x000000b8c408723c */ /* 0x040fea0000041808 */
[----:B--2---:R-:W-:Y:S01]  /*61d0*/  @P2 IADD3 R2, P0, R225, UR8, RZ ;  /* 0x00000008e1022c10 */ /* 0x004fe2000ff1e0ff */
[-C--:B------:R-:W-:Y:S01]  /*61e0*/  HMMA.16816.F32.BF16 R12, R196, R186.reuse, R12 ;  /* 0x000000bac40c723c */ /* 0x080fe2000004180c */
[----:B------:R-:W-:Y:S05]  /*61f0*/  @UP3 UIADD3 UR8, UP1, UR8, -0x100, URZ ;  /* 0xffffff0008083890 */ /* 0x000fea000ff3e03f */
[C---:B------:R-:W-:Y:S01]  /*6200*/  HMMA.16816.F32.BF16 R16, R172.reuse, R186, R16 ;  /* 0x000000baac10723c */ /* 0x040fe20000041810 */
[----:B------:R-:W2:Y:S04]  /*6210*/  LDSM.16.MT88.4 R184, [R205+0x3800] ;  /* 0x00380000cdb8783b */ /* 0x000ea80000004200 */
[----:B---3--:R-:W-:Y:S01]  /*6220*/  @P2 IADD3.X R3, R224, UR7, RZ, P0, !PT ;  /* 0x00000007e0032c10 */ /* 0x008fe200087fe4ff */
[-C--:B-1----:R-:W-:Y:S01]  /*6230*/  HMMA.16816.F32.BF16 R20, R172, R200.reuse, R20 ;  /* 0x000000c8ac14723c */ /* 0x082fe20000041814 */
[----:B------:R-:W-:Y:S03]  /*6240*/  @UP3 UIADD3.X UR7, UR7, -0x1, URZ, UP1, !UPT ;  /* 0xffffffff07073890 */ /* 0x000fe60008ffe43f */
[----:B----4-:R-:W3:Y:S02]  /*6250*/  @P2 LDG.E R220, desc[UR34][R2.64+0xa0] ;  /* 0x0000a02202dc2981 */ /* 0x010ee4000c1e1900 */
[C---:B------:R-:W-:Y:S02]  /*6260*/  HMMA.16816.F32.BF16 R24, R196.reuse, R200, R24 ;  /* 0x000000c8c418723c */ /* 0x040fe40000041818 */
[----:B------:R-:W4:Y:S04]  /*6270*/  @P2 LDG.E R221, desc[UR34][R2.64+0x80] ;  /* 0x0000802202dd2981 */ /* 0x000f28000c1e1900 */
[-C--:B------:R-:W-:Y:S01]  /*6280*/  HMMA.16816.F32.BF16 R28, R196, R202.reuse, R28 ;  /* 0x000000cac41c723c */ /* 0x080fe2000004181c */
[----:B------:R-:W5:Y:S04]  /*6290*/  @P2 LDG.E R222, desc[UR34][R2.64+0x20] ;  /* 0x0000202202de2981 */ /* 0x000f68000c1e1900 */
[----:B------:R1:W5:Y:S01]  /*62a0*/  @P2 LDG.E R223, desc[UR34][R2.64] ;  /* 0x0000002202df2981 */ /* 0x000362000c1e1900 */
[----:B------:R-:W-:Y:S03]  /*62b0*/  HMMA.16816.F32.BF16 R32, R172, R202, R32 ;  /* 0x000000caac20723c */ /* 0x000fe60000041820 */
[----:B------:R-:W2:Y:S03]  /*62c0*/  LDSM.16.MT88.4 R196, [R205+0x7800] ;  /* 0x00780000cdc4783b */ /* 0x000ea60000004200 */
[-C--:B------:R-:W-:Y:S05]  /*62d0*/  HMMA.16816.F32.BF16 R4, R164, R176.reuse, R4 ;  /* 0x000000b0a404723c */ /* 0x080fea0000041804 */
[C---:B------:R-:W-:Y:S01]  /*62e0*/  IMAD.SHL.U32 R173, R217.reuse, 0x8, RZ ;  /* 0x00000008d9ad7824 */ /* 0x040fe200078e00ff */
[C---:B------:R-:W-:Y:S05]  /*62f0*/  HMMA.16816.F32.BF16 R8, R180.reuse, R176, R8 ;  /* 0x000000b0b408723c */ /* 0x040fea0000041808 */
        /* <DEDUP_REMOVED lines=10> */
[-C--:B--2---:R-:W-:Y:S05]  /*63a0*/  HMMA.16816.F32.BF16 R4, R168, R184.reuse, R4 ;  /* 0x000000b8a804723c */ /* 0x084fea0000041804 */
[C---:B------:R-:W-:Y:S01]  /*63b0*/  IMAD.SHL.U32 R165, R217.reuse, 0x20, RZ ;  /* 0x00000020d9a57824 */ /* 0x040fe200078e00ff */
[C---:B------:R-:W-:Y:S06]  /*63c0*/  HMMA.16816.F32.BF16 R8, R192.reuse, R184, R8 ;  /* 0x000000b8c008723c */ /* 0x040fec0000041808 */
[-C--:B------:R-:W-:Y:S06]  /*63d0*/  HMMA.16816.F32.BF16 R12, R192, R186.reuse, R12 ;  /* 0x000000bac00c723c */ /* 0x080fec000004180c */
[C---:B------:R-:W-:Y:S05]  /*63e0*/  HMMA.16816.F32.BF16 R16, R168.reuse, R186, R16 ;  /* 0x000000baa810723c */ /* 0x040fea0000041810 */
[----:B------:R1:W-:Y:S01]  /*63f0*/  REDG.E.ADD.F32.FTZ.RN.STRONG.GPU desc[UR34][R218.64], R4 ;  /* 0x00000004da0079a6 */ /* 0x0003e2000c10f3a2 */
[-C--:B------:R-:W-:Y:S03]  /*6400*/  HMMA.16816.F32.BF16 R20, R168, R196.reuse, R20 ;  /* 0x000000c4a814723c */ /* 0x080fe60000041814 */
[----:B------:R2:W-:Y:S03]  /*6410*/  REDG.E.ADD.F32.FTZ.RN.STRONG.GPU desc[UR34][R2.64], R5 ;  /* 0x00000005020079a6 */ /* 0x0005e6000c10f3a2 */
[C---:B------:R-:W-:Y:S06]  /*6420*/  HMMA.16816.F32.BF16 R24, R192.reuse, R196, R24 ;  /* 0x000000c4c018723c */ /* 0x040fec0000041818 */
[-C--:B------:R-:W-:Y:S06]  /*6430*/  HMMA.16816.F32.BF16 R28, R192, R198.reuse, R28 ;  /* 0x000000c6c01c723c */ /* 0x080fec000004181c */
[----:B------:R-:W-:Y:S07]  /*6440*/  HMMA.16816.F32.BF16 R32, R168, R198, R32 ;  /* 0x000000c6a820723c */ /* 0x000fee0000041820 */
[C---:B------:R-:W-:Y:S01]  /*6450*/  IMAD R168, R217.reuse, 0x28, RZ ;  /* 0x00000028d9a87824 */ /* 0x040fe200078e02ff */
[CC--:B-1----:R-:W-:Y:S04]  /*6460*/  LEA R4, P0, R0.reuse, R218.reuse, 0x2 ;  /* 0x000000da00047211 */ /* 0x0c2fe800078010ff */
[-C--:B--2---:R-:W-:Y:S01]  /*6470*/  LEA.HI.X.SX32 R5, R0, R219.reuse, 0x2, P0 ;  /* 0x000000db00057211 */ /* 0x084fe200000f16ff */
[C---:B------:R-:W-:Y:S02]  /*6480*/  IMAD R0, R217.reuse, 0x30, RZ ;  /* 0x00000030d9007824 */ /* 0x040fe400078e02ff */
[----:B------:R-:W-:Y:S01]  /*6490*/  IMAD R217, R217, 0x38, RZ ;  /* 0x00000038d9d97824 */ /* 0x000fe200078e02ff */
[----:B---3--:R-:W-:Y:S04]  /*64a0*/  @P2 STL [R1], R220 ;  /* 0x000000dc01002387 */ /* 0x008fe80000100800 */
[----:B----4-:R-:W-:Y:S04]  /*64b0*/  @P2 STL [R1+0x4], R221 ;  /* 0x000004dd01002387 */ /* 0x010fe80000100800 */
[----:B-----5:R-:W-:Y:S04]  /*64c0*/  @P2 STL [R1+0x8], R222 ;  /* 0x000008de01002387 */ /* 0x020fe80000100800 */
[----:B------:R-:W-:Y:S01]  /*64d0*/  @P2 STL [R1+0xc], R223 ;  /* 0x00000cdf01002387 */ /* 0x000fe20000100800 */
[CC--:B------:R-:W-:Y:S04]  /*64e0*/  LEA R166, P2, R172.reuse, R218.reuse, 0x2 ;  /* 0x000000daaca67211 */ /* 0x0c0fe800078410ff */
[-C--:B------:R-:W-:Y:S02]  /*64f0*/  LEA.HI.X.SX32 R167, R172, R219.reuse, 0x2, P2 ;  /* 0x000000dbaca77211 */ /* 0x080fe400010f16ff */
[CC--:B------:R-:W-:Y:S03]  /*6500*/  LEA R164, P2, R165.reuse, R218.reuse, 0x2 ;  /* 0x000000daa5a47211 */ /* 0x0c0fe600078410ff */
[----:B------:R1:W-:Y:S01]  /*6510*/  REDG.E.ADD.F32.FTZ.RN.STRONG.GPU desc[UR34][R166.64], R6 ;  /* 0x00000006a60079a6 */ /* 0x0003e2000c10f3a2 */
[-C--:B------:R-:W-:Y:S03]  /*6520*/  LEA.HI.X.SX32 R165, R165, R219.reuse, 0x2, P2 ;  /* 0x000000dba5a57211 */ /* 0x080fe600010f16ff */
[----:B------:R2:W-:Y:S04]  /*6530*/  REDG.E.ADD.F32.FTZ.RN.STRONG.GPU desc[UR34][R4.64], R7 ;  /* 0x00000007040079a6 */ /* 0x0005e8000c10f3a2 */
[----:B------:R3:W-:Y:S01]  /*6540*/  REDG.E.ADD.F32.FTZ.RN.STRONG.GPU desc[UR34][R164.64], R8 ;  /* 0x00000008a40079a6 */ /* 0x0007e2000c10f3a2 */
[CC--:B-1----:R-:W-:Y:S04]  /*6550*/  LEA R6, P0, R168.reuse, R218.reuse, 0x2 ;  /* 0x000000daa8067211 */ /* 0x0c2fe800078010ff */
[-C--:B--2---:R-:W-:Y:S02]  /*6560*/  LEA.HI.X.SX32 R7, R168, R219.reuse, 0x2, P0 ;  /* 0x000000dba8077211 */ /* 0x084fe400000f16ff */
[CC--:B------:R-:W-:Y:S01]  /*6570*/  LEA R4, P2, R0.reuse, R218.reuse, 0x2 ;  /* 0x000000da00047211 */ /* 0x0c0fe200078410ff */
[----:B------:R-:W-:Y:S01]  /*6580*/  LDSM.16.MT88.4 R168, [R176+0x3000] ;  /* 0x00300000b0a8783b */ /* 0x000fe20000004200 */
[CC--:B---3--:R-:W-:Y:S02]  /*6590*/  LEA R8, P0, R217.reuse, R218.reuse, 0x2 ;  /* 0x000000dad9087211 */ /* 0x0c8fe400078010ff */
        /* <DEDUP_REMOVED lines=119> */
[----:B------:R-:W5:Y:S04]  /*6d10*/  LDSM.16.MT88.4 R4, [R206+0x1d000] ;  /* 0x01d00000ce04783b */ /* 0x000f680000004200 */
[----:B------:R-:W5:Y:S01]  /*6d20*/  LDSM.16.MT88.4 R24, [R206+0x1f000] ;  /* 0x01f00000ce18783b */ /* 0x000f620000004200 */
        /* <DEDUP_REMOVED lines=22> */
[-C--:B-----5:R-:W-:Y:S01]  /*6e90*/  HMMA.16816.F32.BF16 R100, R4, R12.reuse, R100 ;  /* 0x0000000c0464723c */ /* 0x0a0fe20000041864 */
        /* <DEDUP_REMOVED lines=36> */
.L_x_800:
[----:B------:R-:W2:Y:S01]  /*70e0*/  LDL R168, [R1+0x20] ;  /* 0x0000200001a87983 */ /* 0x000ea20000100800 */
[----:B------:R-:W-:-:S03]  /*70f0*/  ULDC UR4, c[0x0][0x390] ;  /* 0x0000e40000047ab9 */ /* 0x000fc60000000800 */
[----:B------:R-:W3:Y:S04]  /*7100*/  LDL R167, [R1+0x34] ;  /* 0x0000340001a77983 */ /* 0x000ee80000100800 */
[----:B------:R-:W4:Y:S04]  /*7110*/  LDL R165, [R1+0x44] ;  /* 0x0000440001a57983 */ /* 0x000f280000100800 */
[----:B------:R-:W5:Y:S04]  /*7120*/  LDL R166, [R1+0x24] ;  /* 0x0000240001a67983 */ /* 0x000f680000100800 */
[----:B------:R-:W5:Y:S04]  /*7130*/  LDL R164, [R1+0x38] ;  /* 0x0000380001a47983 */ /* 0x000f680000100800 */
[----:B------:R-:W5:Y:S01]  /*7140*/  LDL R169, [R1+0x40] ;  /* 0x0000400001a97983 */ /* 0x000f620000100800 */
        /* <DEDUP_REMOVED lines=95> */
[----:B------:R-:W-:Y:S01]  /*7740*/  F2FP.BF16.F32.PACK_AB R50, R51, R50 ;  /* 0x000000323332723e */ /* 0x000fe200000010ff */
[----:B------:R-:W1:Y:S01]  /*7750*/  S2R R35, SR_TID.X ;  /* 0x0000000000237919 */ /* 0x000e620000002100 */
[----:B------:R-:W-:Y:S01]  /*7760*/  F2FP.BF16.F32.PACK_AB R12, R12, R162 ;  /* 0x000000a20c0c723e */ /* 0x000fe200000010ff */
[----:B------:R-:W-:Y:S01]  /*7770*/  ULDC.64 UR8, c[0x0][0x450] ;  /* 0x0001140000087ab9 */ /* 0x000fe20000000a00 */
[----:B------:R-:W-:Y:S01]  /*7780*/  F2FP.BF16.F32.PACK_AB R15, R15, R152 ;  /* 0x000000980f0f723e */ /* 0x000fe200000010ff */
[----:B------:R-:W-:Y:S01]  /*7790*/  ULDC.64 UR6, c[0x0][0x458] ;  /* 0x0001160000067ab9 */ /* 0x000fe20000000a00 */
[----:B------:R-:W-:Y:S01]  /*77a0*/  F2FP.BF16.F32.PACK_AB R14, R14, R154 ;  /* 0x0000009a0e0e723e */ /* 0x000fe200000010ff */
[----:B------:R-:W-:Y:S01]  /*77b0*/  ULDC.64 UR10, c[0x0][0x3f0] ;  /* 0x0000fc00000a7ab9 */ /* 0x000fe20000000a00 */
[----:B------:R-:W-:-:S02]  /*77c0*/  F2FP.BF16.F32.PACK_AB R11, R11, R156 ;  /* 0x0000009c0b0b723e */ /* 0x000fc400000010ff */
[----:B------:R-:W-:Y:S01]  /*77d0*/  F2FP.BF16.F32.PACK_AB R10, R10, R158 ;  /* 0x0000009e0a0a723e */ /* 0x000fe200000010ff */
[----:B--2---:R-:W-:Y:S04]  /*77e0*/  STS [R168], R0 ;  /* 0x00000000a8007388 */ /* 0x004fe80000000800 */
[----:B------:R-:W-:Y:S04]  /*77f0*/  STS [R168+0x400], R3 ;  /* 0x00040003a8007388 */ /* 0x000fe80000000800 */
[----:B---3--:R-:W-:Y:S04]  /*7800*/  STS [R167], R5 ;  /* 0x00000005a7007388 */ /* 0x008fe80000000800 */
[----:B----4-:R-:W-:Y:S04]  /*7810*/  STS [R165], R4 ;  /* 0x00000004a5007388 */ /* 0x010fe80000000800 */
[----:B------:R-:W-:Y:S04]  /*7820*/  STS [R168+0x2000], R9 ;  /* 0x00200009a8007388 */ /* 0x000fe80000000800 */
[----:B------:R2:W-:Y:S04]  /*7830*/  STS [R168+0x2400], R8 ;  /* 0x00240008a8007388 */ /* 0x0005e80000000800 */
[----:B------:R-:W-:Y:S04]  /*7840*/  STS [R167+0x2000], R7 ;  /* 0x00200007a7007388 */ /* 0x000fe80000000800 */
[----:B------:R3:W-:Y:S04]  /*7850*/  STS [R167+0x2400], R6 ;  /* 0x00240006a7007388 */ /* 0x0007e80000000800 */
[----:B-----5:R-:W-:Y:S04]  /*7860*/  STS [R166], R33 ;  /* 0x00000021a6007388 */ /* 0x020fe80000000800 */
[----:B------:R-:W-:Y:S04]  /*7870*/  STS [R166+0x400], R32 ;  /* 0x00040020a6007388 */ /* 0x000fe80000000800 */
[----:B------:R-:W-:Y:S04]  /*7880*/  STS [R164], R29 ;  /* 0x0000001da4007388 */ /* 0x000fe80000000800 */
[----:B------:R-:W-:Y:S01]  /*7890*/  STS [R169], R28 ;  /* 0x0000001ca9007388 */ /* 0x000fe20000000800 */
[----:B------:R-:W-:Y:S01]  /*78a0*/  F2FP.BF16.F32.PACK_AB R40, R41, R40 ;  /* 0x000000282928723e */ /* 0x000fe200000010ff */
[----:B--2---:R-:W2:Y:S02]  /*78b0*/  LDC.64 R8, c[0x0][0x468] ;  /* 0x00011a00ff087b82 */ /* 0x004ea40000000a00 */
[----:B------:R-:W-:Y:S04]  /*78c0*/  STS [R166+0x2000], R31 ;  /* 0x0020001fa6007388 */ /* 0x000fe80000000800 */
[----:B------:R-:W-:Y:S01]  /*78d0*/  STS [R166+0x2400], R30 ;  /* 0x0024001ea6007388 */ /* 0x000fe20000000800 */
[----:B------:R-:W-:Y:S01]  /*78e0*/  F2FP.BF16.F32.PACK_AB R42, R43, R42 ;  /* 0x0000002a2b2a723e */ /* 0x000fe200000010ff */
[----:B---3--:R-:W3:Y:S02]  /*78f0*/  LDC.64 R6, c[0x0][0x438] ;  /* 0x00010e00ff067b82 */ /* 0x008ee40000000a00 */
        /* <DEDUP_REMOVED lines=20> */
[----:B------:R-:W-:-:S02]  /*7a40*/  F2FP.BF16.F32.PACK_AB R44, R45, R44 ;  /* 0x0000002c2d2c723e */ /* 0x000fc400000010ff */
[----:B------:R-:W-:Y:S01]  /*7a50*/  F2FP.BF16.F32.PACK_AB R46, R47, R46 ;  /* 0x0000002e2f2e723e */ /* 0x000fe200000010ff */
[----:B------:R-:W-:Y:S01]  /*7a60*/  STS [R167+0x8000], R48 ;  /* 0x00800030a7007388 */ /* 0x000fe20000000800 */
[----:B------:R-:W-:Y:S02]  /*7a70*/  F2FP.BF16.F32.PACK_AB R52, R53, R52 ;  /* 0x000000343534723e */ /* 0x000fe400000010ff */
[----:B------:R-:W-:Y:S01]  /*7a80*/  F2FP.BF16.F32.PACK_AB R54, R55, R54 ;  /* 0x000000363736723e */ /* 0x000fe200000010ff */
[----:B------:R4:W-:Y:S01]  /*7a90*/  STS [R165+0x8000], R50 ;  /* 0x00800032a5007388 */ /* 0x0009e20000000800 */
        /* <DEDUP_REMOVED lines=12> */
[----:B-1----:R-:W-:Y:S01]  /*7b60*/  SHF.R.S32.HI R34, RZ, 0x1f, R35 ;  /* 0x0000001fff227819 */ /* 0x002fe20000011423 */
[----:B----4-:R-:W4:Y:S01]  /*7b70*/  LDL R165, [R1+0x1c] ;  /* 0x00001c0001a57983 */ /* 0x010f220000100800 */
[----:B------:R-:W-:Y:S02]  /*7b80*/  F2FP.BF16.F32.PACK_AB R76, R77, R76 ;  /* 0x0000004c4d4c723e */ /* 0x000fe400000010ff */
[----:B------:R-:W-:Y:S01]  /*7b90*/  F2FP.BF16.F32.PACK_AB R78, R79, R78 ;  /* 0x0000004e4f4e723e */ /* 0x000fe200000010ff */
[----:B------:R-:W-:Y:S01]  /*7ba0*/  STS [R168+0xa000], R40 ;  /* 0x00a00028a8007388 */ /* 0x000fe20000000800 */
[----:B------:R-:W-:-:S02]  /*7bb0*/  F2FP.BF16.F32.PACK_AB R84, R85, R84 ;  /* 0x000000545554723e */ /* 0x000fc400000010ff */
[----:B------:R-:W-:Y:S01]  /*7bc0*/  F2FP.BF16.F32.PACK_AB R86, R87, R86 ;  /* 0x000000565756723e */ /* 0x000fe200000010ff */
[----:B------:R-:W-:Y:S01]  /*7bd0*/  STS [R168+0xa400], R42 ;  /* 0x00a4002aa8007388 */ /* 0x000fe20000000800 */
[----:B------:R-:W-:Y:S02]  /*7be0*/  F2FP.BF16.F32.PACK_AB R96, R97, R96 ;  /* 0x000000606160723e */ /* 0x000fe400000010ff */
[----:B------:R-:W-:Y:S01]  /*7bf0*/  F2FP.BF16.F32.PACK_AB R98, R99, R98 ;  /* 0x000000626362723e */ /* 0x000fe200000010ff */
[----:B------:R-:W-:Y:S01]  /*7c00*/  STS [R167+0xa000], R44 ;  /* 0x00a0002ca7007388 */ /* 0x000fe20000000800 */
[----:B------:R-:W-:Y:S02]  /*7c10*/  F2FP.BF16.F32.PACK_AB R88, R89, R88 ;  /* 0x000000585958723e */ /* 0x000fe400000010ff */
[----:B------:R-:W-:Y:S01]  /*7c20*/  F2FP.BF16.F32.PACK_AB R90, R91, R90 ;  /* 0x0000005a5b5a723e */ /* 0x000fe200000010ff */
[----:B------:R-:W-:Y:S01]  /*7c30*/  STS [R167+0xa400], R46 ;  /* 0x00a4002ea7007388 */ /* 0x000fe20000000800 */
[----:B------:R-:W-:-:S02]  /*7c40*/  F2FP.BF16.F32.PACK_AB R92, R93, R92 ;  /* 0x0000005c5d5c723e */ /* 0x000fc400000010ff */
[----:B------:R-:W-:Y:S01]  /*7c50*/  F2FP.BF16.F32.PACK_AB R94, R95, R94 ;  /* 0x0000005e5f5e723e */ /* 0x000fe200000010ff */
[----:B------:R-:W-:Y:S01]  /*7c60*/  STS [R166+0x8000], R52 ;  /* 0x00800034a6007388 */ /* 0x000fe20000000800 */
[----:B------:R-:W-:Y:S01]  /*7c70*/  UIMAD UR4, UR23, UR8, URZ ;  /* 0x00000008170472a4 */ /* 0x000fe2000f8e023f */
[----:B------:R-:W-:Y:S01]  /*7c80*/  MOV R0, UR8 ;  /* 0x0000000800007c02 */ /* 0x000fe20008000f00 */
[----:B------:R-:W1:Y:S01]  /*7c90*/  LDC.64 R14, c[0x0][0x440] ;  /* 0x00011000ff0e7b82 */ /* 0x000e620000000a00 */
[----:B------:R-:W-:Y:S04]  /*7ca0*/  STS [R166+0x8400], R54 ;  /* 0x00840036a6007388 */ /* 0x000fe80000000800 */
[----:B------:R-:W-:Y:S03]  /*7cb0*/  STS [R164+0x8000], R64 ;  /* 0x00800040a4007388 */ /* 0x000fe60000000800 */
[----:B------:R-:W5:Y:S01]  /*7cc0*/  LDC.64 R12, c[0x0][0x470] ;  /* 0x00011c00ff0c7b82 */ /* 0x000f620000000a00 */
[----:B------:R-:W-:Y:S04]  /*7cd0*/  STS [R169+0x8000], R66 ;  /* 0x00800042a9007388 */ /* 0x000fe80000000800 */
[----:B------:R-:W-:Y:S04]  /*7ce0*/  STS [R166+0xa000], R56 ;  /* 0x00a00038a6007388 */ /* 0x000fe80000000800 */
[----:B------:R-:W-:Y:S04]  /*7cf0*/  STS [R166+0xa400], R58 ;  /* 0x00a4003aa6007388 */ /* 0x000fe80000000800 */
[----:B------:R-:W-:Y:S04]  /*7d00*/  STS [R164+0xa000], R60 ;  /* 0x00a0003ca4007388 */ /* 0x000fe80000000800 */
[----:B------:R-:W-:Y:S04]  /*7d10*/  STS [R169+0xa000], R62 ;  /* 0x00a0003ea9007388 */ /* 0x000fe80000000800 */
[----:B------:R-:W-:Y:S01]  /*7d20*/  STS [R168+0xc000], R68 ;  /* 0x00c00044a8007388 */ /* 0x000fe20000000800 */
[----:B------:R-:W-:-:S03]  /*7d30*/  LEA.HI R34, R34, R35, RZ, 0x3 ;  /* 0x0000002322227211 */ /* 0x000fc600078f18ff */
[----:B------:R-:W-:Y:S04]  /*7d40*/  STS [R168+0xc400], R70 ;  /* 0x00c40046a8007388 */ /* 0x000fe80000000800 */
[----:B------:R-:W-:Y:S04]  /*7d50*/  STS [R167+0xc000], R80 ;  /* 0x00c00050a7007388 */ /* 0x000fe80000000800 */
[----:B------:R-:W-:Y:S04]  /*7d60*/  STS [R167+0xc400], R82 ;  /* 0x00c40052a7007388 */ /* 0x000fe80000000800 */
[----:B------:R-:W-:Y:S01]  /*7d70*/  STS [R168+0xe000], R72 ;  /* 0x00e00048a8007388 */ /* 0x000fe20000000800 */
[----:B------:R-:W-:-:S03]  /*7d80*/  LOP3.LUT R2, R34, 0xfffffff8, RZ, 0xc0, !PT ;  /* 0xfffffff822027812 */ /* 0x000fc600078ec0ff */
[----:B------:R-:W-:Y:S04]  /*7d90*/  STS [R168+0xe400], R74 ;  /* 0x00e4004aa8007388 */ /* 0x000fe80000000800 */
[----:B------:R-:W-:Y:S04]  /*7da0*/  STS [R167+0xe000], R76 ;  /* 0x00e0004ca7007388 */ /* 0x000fe80000000800 */
[----:B------:R-:W-:Y:S04]  /*7db0*/  STS [R167+0xe400], R78 ;  /* 0x00e4004ea7007388 */ /* 0x000fe80000000800 */
[----:B------:R-:W-:Y:S04]  /*7dc0*/  STS [R166+0xc000], R84 ;  /* 0x00c00054a6007388 */ /* 0x000fe80000000800 */
[----:B------:R-:W-:Y:S01]  /*7dd0*/  STS [R166+0xc400], R86 ;  /* 0x00c40056a6007388 */ /* 0x000fe20000000800 */
[----:B------:R-:W-:-:S03]  /*7de0*/  IMAD.IADD R2, R35, 0x1, -R2 ;  /* 0x0000000123027824 */ /* 0x000fc600078e0a02 */
[----:B------:R-:W-:Y:S04]  /*7df0*/  STS [R164+0xc000], R96 ;  /* 0x00c00060a4007388 */ /* 0x000fe80000000800 */
[----:B------:R-:W-:Y:S04]  /*7e00*/  STS [R164+0xc400], R98 ;  /* 0x00c40062a4007388 */ /* 0x000fe80000000800 */
[----:B------:R-:W-:Y:S04]  /*7e10*/  STS [R166+0xe000], R88 ;  /* 0x00e00058a6007388 */ /* 0x000fe80000000800 */
[----:B------:R-:W-:Y:S01]  /*7e20*/  STS [R166+0xe400], R90 ;  /* 0x00e4005aa6007388 */ /* 0x000fe20000000800 */
[----:B------:R-:W-:-:S03]  /*7e30*/  IMAD.SHL.U32 R2, R2, 0x8, RZ ;  /* 0x0000000802027824 */ /* 0x000fc600078e00ff */
[----:B------:R-:W-:Y:S04]  /*7e40*/  STS [R164+0xe000], R92 ;  /* 0x00e0005ca4007388 */ /* 0x000fe80000000800 */
[----:B------:R-:W-:Y:S01]  /*7e50*/  STS [R164+0xe400], R94 ;  /* 0x00e4005ea4007388 */ /* 0x000fe20000000800 */
[--C-:B------:R-:W-:Y:S01]  /*7e60*/  SHF.R.S32.HI R3, RZ, 0x1f, R2.reuse ;  /* 0x0000001fff037819 */ /* 0x100fe20000011402 */
[----:B------:R-:W-:Y:S02]  /*7e70*/  UIMAD UR4, UR24, UR9, UR4 ;  /* 0x00000009180472a4 */ /* 0x000fe4000f8e0204 */
[----:B------:R-:W-:-:S04]  /*7e80*/  IMAD.WIDE.U32 R4, R0, UR24, R2 ;  /* 0x0000001800047c25 */ /* 0x000fc8000f8e0002 */
[C---:B---3--:R-:W-:Y:S02]  /*7e90*/  IMAD R0, R6.reuse, UR19, RZ ;  /* 0x0000001306007c24 */ /* 0x048fe4000f8e02ff */
[----:B------:R-:W-:Y:S02]  /*7ea0*/  VIADD R5, R5, UR4 ;  /* 0x0000000405057c36 */ /* 0x000fe40008000000 */
[----:B------:R-:W-:Y:S02]  /*7eb0*/  IMAD R7, R7, UR14, R0 ;  /* 0x0000000e07077c24 */ /* 0x000fe4000f8e0200 */
[----:B------:R-:W-:Y:S01]  /*7ec0*/  IMAD.WIDE.U32 R4, R6, UR14, R4 ;  /* 0x0000000e06047c25 */ /* 0x000fe2000f8e0004 */
[----:B------:R-:W-:-:S03]  /*7ed0*/  SHF.R.S32.HI R10, RZ, 0x3, R34 ;  /* 0x00000003ff0a7819 */ /* 0x000fc60000011422 */
[C---:B--2---:R-:W-:Y:S01]  /*7ee0*/  IMAD R6, R8.reuse, UR20, RZ ;  /* 0x0000001408067c24 */ /* 0x044fe2000f8e02ff */
[----:B------:R-:W-:Y:S02]  /*7ef0*/  IADD3 R5, R5, R7, RZ ;  /* 0x0000000705057210 */ /* 0x000fe40007ffe0ff */
[----:B------:R-:W-:Y:S01]  /*7f00*/  SHF.R.S32.HI R11, RZ, 0x1f, R10 ;  /* 0x0000001fff0b7819 */ /* 0x000fe2000001140a */
[----:B------:R-:W-:Y:S02]  /*7f10*/  IMAD R6, R9, UR15, R6 ;  /* 0x0000000f09067c24 */ /* 0x000fe4000f8e0206 */
[----:B------:R-:W-:-:S04]  /*7f20*/  IMAD.WIDE.U32 R4, R8, UR15, R4 ;  /* 0x0000000f08047c25 */ /* 0x000fc8000f8e0004 */
[----:B------:R-:W-:Y:S01]  /*7f30*/  IMAD.U32 R8, RZ, RZ, UR6 ;  /* 0x00000006ff087e24 */ /* 0x000fe2000f8e00ff */
[----:B------:R-:W-:Y:S01]  /*7f40*/  IADD3 R5, R5, R6, RZ ;  /* 0x0000000605057210 */ /* 0x000fe20007ffe0ff */
[----:B------:R-:W-:Y:S02]  /*7f50*/  UIMAD UR23, UR23, UR6, URZ ;  /* 0x00000006171772a4 */ /* 0x000fe4000f8e023f */
[----:B------:R-:W-:-:S04]  /*7f60*/  IMAD.WIDE.U32 R8, R8, UR24, R2 ;  /* 0x0000001808087c25 */ /* 0x000fc8000f8e0002 */
[----:B------:R-:W-:Y:S01]  /*7f70*/  IMAD R2, R11, UR8, RZ ;  /* 0x000000080b027c24 */ /* 0x000fe2000f8e02ff */
[----:B------:R-:W-:Y:S01]  /*7f80*/  UIMAD UR24, UR24, UR7, UR23 ;  /* 0x00000007181872a4 */ /* 0x000fe2000f8e0217 */
[----:B------:R-:W-:-:S04]  /*7f90*/  IMAD.WIDE.U32 R6, R10, UR8, R4 ;  /* 0x000000080a067c25 */ /* 0x000fc8000f8e0004 */
[----:B------:R-:W-:Y:S02]  /*7fa0*/  IMAD R2, R10, UR9, R2 ;  /* 0x000000090a027c24 */ /* 0x000fe4000f8e0202 */
[----:B------:R-:W-:-:S03]  /*7fb0*/  VIADD R5, R9, UR24 ;  /* 0x0000001809057c36 */ /* 0x000fc60008000000 */
[----:B------:R-:W-:Y:S01]  /*7fc0*/  IADD3 R3, R7, R2, RZ ;  /* 0x0000000207037210 */ /* 0x000fe20007ffe0ff */
[----:B-1----:R-:W-:Y:S01]  /*7fd0*/  IMAD R7, R14, UR19, RZ ;  /* 0x000000130e077c24 */ /* 0x002fe2000f8e02ff */
[----:B------:R-:W-:Y:S01]  /*7fe0*/  BAR.SYNC.DEFER_BLOCKING 0x0 ;  /* 0x0000000000007b1d */ /* 0x000fe20000010000 */
[----:B------:R-:W-:Y:S01]  /*7ff0*/  LEA R2, P0, R6, UR10, 0x1 ;  /* 0x0000000a06027c11 */ /* 0x000fe2000f8008ff */
[----:B------:R-:W-:-:S03]  /*8000*/  IMAD.MOV.U32 R4, RZ, RZ, R8 ;  /* 0x000000ffff047224 */ /* 0x000fc600078e0008 */
[----:B------:R-:W-:Y:S01]  /*8010*/  LEA.HI.X R3, R6, UR11, R3, 0x1, P0 ;  /* 0x0000000b06037c11 */ /* 0x000fe200080f0c03 */
[----:B------:R-:W-:Y:S02]  /*8020*/  IMAD R6, R15, UR14, R7 ;  /* 0x0000000e0f067c24 */ /* 0x000fe4000f8e0207 */
[----:B------:R-:W-:-:S05]  /*8030*/  IMAD.WIDE.U32 R4, R14, UR14, R4 ;  /* 0x0000000e0e047c25 */ /* 0x000fca000f8e0004 */
[----:B------:R-:W-:Y:S01]  /*8040*/  IADD3 R5, R5, R6, RZ ;  /* 0x0000000605057210 */ /* 0x000fe20007ffe0ff */
[----:B-----5:R-:W-:-:S04]  /*8050*/  IMAD R6, R12, UR20, RZ ;  /* 0x000000140c067c24 */ /* 0x020fc8000f8e02ff */
[----:B------:R-:W-:Y:S02]  /*8060*/  IMAD R13, R13, UR15, R6 ;  /* 0x0000000f0d0d7c24 */ /* 0x000fe4000f8e0206 */
[----:B------:R-:W-:Y:S01]  /*8070*/  IMAD.WIDE.U32 R4, R12, UR15, R4 ;  /* 0x0000000f0c047c25 */ /* 0x000fe2000f8e0004 */
[----:B------:R-:W-:-:S03]  /*8080*/  USHF.L.U32 UR4, UR8, 0x6, URZ ;  /* 0x0000000608047899 */ /* 0x000fc6000800063f */
[----:B------:R-:W-:Y:S01]  /*8090*/  IMAD.IADD R5, R5, 0x1, R13 ;  /* 0x0000000105057824 */ /* 0x000fe200078e020d */
[----:B------:R-:W-:Y:S01]  /*80a0*/  USHF.L.U64.HI UR10, UR8, 0x6, UR9 ;  /* 0x00000006080a7899 */ /* 0x000fe20008010209 */
[----:B------:R-:W-:Y:S02]  /*80b0*/  IMAD R6, R11, UR6, RZ ;  /* 0x000000060b067c24 */ /* 0x000fe4000f8e02ff */
[----:B------:R-:W-:Y:S01]  /*80c0*/  IMAD.WIDE.U32 R4, R10, UR6, R4 ;  /* 0x000000060a047c25 */ /* 0x000fe2000f8e0004 */
[----:B------:R-:W-:Y:S01]  /*80d0*/  ULDC.64 UR8, c[0x0][0x3f8] ;  /* 0x0000fe0000087ab9 */ /* 0x000fe20000000a00 */
[----:B------:R-:W-:Y:S02]  /*80e0*/  USHF.L.U32 UR11, UR6, 0x6, URZ ;  /* 0x00000006060b7899 */ /* 0x000fe4000800063f */
[----:B------:R-:W-:Y:S01]  /*80f0*/  USHF.L.U64.HI UR6, UR6, 0x6, UR7 ;  /* 0x0000000606067899 */ /* 0x000fe20008010207 */
[----:B----4-:R-:W-:-:S05]  /*8100*/  LEA R0, R165, UR5, 0x1 ;  /* 0x00000005a5007c11 */ /* 0x010fca000f8e08ff */
[----:B------:R-:W1:Y:S04]  /*8110*/  LDS.128 R16, [R0+0xc000] ;  /* 0x00c0000000107984 */ /* 0x000e680000000c00 */
[----:B------:R-:W2:Y:S04]  /*8120*/  LDS.128 R20, [R0+0x10000] ;  /* 0x0100000000147984 */ /* 0x000ea80000000c00 */
[----:B------:R-:W3:Y:S04]  /*8130*/  LDS.128 R60, [R0+0xd000] ;  /* 0x00d00000003c7984 */ /* 0x000ee80000000c00 */
[----:B------:R-:W4:Y:S04]  /*8140*/  LDS.128 R64, [R0+0x11000] ;  /* 0x0110000000407984 */ /* 0x000f280000000c00 */
[----:B------:R-:W5:Y:S04]  /*8150*/  LDS.128 R56, [R0+0xe000] ;  /* 0x00e0000000387984 */ /* 0x000f680000000c00 */
[----:B------:R-:W5:Y:S04]  /*8160*/  LDS.128 R48, [R0+0x12000] ;  /* 0x0120000000307984 */ /* 0x000f680000000c00 */
[----:B------:R-:W5:Y:S04]  /*8170*/  LDS.128 R52, [R0+0xf000] ;  /* 0x00f0000000347984 */ /* 0x000f680000000c00 */
[----:B------:R-:W5:Y:S04]  /*8180*/  LDS.128 R44, [R0+0x13000] ;  /* 0x01300000002c7984 */ /* 0x000f680000000c00 */
[----:B------:R-:W5:Y:S04]  /*8190*/  LDS.128 R40, [R0+0x14000] ;  /* 0x0140000000287984 */ /* 0x000f680000000c00 */
[----:B------:R-:W5:Y:S04]  /*81a0*/  LDS.128 R32, [R0+0x18000] ;  /* 0x0180000000207984 */ /* 0x000f680000000c00 */
        /* <DEDUP_REMOVED lines=11> */
[----:B------:R-:W-:-:S04]  /*8260*/  IADD3 R8, P0, R2, UR4, RZ ;  /* 0x0000000402087c10 */ /* 0x000fc8000ff1e0ff */
[----:B------:R-:W-:Y:S02]  /*8270*/  IADD3.X R9, R3, UR10, RZ, P0, !PT ;  /* 0x0000000a03097c10 */ /* 0x000fe400087fe4ff */
[----:B------:R-:W-:Y:S02]  /*8280*/  IADD3 R0, R5, R0, RZ ;  /* 0x0000000005007210 */ /* 0x000fe40007ffe0ff */
[----:B------:R-:W-:-:S04]  /*8290*/  LEA R6, P0, R4, UR8, 0x1 ;  /* 0x0000000804067c11 */ /* 0x000fc8000f8008ff */
[----:B------:R-:W-:Y:S02]  /*82a0*/  LEA.HI.X R7, R4, UR9, R0, 0x1, P0 ;  /* 0x0000000904077c11 */ /* 0x000fe400080f0c00 */
[----:B------:R-:W-:Y:S01]  /*82b0*/  IADD3 R4, P0, R6, UR11, RZ ;  /* 0x0000000b06047c10 */ /* 0x000fe2000ff1e0ff */
[----:B------:R-:W-:Y:S01]  /*82c0*/  STG.E.128 desc[UR34][R2.64], R60 ;  /* 0x0000003c02007986 */ /* 0x000fe2000c101d22 */
[----:B------:R-:W-:Y:S02]  /*82d0*/  IADD3 R10, P1, R8, UR4, RZ ;  /* 0x00000004080a7c10 */ /* 0x000fe4000ff3e0ff */
[----:B------:R-:W-:Y:S01]  /*82e0*/  IADD3.X R5, R7, UR6, RZ, P0, !PT ;  /* 0x0000000607057c10 */ /* 0x000fe200087fe4ff */
[----:B----4-:R2:W-:Y:S01]  /*82f0*/  STG.E.128 desc[UR34][R2.64+0x80], R64 ;  /* 0x0000804002007986 */ /* 0x0105e2000c101d22 */
[----:B------:R-:W-:-:S03]  /*8300*/  IADD3.X R11, R9, UR10, RZ, P1, !PT ;  /* 0x0000000a090b7c10 */ /* 0x000fc60008ffe4ff */
[----:B-----5:R-:W-:Y:S04]  /*8310*/  STG.E.128 desc[UR34][R8.64], R56 ;  /* 0x0000003808007986 */ /* 0x020fe8000c101d22 */
[----:B------:R3:W-:Y:S04]  /*8320*/  STG.E.128 desc[UR34][R8.64+0x80], R48 ;  /* 0x0000803008007986 */ /* 0x0007e8000c101d22 */
[----:B------:R4:W-:Y:S04]  /*8330*/  STG.E.128 desc[UR34][R10.64], R52 ;  /* 0x000000340a007986 */ /* 0x0009e8000c101d22 */
[----:B------:R4:W-:Y:S04]  /*8340*/  STG.E.128 desc[UR34][R10.64+0x80], R44 ;  /* 0x0000802c0a007986 */ /* 0x0009e8000c101d22 */
[----:B------:R4:W-:Y:S01]  /*8350*/  STG.E.128 desc[UR34][R6.64], R40 ;  /* 0x0000002806007986 */ /* 0x0009e2000c101d22 */
[----:B--2---:R-:W-:-:S04]  /*8360*/  IADD3 R2, P0, R4, UR11, RZ ;  /* 0x0000000b04027c10 */ /* 0x004fc8000ff1e0ff */
[----:B------:R-:W-:Y:S02]  /*8370*/  IADD3.X R3, R5, UR6, RZ, P0, !PT ;  /* 0x0000000605037c10 */ /* 0x000fe400087fe4ff */
[----:B---3--:R-:W-:Y:S01]  /*8380*/  IADD3 R8, P0, R2, UR11, RZ ;  /* 0x0000000b02087c10 */ /* 0x008fe2000ff1e0ff */
[----:B------:R4:W-:Y:S03]  /*8390*/  STG.E.128 desc[UR34][R6.64+0x80], R32 ;  /* 0x0000802006007986 */ /* 0x0009e6000c101d22 */
[----:B------:R-:W-:Y:S01]  /*83a0*/  IADD3.X R9, R3, UR6, RZ, P0, !PT ;  /* 0x0000000603097c10 */ /* 0x000fe200087fe4ff */
[----:B-1----:R4:W-:Y:S04]  /*83b0*/  STG.E.128 desc[UR34][R4.64], R36 ;  /* 0x0000002404007986 */ /* 0x0029e8000c101d22 */
[----:B------:R4:W-:Y:S04]  /*83c0*/  STG.E.128 desc[UR34][R4.64+0x80], R28 ;  /* 0x0000801c04007986 */ /* 0x0009e8000c101d22 */
[----:B------:R4:W-:Y:S04]  /*83d0*/  STG.E.128 desc[UR34][R2.64], R24 ;  /* 0x0000001802007986 */ /* 0x0009e8000c101d22 */
[----:B------:R4:W-:Y:S04]  /*83e0*/  STG.E.128 desc[UR34][R2.64+0x80], R16 ;  /* 0x0000801002007986 */ /* 0x0009e8000c101d22 */
[----:B------:R4:W-:Y:S04]  /*83f0*/  STG.E.128 desc[UR34][R8.64], R20 ;  /* 0x0000001408007986 */ /* 0x0009e8000c101d22 */
[----:B------:R4:W-:Y:S02]  /*8400*/  STG.E.128 desc[UR34][R8.64+0x80], R12 ;  /* 0x0000800c08007986 */ /* 0x0009e4000c101d22 */
.L_x_797:
        /* <DEDUP_REMOVED lines=11> */
.L_x_804:
[----:B------:R-:W-:Y:S05]  /*84c0*/  EXIT ;  /* 0x000000000000794d */ /* 0x000fea0003800000 */
.L_x_806:
        /* <DEDUP_REMOVED lines=11> */
.L_x_1089:


//--------------------- .text._ZN5flash44flash_bwd_dq_dk_dv_loop_seqk_parallel_kernelI23Flash_bwd_kernel_traitsILi128ELi64ELi128ELi8ELi2ELi4ELi2ELb0ELb0EN7cutlass10bfloat16_tE19Flash_kernel_traitsILi128ELi64ELi128ELi8ES3_EELb1ELb1ELb0ELb0ELb0ELb1ELb0EEEvNS_16Flash_bwd_paramsE --------------------------
	.section	.text._ZN5flash44flash_bwd_dq_dk_dv_loop_seqk_parallel_kernelI23Flash_bwd_kernel_traitsILi128ELi64ELi128ELi8ELi2ELi4ELi2ELb0ELb0EN7cutlass10bfloat16_tE19Flash_kernel_traitsILi128ELi64ELi128ELi8ES3_EELb1ELb1ELb0ELb0ELb0ELb1ELb0EEEvNS_16Flash_bwd_paramsE,"ax",@progbits
	.align	128
        .global         _ZN5flash44flash_bwd_dq_dk_dv_loop_seqk_parallel_kernelI23Flash_bwd_kernel_traitsILi128ELi64ELi128ELi8ELi2ELi4ELi2ELb0ELb0EN7cutlass10bfloat16_tE19Flash_kernel_traitsILi128ELi64ELi128ELi8ES3_EELb1ELb1ELb0ELb0ELb0ELb1ELb0EEEvNS_16Flash_bwd_paramsE
        .type           _ZN5flash44flash_bwd_dq_dk_dv_loop_seqk_parallel_kernelI23Flash_bwd_kernel_traitsILi128ELi64ELi128ELi8ELi2ELi4ELi2ELb0ELb0EN7cutlass10bfloat16_tE19Flash_kernel_traitsILi128ELi64ELi128ELi8ES3_EELb1ELb1ELb0ELb0ELb0ELb1ELb0EEEvNS_16Flash_bwd_paramsE,@function
        .size           _ZN5flash44flash_bwd_dq_dk_dv_loop_seqk_parallel_kernelI23Flash_bwd_kernel_traitsILi128ELi64ELi128ELi8ELi2ELi4ELi2ELb0ELb0EN7cutlass10bfloat16_tE19Flash_kernel_traitsILi128ELi64ELi128ELi8ES3_EELb1ELb1ELb0ELb0ELb0ELb1ELb0EEEvNS_16Flash_bwd_paramsE,(.L_x_1090 - _ZN5flash44flash_bwd_dq_dk_dv_loop_seqk_parallel_kernelI23Flash_bwd_kernel_traitsILi128ELi64ELi128ELi8ELi2ELi4ELi2ELb0ELb0EN7cutlass10bfloat16_tE19Flash_kernel_traitsILi128ELi64ELi128ELi8ES3_EELb1ELb1ELb0ELb0ELb0ELb1ELb0EEEvNS_16Flash_bwd_paramsE)
        .other          _ZN5flash44flash_bwd_dq_dk_dv_loop_seqk_parallel_kernelI23Flash_bwd_kernel_traitsILi128ELi64ELi128ELi8ELi2ELi4ELi2ELb0ELb0EN7cutlass10bfloat16_tE19Flash_kernel_traitsILi128ELi64ELi128ELi8ES3_EELb1ELb1ELb0ELb0ELb0ELb1ELb0EEEvNS_16Flash_bwd_paramsE,@"STO_CUDA_ENTRY STV_DEFAULT"
_ZN5flash44flash_bwd_dq_dk_dv_loop_seqk_parallel_kernelI23Flash_bwd_kernel_traitsILi128ELi64ELi128ELi8ELi2ELi4ELi2ELb0ELb0EN7cutlass10bfloat16_tE19Flash_kernel_traitsILi128ELi64ELi128ELi8ES3_EELb1ELb1ELb0ELb0ELb0ELb1ELb0EEEvNS_16Flash_bwd_paramsE:
.text._ZN5flash44flash_bwd_dq_dk_dv_loop_seqk_parallel_kernelI23Flash_bwd_kernel_traitsILi128ELi64ELi128ELi8ELi2ELi4ELi2ELb0ELb0EN7cutlass10bfloat16_tE19Flash_kernel_traitsILi128ELi64ELi128ELi8ES3_EELb1ELb1ELb0ELb0ELb0ELb1ELb0EEEvNS_16Flash_bwd_paramsE:
        /* <DEDUP_REMOVED lines=16> */
[----:B------:R-:W-:-:S06]  /*0100*/  IMAD.MOV.U32 R234, RZ, RZ, -0x10 ;  /* 0xfffffff0ffea7424 */ /* 0x000fcc00078e00ff */
[----:B------:R-:W4:Y:S08]  /*0110*/  S2UR UR59, SR_CTAID.Z ;  /* 0x00000000003b79c3 */ /* 0x000f300000002700 */
[----:B------:R-:W5:Y:S01]  /*0120*/  S2UR UR49, SR_CTAID.Y ;  /* 0x00000000003179c3 */ /* 0x000f620000002600 */
[----:B---3--:R-:W-:Y:S01]  /*0130*/  ULEA UR4, UR4, UR5, 0x18 ;  /* 0x0000000504047291 */ /* 0x008fe2000f8ec03f */
[----:B--2---:R-:W-:Y:S01]  /*0140*/  SHF.R.S32.HI R3, RZ, 0x1f, R10 ;  /* 0x0000001fff037819 */ /* 0x004fe2000001140a */
[----:B----4-:R-:W-:-:S03]  /*0150*/  USHF.R.S32.HI UR5, URZ, 0x1f, UR59 ;  /* 0x0000001f3f057899 */ /* 0x010fc6000801143b */
[CC--:B------:R-:W-:Y:S02]  /*0160*/  LEA.HI R2, R3.reuse, R10.reuse, RZ, 0x2 ;  /* 0x0000000a03027211 */ /* 0x0c0fe400078f10ff */
[CC--:B-1----:R-:W-:Y:S02]  /*0170*/  LEA.HI R0, R3.reuse, R10.reuse, RZ, 0x5 ;  /* 0x0000000a03007211 */ /* 0x0c2fe400078f28ff */
[CC--:B------:R-:W-:Y:S01]  /*0180*/  LEA.HI R238, R3.reuse, R10.reuse, RZ, 0x3 ;  /* 0x0000000a03ee7211 */ /* 0x0c0fe200078f18ff */
[----:B-----5:R-:W-:Y:S01]  /*0190*/  USHF.L.U32 UR6, UR49, 0x7, URZ ;  /* 0x0000000731067899 */ /* 0x020fe2000800063f */
        /* <DEDUP_REMOVED lines=31> */
[----:B------:R-:W-:-:S02]  /*0390*/  LEA.HI R239, R3, R9, RZ, 0x2 ;  /* 0x0000000903ef7211 */ /* 0x000fc400078f10ff */
[----:B------:R-:W-:Y:S01]  /*03a0*/  LOP3.LUT R0, R2, 0x1c0, RZ, 0xc0, !PT ;  /* 0x000001c002007812 */ /* 0x000fe200078ec0ff */
[----:B------:R-:W-:Y:S01]  /*03b0*/  IMAD.SHL.U32 R2, R11, 0x10, RZ ;  /* 0x000000100b027824 */ /* 0x000fe200078e00ff */
[----:B------:R-:W-:Y:S01]  /*03c0*/  SHF.R.S32.HI R3, RZ, 0x1f, R10 ;  /* 0x0000001fff037819 */ /* 0x000fe2000001140a */
[----:B------:R-:W-:Y:S01]  /*03d0*/  IMAD.SHL.U32 R6, R7, 0x200, RZ ;  /* 0x0000020007067824 */ /* 0x000fe200078e00ff */
[C---:B------:R-:W-:Y:S02]  /*03e0*/  LOP3.LUT R212, R0.reuse, 0x8, R238, 0xf8, !PT ;  /* 0x0000000800d47812 */ /* 0x040fe400078ef8ee */
[----:B------:R-:W-:Y:S02]  /*03f0*/  SHF.R.U32.HI R5, RZ, 0x3, R0 ;  /* 0x00000003ff057819 */ /* 0x000fe40000011600 */
[----:B------:R-:W-:Y:S01]  /*0400*/  LEA.HI R12, R3, R10, RZ, 0x3 ;  /* 0x0000000a030c7211 */ /* 0x000fe200078f18ff */
[----:B------:R-:W-:Y:S01]  /*0410*/  IMAD.SHL.U32 R3, R7, 0x20, RZ ;  /* 0x0000002007037824 */ /* 0x000fe200078e00ff */
[----:B------:R-:W-:Y:S01]  /*0420*/  LOP3.LUT R209, R0, 0x30, R2, 0xf8, !PT ;  /* 0x0000003000d17812 */ /* 0x000fe200078ef802 */
[----:B------:R-:W-:Y:S01]  /*0430*/  IMAD R0, R246, 0x800, R6 ;  /* 0x00000800f6007824 */ /* 0x000fe200078e0206 */
[----:B------:R-:W-:-:S02]  /*0440*/  LOP3.LUT R212, R212, R5, RZ, 0x3c, !PT ;  /* 0x00000005d4d47212 */ /* 0x000fc400078e3cff */
        /* <DEDUP_REMOVED lines=18> */
[C---:B------:R-:W-:Y:S01]  /*0570*/  IMAD.SHL.U32 R4, R7.reuse, 0x10, RZ ;  /* 0x0000001007047824 */ /* 0x040fe200078e00ff */
[----:B------:R-:W-:Y:S01]  /*0580*/  LOP3.LUT R2, R2, 0x8, RZ, 0xc0, !PT ;  /* 0x0000000802027812 */ /* 0x000fe200078ec0ff */
[----:B------:R-:W-:Y:S01]  /*0590*/  IMAD.SHL.U32 R5, R246, 0x20, RZ ;  /* 0x00000020f6057824 */ /* 0x000fe200078e00ff */
[----:B------:R-:W-:Y:S01]  /*05a0*/  LOP3.LUT R0, R0, 0x1c0, RZ, 0xc0, !PT ;  /* 0x000001c000007812 */ /* 0x000fe200078ec0ff */
[----:B------:R-:W-:Y:S01]  /*05b0*/  IMAD.SHL.U32 R6, R7, 0x8, RZ ;  /* 0x0000000807067824 */ /* 0x000fe200078e00ff */
[----:B------:R-:W-:-:S02]  /*05c0*/  LOP3.LUT R10, R2, 0x10, R4, 0xf8, !PT ;  /* 0x00000010020a7812 */ /* 0x000fc400078ef804 */
[----:B------:R-:W-:Y:S01]  /*05d0*/  LOP3.LUT R4, R0, 0x20, R5, 0xf8, !PT ;  /* 0x0000002000047812 */ /* 0x000fe200078ef805 */
[----:B------:R-:W-:Y:S01]  /*05e0*/  IMAD.SHL.U32 R5, R13, 0x40, RZ ;  /* 0x000000400d057824 */ /* 0x000fe200078e00ff */
[----:B------:R-:W-:Y:S02]  /*05f0*/  SHF.R.U32.HI R3, RZ, 0x3, R0 ;  /* 0x00000003ff037819 */ /* 0x000fe40000011600 */
        /* <DEDUP_REMOVED lines=13> */
[--C-:B------:R-:W-:Y:S01]  /*06d0*/  LOP3.LUT R4, R6, R10, R5.reuse, 0x1e, !PT ;  /* 0x0000000a06047212 */ /* 0x100fe200078e1e05 */
        /* <DEDUP_REMOVED lines=17> */
[----:B------:R-:W-:Y:S01]  /*07f0*/  SEL R2, R2, 0xffffffe0, !P1 ;  /* 0xffffffe002027807 */ /* 0x000fe20004800000 */
[----:B------:R-:W-:Y:S01]  /*0800*/  ULDC.64 UR6, c[0x0][0x208] ;  /* 0x0000820000067ab9 */ /* 0x000fe20000000a00 */
[----:B------:R-:W-:Y:S01]  /*0810*/  SEL R214, R0, 0xffffffc0, !P3 ;  /* 0xffffffc000d67807 */ /* 0x000fe20005800000 */
[----:B------:R-:W-:Y:S01]  /*0820*/  IMAD.IADD R213, R213, 0x1, R212 ;  /* 0x00000001d5d57824 */ /* 0x000fe200078e02d4 */
[----:B------:R-:W-:Y:S01]  /*0830*/  LEA R250, R8, UR5, 0x1 ;  /* 0x0000000508fa7c11 */ /* 0x000fe2000f8e08ff */
[----:B------:R-:W-:Y:S01]  /*0840*/  IMAD.IADD R233, R232, 0x1, R2 ;  /* 0x00000001e8e97824 */ /* 0x000fe200078e0202 */
[----:B------:R-:W-:Y:S01]  /*0850*/  SEL R0, R0, 0xffffffc0, !P2 ;  /* 0xffffffc000007807 */ /* 0x000fe20005000000 */
[----:B------:R-:W-:Y:S01]  /*0860*/  IMAD.IADD R215, R214, 0x1, R212 ;  /* 0x00000001d6d77824 */ /* 0x000fe200078e02d4 */
[----:B------:R-:W-:Y:S01]  /*0870*/  SEL R234, R234, 0x10, !P0 ;  /* 0x00000010eaea7807 */ /* 0x000fe20004000000 */
[----:B------:R-:W-:Y:S01]  /*0880*/  VIADD R3, R250, 0x420 ;  /* 0x00000420fa037836 */ /* 0x000fe20000000000 */
[----:B------:R-:W-:Y:S01]  /*0890*/  SHF.R.S32.HI R239, RZ, 0x2, R239 ;  /* 0x00000002ffef7819 */ /* 0x000fe200000114ef */
[----:B------:R-:W-:Y:S01]  /*08a0*/  IMAD.IADD R4, R2, 0x1, R250 ;  /* 0x0000000102047824 */ /* 0x000fe200078e02fa */
[----:B------:R-:W-:Y:S01]  /*08b0*/  SHF.R.S32.HI R238, RZ, 0x3, R238 ;  /* 0x00000003ffee7819 */ /* 0x000fe200000114ee */
[C---:B------:R-:W-:Y:S01]  /*08c0*/  @P1 VIADD R3, R250.reuse, 0x3e0 ;  /* 0x000003e0fa031836 */ /* 0x040fe20000000000 */
[----:B------:R-:W-:Y:S01]  /*08d0*/  LEA R209, R209, UR4, 0x1 ;  /* 0x00000004d1d17c11 */ /* 0x000fe2000f8e08ff */
[--C-:B------:R-:W-:Y:S01]  /*08e0*/  IMAD.IADD R251, R250, 0x1, R0.reuse ;  /* 0x00000001fafb7824 */ /* 0x100fe200078e0200 */
[----:B------:R1:W-:Y:S01]  /*08f0*/  STL [R1], R4 ;  /* 0x0000000401007387 */ /* 0x0003e20000100800 */
        /* <DEDUP_REMOVED lines=10> */
.L_x_851:
        /* <DEDUP_REMOVED lines=67> */
.L_x_807:
        /* <DEDUP_REMOVED lines=21> */
[----:B------:R-:W-:Y:S01]  /*0f20*/  UIMAD UR52, UR59, UR31, URZ ;  /* 0x0000001f3b3472a4 */ /* 0x000fe2000f8e023f */
[----:B------:R-:W-:Y:S01]  /*0f30*/  ULDC.64 UR40, c[0x0][0x240] ;  /* 0x0000900000287ab9 */ /* 0x000fe20000000a00 */
[----:B------:R-:W-:Y:S01]  /*0f40*/  UIMAD.WIDE.U32 UR18, UR49, UR61, URZ ;  /* 0x0000003d311272a5 */ /* 0x000fe2000f8e003f */
[----:B-1----:R-:W-:Y:S01]  /*0f50*/  IABS R5, R6 ;  /* 0x0000000600057213 */ /* 0x002fe20000000000 */
[----:B------:R-:W-:Y:S01]  /*0f60*/  UIMAD.WIDE.U32 UR20, UR5, UR40, URZ ;  /* 0x00000028051472a5 */ /* 0x000fe2000f8e003f */
[----:B------:R-:W-:Y:S01]  /*0f70*/  ISETP.NE.AND P3, PT, R6, RZ, PT ;  /* 0x000000ff0600720c */ /* 0x000fe20003f65270 */
[----:B------:R-:W-:Y:S01]  /*0f80*/  UIMAD UR16, UR5, UR41, URZ ;  /* 0x00000029051072a4 */ /* 0x000fe2000f8e023f */
[----:B------:R-:W1:Y:S01]  /*0f90*/  I2F.RP R2, R5 ;  /* 0x0000000500027306 */ /* 0x000e620000209400 */
[----:B------:R-:W-:-:S02]  /*0fa0*/  USHF.L.U32 UR14, UR49, 0x7, URZ ;  /* 0x00000007310e7899 */ /* 0x000fc4000800063f */
[----:B------:R-:W-:Y:S02]  /*0fb0*/  UIADD3 UR48, UR27, UR25, URZ ;  /* 0x000000191b307290 */ /* 0x000fe4000fffe03f */
[----:B--2---:R-:W-:Y:S02]  /*0fc0*/  UIMAD.WIDE.U32 UR32, UR9, UR12, URZ ;  /* 0x0000000c092072a5 */ /* 0x004fe4000f8e003f */
[----:B------:R-:W-:Y:S02]  /*0fd0*/  @UP0 UIADD3 UR48, UR21, UR16, URZ ;  /* 0x0000001015300290 */ /* 0x000fe4000fffe03f */
[----:B------:R-:W-:Y:S02]  /*0fe0*/  UIMAD UR43, UR9, UR13, UR33 ;  /* 0x0000000d092b72a4 */ /* 0x000fe4000f8e0221 */
[----:B------:R-:W-:Y:S01]  /*0ff0*/  @!UP0 UIMAD UR9, UR60, UR10, URZ ;  /* 0x0000000a3c0982a4 */ /* 0x000fe2000f8e023f */
[----:B------:R-:W-:Y:S01]  /*1000*/  @UP0 ULDC.64 UR12, c[0x0][0x420] ;  /* 0x00010800000c0ab9 */ /* 0x000fe20000000a00 */
[----:B------:R-:W-:Y:S01]  /*1010*/  USEL UR57, UR26, UR20, !UP0 ;  /* 0x000000141a397287 */ /* 0x000fe2000c000000 */
[----:B-1----:R-:W1:Y:S01]  /*1020*/  MUFU.RCP R2, R2 ;  /* 0x0000000200027308 */ /* 0x002e620000001000 */
[----:B------:R-:W-:-:S02]  /*1030*/  @UP0 UIMAD.WIDE.U32 UR38, UR5, UR12, URZ ;  /* 0x0000000c052602a5 */ /* 0x000fc4000f8e003f */
[----:B------:R-:W-:Y:S02]  /*1040*/  @!UP0 UIMAD UR35, UR49, UR11, UR9 ;  /* 0x0000000b312382a4 */ /* 0x000fe4000f8e0209 */
[----:B------:R-:W-:Y:S02]  /*1050*/  UIADD3 UR9, UR22, 0x3f, URZ ;  /* 0x0000003f16097890 */ /* 0x000fe4000fffe03f */
[----:B------:R-:W-:Y:S02]  /*1060*/  @UP0 UIMAD UR51, UR5, UR13, UR39 ;  /* 0x0000000d053302a4 */ /* 0x000fe4000f8e0227 */
[----:B------:R-:W-:Y:S02]  /*1070*/  USHF.R.S32.HI UR13, URZ, 0x1f, UR9 ;  /* 0x0000001f3f0d7899 */ /* 0x000fe40008011409 */
[----:B------:R-:W-:Y:S02]  /*1080*/  UIMAD.WIDE UR10, UR31, UR46, URZ ;  /* 0x0000002e1f0a72a5 */ /* 0x000fe4000f8e023f */
[----:B------:R-:W-:-:S02]  /*1090*/  ULEA.HI UR31, UR13, UR9, URZ, 0x6 ;  /* 0x000000090d1f7291 */ /* 0x000fc4000f8f303f */
[----:B------:R-:W-:Y:S01]  /*10a0*/  UIMAD UR9, UR42, UR49, URZ ;  /* 0x000000312a0972a4 */ /* 0x000fe2000f8e023f */
[----:B-1----:R-:W-:Y:S01]  /*10b0*/  VIADD R2, R2, 0xffffffe ;  /* 0x0ffffffe02027836 */ /* 0x002fe20000000000 */
[----:B------:R-:W-:Y:S02]  /*10c0*/  UIMAD UR16, UR11, UR18, URZ ;  /* 0x000000120b1072a4 */ /* 0x000fe4000f8e023f */
[----:B------:R-:W-:Y:S01]  /*10d0*/  UIMAD UR9, UR60, UR61, UR9 ;  /* 0x0000003d3c0972a4 */ /* 0x000fe2000f8e0209 */
[----:B------:R-:W1:Y:S01]  /*10e0*/  F2I.FTZ.U32.TRUNC.NTZ R3, R2 ;  /* 0x0000000200037305 */ /* 0x000e62000021f000 */
[----:B------:R-:W-:Y:S02]  /*10f0*/  UISETP.NE.AND UP1, UPT, UR30, -0x1, UPT ;  /* 0xffffffff1e00788c */ /* 0x000fe4000bf25270 */
[----:B------:R-:W-:Y:S02]  /*1100*/  UIADD3 UR9, UR19, UR9, URZ ;  /* 0x0000000913097290 */ /* 0x000fe4000fffe03f */
[----:B------:R-:W-:-:S02]  /*1110*/  ULOP3.LUT UR20, UR31, 0xffffffc0, URZ, 0xc0, !UPT ;  /* 0xffffffc01f147892 */ /* 0x000fc4000f8ec03f */
[----:B------:R-:W-:Y:S02]  /*1120*/  USHF.L.U64.HI UR12, UR49, 0x7, UR60 ;  /* 0x00000007310c7899 */ /* 0x000fe4000801023c */
[----:B------:R-:W-:Y:S02]  /*1130*/  USEL UR33, UR14, URZ, UP2 ;  /* 0x0000003f0e217287 */ /* 0x000fe40009000000 */
[----:B------:R-:W-:Y:S02]  /*1140*/  UIMAD.WIDE.U32 UR26, UR10, UR18, URZ ;  /* 0x000000120a1a72a5 */ /* 0x000fe4000f8e003f */
[----:B------:R-:W-:Y:S01]  /*1150*/  UIMAD UR16, UR10, UR9, UR16 ;  /* 0x000000090a1072a4 */ /* 0x000fe2000f8e0210 */
[----:B-1----:R-:W-:Y:S01]  /*1160*/  IMAD.MOV R0, RZ, RZ, -R3 ;  /* 0x000000ffff007224 */ /* 0x002fe200078e0a03 */
[----:B------:R-:W-:Y:S01]  /*1170*/  ULDC.U8 UR14, c[0x0][0x3d8] ;  /* 0x0000f600000e7ab9 */ /* 0x000fe20000000000 */
[----:B------:R-:W-:Y:S01]  /*1180*/  IMAD.MOV.U32 R2, RZ, RZ, RZ ;  /* 0x000000ffff027224 */ /* 0x000fe200078e00ff */
[----:B------:R-:W-:Y:S01]  /*1190*/  UIADD3 UR9, UR20, -0x40, URZ ;  /* 0xffffffc014097890 */ /* 0x000fe2000fffe03f */
[----:B------:R-:W-:Y:S01]  /*11a0*/  IMAD R0, R0, R5, RZ ;  /* 0x0000000500007224 */ /* 0x000fe200078e02ff */
[----:B------:R-:W-:-:S02]  /*11b0*/  UISETP.NE.AND UP3, UPT, UR14, URZ, UPT ;  /* 0x0000003f0e00728c */ /* 0x000fc4000bf65270 */
[----:B------:R-:W-:Y:S01]  /*11c0*/  USEL UR34, UR12, URZ, UP2 ;  /* 0x0000003f0c227287 */ /* 0x000fe20009000000 */
[----:B------:R-:W-:Y:S01]  /*11d0*/  IMAD.HI.U32 R0, R3, R0, R2 ;  /* 0x0000000003007227 */ /* 0x000fe200078e0002 */
[----:B------:R-:W-:Y:S01]  /*11e0*/  MOV R2, R4 ;  /* 0x0000000400027202 */ /* 0x000fe20000000f00 */
[----:B------:R-:W-:Y:S02]  /*11f0*/  UIMAD.WIDE.U32 UR18, UR10, UR5, URZ ;  /* 0x000000050a1272a5 */ /* 0x000fe4000f8e003f */
[----:B------:R-:W-:Y:S02]  /*1200*/  UIADD3 UR50, UR27, UR16, URZ ;  /* 0x000000101b327290 */ /* 0x000fe4000fffe03f */
[----:B------:R-:W-:Y:S01]  /*1210*/  IMAD.HI.U32 R0, R0, R2, RZ ;  /* 0x0000000200007227 */ /* 0x000fe200078e00ff */
[----:B------:R-:W-:Y:S02]  /*1220*/  USHF.R.S32.HI UR27, URZ, 0x1f, UR9 ;  /* 0x0000001f3f1b7899 */ /* 0x000fe40008011409 */
[----:B------:R-:W-:Y:S01]  /*1230*/  UIADD3 UR16, UP2, UR9, UR33, URZ ;  /* 0x0000002109107290 */ /* 0x000fe2000ff5e03f */
[----:B------:R-:W-:Y:S01]  /*1240*/  IMAD.MOV R3, RZ, RZ, -R0 ;  /* 0x000000ffff037224 */ /* 0x000fe200078e0a00 */
[----:B------:R-:W-:Y:S01]  /*1250*/  ULDC.U8 UR15, c[0x0][0x480] ;  /* 0x00012000000f7ab9 */ /* 0x000fe20000000000 */
[----:B------:R-:W-:-:S02]  /*1260*/  UIMAD UR21, UR11, UR5, URZ ;  /* 0x000000050b1572a4 */ /* 0x000fc4000f8e023f */
[C---:B------:R-:W-:Y:S01]  /*1270*/  IMAD R2, R5.reuse, R3, R2 ;  /* 0x0000000305027224 */ /* 0x040fe200078e0202 */
[----:B------:R-:W-:Y:S02]  /*1280*/  @UP1 UIADD3 UR23, UR24, UR30, URZ ;  /* 0x0000001e18171290 */ /* 0x000fe4000fffe03f */
[----:B------:R-:W-:Y:S02]  /*1290*/  USEL UR58, UR26, UR18, !UP0 ;  /* 0x000000121a3a7287 */ /* 0x000fe4000c000000 */
[----:B------:R-:W-:Y:S01]  /*12a0*/  ISETP.GT.U32.AND P1, PT, R5, R2, PT ;  /* 0x000000020500720c */ /* 0x000fe20003f24070 */
[----:B------:R-:W-:Y:S02]  /*12b0*/  UISETP.NE.AND UP4, UPT, UR15, URZ, UPT ;  /* 0x0000003f0f00728c */ /* 0x000fe4000bf85270 */
[----:B------:R-:W-:Y:S02]  /*12c0*/  UIADD3.X UR18, UR27, UR34, URZ, UP2, !UPT ;  /* 0x000000221b127290 */ /* 0x000fe400097fe43f */
[----:B------:R-:W-:Y:S01]  /*12d0*/  UIMAD UR11, UR11, UR16, URZ ;  /* 0x000000100b0b72a4 */ /* 0x000fe2000f8e023f */
[----:B------:R-:W-:Y:S01]  /*12e0*/  @UP1 ULDC.64 UR14, c[0x0][0x248] ;  /* 0x00009200000e1ab9 */ /* 0x000fe20000000a00 */
[----:B------:R-:W-:Y:S01]  /*12f0*/  @UP0 UIADD3 UR50, UR19, UR21, URZ ;  /* 0x0000001513320290 */ /* 0x000fe2000fffe03f */
[----:B------:R-:W-:Y:S01]  /*1300*/  ULDC UR44, c[0x0][0x2c4] ;  /* 0x0000b100002c7ab9 */ /* 0x000fe20000000800 */
[----:B------:R-:W-:-:S04]  /*1310*/  @UP1 UIMAD.WIDE.U32 UR20, UR23, UR14, URZ ;  /* 0x0000000e171412a5 */ /* 0x000fc8000f8e003f */
[----:B------:R-:W-:Y:S01]  /*1320*/  @!P1 IMAD.IADD R2, R2, 0x1, -R5 ;  /* 0x0000000102029824 */ /* 0x000fe200078e0a05 */
[----:B------:R-:W-:Y:S01]  /*1330*/  @UP1 UIMAD UR25, UR23, UR15, URZ ;  /* 0x0000000f171912a4 */ /* 0x000fe2000f8e023f */
[----:B------:R-:W-:Y:S01]  /*1340*/  @!P1 IADD3 R0, R0, 0x1, RZ ;  /* 0x0000000100009810 */ /* 0x000fe20007ffe0ff */
[----:B------:R-:W-:Y:S01]  /*1350*/  @!UP0 UIADD3 UR51, UR37, UR35, URZ ;  /* 0x0000002325338290 */ /* 0x000fe2000fffe03f */
[----:B------:R-:W-:Y:S01]  /*1360*/  PLOP3.LUT P1, PT, PT, PT, UP1, 0x80, 0x0 ;  /* 0x000000000000781c */ /* 0x000fe20003f2f018 */
[----:B------:R-:W-:Y:S01]  /*1370*/  UIMAD UR23, UR10, UR18, UR11 ;  /* 0x000000120a1772a4 */ /* 0x000fe2000f8e020b */
[----:B------:R-:W-:Y:S01]  /*1380*/  ISETP.GE.U32.AND P0, PT, R2, R5, PT ;  /* 0x000000050200720c */ /* 0x000fe20003f06070 */
[----:B------:R-:W-:Y:S01]  /*1390*/  UIMAD.WIDE.U32 UR34, UR10, UR16, URZ ;  /* 0x000000100a2272a5 */ /* 0x000fe2000f8e003f */
[----:B------:R-:W-:Y:S01]  /*13a0*/  LOP3.LUT R2, R6, UR59, RZ, 0x3c, !PT ;  /* 0x0000003b06027c12 */ /* 0x000fe2000f8e3cff */
[----:B------:R-:W-:Y:S02]  /*13b0*/  @UP3 UIMAD UR10, UR49, UR44, URZ ;  /* 0x0000002c310a32a4 */ /* 0x000fe4000f8e023f */
[----:B------:R-:W-:Y:S01]  /*13c0*/  @UP1 UIADD3 UR29, UR24, UR30, URZ ;  /* 0x0000001e181d1290 */ /* 0x000fe2000fffe03f */
[----:B------:R-:W-:Y:S01]  /*13d0*/  ISETP.GE.AND P2, PT, R2, RZ, PT ;  /* 0x000000ff0200720c */ /* 0x000fe20003f46270 */
[----:B------:R-:W-:Y:S01]  /*13e0*/  @UP3 USEL UR11, UR10, UR5, !UP0 ;  /* 0x000000050a0b3287 */ /* 0x000fe2000c000000 */
[----:B------:R-:W-:-:S02]  /*13f0*/  @UP1 ULDC.64 UR12, c[0x0][0x250] ;  /* 0x00009400000c1ab9 */ /* 0x000fc40000000a00 */
[----:B------:R-:W-:Y:S01]  /*1400*/  @UP3 ULDC UR10, c[0x0][0x2e4] ;  /* 0x0000b900000a3ab9 */ /* 0x000fe20000000800 */
[----:B------:R-:W-:Y:S02]  /*1410*/  @UP1 UIMAD.WIDE.U32 UR18, UR29, UR12, URZ ;  /* 0x0000000c1d1212a5 */ /* 0x000fe4000f8e003f */
[----:B------:R-:W-:Y:S01]  /*1420*/  @UP3 UIMAD UR26, UR59, UR10, UR11 ;  /* 0x0000000a3b1a32a4 */ /* 0x000fe2000f8e020b */
[----:B------:R-:W-:Y:S01]  /*1430*/  @P0 VIADD R0, R0, 0x1 ;  /* 0x0000000100000836 */ /* 0x000fe20000000000 */
[----:B------:R-:W-:Y:S01]  /*1440*/  @!UP3 UIMAD UR10, UR49, UR46, UR59 ;  /* 0x0000002e310ab2a4 */ /* 0x000fe2000f8e023b */
        /* <DEDUP_REMOVED lines=8> */
[----:B------:R-:W-:Y:S02]  /*14d0*/  USEL UR55, UR32, URZ, UP4 ;  /* 0x0000003f20377287 */ /* 0x000fe4000a000000 */
        /* <DEDUP_REMOVED lines=19> */
.L_x_809:
        /* <DEDUP_REMOVED lines=13> */
.L_x_810:
        /* <DEDUP_REMOVED lines=11> */
.L_x_811:
[----:B------:R-:W-:Y:S02]  /*1790*/  ULDC UR5, c[0x0][0x270] ;  /* 0x00009c0000057ab9 */ /* 0x000fe40000000800 */
[----:B------:R-:W-:-:S04]  /*17a0*/  UIMAD UR5, UR49, UR5, UR59 ;  /* 0x00000005310572a4 */ /* 0x000fc8000f8e023b */
[----:B------:R-:W-:-:S12]  /*17b0*/  UIMAD UR5, UR5, UR61, URZ ;  /* 0x0000003d050572a4 */ /* 0x000fd8000f8e023f */
.L_x_812:
[----:B------:R-:W-:Y:S01]  /*17c0*/  SHF.R.S32.HI R40, RZ, 0x1f, R238 ;  /* 0x0000001fff287819 */ /* 0x000fe200000114ee */
[----:B------:R-:W1:Y:S01]  /*17d0*/  LDC.64 R8, c[0x0][0x420] ;  /* 0x00010800ff087b82 */ /* 0x000e620000000a00 */
[----:B------:R-:W-:Y:S01]  /*17e0*/  IADD3 R2, P0, R238, UR9, RZ ;  /* 0x00000009ee027c10 */ /* 0x000fe2000ff1e0ff */
[----:B------:R-:W2:Y:S01]  /*17f0*/  S2R R41, SR_TID.X ;  /* 0x0000000000297919 */ /* 0x000ea20000002100 */
[----:B------:R-:W-:Y:S01]  /*1800*/  SHF.R.S32.HI R249, RZ, 0x1f, R248 ;  /* 0x0000001ffff97819 */ /* 0x000fe200000114f8 */
[----:B------:R-:W-:Y:S01]  /*1810*/  ULDC UR11, c[0x0][0x2dc] ;  /* 0x0000b700000b7ab9 */ /* 0x000fe20000000800 */
[----:B------:R-:W-:Y:S01]  /*1820*/  IADD3.X R3, R40, UR27, RZ, P0, !PT ;  /* 0x0000001b28037c10 */ /* 0x000fe200087fe4ff */
[----:B------:R-:W-:Y:S01]  /*1830*/  ULDC UR16, c[0x0][0x270] ;  /* 0x00009c0000107ab9 */ /* 0x000fe20000000800 */
[----:B------:R-:W-:Y:S01]  /*1840*/  USHF.R.S32.HI UR23, URZ, 0x1f, UR59 ;  /* 0x0000001f3f177899 */ /* 0x000fe2000801143b */
[----:B------:R-:W-:Y:S01]  /*1850*/  BSSY B1, `(.L_x_808) ;  /* 0x0000933000017945 */ /* 0x000fe20003800000 */
[----:B------:R-:W-:Y:S01]  /*1860*/  UIMAD UR25, UR11, UR16, URZ ;  /* 0x000000100b1972a4 */ /* 0x000fe2000f8e023f */
[----:B------:R-:W-:Y:S01]  /*1870*/  IMAD R3, R3, UR40, RZ ;  /* 0x0000002803037c24 */ /* 0x000fe2000f8e02ff */
[----:B------:R-:W-:Y:S01]  /*1880*/  UIADD3 UR11, -UR8, UR22, UR28 ;  /* 0x00000016080b7290 */ /* 0x000fe2000fffe11c */
[----:B------:R-:W-:-:S02]  /*1890*/  ULDC.64 UR18, c[0x0][0x428] ;  /* 0x00010a0000127ab9 */ /* 0x000fc40000000a00 */
[C---:B------:R-:W-:Y:S01]  /*18a0*/  IMAD R5, R2.reuse, UR41, R3 ;  /* 0x0000002902057c24 */ /* 0x040fe2000f8e0203 */
[----:B------:R-:W-:Y:S01]  /*18b0*/  UIADD3 UR29, UR9, UR5, URZ ;  /* 0x00000005091d7290 */ /* 0x000fe2000fffe03f */
[----:B------:R-:W-:Y:S01]  /*18c0*/  IMAD.WIDE.U32 R2, R2, UR40, R248 ;  /* 0x0000002802027c25 */ /* 0x000fe2000f8e00f8 */
[----:B------:R-:W-:Y:S01]  /*18d0*/  UIADD3 UR31, UR9, UR26, URZ ;  /* 0x0000001a091f7290 */ /* 0x000fe2000fffe03f */
[----:B------:R-:W-:Y:S01]  /*18e0*/  ULDC.64 UR20, c[0x0][0x258] ;  /* 0x0000960000147ab9 */ /* 0x000fe20000000a00 */
[----:B------:R-:W-:Y:S01]  /*18f0*/  ULDC.64 UR36, c[0x0][0x478] ;  /* 0x00011e0000247ab9 */ /* 0x000fe20000000a00 */
[----:B------:R-:W-:Y:S01]  /*1900*/  IADD3 R4, P0, R2, UR57, RZ ;  /* 0x0000003902047c10 */ /* 0x000fe2000ff1e0ff */
[----:B------:R-:W-:Y:S01]  /*1910*/  IMAD.U32 R7, RZ, RZ, UR20 ;  /* 0x00000014ff077e24 */ /* 0x000fe2000f8e00ff */
[----:B------:R-:W-:Y:S01]  /*1920*/  ULDC.64 UR32, c[0x0][0x210] ;  /* 0x0000840000207ab9 */ /* 0x000fe20000000a00 */
[----:B-1----:R-:W-:Y:S01]  /*1930*/  IMAD R6, R8, UR27, RZ ;  /* 0x0000001b08067c24 */ /* 0x002fe2000f8e02ff */
[----:B------:R-:W-:Y:S01]  /*1940*/  IADD3.X R5, R3, UR48, R5, P0, !PT ;  /* 0x0000003003057c10 */ /* 0x000fe200087fe405 */
[----:B------:R-:W-:Y:S01]  /*1950*/  ULDC.64 UR26, c[0x0][0x3e0] ;  /* 0x0000f800001a7ab9 */ /* 0x000fe20000000a00 */
[----:B------:R-:W-:Y:S01]  /*1960*/  IADD3 R2, P0, R248, UR10, RZ ;  /* 0x0000000af8027c10 */ /* 0x000fe2000ff1e0ff */
[----:B------:R-:W-:Y:S01]  /*1970*/  IMAD R6, R9, UR9, R6 ;  /* 0x0000000909067c24 */ /* 0x000fe2000f8e0206 */
[----:B------:R-:W-:Y:S01]  /*1980*/  ULDC UR10, c[0x0][0x398] ;  /* 0x0000e600000a7ab9 */ /* 0x000fe20000000800 */
[----:B------:R-:W-:Y:S01]  /*1990*/  IMAD.WIDE.U32 R4, R7, UR59, R4 ;  /* 0x0000003b07047c25 */ /* 0x000fe2000f8e0004 */
[----:B------:R-:W-:Y:S01]  /*19a0*/  IADD3.X R3, R249, UR51, RZ, P0, !PT ;  /* 0x00000033f9037c10 */ /* 0x000fe200087fe4ff */
[----:B------:R-:W-:Y:S01]  /*19b0*/  UIADD3 UR10, UR11, -UR10, URZ ;  /* 0x8000000a0b0a7290 */ /* 0x000fe2000fffe03f */
[----:B--2---:R-:W-:Y:S01]  /*19c0*/  SHF.R.S32.HI R42, RZ, 0x1f, R41 ;  /* 0x0000001fff2a7819 */ /* 0x004fe20000011429 */
[----:B------:R-:W-:Y:S01]  /*19d0*/  USHF.L.U32 UR11, UR25, 0x6, URZ ;  /* 0x00000006190b7899 */ /* 0x000fe2000800063f */
[----:B------:R-:W-:Y:S01]  /*19e0*/  IMAD.WIDE.U32 R2, R8, UR9, R2 ;  /* 0x0000000908027c25 */ /* 0x000fe2000f8e0002 */
[----:B------:R-:W-:Y:S01]  /*19f0*/  UIMAD UR9, UR23, UR18, URZ ;  /* 0x00000012170972a4 */ /* 0x000fe2000f8e023f */
[----:B------:R-:W-:Y:S01]  /*1a00*/  LEA.HI R10, R42, R41, RZ, 0x5 ;  /* 0x000000292a0a7211 */ /* 0x000fe200078f28ff */
[----:B------:R-:W-:Y:S01]  /*1a10*/  UIADD3 UR16, UP2, UP0, UR34, UR11, UR52 ;  /* 0x0000000b22107290 */ /* 0x000fe2000f85e034 */
[----:B------:R-:W-:Y:S01]  /*1a20*/  IMAD.IADD R3, R3, 0x1, R6 ;  /* 0x0000000103037824 */ /* 0x000fe200078e0206 */
[----:B------:R-:W-:Y:S01]  /*1a30*/  UIMAD UR19, UR59, UR19, UR9 ;  /* 0x000000133b1372a4 */ /* 0x000fe2000f8e0209 */
[----:B------:R-:W-:Y:S01]  /*1a40*/  IMAD.U32 R6, RZ, RZ, UR18 ;  /* 0x00000012ff067e24 */ /* 0x000fe2000f8e00ff */
[----:B------:R-:W-:Y:S01]  /*1a50*/  UIMAD UR9, UR23, UR20, URZ ;  /* 0x00000014170972a4 */ /* 0x000fe2000f8e023f */
[----:B------:R-:W-:Y:S01]  /*1a60*/  LEA R230, P4, R4, UR32, 0x1 ;  /* 0x0000002004e67c11 */ /* 0x000fe2000f8808ff */
[----:B------:R-:W-:Y:S01]  /*1a70*/  USHF.R.S32.HI UR23, URZ, 0x1f, UR10 ;  /* 0x0000001f3f177899 */ /* 0x000fe2000801140a */
[----:B------:R-:W-:Y:S01]  /*1a80*/  IMAD.WIDE.U32 R2, R6, UR59, R2 ;  /* 0x0000003b06027c25 */ /* 0x000fe2000f8e0002 */
[----:B------:R-:W-:Y:S01]  /*1a90*/  UIMAD UR18, UR59, UR21, UR9 ;  /* 0x000000153b1272a4 */ /* 0x000fe2000f8e0209 */
[----:B------:R-:W-:Y:S01]  /*1aa0*/  LOP3.LUT R6, R10, 0xffffffe0, RZ, 0xc0, !PT ;  /* 0xffffffe00a067812 */ /* 0x000fe200078ec0ff */
[----:B------:R-:W-:Y:S01]  /*1ab0*/  ULEA.HI UR23, UR23, UR10, URZ, 0x6 ;  /* 0x0000000a17177291 */ /* 0x000fe2000f8f303f */
[----:B------:R-:W-:Y:S01]  /*1ac0*/  SHF.R.S32.HI R10, RZ, 0x5, R10 ;  /* 0x00000005ff0a7819 */ /* 0x000fe2000001140a */
[----:B------:R-:W-:Y:S01]  /*1ad0*/  USHF.R.S32.HI UR9, URZ, 0x1f, UR11 ;  /* 0x0000001f3f097899 */ /* 0x000fe2000801140b */
[----:B------:R-:W-:Y:S01]  /*1ae0*/  VIADD R3, R3, UR19 ;  /* 0x0000001303037c36 */ /* 0x000fe20008000000 */
[----:B------:R-:W-:Y:S01]  /*1af0*/  USHF.R.S32.HI UR23, URZ, 0x6, UR23 ;  /* 0x000000063f177899 */ /* 0x000fe20008011417 */
[----:B------:R-:W-:Y:S01]  /*1b00*/  IMAD.IADD R36, R41, 0x1, -R6 ;  /* 0x0000000129247824 */ /* 0x000fe200078e0a06 */
[----:B------:R-:W-:Y:S01]  /*1b10*/  UIADD3.X UR9, UR53, UR9, UR56, UP2, UP0 ;  /* 0x0000000935097290 */ /* 0x000fe200097e0438 */
[----:B------:R-:W-:Y:S01]  /*1b20*/  IMAD.WIDE.U32 R2, R238, R8, R2 ;  /* 0x00000008ee027225 */ /* 0x000fe200078e0002 */
[----:B------:R-:W-:-:S02]  /*1b30*/  UISETP.LT.AND UP0, UPT, URZ, UR23, UPT ;  /* 0x000000173f00728c */ /* 0x000fc4000bf01270 */
[----:B------:R-:W-:Y:S01]  /*1b40*/  UIADD3 UR16, UP3, UP2, UR55, UR16, UR58 ;  /* 0x0000001037107290 */ /* 0x000fe2000fa7e03a */
[----:B------:R-:W-:Y:S01]  /*1b50*/  IMAD R7, R10, UR25, R36 ;  /* 0x000000190a077c24 */ /* 0x000fe2000f8e0224 */
[----:B------:R-:W-:Y:S01]  /*1b60*/  USEL UR23, URZ, UR23, !UP0 ;  /* 0x000000173f177287 */ /* 0x000fe2000c000000 */
[----:B------:R-:W-:Y:S01]  /*1b70*/  IMAD R10, R40, R8, RZ ;  /* 0x00000008280a7224 */ /* 0x000fe200078e02ff */
[----:B------:R-:W-:Y:S01]  /*1b80*/  UIADD3.X UR9, UR54, UR9, UR50, UP3, UP2 ;  /* 0x0000000936097290 */ /* 0x000fe20009fe4432 */
[----:B------:R-:W-:Y:S01]  /*1b90*/  VIADD R5, R5, UR18 ;  /* 0x0000001205057c36 */ /* 0x000fe20008000000 */
[----:B------:R-:W-:Y:S01]  /*1ba0*/  UISETP.GT.AND UP0, UPT, UR46, UR23, UPT ;  /* 0x000000172e00728c */ /* 0x000fe2000bf04270 */
[C---:B------:R-:W-:Y:S01]  /*1bb0*/  IADD3 R6, P0, R7.reuse, UR16, RZ ;  /* 0x0000001007067c10 */ /* 0x040fe2000ff1e0ff */
[----:B------:R-:W-:Y:S01]  /*1bc0*/  IMAD R10, R238, R9, R10 ;  /* 0x00000009ee0a7224 */ /* 0x000fe200078e020a */
[----:B------:R-:W-:Y:S01]  /*1bd0*/  ULDC.64 UR20, c[0x0][0x400] ;  /* 0x0001000000147ab9 */ /* 0x000fe20000000a00 */
[----:B------:R-:W-:Y:S01]  /*1be0*/  UIMAD.WIDE UR10, UR29, 0x4, UR36 ;  /* 0x000000041d0a78a5 */ /* 0x000fe2000f8e0224 */
[----:B------:R-:W-:Y:S01]  /*1bf0*/  LEA.HI.X.SX32 R7, R7, UR9, 0x1, P0 ;  /* 0x0000000907077c11 */ /* 0x000fe200080f0eff */
[----:B------:R-:W-:Y:S01]  /*1c00*/  IMAD.IADD R3, R3, 0x1, R10 ;  /* 0x0000000103037824 */ /* 0x000fe200078e020a */
[----:B------:R-:W-:Y:S01]  /*1c10*/  PLOP3.LUT P0, PT, PT, PT, UP0, 0x80, 0x0 ;  /* 0x000000000000781c */ /* 0x000fe20003f0f008 */
[----:B------:R-:W-:Y:S01]  /*1c20*/  ULDC.64 UR38, c[0x0][0x2b0] ;  /* 0x0000ac0000267ab9 */ /* 0x000fe20000000a00 */
[----:B------:R-:W-:Y:S01]  /*1c30*/  LEA R237, P2, R6, UR20, 0x2 ;  /* 0x0000001406ed7c11 */ /* 0x000fe2000f8410ff */
[----:B------:R-:W-:Y:S01]  /*1c40*/  UIADD3 UR5, UR46, -0x1, URZ ;  /* 0xffffffff2e057890 */ /* 0x000fe2000fffe03f */
[----:B------:R-:W-:Y:S01]  /*1c50*/  LEA R228, P3, R2, UR26, 0x1 ;  /* 0x0000001a02e47c11 */ /* 0x000fe2000f8608ff */
[----:B------:R-:W-:Y:S01]  /*1c60*/  UIMAD.WIDE UR18, UR31, 0x4, UR38 ;  /* 0x000000041f1278a5 */ /* 0x000fe2000f8e0226 */
[----:B------:R-:W-:Y:S01]  /*1c70*/  LEA.HI.X R236, R6, UR21, R7, 0x2, P2 ;  /* 0x0000001506ec7c11 */ /* 0x000fe200090f1407 */
[----:B------:R-:W-:Y:S01]  /*1c80*/  UMOV UR21, UR10 ;  /* 0x0000000a00157c82 */ /* 0x000fe20008000000 */
[----:B------:R-:W-:Y:S01]  /*1c90*/  LEA.HI.X R231, R4, UR33, R5, 0x1, P4 ;  /* 0x0000002104e77c11 */ /* 0x000fe2000a0f0c05 */
[----:B------:R-:W-:Y:S01]  /*1ca0*/  UMOV UR20, UR11 ;  /* 0x0000000b00147c82 */ /* 0x000fe20008000000 */
[----:B------:R-:W-:-:S03]  /*1cb0*/  LEA.HI.X R229, R2, UR27, R3, 0x1, P3 ;  /* 0x0000001b02e57c11 */ /* 0x000fc600098f0c03 */
        /* <DEDUP_REMOVED lines=20> */
.L_x_814:
        /* <DEDUP_REMOVED lines=19> */
.L_x_815:
        /* <DEDUP_REMOVED lines=35> */
.L_x_817:
[----:B------:R-:W-:Y:S05]  /*2160*/  BSYNC B0 ;  /* 0x0000000000007941 */ /* 0x000fea0003800000 */
.L_x_816:
        /* <DEDUP_REMOVED lines=15> */
.L_x_819:
[----:B------:R-:W-:Y:S05]  /*2260*/  BSYNC B0 ;  /* 0x0000000000007941 */ /* 0x000fea0003800000 */
.L_x_818:
        /* <DEDUP_REMOVED lines=15> */
.L_x_821:
[----:B------:R-:W-:Y:S05]  /*2360*/  BSYNC B0 ;  /* 0x0000000000007941 */ /* 0x000fea0003800000 */
.L_x_820:
        /* <DEDUP_REMOVED lines=15> */
.L_x_823:
[----:B------:R-:W-:Y:S05]  /*2460*/  BSYNC B0 ;  /* 0x0000000000007941 */ /* 0x000fea0003800000 */
.L_x_822:
        /* <DEDUP_REMOVED lines=23> */
[----:B-123--:R-:W-:-:S04]  /*25e0*/  LEA R6, P3, R4, UR8, 0x1 ;  /* 0x0000000804067c11 */ /* 0x00efc8000f8608ff */
[----:B------:R-:W-:-:S05]  /*25f0*/  LEA.HI.X R7, R4, UR9, R0, 0x1, P3 ;  /* 0x0000000904077c11 */ /* 0x000fca00098f0c00 */
[----:B------:R4:W-:Y:S04]  /*2600*/  STG.E.128 desc[UR6][R6.64], RZ ;  /* 0x000000ff06007986 */ /* 0x0009e8000c101d06 */
[----:B------:R4:W-:Y:S02]  /*2610*/  STG.E.128 desc[UR6][R6.64+0x80], RZ ;  /* 0x000080ff06007986 */ /* 0x0009e4000c101d06 */
.L_x_825:
[----:B------:R-:W-:Y:S05]  /*2620*/  BSYNC B0 ;  /* 0x0000000000007941 */ /* 0x000fea0003800000 */
.L_x_824:
[----:B------:R-:W-:Y:S04]  /*2630*/  BSSY B0, `(.L_x_826) ;  /* 0x000000f000007945 */ /* 0x000fe80003800000 */
[----:B------:R-:W-:Y:S05]  /*2640*/  @P2 BRA `(.L_x_827) ;  /* 0x0000000000342947 */ /* 0x000fea0003800000 */
[----:B------:R-:W-:Y:S01]  /*2650*/  IADD3 R0, P2, R238, 0x20, RZ ;  /* 0x00000020ee007810 */ /* 0x000fe20007f5e0ff */
[----:B------:R-:W-:Y:S01]  /*2660*/  ULDC.64 UR8, c[0x0][0x3f8] ;  /* 0x0000fe0000087ab9 */ /* 0x000fe20000000a00 */
[----:B------:R-:W-:-:S03]  /*2670*/  MOV R5, R8 ;  /* 0x0000000800057202 */ /* 0x000fc60000000f00 */
[----:B------:R-:W-:-:S04]  /*2680*/  IMAD.X R4, RZ, RZ, R40, P2 ;  /* 0x000000ffff047224 */ /* 0x000fc800010e0628 */
[----:B-1234-:R-:W-:Y:S02]  /*2690*/  IMAD R6, R4, UR12, RZ ;  /* 0x0000000c04067c24 */ /* 0x01efe4000f8e02ff */
        /* <DEDUP_REMOVED lines=8> */
.L_x_827:
[----:B------:R-:W-:Y:S05]  /*2720*/  BSYNC B0 ;  /* 0x0000000000007941 */ /* 0x000fea0003800000 */
.L_x_826:
        /* <DEDUP_REMOVED lines=15> */
.L_x_829:
[----:B------:R-:W-:Y:S05]  /*2820*/  BSYNC B0 ;  /* 0x0000000000007941 */ /* 0x000fea0003800000 */
.L_x_828:
        /* <DEDUP_REMOVED lines=13> */
[----:B------:R1:W-:Y:S01]  /*2900*/  STG.E.128 desc[UR6][R2.64+0x80], RZ ;  /* 0x000080ff02007986 */ /* 0x0003e2000c101d06 */
[----:B------:R-:W-:Y:S05]  /*2910*/  BRA `(.L_x_830) ;  /* 0x0000008000987947 */ /* 0x000fea0003800000 */
.L_x_813:
[----:B------:R-:W-:Y:S01]  /*2920*/  UIMAD UR9, UR5, -0x40, UR22 ;  /* 0xffffffc0050978a4 */ /* 0x000fe2000f8e0216 */
[----:B------:R-:W-:Y:S01]  /*2930*/  VIADD R3, R238, 0x20 ;  /* 0x00000020ee037836 */ /* 0x000fe20000000000 */
[----:B------:R-:W-:Y:S01]  /*2940*/  UIMAD UR16, UR45, UR14, URZ ;  /* 0x0000000e2d1072a4 */ /* 0x000fe2000f8e023f */
[----:B------:R-:W-:Y:S01]  /*2950*/  IMAD.U32 R4, RZ, RZ, UR14 ;  /* 0x0000000eff047e24 */ /* 0x000fe2000f8e00ff */
[----:B------:R-:W-:Y:S01]  /*2960*/  UIMAD UR10, UR17, -0x80, UR8 ;  /* 0xffffff80110a78a4 */ /* 0x000fe2000f8e0208 */
[----:B------:R-:W-:Y:S01]  /*2970*/  IMAD.WIDE.U32 R6, R8, 0x40, RZ ;  /* 0x0000004008067825 */ /* 0x000fe200078e00ff */
[C---:B------:R-:W-:Y:S01]  /*2980*/  ISETP.GE.AND P5, PT, R3.reuse, UR9, PT ;  /* 0x0000000903007c0c */ /* 0x040fe2000bfa6270 */
[----:B------:R-:W-:Y:S02]  /*2990*/  UIMAD UR16, UR28, UR15, UR16 ;  /* 0x0000000f1c1072a4 */ /* 0x000fe4000f8e0210 */
[----:B------:R-:W-:Y:S01]  /*29a0*/  IMAD.WIDE.U32 R4, R4, UR28, R248 ;  /* 0x0000001c04047c25 */ /* 0x000fe2000f8e00f8 */
[----:B------:R-:W-:Y:S01]  /*29b0*/  UIMAD UR11, UR45, UR12, URZ ;  /* 0x0000000c2d0b72a4 */ /* 0x000fe2000f8e023f */
[----:B------:R-:W-:Y:S01]  /*29c0*/  ISETP.GE.AND P3, PT, R3, UR10, PT ;  /* 0x0000000a03007c0c */ /* 0x000fe2000bf66270 */
[----:B------:R-:W-:Y:S01]  /*29d0*/  ULDC.64 UR26, c[0x0][0x260] ;  /* 0x00009800001a7ab9 */ /* 0x000fe20000000a00 */
[----:B------:R-:W-:Y:S01]  /*29e0*/  IMAD.U32 R2, RZ, RZ, UR12 ;  /* 0x0000000cff027e24 */ /* 0x000fe2000f8e00ff */
[----:B------:R-:W-:Y:S01]  /*29f0*/  UIMAD UR11, UR28, UR13, UR11 ;  /* 0x0000000d1c0b72a4 */ /* 0x000fe2000f8e020b */
[----:B------:R-:W-:Y:S01]  /*2a00*/  VIADD R11, R238, 0x40 ;  /* 0x00000040ee0b7836 */ /* 0x000fe20000000000 */
[----:B------:R-:W-:Y:S01]  /*2a10*/  ULDC UR25, c[0x0][0x270] ;  /* 0x00009c0000197ab9 */ /* 0x000fe20000000800 */
[----:B------:R-:W-:-:S02]  /*2a20*/  IMAD.SHL.U32 R13, R9, 0x40, RZ ;  /* 0x00000040090d7824 */ /* 0x000fc400078e00ff */
[----:B------:R-:W-:Y:S01]  /*2a30*/  @!P5 IADD3 R10, P4, R228, R6, RZ ;  /* 0x00000006e40ad210 */ /* 0x000fe20007f9e0ff */
[----:B------:R-:W-:Y:S01]  /*2a40*/  IMAD.U32 R8, RZ, RZ, UR16 ;  /* 0x00000010ff087e24 */ /* 0x000fe2000f8e00ff */
[----:B------:R-:W-:Y:S01]  /*2a50*/  IADD3 R6, P1, R4, UR43, RZ ;  /* 0x0000002b04067c10 */ /* 0x000fe2000ff3e0ff */
[----:B------:R-:W-:Y:S01]  /*2a60*/  IMAD.WIDE.U32 R2, R2, UR28, R248 ;  /* 0x0000001c02027c25 */ /* 0x000fe2000f8e00f8 */
[----:B------:R-:W-:Y:S01]  /*2a70*/  ISETP.GE.AND P2, PT, R11, UR10, PT ;  /* 0x0000000a0b007c0c */ /* 0x000fe2000bf46270 */
[----:B------:R-:W-:Y:S01]  /*2a80*/  ULDC.64 UR28, c[0x0][0x268] ;  /* 0x00009a00001c7ab9 */ /* 0x000fe20000000a00 */
[----:B------:R-:W-:Y:S01]  /*2a90*/  @!P5 IADD3.X R11, R229, R7, R13, P4, !PT ;  /* 0x00000007e50bd210 */ /* 0x000fe200027fe40d */
[----:B------:R-:W-:Y:S01]  /*2aa0*/  VIADD R9, R238, 0x60 ;  /* 0x00000060ee097836 */ /* 0x000fe20000000000 */
[----:B------:R-:W-:Y:S01]  /*2ab0*/  IADD3.X R7, R5, UR44, R8, P1, !PT ;  /* 0x0000002c05077c10 */ /* 0x000fe20008ffe408 */
[----:B------:R-:W-:Y:S01]  /*2ac0*/  IMAD.U32 R5, RZ, RZ, UR11 ;  /* 0x0000000bff057e24 */ /* 0x000fe2000f8e00ff */
[----:B------:R-:W-:Y:S01]  /*2ad0*/  IADD3 R4, P1, R2, UR42, RZ ;  /* 0x0000002a02047c10 */ /* 0x000fe2000ff3e0ff */
[----:B------:R-:W-:Y:S01]  /*2ae0*/  IMAD R2, R12, UR26, RZ ;  /* 0x0000001a0c027c24 */ /* 0x000fe2000f8e02ff */
[----:B------:R-:W-:Y:S01]  /*2af0*/  ISETP.GE.AND P0, PT, R9, UR10, PT ;  /* 0x0000000a09007c0c */ /* 0x000fe2000bf06270 */
[----:B------:R-:W-:Y:S01]  /*2b00*/  IMAD.SHL.U32 R8, R238, 0x40, RZ ;  /* 0x00000040ee087824 */ /* 0x000fe200078e00ff */
[----:B------:R-:W-:Y:S01]  /*2b10*/  IADD3.X R5, R3, UR47, R5, P1, !PT ;  /* 0x0000002f03057c10 */ /* 0x000fe20008ffe405 */
[----:B------:R-:W-:Y:S01]  /*2b20*/  IMAD R9, R0, UR27, R2 ;  /* 0x0000001b00097c24 */ /* 0x000fe2000f8e0202 */
[----:B------:R-:W-:Y:S01]  /*2b30*/  ISETP.GE.AND P4, PT, R238, UR10, PT ;  /* 0x0000000aee007c0c */ /* 0x000fe2000bf86270 */
[----:B------:R-:W-:Y:S01]  /*2b40*/  IMAD.WIDE.U32 R2, R0, UR26, R6 ;  /* 0x0000001a00027c25 */ /* 0x000fe2000f8e0006 */
[----:B------:R-:W-:Y:S01]  /*2b50*/  LOP3.LUT R8, R8, 0x1c0, RZ, 0xc0, !PT ;  /* 0x000001c008087812 */ /* 0x000fe200078ec0ff */
[----:B------:R-:W-:Y:S01]  /*2b60*/  ULEA.HI UR10, UR5, UR5, URZ, 0x1 ;  /* 0x00000005050a7291 */ /* 0x000fe2000f8f083f */
[----:B------:R-:W1:Y:S01]  /*2b70*/  @!P2 LDC.64 R30, c[0x0][0x218] ;  /* 0x00008600ff1eab82 */ /* 0x000e620000000a00 */
[----:B------:R-:W-:Y:S01]  /*2b80*/  IMAD R6, R12, UR28, RZ ;  /* 0x0000001c0c067c24 */ /* 0x000fe2000f8e02ff */
[----:B------:R-:W-:Y:S01]  /*2b90*/  LOP3.LUT R7, R8, 0x38, R248, 0xf8, !PT ;  /* 0x0000003808077812 */ /* 0x000fe200078ef8f8 */
[----:B------:R-:W-:Y:S01]  /*2ba0*/  IMAD.IADD R3, R3, 0x1, R9 ;  /* 0x0000000103037824 */ /* 0x000fe200078e0209 */
[----:B------:R-:W-:Y:S01]  /*2bb0*/  SHF.R.U32.HI R8, RZ, 0x3, R8 ;  /* 0x00000003ff087819 */ /* 0x000fe20000011608 */
[----:B------:R-:W-:Y:S01]  /*2bc0*/  IMAD R12, R0, UR29, R6 ;  /* 0x0000001d000c7c24 */ /* 0x000fe2000f8e0206 */
[----:B------:R-:W-:Y:S01]  /*2bd0*/  @!P3 IADD3 R6, P6, R238, 0x20, RZ ;  /* 0x00000020ee06b810 */ /* 0x000fe20007fde0ff */
[----:B------:R-:W-:Y:S01]  /*2be0*/  IMAD.WIDE.U32 R4, R0, UR28, R4 ;  /* 0x0000001c00047c25 */ /* 0x000fe2000f8e0004 */
[----:B------:R-:W-:Y:S01]  /*2bf0*/  @!P2 IADD3 R0, P1, R238, 0x40, RZ ;  /* 0x00000040ee00a810 */ /* 0x000fe20007f3e0ff */
[----:B------:R-:W-:Y:S01]  /*2c00*/  ULOP3.LUT UR10, UR10, 0xfffffffe, URZ, 0xc0, !UPT ;  /* 0xfffffffe0a0a7892 */ /* 0x000fe2000f8ec03f */
[----:B------:R-:W-:Y:S01]  /*2c10*/  LOP3.LUT R17, R7, R8, RZ, 0x3c, !PT ;  /* 0x0000000807117212 */ /* 0x000fe200078e3cff */
[--C-:B------:R-:W-:Y:S01]  /*2c20*/  @!P3 IMAD.X R9, RZ, RZ, R40.reuse, P6 ;  /* 0x000000ffff09b224 */ /* 0x100fe200030e0628 */
[----:B------:R-:W-:Y:S01]  /*2c30*/  PLOP3.LUT P6, PT, PT, PT, UP4, 0x80, 0x0 ;  /* 0x000000000000781c */ /* 0x000fe20003fcf048 */
[----:B------:R-:W-:Y:S01]  /*2c40*/  @!P2 IMAD.X R7, RZ, RZ, R40, P1 ;  /* 0x000000ffff07a224 */ /* 0x000fe200008e0628 */
[----:B------:R-:W-:Y:S01]  /*2c50*/  UIADD3 UR10, UR5, -UR10, URZ ;  /* 0x8000000a050a7290 */ /* 0x000fe2000fffe03f */
[----:B------:R-:W-:Y:S01]  /*2c60*/  @!P3 IMAD R9, R9, UR14, RZ ;  /* 0x0000000e0909bc24 */ /* 0x000fe2000f8e02ff */
[----:B------:R-:W-:Y:S01]  /*2c70*/  USHF.L.U32 UR16, UR41, 0x6, URZ ;  /* 0x0000000629107899 */ /* 0x000fe2000800063f */
[----:B------:R-:W-:Y:S01]  /*2c80*/  @!P2 IMAD R8, R7, UR14, RZ ;  /* 0x0000000e0708ac24 */ /* 0x000fe2000f8e02ff */
[----:B------:R-:W-:Y:S01]  /*2c90*/  UISETP.NE.AND UP0, UPT, UR10, 0x1, UPT ;  /* 0x000000010a00788c */ /* 0x000fe2000bf05270 */
[----:B------:R-:W-:Y:S01]  /*2ca0*/  @!P3 IMAD R34, R6, UR15, R9 ;  /* 0x0000000f0622bc24 */ /* 0x000fe2000f8e0209 */
[----:B------:R-:W-:Y:S01]  /*2cb0*/  UIMAD.WIDE.U32 UR10, UR40, 0x40, URZ ;  /* 0x00000040280a78a5 */ /* 0x000fe2000f8e003f */
[--C-:B------:R-:W-:Y:S01]  /*2cc0*/  @!P4 IMAD.MOV.U32 R26, RZ, RZ, R2.reuse ;  /* 0x000000ffff1ac224 */ /* 0x100fe200078e0002 */
[----:B------:R-:W2:Y:S01]  /*2cd0*/  @!P4 LDC.64 R24, c[0x0][0x218] ;  /* 0x00008600ff18cb82 */ /* 0x000ea20000000a00 */
[----:B------:R-:W-:-:S07]  /*2ce0*/  @!P2 IMAD.MOV.U32 R20, RZ, RZ, R2 ;  /* 0x000000ffff14a224 */ /* 0x000fce00078e0002 */
[----:B------:R-:W-:Y:S01]  /*2cf0*/  @P6 BAR.SYNC.DEFER_BLOCKING 0x0 ;  /* 0x0000000000006b1d */ /* 0x000fe20000010000 */
[--C-:B------:R-:W-:Y:S01]  /*2d00*/  @!P0 IMAD.MOV.U32 R18, RZ, RZ, R2.reuse ;  /* 0x000000ffff128224 */ /* 0x100fe200078e0002 */
[----:B------:R-:W-:Y:S01]  /*2d10*/  @!P3 IADD3 R16, P6, R238, 0x20, RZ ;  /* 0x00000020ee10b810 */ /* 0x000fe20007fde0ff */
[----:B------:R-:W-:Y:S01]  /*2d20*/  @!P3 IMAD.WIDE.U32 R6, R6, UR14, R2 ;  /* 0x0000000e0606bc25 */ /* 0x000fe2000f8e0002 */
[----:B------:R-:W-:-:S04]  /*2d30*/  @!P0 IADD3 R2, P1, R238, 0x60, RZ ;  /* 0x00000060ee028810 */ /* 0x000fc80007f3e0ff */
[----:B------:R-:W3:Y:S01]  /*2d40*/  @!P4 LDC.64 R28, c[0x0][0x220] ;  /* 0x00008800ff1ccb82 */ /* 0x000ee20000000a00 */
[--C-:B------:R-:W-:Y:S02]  /*2d50*/  @!P2 IMAD.MOV.U32 R21, RZ, RZ, R3.reuse ;  /* 0x000000ffff15a224 */ /* 0x100fe400078e0003 */
[--C-:B------:R-:W-:Y:S02]  /*2d60*/  @!P4 IMAD.MOV.U32 R27, RZ, RZ, R3.reuse ;  /* 0x000000ffff1bc224 */ /* 0x100fe400078e0003 */
[----:B------:R-:W-:Y:S02]  /*2d70*/  @!P0 IMAD.MOV.U32 R19, RZ, RZ, R3 ;  /* 0x000000ffff138224 */ /* 0x000fe400078e0003 */
[----:B------:R-:W-:Y:S01]  /*2d80*/  @!P0 IMAD.X R3, RZ, RZ, R40, P1 ;  /* 0x000000ffff038224 */ /* 0x000fe200008e0628 */
[----:B------:R-:W-:Y:S01]  /*2d90*/  @!P2 IADD3 R22, P1, R238, 0x40, RZ ;  /* 0x00000040ee16a810 */ /* 0x000fe20007f3e0ff */
[C---:B------:R-:W-:Y:S02]  /*2da0*/  @!P2 IMAD R38, R0.reuse, UR15, R8 ;  /* 0x0000000f0026ac24 */ /* 0x040fe4000f8e0208 */
[----:B------:R-:W-:-:S04]  /*2db0*/  @!P2 IMAD.WIDE.U32 R20, R0, UR14, R20 ;  /* 0x0000000e0014ac25 */ /* 0x000fc8000f8e0014 */
[----:B------:R-:W-:Y:S02]  /*2dc0*/  IMAD R0, R246, 0x200, R17 ;  /* 0x00000200f6007824 */ /* 0x000fe400078e0211 */
[--C-:B------:R-:W-:Y:S01]  /*2dd0*/  @!P3 IMAD.X R8, RZ, RZ, R40.reuse, P6 ;  /* 0x000000ffff08b224 */ /* 0x100fe200030e0628 */
[----:B------:R-:W-:Y:S01]  /*2de0*/  ISETP.GE.AND P6, PT, R238, UR9, PT ;  /* 0x00000009ee007c0c */ /* 0x000fe2000bfc6270 */
[----:B------:R-:W-:Y:S01]  /*2df0*/  @!P2 IMAD.X R23, RZ, RZ, R40, P1 ;  /* 0x000000ffff17a224 */ /* 0x000fe200008e0628 */
[----:B------:R-:W-:Y:S01]  /*2e00*/  PLOP3.LUT P1, PT, PT, PT, UP0, 0x80, 0x0 ;  /* 0x000000000000781c */ /* 0x000fe20003f2f008 */
[----:B------:R-:W-:Y:S02]  /*2e10*/  @!P0 IMAD R3, R3, UR14, RZ ;  /* 0x0000000e03038c24 */ /* 0x000fe4000f8e02ff */
[----:B------:R-:W-:Y:S02]  /*2e20*/  VIADD R9, R0, 0x2000 ;  /* 0x0000200000097836 */ /* 0x000fe40000000000 */
[----:B------:R-:W-:-:S02]  /*2e30*/  @!P0 IMAD R37, R2, UR15, R3 ;  /* 0x0000000f02258c24 */ /* 0x000fc4000f8e0203 */
[----:B------:R-:W-:Y:S01]  /*2e40*/  @!P0 IMAD.WIDE.U32 R18, R2, UR14, R18 ;  /* 0x0000000e02128c25 */ /* 0x000fe2000f8e0012 */
[----:B------:R-:W-:Y:S02]  /*2e50*/  SEL R2, R9, R0, !P1 ;  /* 0x0000000009027207 */ /* 0x000fe40004800000 */
[----:B------:R-:W-:Y:S01]  /*2e60*/  LEA R0, R0, UR4, 0x1 ;  /* 0x0000000400007c11 */ /* 0x000fe2000f8e08ff */
[----:B------:R-:W-:Y:S01]  /*2e70*/  IMAD.IADD R5, R5, 0x1, R12 ;  /* 0x0000000105057824 */ /* 0x000fe200078e020c */
[----:B------:R-:W-:Y:S01]  /*2e80*/  LEA R227, R2, UR4, 0x1 ;  /* 0x0000000402e37c11 */ /* 0x000fe2000f8e08ff */
[----:B------:R-:W-:Y:S02]  /*2e90*/  @!P3 IMAD R8, R8, UR12, RZ ;  /* 0x0000000c0808bc24 */ /* 0x000fe4000f8e02ff */
[----:B------:R-:W-:Y:S01]  /*2ea0*/  @P6 STS.128 [R0+0x8000], RZ ;  /* 0x008000ff00006388 */ /* 0x000fe20000000c00 */
[----:B------:R-:W-:Y:S02]  /*2eb0*/  @!P3 IMAD.MOV.U32 R12, RZ, RZ, R4 ;  /* 0x000000ffff0cb224 */ /* 0x000fe400078e0004 */
[----:B------:R-:W-:Y:S01]  /*2ec0*/  @!P3 IMAD.MOV.U32 R13, RZ, RZ, R5 ;  /* 0x000000ffff0db224 */ /* 0x000fe200078e0005 */
[----:B------:R-:W-:Y:S01]  /*2ed0*/  @P6 STS.128 [R0+0xa000], RZ ;  /* 0x00a000ff00006388 */ /* 0x000fe20000000c00 */
[----:B------:R-:W-:-:S02]  /*2ee0*/  @!P3 IMAD R39, R16, UR13, R8 ;  /* 0x0000000d1027bc24 */ /* 0x000fc4000f8e0208 */
[----:B------:R-:W-:Y:S01]  /*2ef0*/  IMAD.U32 R8, RZ, RZ, UR16 ;  /* 0x00000010ff087e24 */ /* 0x000fe2000f8e00ff */
[----:B------:R-:W-:Y:S01]  /*2f00*/  @!PT LDS RZ, [RZ] ;  /* 0x00000000fffff984 */ /* 0x000fe20000000800 */
[----:B------:R-:W-:Y:S01]  /*2f10*/  @!PT LDS RZ, [RZ] ;  /* 0x00000000fffff984 */ /* 0x000fe20000000800 */
[----:B------:R-:W-:Y:S01]  /*2f20*/  @!PT LDS RZ, [RZ] ;  /* 0x00000000fffff984 */ /* 0x000fe20000000800 */
[----:B------:R-:W-:Y:S01]  /*2f30*/  @!P6 LDGSTS.E.BYPASS.LTC128B.128 [R0+0x8000], desc[UR6][R228.64] ;  /* 0x08000000e400efae */ /* 0x000fe2000b901d46 */
[----:B------:R-:W-:Y:S02]  /*2f40*/  @!P2 IMAD R3, R23, UR12, RZ ;  /* 0x0000000c1703ac24 */ /* 0x000fe4000f8e02ff */
[----:B------:R-:W-:Y:S01]  /*2f50*/  @!P3 IMAD.WIDE.U32 R16, R16, UR12, R12 ;  /* 0x0000000c1010bc25 */ /* 0x000fe2000f8e000c */
[----:B------:R-:W-:Y:S01]  /*2f60*/  @!P6 LDGSTS.E.BYPASS.LTC128B.128 [R0+0xa000], desc[UR6][R228.64+0x80] ;  /* 0x0a000080e400efae */ /* 0x000fe2000b901d46 */
[----:B------:R-:W4:Y:S02]  /*2f70*/  @!P3 LDC.64 R12, c[0x0][0x218] ;  /* 0x00008600ff0cbb82 */ /* 0x000f240000000a00 */
[----:B------:R-:W-:Y:S01]  /*2f80*/  @!P2 IMAD R35, R22, UR13, R3 ;  /* 0x0000000d1623ac24 */ /* 0x000fe2000f8e0203 */
[----:B------:R-:W-:Y:S01]  /*2f90*/  @P5 STS.128 [R0+0x9000], RZ ;  /* 0x009000ff00005388 */ /* 0x000fe20000000c00 */
[----:B------:R-:W-:-:S02]  /*2fa0*/  @!P2 IMAD.MOV.U32 R14, RZ, RZ, R4 ;  /* 0x000000ffff0ea224 */ /* 0x000fc400078e0004 */
[----:B------:R-:W-:Y:S01]  /*2fb0*/  @!P2 IMAD.MOV.U32 R15, RZ, RZ, R5 ;  /* 0x000000ffff0fa224 */ /* 0x000fe200078e0005 */
[----:B------:R-:W-:Y:S01]  /*2fc0*/  @P5 STS.128 [R0+0xb000], RZ ;  /* 0x00b000ff00005388 */ /* 0x000fe20000000c00 */
[----:B------:R-:W-:Y:S02]  /*2fd0*/  @!P4 IMAD R9, R40, UR12, RZ ;  /* 0x0000000c2809cc24 */ /* 0x000fe4000f8e02ff */
[----:B------:R-:W-:Y:S01]  /*2fe0*/  @!P2 IMAD.WIDE.U32 R22, R22, UR12, R14 ;  /* 0x0000000c1616ac25 */ /* 0x000fe2000f8e000e */
[----:B------:R-:W-:Y:S01]  /*2ff0*/  @!PT LDS RZ, [RZ] ;  /* 0x00000000fffff984 */ /* 0x000fe20000000800 */
[----:B------:R-:W-:Y:S01]  /*3000*/  @!PT LDS RZ, [RZ] ;  /* 0x00000000fffff984 */ /* 0x000fe20000000800 */
[----:B------:R-:W-:Y:S01]  /*3010*/  @!PT LDS RZ, [RZ] ;  /* 0x00000000fffff984 */ /* 0x000fe20000000800 */
[----:B------:R-:W-:Y:S03]  /*3020*/  @!P5 LDGSTS.E.BYPASS.LTC128B.128 [R0+0x9000], desc[UR6][R10.64] ;  /* 0x090000000a00dfae */ /* 0x000fe6000b901d46 */
[----:B------:R-:W-:Y:S01]  /*3030*/  @!P0 IMAD.MOV.U32 R32, RZ, RZ, R4 ;  /* 0x000000ffff208224 */ /* 0x000fe200078e0004 */
[----:B------:R1:W-:Y:S01]  /*3040*/  @!P5 LDGSTS.E.BYPASS.LTC128B.128 [R0+0xb000], desc[UR6][R10.64+0x80] ;  /* 0x0b0000800a00dfae */ /* 0x0003e2000b901d46 */
[----:B------:R-:W-:-:S02]  /*3050*/  @!P0 IMAD.MOV.U32 R33, RZ, RZ, R5 ;  /* 0x000000ffff218224 */ /* 0x000fc400078e0005 */
[----:B------:R-:W-:Y:S01]  /*3060*/  @!P3 IMAD.IADD R7, R7, 0x1, R34 ;  /* 0x000000010707b824 */ /* 0x000fe200078e0222 */
[----:B------:R-:W-:Y:S01]  /*3070*/  @P6 STS [R227], RZ ;  /* 0x000000ffe3006388 */ /* 0x000fe20000000800 */
[----:B------:R-:W-:-:S03]  /*3080*/  @!P4 IMAD.WIDE.U32 R4, R238, UR12, R4 ;  /* 0x0000000cee04cc25 */ /* 0x000fc6000f8e0004 */
[----:B------:R-:W-:Y:S04]  /*3090*/  @P6 STS [R227+0x4], RZ ;  /* 0x000004ffe3006388 */ /* 0x000fe80000000800 */
[----:B------:R-:W-:Y:S04]  /*30a0*/  @P6 STS [R227+0x8], RZ ;  /* 0x000008ffe3006388 */ /* 0x000fe80000000800 */
[----:B------:R-:W-:Y:S04]  /*30b0*/  @P6 STS [R227+0xc], RZ ;  /* 0x00000cffe3006388 */ /* 0x000fe80000000800 */
[----:B------:R-:W-:Y:S04]  /*30c0*/  @P6 STS [R227+0x2000], RZ ;  /* 0x002000ffe3006388 */ /* 0x000fe80000000800 */
[----:B------:R-:W-:Y:S01]  /*30d0*/  @P6 STS [R227+0x2004], RZ ;  /* 0x002004ffe3006388 */ /* 0x000fe20000000800 */
[----:B-1----:R-:W-:-:S03]  /*30e0*/  @!P4 IMAD R10, R40, UR14, RZ ;  /* 0x0000000e280acc24 */ /* 0x002fc6000f8e02ff */
[----:B------:R-:W-:Y:S01]  /*30f0*/  @P6 STS [R227+0x2008], RZ ;  /* 0x002008ffe3006388 */ /* 0x000fe20000000800 */
[C---:B------:R-:W-:Y:S02]  /*3100*/  @!P4 IMAD R11, R238.reuse, UR13, R9 ;  /* 0x0000000dee0bcc24 */ /* 0x040fe4000f8e0209 */
[----:B------:R-:W-:Y:S01]  /*3110*/  @!P4 IMAD R10, R238, UR15, R10 ;  /* 0x0000000fee0acc24 */ /* 0x000fe2000f8e020a */
[----:B------:R-:W-:Y:S04]  /*3120*/  @P6 STS [R227+0x200c], RZ ;  /* 0x00200cffe3006388 */ /* 0x000fe80000000800 */
[----:B------:R-:W-:Y:S01]  /*3130*/  @!PT LDS RZ, [RZ] ;  /* 0x00000000fffff984 */ /* 0x000fe20000000800 */
[----:B------:R-:W-:Y:S01]  /*3140*/  @!PT LDS RZ, [RZ] ;  /* 0x00000000fffff984 */ /* 0x000fe20000000800 */
[----:B------:R-:W-:Y:S01]  /*3150*/  @!PT LDS RZ, [RZ] ;  /* 0x00000000fffff984 */ /* 0x000fe20000000800 */
[----:B------:R-:W-:Y:S04]  /*3160*/  @!P6 LDGSTS.E.BYPASS.LTC128B.128 [R227], desc[UR6][R230.64] ;  /* 0x00000000e6e3efae */ /* 0x000fe8000b901d46 */
[----:B------:R-:W-:Y:S01]  /*3170*/  @!P6 LDGSTS.E.BYPASS.LTC128B.128 [R227+0x2000], desc[UR6][R230.64+0x80] ;  /* 0x02000080e6e3efae */ /* 0x000fe2000b901d46 */
[----:B------:R-:W-:-:S03]  /*3180*/  @!P5 IADD3 R2, P6, R230, UR10, RZ ;  /* 0x0000000ae602dc10 */ /* 0x000fc6000ffde0ff */
[----:B------:R-:W-:Y:S01]  /*3190*/  @P5 STS [R227+0x1000], RZ ;  /* 0x001000ffe3005388 */ /* 0x000fe20000000800 */
[----:B------:R-:W-:Y:S02]  /*31a0*/  @!P5 IADD3.X R3, R231, UR11, R8, P6, !PT ;  /* 0x0000000be703dc10 */ /* 0x000fe4000b7fe408 */
[----:B------:R-:W-:Y:S01]  /*31b0*/  @!P0 IADD3 R14, P6, R238, 0x60, RZ ;  /* 0x00000060ee0e8810 */ /* 0x000fe20007fde0ff */
[----:B------:R-:W-:Y:S04]  /*31c0*/  @P5 STS [R227+0x1004], RZ ;  /* 0x001004ffe3005388 */ /* 0x000fe80000000800 */
[----:B------:R-:W-:Y:S01]  /*31d0*/  @P5 STS [R227+0x1008], RZ ;  /* 0x001008ffe3005388 */ /* 0x000fe20000000800 */
[----:B------:R-:W-:-:S03]  /*31e0*/  @!P0 IMAD.X R8, RZ, RZ, R40, P6 ;  /* 0x000000ffff088224 */ /* 0x000fc600030e0628 */
[----:B------:R-:W-:Y:S01]  /*31f0*/  @P5 STS [R227+0x100c], RZ ;  /* 0x00100cffe3005388 */ /* 0x000fe20000000800 */
[----:B------:R-:W-:-:S03]  /*3200*/  @!P0 IMAD R9, R8, UR12, RZ ;  /* 0x0000000c08098c24 */ /* 0x000fc6000f8e02ff */
        /* <DEDUP_REMOVED lines=8> */
[----:B------:R1:W-:Y:S01]  /*3290*/  @!P5 LDGSTS.E.BYPASS.LTC128B.128 [R227+0x3000], desc[UR6][R2.64+0x80] ;  /* 0x0300008002e3dfae */ /* 0x0003e2000b901d46 */
[----:B----4-:R-:W-:-:S03]  /*32a0*/  @!P3 LEA R12, P5, R6, R12, 0x1 ;  /* 0x0000000c060cb211 */ /* 0x010fc600078a08ff */
[----:B------:R-:W-:Y:S01]  /*32b0*/  @P4 STS.128 [R0+0xc000], RZ ;  /* 0x00c000ff00004388 */ /* 0x000fe20000000c00 */
[----:B------:R-:W-:-:S03]  /*32c0*/  @!P3 LEA.HI.X R13, R6, R13, R7, 0x1, P5 ;  /* 0x0000000d060db211 */ /* 0x000fc600028f0c07 */
[----:B------:R-:W-:Y:S01]  /*32d0*/  @P4 STS.128 [R0+0x10000], RZ ;  /* 0x010000ff00004388 */ /* 0x000fe20000000c00 */
[----:B-1----:R-:W-:-:S04]  /*32e0*/  @!P4 IMAD.WIDE.U32 R2, R238, UR14, R26 ;  /* 0x0000000eee02cc25 */ /* 0x002fc8000f8e001a */
[----:B------:R-:W-:Y:S01]  /*32f0*/  IMAD.MOV.U32 R242, RZ, RZ, 0x7f800000 ;  /* 0x7f800000fff27424 */ /* 0x000fe200078e00ff */
[----:B------:R-:W1:Y:S01]  /*3300*/  @!P0 LDC.64 R26, c[0x0][0x218] ;  /* 0x00008600ff1a8b82 */ /* 0x000e620000000a00 */
[----:B------:R-:W-:Y:S01]  /*3310*/  @!P4 IMAD.IADD R10, R3, 0x1, R10 ;  /* 0x00000001030ac824 */ /* 0x000fe200078e020a */
[----:B--2---:R-:W-:Y:S01]  /*3320*/  @!P4 LEA R8, P6, R2, R24, 0x1 ;  /* 0x000000180208c211 */ /* 0x004fe200078c08ff */
[----:B------:R-:W-:Y:S02]  /*3330*/  @!P0 IMAD R24, R14, UR13, R9 ;  /* 0x0000000d0e188c24 */ /* 0x000fe4000f8e0209 */
[----:B------:R-:W-:Y:S01]  /*3340*/  IMAD.MOV.U32 R243, RZ, RZ, 0x7f800000 ;  /* 0x7f800000fff37424 */ /* 0x000fe200078e00ff */
[----:B------:R-:W-:Y:S01]  /*3350*/  @!P4 LEA.HI.X R9, R2, R25, R10, 0x1, P6 ;  /* 0x000000190209c211 */ /* 0x000fe200030f0c0a */
[----:B------:R-:W-:Y:S01]  /*3360*/  @!P4 IMAD.IADD R3, R5, 0x1, R11 ;  /* 0x000000010503c824 */ /* 0x000fe200078e020b */
[----:B---3--:R-:W-:Y:S01]  /*3370*/  @!P4 LEA R10, P5, R4, R28, 0x1 ;  /* 0x0000001c040ac211 */ /* 0x008fe200078a08ff */
[----:B------:R-:W-:Y:S01]  /*3380*/  @!P2 IMAD.IADD R2, R21, 0x1, R38 ;  /* 0x000000011502a824 */ /* 0x000fe200078e0226 */
[----:B------:R-:W-:Y:S01]  /*3390*/  @!P2 LEA R6, P6, R20, R30, 0x1 ;  /* 0x0000001e1406a211 */ /* 0x000fe200078c08ff */
[----:B------:R-:W-:Y:S01]  /*33a0*/  @!PT LDS RZ, [RZ] ;  /* 0x00000000fffff984 */ /* 0x000fe20000000800 */
[----:B------:R-:W-:Y:S01]  /*33b0*/  @!PT LDS RZ, [RZ] ;  /* 0x00000000fffff984 */ /* 0x000fe20000000800 */
[----:B------:R-:W-:Y:S01]  /*33c0*/  @!PT LDS RZ, [RZ] ;  /* 0x00000000fffff984 */ /* 0x000fe20000000800 */
[----:B------:R-:W-:Y:S01]  /*33d0*/  @!P4 LDGSTS.E.BYPASS.LTC128B.128 [R0+0xc000], desc[UR6][R8.64] ;  /* 0x0c0000000800cfae */ /* 0x000fe2000b901d46 */
[----:B------:R-:W-:Y:S01]  /*33e0*/  @!P4 LEA.HI.X R11, R4, R29, R3, 0x1, P5 ;  /* 0x0000001d040bc211 */ /* 0x000fe200028f0c03 */
[----:B------:R-:W-:Y:S01]  /*33f0*/  @!P0 IMAD.IADD R3, R19, 0x1, R37 ;  /* 0x0000000113038824 */ /* 0x000fe200078e0225 */
[----:B------:R-:W-:Y:S01]  /*3400*/  @!P2 LEA.HI.X R7, R20, R31, R2, 0x1, P6 ;  /* 0x0000001f1407a211 */ /* 0x000fe200030f0c02 */
[----:B------:R2:W-:Y:S01]  /*3410*/  @!P4 LDGSTS.E.BYPASS.LTC128B.128 [R0+0x10000], desc[UR6][R8.64+0x80] ;  /* 0x100000800800cfae */ /* 0x0005e2000b901d46 */
[----:B------:R-:W3:Y:S01]  /*3420*/  @!P2 LDC.64 R4, c[0x0][0x220] ;  /* 0x00008800ff04ab82 */ /* 0x000ee20000000a00 */
[----:B------:R-:W-:-:S04]  /*3430*/  @!P0 IMAD.WIDE.U32 R14, R14, UR12, R32 ;  /* 0x0000000c0e0e8c25 */ /* 0x000fc8000f8e0020 */
[----:B------:R-:W-:Y:S01]  /*3440*/  IMAD.MOV.U32 R240, RZ, RZ, 0x7f800000 ;  /* 0x7f800000fff07424 */ /* 0x000fe200078e00ff */
[----:B------:R-:W-:Y:S01]  /*3450*/  @P3 STS.128 [R0+0xd000], RZ ;  /* 0x00d000ff00003388 */ /* 0x000fe20000000c00 */
[----:B------:R-:W-:Y:S01]  /*3460*/  IMAD.MOV.U32 R241, RZ, RZ, 0x7f800000 ;  /* 0x7f800000fff17424 */ /* 0x000fe200078e00ff */
[C---:B-1----:R-:W-:Y:S01]  /*3470*/  @!P0 LEA R2, P5, R18.reuse, R26, 0x1 ;  /* 0x0000001a12028211 */ /* 0x042fe200078a08ff */
[----:B------:R-:W-:Y:S01]  /*3480*/  IMAD.MOV.U32 R218, RZ, RZ, 0x20 ;  /* 0x00000020ffda7424 */ /* 0x000fe200078e00ff */
[----:B------:R-:W-:Y:S01]  /*3490*/  @P3 STS.128 [R0+0x11000], RZ ;  /* 0x011000ff00003388 */ /* 0x000fe20000000c00 */
[----:B------:R-:W-:Y:S01]  /*34a0*/  IMAD.MOV.U32 R216, RZ, RZ, 0x40 ;  /* 0x00000040ffd87424 */ /* 0x000fe200078e00ff */
[----:B------:R-:W-:Y:S02]  /*34b0*/  @!P0 LEA.HI.X R3, R18, R27, R3, 0x1, P5 ;  /* 0x0000001b12038211 */ /* 0x000fe400028f0c03 */
        /* <DEDUP_REMOVED lines=8> */
[----:B------:R1:W-:Y:S01]  /*3540*/  @!P3 LDGSTS.E.BYPASS.LTC128B.128 [R0+0x11000], desc[UR6][R12.64+0x80] ;  /* 0x110000800c00bfae */ /* 0x0003e2000b901d46 */
[----:B------:R-:W-:Y:S02]  /*3550*/  CS2R R154, SRZ ;  /* 0x00000000009a7805 */ /* 0x000fe4000001ff00 */
[----:B------:R-:W-:Y:S02]  /*3560*/  CS2R R152, SRZ ;  /* 0x0000000000987805 */ /* 0x000fe4000001ff00 */
[----:B------:R-:W-:Y:S01]  /*3570*/  CS2R R150, SRZ ;  /* 0x0000000000967805 */ /* 0x000fe2000001ff00 */
[----:B------:R-:W-:Y:S01]  /*3580*/  @P2 STS.128 [R0+0xe000], RZ ;  /* 0x00e000ff00002388 */ /* 0x000fe20000000c00 */
[----:B------:R-:W-:-:S02]  /*3590*/  CS2R R148, SRZ ;  /* 0x0000000000947805 */ /* 0x000fc4000001ff00 */
[----:B------:R-:W-:Y:S02]  /*35a0*/  CS2R R142, SRZ ;  /* 0x00000000008e7805 */ /* 0x000fe4000001ff00 */
[----:B------:R-:W-:Y:S01]  /*35b0*/  CS2R R140, SRZ ;  /* 0x00000000008c7805 */ /* 0x000fe2000001ff00 */
[----:B--2---:R-:W2:Y:S01]  /*35c0*/  @!P3 LDC.64 R8, c[0x0][0x220] ;  /* 0x00008800ff08bb82 */ /* 0x004ea20000000a00 */
        /* <DEDUP_REMOVED lines=20> */
[----:B------:R-:W-:Y:S01]  /*3710*/  CS2R R118, SRZ ;  /* 0x0000000000767805 */ /* 0x000fe2000001ff00 */
[----:B-1----:R-:W1:Y:S01]  /*3720*/  @!P0 LDC.64 R12, c[0x0][0x220] ;  /* 0x00008800ff0c8b82 */ /* 0x002e620000000a00 */
[----:B------:R-:W-:Y:S01]  /*3730*/  CS2R R116, SRZ ;  /* 0x0000000000747805 */ /* 0x000fe2000001ff00 */
[----:B------:R-:W-:Y:S01]  /*3740*/  @!PT LDS RZ, [RZ] ;  /* 0x00000000fffff984 */ /* 0x000fe20000000800 */
[----:B------:R-:W-:Y:S01]  /*3750*/  @!PT LDS RZ, [RZ] ;  /* 0x00000000fffff984 */ /* 0x000fe20000000800 */
[----:B------:R-:W-:Y:S01]  /*3760*/  @!PT LDS RZ, [RZ] ;  /* 0x00000000fffff984 */ /* 0x000fe20000000800 */
[----:B------:R-:W-:Y:S01]  /*3770*/  @!P0 LDGSTS.E.BYPASS.LTC128B.128 [R0+0xf000], desc[UR6][R2.64] ;  /* 0x0f00000002008fae */ /* 0x000fe2000b901d46 */
[----:B------:R-:W-:Y:S02]  /*3780*/  CS2R R110, SRZ ;  /* 0x00000000006e7805 */ /* 0x000fe4000001ff00 */
[----:B------:R-:W-:-:S02]  /*3790*/  CS2R R108, SRZ ;  /* 0x00000000006c7805 */ /* 0x000fc4000001ff00 */
[----:B------:R-:W-:Y:S01]  /*37a0*/  CS2R R114, SRZ ;  /* 0x0000000000727805 */ /* 0x000fe2000001ff00 */
[----:B------:R4:W-:Y:S01]  /*37b0*/  @!P0 LDGSTS.E.BYPASS.LTC128B.128 [R0+0x13000], desc[UR6][R2.64+0x80] ;  /* 0x1300008002008fae */ /* 0x0009e2000b901d46 */
[----:B------:R-:W-:Y:S02]  /*37c0*/  CS2R R112, SRZ ;  /* 0x0000000000707805 */ /* 0x000fe4000001ff00 */
[----:B------:R-:W-:Y:S02]  /*37d0*/  CS2R R106, SRZ ;  /* 0x00000000006a7805 */ /* 0x000fe4000001ff00 */
[----:B------:R-:W-:Y:S01]  /*37e0*/  CS2R R104, SRZ ;  /* 0x0000000000687805 */ /* 0x000fe2000001ff00 */
[----:B------:R-:W-:Y:S01]  /*37f0*/  @P4 STS.128 [R0+0x14000], RZ ;  /* 0x014000ff00004388 */ /* 0x000fe20000000c00 */
[----:B------:R-:W-:Y:S02]  /*3800*/  CS2R R102, SRZ ;  /* 0x0000000000667805 */ /* 0x000fe4000001ff00 */
[----:B------:R-:W-:-:S02]  /*3810*/  CS2R R100, SRZ ;  /* 0x0000000000647805 */ /* 0x000fc4000001ff00 */
[----:B------:R-:W-:Y:S01]  /*3820*/  CS2R R94, SRZ ;  /* 0x00000000005e7805 */ /* 0x000fe2000001ff00 */
[----:B------:R-:W-:Y:S01]  /*3830*/  @P4 STS.128 [R0+0x18000], RZ ;  /* 0x018000ff00004388 */ /* 0x000fe20000000c00 */
[----:B------:R-:W-:Y:S02]  /*3840*/  CS2R R92, SRZ ;  /* 0x00000000005c7805 */ /* 0x000fe4000001ff00 */
[----:B------:R-:W-:Y:S02]  /*3850*/  CS2R R98, SRZ ;  /* 0x0000000000627805 */ /* 0x000fe4000001ff00 */
[----:B--2---:R-:W-:Y:S01]  /*3860*/  @!P3 LEA R6, P5, R16, R8, 0x1 ;  /* 0x000000081006b211 */ /* 0x004fe200078a08ff */
[----:B------:R-:W-:Y:S01]  /*3870*/  @!PT LDS RZ, [RZ] ;  /* 0x00000000fffff984 */ /* 0x000fe20000000800 */
[----:B------:R-:W-:Y:S01]  /*3880*/  @!PT LDS RZ, [RZ] ;  /* 0x00000000fffff984 */ /* 0x000fe20000000800 */
[----:B------:R-:W-:Y:S01]  /*3890*/  @!PT LDS RZ, [RZ] ;  /* 0x00000000fffff984 */ /* 0x000fe20000000800 */
[----:B------:R-:W-:Y:S01]  /*38a0*/  @!P4 LDGSTS.E.BYPASS.LTC128B.128 [R0+0x14000], desc[UR6][R10.64] ;  /* 0x140000000a00cfae */ /* 0x000fe2000b901d46 */
[----:B------:R-:W-:Y:S01]  /*38b0*/  @!P0 IMAD.IADD R8, R15, 0x1, R24 ;  /* 0x000000010f088824 */ /* 0x000fe200078e0218 */
        /* <DEDUP_REMOVED lines=11> */
[----:B------:R-:W-:-:S02]  /*3970*/  CS2R R80, SRZ ;  /* 0x0000000000507805 */ /* 0x000fc4000001ff00 */
[----:B------:R-:W-:Y:S01]  /*3980*/  CS2R R74, SRZ ;  /* 0x00000000004a7805 */ /* 0x000fe2000001ff00 */
[----:B----4-:R-:W-:Y:S01]  /*3990*/  @!P3 IMAD.IADD R2, R17, 0x1, R39 ;  /* 0x000000011102b824 */ /* 0x010fe200078e0227 */
[----:B------:R-:W-:Y:S01]  /*39a0*/  CS2R R72, SRZ ;  /* 0x0000000000487805 */ /* 0x000fe2000001ff00 */
[----:B------:R-:W-:Y:S01]  /*39b0*/  @!P2 IMAD.IADD R3, R23, 0x1, R35 ;  /* 0x000000011703a824 */ /* 0x000fe200078e0223 */
[----:B------:R-:W-:Y:S02]  /*39c0*/  CS2R R70, SRZ ;  /* 0x0000000000467805 */ /* 0x000fe4000001ff00 */
[----:B------:R-:W-:Y:S02]  /*39d0*/  CS2R R68, SRZ ;  /* 0x0000000000447805 */ /* 0x000fe4000001ff00 */
[----:B------:R-:W-:Y:S02]  /*39e0*/  @!P3 LEA.HI.X R7, R16, R9, R2, 0x1, P5 ;  /* 0x000000091007b211 */ /* 0x000fe400028f0c02 */
[----:B------:R-:W-:-:S02]  /*39f0*/  CS2R R62, SRZ ;  /* 0x00000000003e7805 */ /* 0x000fc4000001ff00 */
[----:B---3--:R-:W-:Y:S02]  /*3a00*/  @!P2 LEA R4, P5, R22, R4, 0x1 ;  /* 0x000000041604a211 */ /* 0x008fe400078a08ff */
[----:B------:R-:W-:Y:S02]  /*3a10*/  CS2R R60, SRZ ;  /* 0x00000000003c7805 */ /* 0x000fe4000001ff00 */
[----:B-1----:R-:W-:Y:S01]  /*3a20*/  @!P0 LEA R2, P4, R14, R12, 0x1 ;  /* 0x0000000c0e028211 */ /* 0x002fe200078808ff */
[----:B------:R-:W-:Y:S01]  /*3a30*/  @!PT LDS RZ, [RZ] ;  /* 0x00000000fffff984 */ /* 0x000fe20000000800 */
[----:B------:R-:W-:Y:S01]  /*3a40*/  @!PT LDS RZ, [RZ] ;  /* 0x00000000fffff984 */ /* 0x000fe20000000800 */
[----:B------:R-:W-:Y:S01]  /*3a50*/  @!PT LDS RZ, [RZ] ;  /* 0x00000000fffff984 */ /* 0x000fe20000000800 */
[----:B------:R-:W-:Y:S01]  /*3a60*/  @!P3 LDGSTS.E.BYPASS.LTC128B.128 [R0+0x15000], desc[UR6][R6.64] ;  /* 0x150000000600bfae */ /* 0x000fe2000b901d46 */
[----:B------:R-:W-:Y:S02]  /*3a70*/  @!P2 LEA.HI.X R5, R22, R5, R3, 0x1, P5 ;  /* 0x000000051605a211 */ /* 0x000fe400028f0c03 */
[----:B------:R-:W-:Y:S02]  /*3a80*/  CS2R R66, SRZ ;  /* 0x0000000000427805 */ /* 0x000fe4000001ff00 */
[----:B------:R-:W-:Y:S01]  /*3a90*/  @!P0 LEA.HI.X R3, R14, R13, R8, 0x1, P4 ;  /* 0x0000000d0e038211 */ /* 0x000fe200020f0c08 */
[----:B------:R1:W-:Y:S01]  /*3aa0*/  @!P3 LDGSTS.E.BYPASS.LTC128B.128 [R0+0x19000], desc[UR6][R6.64+0x80] ;  /* 0x190000800600bfae */ /* 0x0003e2000b901d46 */
[----:B------:R-:W-:Y:S01]  /*3ab0*/  CS2R R64, SRZ ;  /* 0x0000000000407805 */ /* 0x000fe2000001ff00 */
[----:B--2---:R-:W2:Y:S01]  /*3ac0*/  LDC.64 R10, c[0x0][0x3b8] ;  /* 0x0000ee00ff0a7b82 */ /* 0x004ea20000000a00 */
        /* <DEDUP_REMOVED lines=13> */
[----:B------:R-:W-:Y:S01]  /*3ba0*/  CS2R R48, SRZ ;  /* 0x0000000000307805 */ /* 0x000fe2000001ff00 */
[----:B------:R-:W-:Y:S01]  /*3bb0*/  ULDC.U8 UR14, c[0x0][0x388] ;  /* 0x0000e200000e7ab9 */ /* 0x000fe20000000000 */
[----:B------:R-:W-:Y:S01]  /*3bc0*/  ULDC UR13, c[0x0][0x2ec] ;  /* 0x0000bb00000d7ab9 */ /* 0x000fe20000000800 */
[----:B------:R-:W-:Y:S04]  /*3bd0*/  @!P2 LDGSTS.E.BYPASS.LTC128B.128 [R0+0x1a000], desc[UR6][R4.64+0x80] ;  /* 0x1a0000800400afae */ /* 0x000fe8000b901d46 */
[----:B------:R-:W-:Y:S04]  /*3be0*/  @P0 STS.128 [R0+0x17000], RZ ;  /* 0x017000ff00000388 */ /* 0x000fe80000000c00 */
[----:B------:R3:W-:Y:S04]  /*3bf0*/  @P0 STS.128 [R0+0x1b000], RZ ;  /* 0x01b000ff00000388 */ /* 0x0007e80000000c00 */
[----:B------:R-:W-:Y:S01]  /*3c00*/  @!PT LDS RZ, [RZ] ;  /* 0x00000000fffff984 */ /* 0x000fe20000000800 */
[----:B------:R-:W-:Y:S01]  /*3c10*/  @!PT LDS RZ, [RZ] ;  /* 0x00000000fffff984 */ /* 0x000fe20000000800 */
[----:B------:R-:W-:Y:S01]  /*3c20*/  @!PT LDS RZ, [RZ] ;  /* 0x00000000fffff984 */ /* 0x000fe20000000800 */
[----:B------:R-:W-:Y:S04]  /*3c30*/  @!P0 LDGSTS.E.BYPASS.LTC128B.128 [R0+0x17000], desc[UR6][R2.64] ;  /* 0x1700000002008fae */ /* 0x000fe8000b901d46 */
[----:B------:R3:W-:Y:S04]  /*3c40*/  @!P0 LDGSTS.E.BYPASS.LTC128B.128 [R0+0x1b000], desc[UR6][R2.64+0x80] ;  /* 0x1b00008002008fae */ /* 0x0007e8000b901d46 */
[----:B------:R-:W0:Y:S04]  /*3c50*/  LDGDEPBAR ;  /* 0x00000000000079af */ /* 0x000e280000000000 */
[----:B--2---:R-:W2:Y:S04]  /*3c60*/  LDG.E.64 R8, desc[UR6][R10.64] ;  /* 0x000000060a087981 */ /* 0x004ea8000c1e1b00 */
[----:B------:R-:W4:Y:S01]  /*3c70*/  LDG.E.64 R4, desc[UR6][R10.64+0x8] ;  /* 0x000008060a047981 */ /* 0x000f22000c1e1b00 */
[----:B-1----:R-:W-:-:S02]  /*3c80*/  IMAD.MOV.U32 R6, RZ, RZ, 0x4 ;  /* 0x00000004ff067424 */ /* 0x002fc400078e00ff */
[----:B---3--:R-:W-:-:S05]  /*3c90*/  VIADD R0, R239, 0x28 ;  /* 0x00000028ef007836 */ /* 0x008fca0000000000 */
[----:B------:R-:W-:Y:S01]  /*3ca0*/  ISETP.GE.AND P0, PT, R0, UR9, PT ;  /* 0x0000000900007c0c */ /* 0x000fe2000bf06270 */
[C---:B------:R-:W-:Y:S02]  /*3cb0*/  VIADD R3, R239.reuse, 0x8 ;  /* 0x00000008ef037836 */ /* 0x040fe40000000000 */
[C---:B------:R-:W-:Y:S01]  /*3cc0*/  VIADD R2, R239.reuse, 0x20 ;  /* 0x00000020ef027836 */ /* 0x040fe20000000000 */
[----:B------:R-:W-:Y:S02]  /*3cd0*/  ISETP.GE.AND P4, PT, R239, UR9, PT ;  /* 0x00000009ef007c0c */ /* 0x000fe4000bf86270 */
[----:B------:R-:W-:Y:S02]  /*3ce0*/  ISETP.GE.AND P3, PT, R3, UR9, PT ;  /* 0x0000000903007c0c */ /* 0x000fe4000bf66270 */
[----:B------:R-:W-:-:S05]  /*3cf0*/  ISETP.GE.AND P2, PT, R2, UR9, PT ;  /* 0x0000000902007c0c */ /* 0x000fca000bf46270 */
[----:B------:R-:W-:Y:S01]  /*3d00*/  @!P0 IMAD.WIDE R6, R0, R6, UR18 ;  /* 0x0000001200068e25 */ /* 0x000fe2000f8e0206 */
[----:B------:R-:W-:-:S03]  /*3d10*/  LEA.HI R0, R42, R41, RZ, 0x4 ;  /* 0x000000292a007211 */ /* 0x000fc600078f20ff */
[----:B------:R-:W-:Y:S01]  /*3d20*/  IMAD.MOV.U32 R2, RZ, RZ, 0x4 ;  /* 0x00000004ff027424 */ /* 0x000fe200078e00ff */
[----:B------:R-:W-:Y:S01]  /*3d30*/  LOP3.LUT R0, R0, 0xfffffff0, RZ, 0xc0, !PT ;  /* 0xfffffff000007812 */ /* 0x000fe200078ec0ff */
[----:B------:R-:W-:Y:S01]  /*3d40*/  UIMAD UR9, UR49, UR25, UR59 ;  /* 0x00000019310972a4 */ /* 0x000fe2000f8e023b */
[----:B------:R-:W5:Y:S01]  /*3d50*/  @!P0 LDG.E R241, desc[UR6][R6.64] ;  /* 0x0000000606f18981 */ /* 0x000f62000c1e1900 */
[----:B------:R-:W-:Y:S01]  /*3d60*/  IMAD.WIDE R2, R239, R2, UR18 ;  /* 0x00000012ef027e25 */ /* 0x000fe2000f8e0202 */
[----:B------:R-:W-:Y:S02]  /*3d70*/  CS2R R42, SRZ ;  /* 0x00000000002a7805 */ /* 0x000fe4000001ff00 */
[----:B------:R-:W-:Y:S01]  /*3d80*/  CS2R R38, SRZ ;  /* 0x0000000000267805 */ /* 0x000fe2000001ff00 */
[----:B------:R-:W-:Y:S01]  /*3d90*/  ULDC UR25, c[0x0][0x2dc] ;  /* 0x0000b70000197ab9 */ /* 0x000fe20000000800 */
[----:B------:R-:W-:Y:S01]  /*3da0*/  IMAD.IADD R0, R41, 0x1, -R0 ;  /* 0x0000000129007824 */ /* 0x000fe200078e0a00 */
[----:B------:R-:W5:Y:S04]  /*3db0*/  @!P4 LDG.E R242, desc[UR6][R2.64] ;  /* 0x0000000602f2c981 */ /* 0x000f68000c1e1900 */
[----:B------:R-:W5:Y:S04]  /*3dc0*/  @!P3 LDG.E R243, desc[UR6][R2.64+0x20] ;  /* 0x0000200602f3b981 */ /* 0x000f68000c1e1900 */
[----:B------:R1:W5:Y:S01]  /*3dd0*/  @!P2 LDG.E R240, desc[UR6][R2.64+0x80] ;  /* 0x0000800602f0a981 */ /* 0x000362000c1e1900 */
[----:B------:R-:W-:-:S04]  /*3de0*/  USHF.L.U32 UR9, UR9, 0x5, URZ ;  /* 0x0000000509097899 */ /* 0x000fc8000800063f */
[----:B------:R-:W-:Y:S01]  /*3df0*/  USHF.R.S32.HI UR10, URZ, 0x1f, UR9 ;  /* 0x0000001f3f0a7899 */ /* 0x000fe20008011409 */
[----:B-1----:R-:W-:-:S04]  /*3e00*/  SHF.R.S32.HI R2, RZ, 0x1f, R0 ;  /* 0x0000001fff027819 */ /* 0x002fc80000011400 */
[----:B------:R-:W-:-:S04]  /*3e10*/  LEA.HI R2, R2, R0, RZ, 0x3 ;  /* 0x0000000002027211 */ /* 0x000fc800078f18ff */
[----:B------:R-:W-:-:S05]  /*3e20*/  LOP3.LUT R2, R2, 0xfffffff8, RZ, 0xc0, !PT ;  /* 0xfffffff802027812 */ /* 0x000fca00078ec0ff */
[----:B------:R-:W-:Y:S01]  /*3e30*/  IMAD.IADD R0, R0, 0x1, -R2 ;  /* 0x0000000100007824 */ /* 0x000fe200078e0a02 */
[----:B------:R-:W-:-:S04]  /*3e40*/  SHF.R.S32.HI R2, RZ, 0x1f, R36 ;  /* 0x0000001fff027819 */ /* 0x000fc80000011424 */
[C---:B------:R-:W-:Y:S02]  /*3e50*/  LOP3.LUT P0, RZ, R0.reuse, 0x2, RZ, 0xc0, !PT ;  /* 0x0000000200ff7812 */ /* 0x040fe4000780c0ff */
[----:B------:R-:W-:Y:S01]  /*3e60*/  LOP3.LUT P2, RZ, R0, 0x4, RZ, 0xc0, !PT ;  /* 0x0000000400ff7812 */ /* 0x000fe2000784c0ff */
[----:B------:R-:W-:Y:S01]  /*3e70*/  VIADD R0, R217, 0x2000 ;  /* 0x00002000d9007836 */ /* 0x000fe20000000000 */
[----:B------:R-:W-:-:S04]  /*3e80*/  CS2R R40, SRZ ;  /* 0x0000000000287805 */ /* 0x000fc8000001ff00 */
[----:B------:R-:W-:Y:S01]  /*3e90*/  SEL R0, R0, R217, !P1 ;  /* 0x000000d900007207 */ /* 0x000fe20004800000 */
[----:B------:R-:W-:Y:S01]  /*3ea0*/  IMAD.SHL.U32 R3, R246, 0x20, RZ ;  /* 0x00000020f6037824 */ /* 0x000fe200078e00ff */
[----:B------:R-:W-:Y:S02]  /*3eb0*/  SEL R218, R218, 0xffffffe0, !P0 ;  /* 0xffffffe0dada7807 */ /* 0x000fe40004000000 */
[----:B------:R-:W-:Y:S02]  /*3ec0*/  LEA R211, R0, UR4, 0x1 ;  /* 0x0000000400d37c11 */ /* 0x000fe4000f8e08ff */
[----:B------:R-:W-:Y:S02]  /*3ed0*/  SEL R216, R216, 0xffffffc0, !P2 ;  /* 0xffffffc0d8d87807 */ /* 0x000fe40005000000 */
[----:B----4-:R-:W-:Y:S02]  /*3ee0*/  IADD3 R244, P4, P3, R4, UR9, R36 ;  /* 0x0000000904f47c10 */ /* 0x010fe4000fb9e024 */
[----:B--2---:R-:W-:-:S02]  /*3ef0*/  R2UR UR9, R9 ;  /* 0x00000000090972ca */ /* 0x004fc400000e0000 */
[----:B------:R-:W-:Y:S01]  /*3f00*/  IADD3.X R247, R5, UR10, R2, P4, P3 ;  /* 0x0000000a05f77c10 */ /* 0x000fe2000a7e6402 */
[----:B------:R-:W-:Y:S01]  /*3f10*/  VIADD R2, R219, 0x2000 ;  /* 0x00002000db027836 */ /* 0x000fe20000000000 */
[----:B------:R-:W-:-:S04]  /*3f20*/  R2UR UR10, R8 ;  /* 0x00000000080a72ca */ /* 0x000fc800000e0000 */
[----:B------:R-:W-:Y:S02]  /*3f30*/  SEL R2, R2, R219, !P1 ;  /* 0x000000db02027207 */ /* 0x000fe40004800000 */
[----:B------:R-:W-:Y:S01]  /*3f40*/  CS2R R36, SRZ ;  /* 0x0000000000247805 */ /* 0x000fe2000001ff00 */
[----:B------:R-:W-:Y:S01]  /*3f50*/  IMAD.WIDE.U32 R244, R244, -0x2daee0ad, RZ ;  /* 0xd2511f53f4f47825 */ /* 0x000fe200078e00ff */
[----:B------:R-:W-:-:S07]  /*3f60*/  LEA R210, R2, UR4, 0x1 ;  /* 0x0000000402d27c11 */ /* 0x000fce000f8e08ff */
.L_x_833:
[----:B------:R-:W0:Y:S01]  /*3f70*/  LDGDEPBAR ;  /* 0x00000000000079af */ /* 0x000e220000000000 */
[C---:B------:R-:W-:Y:S01]  /*3f80*/  IMAD.IADD R0, R211.reuse, 0x1, R218 ;  /* 0x00000001d3007824 */ /* 0x040fe200078e02da */
[----:B------:R-:W-:Y:S01]  /*3f90*/  USHF.L.U32 UR11, UR17, 0x7, URZ ;  /* 0x00000007110b7899 */ /* 0x000fe2000800063f */
[--C-:B------:R-:W-:Y:S01]  /*3fa0*/  IMAD.IADD R3, R211, 0x1, R216.reuse ;  /* 0x00000001d3037824 */ /* 0x100fe200078e02d8 */
[----:B------:R-:W-:Y:S01]  /*3fb0*/  USHF.L.U32 UR12, UR5, 0x6, URZ ;  /* 0x00000006050c7899 */ /* 0x000fe2000800063f */
[----:B------:R-:W-:Y:S01]  /*3fc0*/  IMAD.IADD R2, R0, 0x1, R216 ;  /* 0x0000000100027824 */ /* 0x000fe200078e02d8 */
[----:B------:R-:W-:Y:S01]  /*3fd0*/  UIADD3 UR15, UR22, 0x80, UR11 ;  /* 0x00000080160f7890 */ /* 0x000fe2000fffe00b */
[----:B------:R-:W-:Y:S01]  /*3fe0*/  IMAD.SHL.U32 R204, R246, 0x20, RZ ;  /* 0x00000020f6cc7824 */ /* 0x000fe200078e00ff */
[----:B------:R-:W-:Y:S01]  /*3ff0*/  UIADD3 UR16, UR11, 0x80, URZ ;  /* 0x000000800b107890 */ /* 0x000fe2000fffe03f */
[----:B-----5:R-:W-:Y:S01]  /*4000*/  FSETP.NEU.FTZ.AND P5, PT, R242, -INF , PT ;  /* 0xff800000f200780b */ /* 0x020fe20003fbd000 */
[----:B------:R-:W-:Y:S01]  /*4010*/  UIADD3 UR11, UR10, -0x61c88647, URZ ;  /* 0x9e3779b90a0b7890 */ /* 0x000fe2000fffe03f */
[----:B------:R-:W-:Y:S01]  /*4020*/  IMAD.MOV.U32 R206, RZ, RZ, 0x8 ;  /* 0x00000008ffce7424 */ /* 0x000fe200078e00ff */
[----:B------:R-:W-:Y:S01]  /*4030*/  UIADD3 UR15, UR15, -UR8, URZ ;  /* 0x800000080f0f7290 */ /* 0x000fe2000fffe03f */
[----:B------:R-:W-:Y:S01]  /*4040*/  IMAD.MOV.U32 R205, RZ, RZ, 0x20 ;  /* 0x00000020ffcd7424 */ /* 0x000fe200078e00ff */
[----:B------:R-:W-:Y:S01]  /*4050*/  FSETP.NEU.FTZ.AND P4, PT, R243, -INF , PT ;  /* 0xff800000f300780b */ /* 0x000fe20003f9d000 */
[----:B------:R-:W-:Y:S01]  /*4060*/  UISETP.GT.AND UP3, UPT, UR5, UR23, UPT ;  /* 0x000000170500728c */ /* 0x000fe2000bf64270 */
[----:B------:R-:W-:Y:S01]  /*4070*/  FSETP.NEU.FTZ.AND P3, PT, R240, -INF , PT ;  /* 0xff800000f000780b */ /* 0x000fe20003f7d000 */
[----:B------:R-:W-:Y:S01]  /*4080*/  UISETP.GE.AND UP0, UPT, UR12, UR15, UPT ;  /* 0x0000000f0c00728c */ /* 0x000fe2000bf06270 */
[----:B------:R-:W-:Y:S01]  /*4090*/  FSETP.NEU.FTZ.AND P0, PT, R241, -INF , PT ;  /* 0xff800000f100780b */ /* 0x000fe20003f1d000 */
[----:B------:R-:W-:Y:S02]  /*40a0*/  UIADD3 UR15, UR9, -0x4498517b, URZ ;  /* 0xbb67ae85090f7890 */ /* 0x000fe4000fffe03f */
[----:B------:R-:W-:Y:S01]  /*40b0*/  UISETP.LT.AND UP0, UPT, UR16, UR8, UP0 ;  /* 0x000000081000728c */ /* 0x000fe20008701270 */
[----:B------:R-:W-:Y:S04]  /*40c0*/  DEPBAR.LE SB0, 0x0 ;  /* 0x000080000000791a */ /* 0x000fe80000000000 */
[----:B------:R-:W-:Y:S01]  /*40d0*/  BAR.SYNC.DEFER_BLOCKING 0x0 ;  /* 0x0000000000007b1d */ /* 0x000fe20000010000 */
[----:B------:R-:W-:Y:S05]  /*40e0*/  PLOP3.LUT P1, PT, PT, PT, UP0, 0x80, 0x0 ;  /* 0x000000000000781c */ /* 0x000fea0003f2f008 */
[----:B------:R-:W-:Y:S08]  /*40f0*/  LDSM.16.M88.4 R32, [R211] ;  /* 0x00000000d320783b */ /* 0x000ff00000000200 */
[----:B------:R-:W1:Y:S08]  /*4100*/  LDSM.16.M88.4 R16, [R212+0xc000] ;  /* 0x00c00000d410783b */ /* 0x000e700000000200 */
[----:B------:R-:W2:Y:S08]  /*4110*/  LDSM.16.M88.4 R28, [R211+0x1000] ;  /* 0x00100000d31c783b */ /* 0x000eb00000000200 */
[----:B------:R-:W3:Y:S08]  /*4120*/  LDSM.16.M88.4 R164, [R212+0xc800] ;  /* 0x00c80000d4a4783b */ /* 0x000ef00000000200 */
[----:B------:R-:W-:Y:S08]  /*4130*/  LDSM.16.M88.4 R168, [R0] ;  /* 0x0000000000a8783b */ /* 0x000ff00000000200 */
[----:B------:R-:W4:Y:S01]  /*4140*/  LDSM.16.M88.4 R172, [R213+0xc000] ;  /* 0x00c00000d5ac783b */ /* 0x000f220000000200 */
[-C--:B-1----:R-:W-:Y:S07]  /*4150*/  HMMA.16816.F32.BF16 R4, R32, R16.reuse, RZ ;  /* 0x000000102004723c */ /* 0x082fee00000418ff */
[----:B------:R-:W1:Y:S01]  /*4160*/  LDSM.16.M88.4 R176, [R0+0x1000] ;  /* 0x0010000000b0783b */ /* 0x000e620000000200 */
[C---:B--2---:R-:W-:Y:S07]  /*4170*/  HMMA.16816.F32.BF16 R8, R28.reuse, R16, RZ ;  /* 0x000000101c08723c */ /* 0x044fee00000418ff */
[----:B------:R-:W2:Y:S01]  /*4180*/  LDSM.16.M88.4 R180, [R213+0xc800] ;  /* 0x00c80000d5b4783b */ /* 0x000ea20000000200 */
[-C--:B------:R-:W-:Y:S07]  /*4190*/  HMMA.16816.F32.BF16 R12, R28, R18.reuse, RZ ;  /* 0x000000121c0c723c */ /* 0x080fee00000418ff */
[----:B------:R-:W-:Y:S01]  /*41a0*/  LDSM.16.M88.4 R184, [R3] ;  /* 0x0000000003b8783b */ /* 0x000fe20000000200 */
[C---:B------:R-:W-:Y:S07]  /*41b0*/  HMMA.16816.F32.BF16 R16, R32.reuse, R18, RZ ;  /* 0x000000122010723c */ /* 0x040fee00000418ff */
[----:B------:R-:W2:Y:S01]  /*41c0*/  LDSM.16.M88.4 R188, [R215+0xc000] ;  /* 0x00c00000d7bc783b */ /* 0x000ea20000000200 */
[-C--:B---3--:R-:W-:Y:S06]  /*41d0*/  HMMA.16816.F32.BF16 R20, R32, R164.reuse, RZ ;  /* 0x000000a42014723c */ /* 0x088fec00000418ff */
[C---:B------:R-:W-:Y:S01]  /*41e0*/  HMMA.16816.F32.BF16 R24, R28.reuse, R164, RZ ;  /* 0x000000a41c18723c */ /* 0x040fe200000418ff */
[----:B------:R-:W3:Y:S05]  /*41f0*/  LDSM.16.M88.4 R192, [R3+0x1000] ;  /* 0x0010000003c0783b */ /* 0x000eea0000000200 */
[-C--:B------:R-:W-:Y:S03]  /*4200*/  HMMA.16816.F32.BF16 R28, R28, R166.reuse, RZ ;  /* 0x000000a61c1c723c */ /* 0x080fe600000418ff */
[----:B------:R-:W3:Y:S03]  /*4210*/  LDSM.16.M88.4 R196, [R215+0xc800] ;  /* 0x00c80000d7c4783b */ /* 0x000ee60000000200 */
[----:B------:R-:W-:Y:S05]  /*4220*/  HMMA.16816.F32.BF16 R32, R32, R166, RZ ;  /* 0x000000a62020723c */ /* 0x000fea00000418ff */
[----:B------:R-:W-:Y:S01]  /*4230*/  LDSM.16.M88.4 R164, [R2] ;  /* 0x0000000002a4783b */ /* 0x000fe20000000200 */
[-C--:B----4-:R-:W-:Y:S06]  /*4240*/  HMMA.16816.F32.BF16 R4, R168, R172.reuse, R4 ;  /* 0x000000aca804723c */ /* 0x090fec0000041804 */
[C---:B-1----:R-:W-:Y:S01]  /*4250*/  HMMA.16816.F32.BF16 R8, R176.reuse, R172, R8 ;  /* 0x000000acb008723c */ /* 0x042fe20000041808 */
[----:B------:R-:W-:Y:S05]  /*4260*/  LDSM.16.M88.4 R200, [R2+0x1000] ;  /* 0x0010000002c8783b */ /* 0x000fea0000000200 */
[-C--:B------:R-:W-:Y:S06]  /*4270*/  HMMA.16816.F32.BF16 R12, R176, R174.reuse, R12 ;  /* 0x000000aeb00c723c */ /* 0x080fec000004180c */
[C---:B------:R-:W-:Y:S01]  /*4280*/  HMMA.16816.F32.BF16 R16, R168.reuse, R174, R16 ;  /* 0x000000aea810723c */ /* 0x040fe20000041810 */
[----:B------:R-:W1:Y:S05]  /*4290*/  LDSM.16.M88.4 R172, [R214+0xc000] ;  /* 0x00c00000d6ac783b */ /* 0x000e6a0000000200 */
[-C--:B--2---:R-:W-:Y:S06]  /*42a0*/  HMMA.16816.F32.BF16 R20, R168, R180.reuse, R20 ;  /* 0x000000b4a814723c */ /* 0x084fec0000041814 */
[C---:B------:R-:W-:Y:S06]  /*42b0*/  HMMA.16816.F32.BF16 R24, R176.reuse, R180, R24 ;  /* 0x000000b4b018723c */ /* 0x040fec0000041818 */
[-C--:B------:R-:W-:Y:S01]  /*42c0*/  HMMA.16816.F32.BF16 R28, R176, R182.reuse, R28 ;  /* 0x000000b6b01c723c */ /* 0x080fe2000004181c */
[----:B------:R-:W2:Y:S05]  /*42d0*/  LDSM.16.M88.4 R176, [R214+0xc800] ;  /* 0x00c80000d6b0783b */ /* 0x000eaa0000000200 */
[----:B------:R-:W-:Y:S03]  /*42e0*/  HMMA.16816.F32.BF16 R32, R168, R182, R32 ;  /* 0x000000b6a820723c */ /* 0x000fe60000041820 */
[----:B------:R-:W-:Y:S03]  /*42f0*/  LDSM.16.M88.4 R168, [R211+0x2000] ;  /* 0x00200000d3a8783b */ /* 0x000fe60000000200 */
[-C--:B------:R-:W-:Y:S05]  /*4300*/  HMMA.16816.F32.BF16 R4, R184, R188.reuse, R4 ;  /* 0x000000bcb804723c */ /* 0x080fea0000041804 */
[----:B------:R-:W4:Y:S01]  /*4310*/  LDSM.16.M88.4 R180, [R212+0x10000] ;  /* 0x01000000d4b4783b */ /* 0x000f220000000200 */
[C---:B---3--:R-:W-:Y:S06]  /*4320*/  HMMA.16816.F32.BF16 R8, R192.reuse, R188, R8 ;  /* 0x000000bcc008723c */ /* 0x048fec0000041808 */
[-C--:B------:R-:W-:Y:S06]  /*4330*/  HMMA.16816.F32.BF16 R12, R192, R190.reuse, R12 ;  /* 0x000000bec00c723c */ /* 0x080fec000004180c */
[C---:B------:R-:W-:Y:S01]  /*4340*/  HMMA.16816.F32.BF16 R16, R184.reuse, R190, R16 ;  /* 0x000000beb810723c */ /* 0x040fe20000041810 */
[----:B------:R-:W3:Y:S05]  /*4350*/  LDSM.16.M88.4 R188, [R211+0x3000] ;  /* 0x00300000d3bc783b */ /* 0x000eea0000000200 */
[-C--:B------:R-:W-:Y:S06]  /*4360*/  HMMA.16816.F32.BF16 R20, R184, R196.reuse, R20 ;  /* 0x000000c4b814723c */ /* 0x080fec0000041814 */
[C---:B------:R-:W-:Y:S06]  /*4370*/  HMMA.16816.F32.BF16 R24, R192.reuse, R196, R24 ;  /* 0x000000c4c018723c */ /* 0x040fec0000041818 */
[-C--:B------:R-:W-:Y:S01]  /*4380*/  HMMA.16816.F32.BF16 R28, R192, R198.reuse, R28 ;  /* 0x000000c6c01c723c */ /* 0x080fe2000004181c */
[----:B------:R-:W3:Y:S05]  /*4390*/  LDSM.16.M88.4 R192, [R212+0x10800] ;  /* 0x01080000d4c0783b */ /* 0x000eea0000000200 */
[----:B------:R-:W-:Y:S03]  /*43a0*/  HMMA.16816.F32.BF16 R32, R184, R198, R32 ;  /* 0x000000c6b820723c */ /* 0x000fe60000041820 */
[----:B------:R-:W-:Y:S03]  /*43b0*/  LDSM.16.M88.4 R184, [R213+0x10000] ;  /* 0x01000000d5b8783b */ /* 0x000fe60000000200 */
[-C--:B-1----:R-:W-:Y:S05]  /*43c0*/  HMMA.16816.F32.BF16 R4, R164, R172.reuse, R4 ;  /* 0x000000aca404723c */ /* 0x082fea0000041804 */
[----:B------:R-:W-:Y:S01]  /*43d0*/  LDSM.16.M88.4 R196, [R0+0x3000] ;  /* 0x0030000000c4783b */ /* 0x000fe20000000200 */
[C---:B------:R-:W-:Y:S06]  /*43e0*/  HMMA.16816.F32.BF16 R8, R200.reuse, R172, R8 ;  /* 0x000000acc808723c */ /* 0x040fec0000041808 */
[-C--:B------:R-:W-:Y:S06]  /*43f0*/  HMMA.16816.F32.BF16 R12, R200, R174.reuse, R12 ;  /* 0x000000aec80c723c */ /* 0x080fec000004180c */
[C---:B------:R-:W-:Y:S01]  /*4400*/  HMMA.16816.F32.BF16 R16, R164.reuse, R174, R16 ;  /* 0x000000aea410723c */ /* 0x040fe20000041810 */
[----:B------:R1:W3:Y:S05]  /*4410*/  LDSM.16.M88.4 R172, [R0+0x2000] ;  /* 0x0020000000ac783b */ /* 0x0002ea0000000200 */
[-C--:B--2---:R-:W-:Y:S06]  /*4420*/  HMMA.16816.F32.BF16 R20, R164, R176.reuse, R20 ;  /* 0x000000b0a414723c */ /* 0x084fec0000041814 */
[C---:B------:R-:W-:Y:S06]  /*4430*/  HMMA.16816.F32.BF16 R24, R200.reuse, R176, R24 ;  /* 0x000000b0c818723c */ /* 0x040fec0000041818 */
[-C--:B------:R-:W-:Y:S01]  /*4440*/  HMMA.16816.F32.BF16 R28, R200, R178.reuse, R28 ;  /* 0x000000b2c81c723c */ /* 0x080fe2000004181c */
[----:B------:R-:W2:Y:S05]  /*4450*/  LDSM.16.M88.4 R200, [R213+0x10800] ;  /* 0x01080000d5c8783b */ /* 0x000eaa0000000200 */
[----:B------:R-:W-:Y:S01]  /*4460*/  HMMA.16816.F32.BF16 R32, R164, R178, R32 ;  /* 0x000000b2a420723c */ /* 0x000fe20000041820 */
[----:B-1----:R-:W-:Y:S02]  /*4470*/  IMAD.U32 R0, RZ, RZ, UR17 ;  /* 0x00000011ff007e24 */ /* 0x002fe4000f8e00ff */
[----:B------:R-:W-:Y:S03]  /*4480*/  LDSM.16.M88.4 R164, [R3+0x2000] ;  /* 0x0020000003a4783b */ /* 0x000fe60000000200 */
[-C--:B----4-:R-:W-:Y:S05]  /*4490*/  HMMA.16816.F32.BF16 R4, R168, R180.reuse, R4 ;  /* 0x000000b4a804723c */ /* 0x090fea0000041804 */
[----:B------:R-:W1:Y:S01]  /*44a0*/  LDSM.16.M88.4 R176, [R215+0x10000] ;  /* 0x01000000d7b0783b */ /* 0x000e620000000200 */
[C---:B---3--:R-:W-:Y:S06]  /*44b0*/  HMMA.16816.F32.BF16 R8, R188.reuse, R180, R8 ;  /* 0x000000b4bc08723c */ /* 0x048fec0000041808 */
[-C--:B------:R-:W-:Y:S06]  /*44c0*/  HMMA.16816.F32.BF16 R12, R188, R182.reuse, R12 ;  /* 0x000000b6bc0c723c */ /* 0x080fec000004180c */
[C---:B------:R-:W-:Y:S01]  /*44d0*/  HMMA.16816.F32.BF16 R16, R168.reuse, R182, R16 ;  /* 0x000000b6a810723c */ /* 0x040fe20000041810 */
[----:B------:R3:W4:Y:S05]  /*44e0*/  LDSM.16.M88.4 R180, [R3+0x3000] ;  /* 0x0030000003b4783b */ /* 0x00072a0000000200 */
[-C--:B------:R-:W-:Y:S06]  /*44f0*/  HMMA.16816.F32.BF16 R20, R168, R192.reuse, R20 ;  /* 0x000000c0a814723c */ /* 0x080fec0000041814 */
[C---:B------:R-:W-:Y:S06]  /*4500*/  HMMA.16816.F32.BF16 R24, R188.reuse, R192, R24 ;  /* 0x000000c0bc18723c */ /* 0x040fec0000041818 */
[-C--:B------:R-:W-:Y:S06]  /*4510*/  HMMA.16816.F32.BF16 R28, R188, R194.reuse, R28 ;  /* 0x000000c2bc1c723c */ /* 0x080fec000004181c */
[----:B------:R-:W-:Y:S01]  /*4520*/  HMMA.16816.F32.BF16 R32, R168, R194, R32 ;  /* 0x000000c2a820723c */ /* 0x000fe20000041820 */
[----:B------:R-:W4:Y:S01]  /*4530*/  LDSM.16.M88.4 R168, [R215+0x10800] ;  /* 0x01080000d7a8783b */ /* 0x000f220000000200 */
[----:B---3--:R-:W-:Y:S04]  /*4540*/  IMAD.U32 R3, RZ, RZ, UR5 ;  /* 0x00000005ff037e24 */ /* 0x008fe8000f8e00ff */
[-C--:B------:R-:W-:Y:S01]  /*4550*/  HMMA.16816.F32.BF16 R4, R172, R184.reuse, R4 ;  /* 0x000000b8ac04723c */ /* 0x080fe20000041804 */
[----:B------:R-:W-:Y:S01]  /*4560*/  IMAD.U32 R195, RZ, RZ, UR12 ;  /* 0x0000000cffc37e24 */ /* 0x000fe2000f8e00ff */
[----:B------:R-:W-:Y:S04]  /*4570*/  UIADD3 UR12, UR9, 0x32370b8f, URZ ;  /* 0x32370b8f090c7890 */ /* 0x000fe8000fffe03f */
[C---:B------:R-:W-:Y:S06]  /*4580*/  HMMA.16816.F32.BF16 R8, R196.reuse, R184, R8 ;  /* 0x000000b8c408723c */ /* 0x040fec0000041808 */
[-C--:B------:R-:W-:Y:S06]  /*4590*/  HMMA.16816.F32.BF16 R12, R196, R186.reuse, R12 ;  /* 0x000000bac40c723c */ /* 0x080fec000004180c */
[C---:B------:R-:W-:Y:S01]  /*45a0*/  HMMA.16816.F32.BF16 R16, R172.reuse, R186, R16 ;  /* 0x000000baac10723c */ /* 0x040fe20000041810 */
[----:B------:R-:W-:Y:S05]  /*45b0*/  LDSM.16.M88.4 R184, [R214+0x10000] ;  /* 0x01000000d6b8783b */ /* 0x000fea0000000200 */
[-C--:B--2---:R-:W-:Y:S06]  /*45c0*/  HMMA.16816.F32.BF16 R20, R172, R200.reuse, R20 ;  /* 0x000000c8ac14723c */ /* 0x084fec0000041814 */
[C---:B------:R-:W-:Y:S01]  /*45d0*/  HMMA.16816.F32.BF16 R24, R196.reuse, R200, R24 ;  /* 0x000000c8c418723c */ /* 0x040fe20000041818 */
[----:B------:R-:W2:Y:S05]  /*45e0*/  @!P1 S2R R200, SR_TID.X ;  /* 0x0000000000c89919 */ /* 0x000eaa0000002100 */
[-C--:B------:R-:W-:Y:S06]  /*45f0*/  HMMA.16816.F32.BF16 R28, R196, R202.reuse, R28 ;  /* 0x000000cac41c723c */ /* 0x080fec000004181c */
[----:B------:R-:W-:Y:S01]  /*4600*/  HMMA.16816.F32.BF16 R32, R172, R202, R32 ;  /* 0x000000caac20723c */ /* 0x000fe20000041820 */
[----:B------:R-:W-:Y:S05]  /*4610*/  IMAD.U32 R196, RZ, RZ, UR22 ;  /* 0x00000016ffc47e24 */ /* 0x000fea000f8e00ff */
[-C--:B-1----:R-:W-:Y:S05]  /*4620*/  HMMA.16816.F32.BF16 R4, R164, R176.reuse, R4 ;  /* 0x000000b0a404723c */ /* 0x082fea0000041804 */
[----:B------:R-:W-:Y:S01]  /*4630*/  IMAD R172, R0, 0x4, R246 ;  /* 0x0000000400ac7824 */ /* 0x000fe200078e02f6 */
[C---:B----4-:R-:W-:Y:S05]  /*4640*/  HMMA.16816.F32.BF16 R8, R180.reuse, R176, R8 ;  /* 0x000000b0b408723c */ /* 0x050fea0000041808 */
        /* <DEDUP_REMOVED lines=8> */
[----:B------:R-:W-:Y:S03]  /*46d0*/  LDSM.16.M88.4 R176, [R2+0x3000] ;  /* 0x0030000002b0783b */ /* 0x000fe60000000200 */
        /* <DEDUP_REMOVED lines=68> */
[----:B------:R-:W-:Y:S02]  /*4b20*/  IMAD.MOV.U32 R204, RZ, RZ, 0x40 ;  /* 0x00000040ffcc7424 */ /* 0x000fe400078e00ff */
[----:B------:R-:W-:Y:S01]  /*4b30*/  @!P1 VIADD R182, R0, 0x1 ;  /* 0x0000000100b69836 */ /* 0x000fe20000000000 */
[----:B------:R-:W-:Y:S02]  /*4b40*/  @!P1 FSEL R4, R4, -INF , !P5 ;  /* 0xff80000004049808 */ /* 0x000fe40006800000 */
[-C--:B------:R-:W-:Y:S02]  /*4b50*/  @!P1 ISETP.GE.AND P5, PT, R0, R168.reuse, PT ;  /* 0x000000a80000920c */ /* 0x080fe40003fa6270 */
[----:B------:R-:W-:Y:S01]  /*4b60*/  @!P1 ISETP.GE.AND P4, PT, R182, R169, PT ;  /* 0x000000a9b600920c */ /* 0x000fe20003f86270 */
[--C-:B------:R-:W-:Y:S01]  /*4b70*/  FFMA.FTZ R4, R4, UR13, -R181.reuse ;  /* 0x0000000d04047c23 */ /* 0x100fe200080108b5 */
[----:B------:R-:W-:Y:S02]  /*4b80*/  @!P1 ISETP.GE.AND P6, PT, R182, R168, PT ;  /* 0x000000a8b600920c */ /* 0x000fe40003fc6270 */
[----:B------:R-:W-:Y:S01]  /*4b90*/  SEL R216, R204, 0xffffffc0, !P2 ;  /* 0xffffffc0ccd87807 */ /* 0x000fe20005000000 */
[----:B------:R2:W3:Y:S01]  /*4ba0*/  MUFU.EX2 R202, R4 ;  /* 0x0000000400ca7308 */ /* 0x0004e20000000800 */
[CC--:B------:R-:W-:Y:S02]  /*4bb0*/  @!P1 ISETP.GE.AND P3, PT, R182.reuse, R3.reuse, PT ;  /* 0x00000003b600920c */ /* 0x0c0fe40003f66270 */
        /* <DEDUP_REMOVED lines=9> */
[-C--:B-1----:R-:W-:Y:S01]  /*4c50*/  HMMA.16816.F32.BF16 R20, R172, R164.reuse, R20 ;  /* 0x000000a4ac14723c */ /* 0x082fe20000041814 */
[----:B------:R1:W4:Y:S02]  /*4c60*/  MUFU.EX2 R203, R5 ;  /* 0x0000000500cb7308 */ /* 0x0003240000000800 */
[----:B------:R-:W-:Y:S01]  /*4c70*/  FFMA.FTZ R7, R7, UR13, -R180 ;  /* 0x0000000d07077c23 */ /* 0x000fe200080108b4 */
[----:B------:R-:W-:Y:S01]  /*4c80*/  @!P1 FSEL R8, R8, -INF , !P4 ;  /* 0xff80000008089808 */ /* 0x000fe20006000000 */
[----:B--2---:R-:W-:Y:S01]  /*4c90*/  @!P1 VIADD R4, R0, 0x11 ;  /* 0x0000001100049836 */ /* 0x004fe20000000000 */
[C---:B------:R-:W-:Y:S05]  /*4ca0*/  HMMA.16816.F32.BF16 R24, R176.reuse, R164, R24 ;  /* 0x000000a4b018723c */ /* 0x040fea0000041818 */
[----:B------:R2:W-:Y:S01]  /*4cb0*/  MUFU.EX2 R221, R6 ;  /* 0x0000000600dd7308 */ /* 0x0005e20000000800 */
[----:B------:R-:W-:Y:S01]  /*4cc0*/  @!P1 ISETP.GE.AND P6, PT, R182, R3, PT ;  /* 0x00000003b600920c */ /* 0x000fe20003fc6270 */
[--C-:B------:R-:W-:Y:S01]  /*4cd0*/  FFMA.FTZ R8, R8, UR13, -R171.reuse ;  /* 0x0000000d08087c23 */ /* 0x100fe200080108ab */
[-C--:B------:R-:W-:Y:S03]  /*4ce0*/  HMMA.16816.F32.BF16 R28, R176, R166.reuse, R28 ;  /* 0x000000a6b01c723c */ /* 0x080fe6000004181c */
[C---:B------:R-:W-:Y:S02]  /*4cf0*/  @!P1 ISETP.GE.AND P4, PT, R182.reuse, R2, PT ;  /* 0x00000002b600920c */ /* 0x040fe40003f86270 */
[----:B------:R-:W-:Y:S01]  /*4d00*/  @!P1 FSEL R9, R9, -INF , !P3 ;  /* 0xff80000009099808 */ /* 0x000fe20005800000 */
[----:B------:R-:W-:Y:S01]  /*4d10*/  HMMA.16816.F32.BF16 R32, R172, R166, R32 ;  /* 0x000000a6ac20723c */ /* 0x000fe20000041820 */
[----:B------:R3:W-:Y:S03]  /*4d20*/  MUFU.EX2 R224, R8 ;  /* 0x0000000800e07308 */ /* 0x0007e60000000800 */
[----:B------:R-:W-:Y:S01]  /*4d30*/  @!P1 ISETP.GE.AND P3, PT, R182, R169, PT ;  /* 0x000000a9b600920c */ /* 0x000fe20003f66270 */
[--C-:B------:R-:W-:Y:S01]  /*4d40*/  FFMA.FTZ R9, R9, UR13, -R171.reuse ;  /* 0x0000000d09097c23 */ /* 0x100fe200080108ab */
[----:B------:R-:W-:Y:S02]  /*4d50*/  @!P1 FSEL R10, R10, -INF , !P5 ;  /* 0xff8000000a0a9808 */ /* 0x000fe40006800000 */
[----:B------:R-:W-:Y:S03]  /*4d60*/  @!P1 ISETP.GE.AND P5, PT, R182, R168, PT ;  /* 0x000000a8b600920c */ /* 0x000fe60003fa6270 */
[----:B------:R4:W-:Y:S01]  /*4d70*/  MUFU.EX2 R207, R7 ;  /* 0x0000000700cf7308 */ /* 0x0009e20000000800 */
[----:B------:R-:W-:Y:S01]  /*4d80*/  @!P1 FSEL R12, R12, -INF , !P6 ;  /* 0xff8000000c0c9808 */ /* 0x000fe20007000000 */
[----:B------:R-:W-:Y:S01]  /*4d90*/  @!P1 VIADD R182, R0, 0x10 ;  /* 0x0000001000b69836 */ /* 0x000fe20000000000 */
[----:B------:R-:W-:Y:S01]  /*4da0*/  @!P1 FSEL R14, R14, -INF , !P4 ;  /* 0xff8000000e0e9808 */ /* 0x000fe20006000000 */
[----:B------:R-:W-:Y:S01]  /*4db0*/  IMAD.WIDE.U32 R164, R191, -0x326172a9, RZ ;  /* 0xcd9e8d57bfa47825 */ /* 0x000fe200078e00ff */
[C---:B------:R-:W-:Y:S02]  /*4dc0*/  @!P1 ISETP.GE.AND P6, PT, R183.reuse, R2, PT ;  /* 0x00000002b700920c */ /* 0x040fe40003fc6270 */
[-C--:B------:R-:W-:Y:S03]  /*4dd0*/  @!P1 ISETP.GE.AND P4, PT, R183, R168.reuse, PT ;  /* 0x000000a8b700920c */ /* 0x080fe60003f86270 */
[----:B------:R4:W-:Y:S01]  /*4de0*/  MUFU.EX2 R223, R9 ;  /* 0x0000000900df7308 */ /* 0x0009e20000000800 */
[----:B------:R-:W-:Y:S01]  /*4df0*/  @!P1 FSEL R11, R11, -INF , !P0 ;  /* 0xff8000000b0b9808 */ /* 0x000fe20004000000 */
[--C-:B------:R-:W-:Y:S01]  /*4e00*/  FFMA.FTZ R14, R14, UR13, -R170.reuse ;  /* 0x0000000d0e0e7c23 */ /* 0x100fe200080108aa */
[----:B------:R-:W-:Y:S01]  /*4e10*/  @!P1 ISETP.GE.AND P0, PT, R183, R3, PT ;  /* 0x00000003b700920c */ /* 0x000fe20003f06270 */
[--C-:B------:R-:W-:Y:S01]  /*4e20*/  FFMA.FTZ R10, R10, UR13, -R170.reuse ;  /* 0x0000000d0a0a7c23 */ /* 0x100fe200080108aa */
[----:B------:R-:W-:Y:S01]  /*4e30*/  @!P1 FSEL R16, R16, -INF , !P3 ;  /* 0xff80000010109808 */ /* 0x000fe20005800000 */
[--C-:B------:R-:W-:Y:S01]  /*4e40*/  FFMA.FTZ R11, R11, UR13, -R170.reuse ;  /* 0x0000000d0b0b7c23 */ /* 0x100fe200080108aa */
[----:B------:R-:W-:Y:S03]  /*4e50*/  @!P1 FSEL R19, R19, -INF , !P4 ;  /* 0xff80000013139808 */ /* 0x000fe60006000000 */
[----:B------:R-:W-:Y:S01]  /*4e60*/  MUFU.EX2 R222, R14 ;  /* 0x0000000e00de7308 */ /* 0x000fe20000000800 */
[----:B------:R-:W-:Y:S01]  /*4e70*/  @!P1 FSEL R15, R15, -INF , !P6 ;  /* 0xff8000000f0f9808 */ /* 0x000fe20007000000 */
[----:B------:R-:W-:Y:S01]  /*4e80*/  FFMA.FTZ R12, R12, UR13, -R171 ;  /* 0x0000000d0c0c7c23 */ /* 0x000fe200080108ab */
[-C--:B------:R-:W-:Y:S01]  /*4e90*/  @!P1 ISETP.GE.AND P6, PT, R182, R169.reuse, PT ;  /* 0x000000a9b600920c */ /* 0x080fe20003fc6270 */
[----:B------:R-:W-:Y:S01]  /*4ea0*/  FFMA.FTZ R16, R16, UR13, -R181 ;  /* 0x0000000d10107c23 */ /* 0x000fe200080108b5 */
[-C--:B------:R-:W-:Y:S01]  /*4eb0*/  @!P1 ISETP.GE.AND P3, PT, R182, R168.reuse, PT ;  /* 0x000000a8b600920c */ /* 0x080fe20003f66270 */
[----:B------:R-:W-:Y:S01]  /*4ec0*/  FFMA.FTZ R15, R15, UR13, -R170 ;  /* 0x0000000d0f0f7c23 */ /* 0x000fe200080108aa */
[-C--:B------:R-:W-:Y:S03]  /*4ed0*/  @!P1 ISETP.GE.AND P4, PT, R4, R169.reuse, PT ;  /* 0x000000a90400920c */ /* 0x080fe60003f86270 */
[----:B------:R-:W-:Y:S01]  /*4ee0*/  MUFU.EX2 R226, R10 ;  /* 0x0000000a00e27308 */ /* 0x000fe20000000800 */
[----:B------:R-:W-:Y:S01]  /*4ef0*/  @!P1 FSEL R13, R13, -INF , !P0 ;  /* 0xff8000000d0d9808 */ /* 0x000fe20004000000 */
[--C-:B------:R-:W-:Y:S01]  /*4f00*/  FFMA.FTZ R19, R19, UR13, -R180.reuse ;  /* 0x0000000d13137c23 */ /* 0x100fe200080108b4 */
[----:B------:R-:W-:Y:S02]  /*4f10*/  @!P1 ISETP.GE.AND P0, PT, R183, R169, PT ;  /* 0x000000a9b700920c */ /* 0x000fe40003f06270 */
[----:B------:R-:W-:Y:S01]  /*4f20*/  @!P1 FSEL R20, R20, -INF , !P6 ;  /* 0xff80000014149808 */ /* 0x000fe20007000000 */
[----:B------:R-:W-:Y:S01]  /*4f30*/  FFMA.FTZ R13, R13, UR13, -R171 ;  /* 0x0000000d0d0d7c23 */ /* 0x000fe200080108ab */
[----:B------:R-:W-:Y:S03]  /*4f40*/  @!P1 FSEL R21, R21, -INF , !P4 ;  /* 0xff80000015159808 */ /* 0x000fe60006000000 */
        /* <DEDUP_REMOVED lines=32> */
[----:B-1----:R-:W-:Y:S01]  /*5150*/  IMAD.WIDE.U32 R4, R192, -0x326172a9, RZ ;  /* 0xcd9e8d57c0047825 */ /* 0x002fe200078e00ff */
        /* <DEDUP_REMOVED lines=11> */
[----:B--2---:R-:W-:Y:S02]  /*5210*/  LOP3.LUT R6, R5, UR12, R198, 0x96, !PT ;  /* 0x0000000c05067c12 */ /* 0x004fe4000f8e96c6 */
[----:B---3--:R-:W-:Y:S01]  /*5220*/  LOP3.LUT R8, R3, UR12, R196, 0x96, !PT ;  /* 0x0000000c03087c12 */ /* 0x008fe2000f8e96c4 */
[----:B------:R-:W-:Y:S01]  /*5230*/  UIADD3 UR12, UR9, -0x56f99767, URZ ;  /* 0xa9066899090c7890 */ /* 0x000fe2000fffe03f */
[----:B------:R-:W-:Y:S01]  /*5240*/  LOP3.LUT R3, R165, UR11, R4, 0x96, !PT ;  /* 0x0000000ba5037c12 */ /* 0x000fe2000f8e9604 */
[----:B----4-:R-:W-:Y:S01]  /*5250*/  IMAD.WIDE.U32 R6, R6, -0x2daee0ad, RZ ;  /* 0xd2511f5306067825 */ /* 0x010fe200078e00ff */
        /* <DEDUP_REMOVED lines=108> */
[----:B------:R-:W-:Y:S01]  /*5920*/  LOP3.LUT R2, R7, 0xffff, RZ, 0xc0, !PT ;  /* 0x0000ffff07027812 */ /* 0x000fe200078ec0ff */
        /* <DEDUP_REMOVED lines=245> */
[----:B------:R-:W-:Y:S01]  /*6880*/  ULOP3.LUT UR11, UR5, 0x1, URZ, 0xc0, !UPT ;  /* 0x00000001050b7892 */ /* 0x000fe2000f8ec03f */
[----:B------:R-:W-:Y:S03]  /*6890*/  UMOV UR12, 0xffffc000 ;  /* 0xffffc000000c7882 */ /* 0x000fe60000000000 */
        /* <DEDUP_REMOVED lines=20> */
.L_x_831:
        /* <DEDUP_REMOVED lines=41> */
[----:B--2---:R-:W-:Y:S01]  /*6c70*/  FADD.FTZ R7, -R4, R9 ;  /* 0x0000000904077221 */ /* 0x004fe20000010100 */
        /* <DEDUP_REMOVED lines=17> */
[----:B------:R-:W-:Y:S01]  /*6d90*/  IMAD.MOV.U32 R221, RZ, RZ, R236 ;  /* 0x000000ffffdd7224 */ /* 0x000fe200078e00ec */
        /* <DEDUP_REMOVED lines=33> */
[----:B------:R-:W-:Y:S01]  /*6fb0*/  F2FP.BF16.F32.PACK_AB R6, R17, R18 ;  /* 0x000000121106723e */ /* 0x000fe200000010ff */
[----:B------:R-:W-:Y:S01]  /*6fc0*/  IMAD.MOV.U32 R220, RZ, RZ, R237 ;  /* 0x000000ffffdc7224 */ /* 0x000fe200078e00ed */
        /* <DEDUP_REMOVED lines=140> */
.L_x_832:
        /* <DEDUP_REMOVED lines=53> */
[----:B--2---:R-:W2:Y:S03]  /*7be0*/  LDC R0, c[0x0][0x270] ;  /* 0x00009c00ff007b82 */ /* 0x004ea60000000800 */
[----:B------:R-:W-:Y:S01]  /*7bf0*/  LDSM.16.M88.4 R196, [R3+0x1f000] ;  /* 0x01f0000003c4783b */ /* 0x000fe20000000200 */
[-C--:B------:R-:W-:Y:S06]  /*7c00*/  HMMA.16816.F32.BF16 R4, R164, R172.reuse, R4 ;  /* 0x000000aca404723c */ /* 0x080fec0000041804 */
[C---:B------:R-:W-:Y:S06]  /*7c10*/  HMMA.16816.F32.BF16 R8, R200.reuse, R172, R8 ;  /* 0x000000acc808723c */ /* 0x040fec0000041808 */
[-C--:B------:R-:W-:Y:S06]  /*7c20*/  HMMA.16816.F32.BF16 R12, R200, R174.reuse, R12 ;  /* 0x000000aec80c723c */ /* 0x080fec000004180c */
[C---:B------:R-:W-:Y:S01]  /*7c30*/  HMMA.16816.F32.BF16 R16, R164.reuse, R174, R16 ;  /* 0x000000aea410723c */ /* 0x040fe20000041810 */
[----:B------:R-:W2:Y:S05]  /*7c40*/  LDSM.16.M88.4 R172, [R3+0x1e000] ;  /* 0x01e0000003ac783b */ /* 0x000eaa0000000200 */
        /* <DEDUP_REMOVED lines=11> */
[----:B------:R-:W4:Y:S04]  /*7d00*/  LDSM.16.M88.4 R180, [R204+0x1f000] ;  /* 0x01f00000ccb4783b */ /* 0x000f280000000200 */
[----:B------:R-:W-:Y:S01]  /*7d10*/  LDSM.16.MT88.4 R204, [R208+0x7800] ;  /* 0x00780000d0cc783b */ /* 0x000fe20000004200 */
        /* <DEDUP_REMOVED lines=14> */
[-C--:B------:R-:W-:Y:S06]  /*7e00*/  HMMA.16816.F32.BF16 R28, R196, R202.reuse, R28 ;  /* 0x000000cac41c723c */ /* 0x080fec000004181c */
[----:B------:R-:W-:Y:S06]  /*7e10*/  HMMA.16816.F32.BF16 R32, R172, R202, R32 ;  /* 0x000000caac20723c */ /* 0x000fec0000041820 */
[-C--:B------:R-:W-:Y:S05]  /*7e20*/  HMMA.16816.F32.BF16 R4, R164, R176.reuse, R4 ;  /* 0x000000b0a404723c */ /* 0x080fea0000041804 */
[----:B------:R-:W-:Y:S01]  /*7e30*/  @P0 VIADD R172, R239, 0xffffffc0 ;  /* 0xffffffc0efac0836 */ /* 0x000fe20000000000 */
[C---:B----4-:R-:W-:Y:S05]  /*7e40*/  HMMA.16816.F32.BF16 R8, R180.reuse, R176, R8 ;  /* 0x000000b0b408723c */ /* 0x050fea0000041808 */
[----:B------:R-:W-:Y:S01]  /*7e50*/  @P0 IMAD.WIDE R172, R172, R222, UR18 ;  /* 0x00000012acac0e25 */ /* 0x000fe2000f8e02de */
[-C--:B------:R-:W-:Y:S01]  /*7e60*/  HMMA.16816.F32.BF16 R12, R180, R178.reuse, R12 ;  /* 0x000000b2b40c723c */ /* 0x080fe2000004180c */
[----:B------:R-:W-:Y:S01]  /*7e70*/  @UP3 UMOV UR18, UR12 ;  /* 0x0000000c00123c82 */ /* 0x000fe20008000000 */
[----:B------:R-:W-:Y:S02]  /*7e80*/  @UP3 UMOV UR19, UR11 ;  /* 0x0000000b00133c82 */ /* 0x000fe40008000000 */
[----:B------:R-:W5:Y:S01]  /*7e90*/  @P0 LDG.E R242, desc[UR6][R172.64] ;  /* 0x00000006acf20981 */ /* 0x000f62000c1e1900 */
[----:B------:R-:W-:Y:S01]  /*7ea0*/  IMAD.IADD R176, R216, 0x1, R210 ;  /* 0x00000001d8b07824 */ /* 0x000fe200078e02d2 */
[C---:B------:R-:W-:Y:S02]  /*7eb0*/  HMMA.16816.F32.BF16 R16, R164.reuse, R178, R16 ;  /* 0x000000b2a410723c */ /* 0x040fe40000041810 */
[----:B------:R-:W5:Y:S04]  /*7ec0*/  @P0 LDG.E R243, desc[UR6][R172.64+0x20] ;  /* 0x00002006acf30981 */ /* 0x000f68000c1e1900 */
[-C--:B-1----:R-:W-:Y:S01]  /*7ed0*/  HMMA.16816.F32.BF16 R20, R164, R188.reuse, R20 ;  /* 0x000000bca414723c */ /* 0x082fe20000041814 */
[----:B------:R-:W5:Y:S04]  /*7ee0*/  @P0 LDG.E R240, desc[UR6][R172.64+0x80] ;  /* 0x00008006acf00981 */ /* 0x000f68000c1e1900 */
[----:B------:R1:W5:Y:S01]  /*7ef0*/  @P0 LDG.E R241, desc[UR6][R172.64+0xa0] ;  /* 0x0000a006acf10981 */ /* 0x000362000c1e1900 */
[C---:B------:R-:W-:Y:S06]  /*7f00*/  HMMA.16816.F32.BF16 R24, R180.reuse, R188, R24 ;  /* 0x000000bcb418723c */ /* 0x040fec0000041818 */
[-C--:B------:R-:W-:Y:S06]  /*7f10*/  HMMA.16816.F32.BF16 R28, R180, R190.reuse, R28 ;  /* 0x000000beb41c723c */ /* 0x080fec000004181c */
[----:B------:R-:W-:Y:S06]  /*7f20*/  HMMA.16816.F32.BF16 R32, R164, R190, R32 ;  /* 0x000000bea420723c */ /* 0x000fec0000041820 */
[-C--:B--2---:R-:W-:Y:S05]  /*7f30*/  HMMA.16816.F32.BF16 R4, R168, R184.reuse, R4 ;  /* 0x000000b8a804723c */ /* 0x084fea0000041804 */
[----:B------:R-:W-:Y:S01]  /*7f40*/  IMAD R167, R0, UR25, RZ ;  /* 0x0000001900a77c24 */ /* 0x000fe2000f8e02ff */
[C---:B------:R-:W-:Y:S05]  /*7f50*/  HMMA.16816.F32.BF16 R8, R192.reuse, R184, R8 ;  /* 0x000000b8c008723c */ /* 0x040fea0000041808 */
[C---:B------:R-:W-:Y:S01]  /*7f60*/  IMAD.U32 R0, R167.reuse, -0x40, RZ ;  /* 0xffffffc0a7007824 */ /* 0x040fe200078e00ff */
[-C--:B------:R-:W-:Y:S05]  /*7f70*/  HMMA.16816.F32.BF16 R12, R192, R186.reuse, R12 ;  /* 0x000000bac00c723c */ /* 0x080fea000004180c */
[C---:B------:R-:W-:Y:S01]  /*7f80*/  LEA R237, P1, R0.reuse, R220, 0x2 ;  /* 0x000000dc00ed7211 */ /* 0x040fe200078210ff */
[C---:B------:R-:W-:Y:S05]  /*7f90*/  HMMA.16816.F32.BF16 R16, R168.reuse, R186, R16 ;  /* 0x000000baa810723c */ /* 0x040fea0000041810 */
[----:B------:R-:W-:Y:S01]  /*7fa0*/  LEA.HI.X.SX32 R236, R0, R221, 0x2, P1 ;  /* 0x000000dd00ec7211 */ /* 0x000fe200008f16ff */
[-C--:B------:R-:W-:Y:S05]  /*7fb0*/  HMMA.16816.F32.BF16 R20, R168, R204.reuse, R20 ;  /* 0x000000cca814723c */ /* 0x080fea0000041814 */
[----:B------:R-:W-:Y:S01]  /*7fc0*/  IMAD.MOV.U32 R2, RZ, RZ, R237 ;  /* 0x000000ffff027224 */ /* 0x000fe200078e00ed */
[C---:B------:R-:W-:Y:S05]  /*7fd0*/  HMMA.16816.F32.BF16 R24, R192.reuse, R204, R24 ;  /* 0x000000ccc018723c */ /* 0x040fea0000041818 */
[C---:B------:R-:W-:Y:S01]  /*7fe0*/  IMAD.SHL.U32 R0, R167.reuse, 0x8, RZ ;  /* 0x00000008a7007824 */ /* 0x040fe200078e00ff */
[-C--:B------:R-:W-:Y:S05]  /*7ff0*/  HMMA.16816.F32.BF16 R28, R192, R206.reuse, R28 ;  /* 0x000000cec01c723c */ /* 0x080fea000004181c */
[----:B------:R-:W-:Y:S01]  /*8000*/  IMAD.MOV.U32 R3, RZ, RZ, R236 ;  /* 0x000000ffff037224 */ /* 0x000fe200078e00ec */
[----:B------:R-:W-:Y:S04]  /*8010*/  HMMA.16816.F32.BF16 R32, R168, R206, R32 ;  /* 0x000000cea820723c */ /* 0x000fe80000041820 */
[----:B------:R2:W-:Y:S01]  /*8020*/  REDG.E.ADD.F32.FTZ.RN.STRONG.GPU desc[UR6][R2.64], R4 ;  /* 0x00000004020079a6 */ /* 0x0005e2000c10f386 */
[CC--:B------:R-:W-:Y:S01]  /*8030*/  LEA R164, P1, R0.reuse, R2.reuse, 0x2 ;  /* 0x0000000200a47211 */ /* 0x0c0fe200078210ff */
[C---:B------:R-:W-:Y:S02]  /*8040*/  IMAD.SHL.U32 R166, R167.reuse, 0x10, RZ ;  /* 0x00000010a7a67824 */ /* 0x040fe400078e00ff */
[C---:B------:R-:W-:Y:S03]  /*8050*/  IMAD R168, R167.reuse, 0x18, RZ ;  /* 0x00000018a7a87824 */ /* 0x040fe600078e02ff */
        /* <DEDUP_REMOVED lines=10> */
[-C--:B-1----:R-:W-:Y:S02]  /*8100*/  LEA.HI.X.SX32 R5, R168, R3.reuse, 0x2, P1 ;  /* 0x00000003a8057211 */ /* 0x082fe400008f16ff */
[-C--:B------:R-:W-:Y:S03]  /*8110*/  LEA R168, P3, R169, R2.reuse, 0x2 ;  /* 0x00000002a9a87211 */ /* 0x080fe600078610ff */
[----:B------:R1:W-:Y:S01]  /*8120*/  REDG.E.ADD.F32.FTZ.RN.STRONG.GPU desc[UR6][R4.64], R7 ;  /* 0x00000007040079a6 */ /* 0x0003e2000c10f386 */
[----:B---3--:R-:W-:Y:S01]  /*8130*/  IMAD R172, R167, 0x30, RZ ;  /* 0x00000030a7ac7824 */ /* 0x008fe200078e02ff */
[-C--:B------:R-:W-:Y:S01]  /*8140*/  LEA.HI.X.SX32 R169, R169, R3.reuse, 0x2, P3 ;  /* 0x00000003a9a97211 */ /* 0x080fe200018f16ff */
[----:B------:R-:W-:Y:S01]  /*8150*/  IMAD R167, R167, 0x38, RZ ;  /* 0x00000038a7a77824 */ /* 0x000fe200078e02ff */
[----:B------:R2:W-:Y:S02]  /*8160*/  REDG.E.ADD.F32.FTZ.RN.STRONG.GPU desc[UR6][R170.64], R8 ;  /* 0x00000008aa0079a6 */ /* 0x0005e4000c10f386 */
[CC--:B------:R-:W-:Y:S02]  /*8170*/  LEA R6, P1, R172.reuse, R2.reuse, 0x2 ;  /* 0x00000002ac067211 */ /* 0x0c0fe400078210ff */
[----:B------:R-:W-:Y:S02]  /*8180*/  REDG.E.ADD.F32.FTZ.RN.STRONG.GPU desc[UR6][R168.64], R9 ;  /* 0x00000009a80079a6 */ /* 0x000fe4000c10f386 */
[-C--:B-1----:R-:W-:Y:S02]  /*8190*/  LEA.HI.X.SX32 R7, R172, R3.reuse, 0x2, P1 ;  /* 0x00000003ac077211 */ /* 0x082fe400008f16ff */
[CC--:B------:R-:W-:Y:S01]  /*81a0*/  LEA R4, P0, R167.reuse, R2.reuse, 0x2 ;  /* 0x00000002a7047211 */ /* 0x0c0fe200078010ff */
[----:B------:R-:W-:Y:S01]  /*81b0*/  LDSM.16.MT88.4 R172, [R210+0x3800] ;  /* 0x00380000d2ac783b */ /* 0x000fe20000004200 */
[----:B--2---:R-:W-:Y:S02]  /*81c0*/  VIADD R170, R166, 0x20 ;  /* 0x00000020a6aa7836 */ /* 0x004fe40000000000 */
[-C--:B------:R-:W-:Y:S01]  /*81d0*/  LEA.HI.X.SX32 R5, R167, R3.reuse, 0x2, P0 ;  /* 0x00000003a7057211 */ /* 0x080fe200000f16ff */
[----:B------:R1:W-:Y:S01]  /*81e0*/  REDG.E.ADD.F32.FTZ.RN.STRONG.GPU desc[UR6][R6.64], R10 ;  /* 0x0000000a060079a6 */ /* 0x0003e2000c10f386 */
[----:B------:R-:W-:Y:S03]  /*81f0*/  IMAD.IADD R8, R0, 0x1, R170 ;  /* 0x0000000100087824 */ /* 0x000fe600078e02aa */
        /* <DEDUP_REMOVED lines=42> */
[----:B------:R3:W-:Y:S01]  /*84a0*/  REDG.E.ADD.F32.FTZ.RN.STRONG.GPU desc[UR6][R14.64], R24 ;  /* 0x000000180e0079a6 */ /* 0x0007e2000c10f386 */
        /* <DEDUP_REMOVED lines=326> */
[----:B------:R-:W-:Y:S01]  /*9910*/  @UP0 ULDC.64 UR10, c[0x0][0x450] ;  /* 0x00011400000a0ab9 */ /* 0x000fe20000000a00 */
[----:B------:R-:W-:-:S02]  /*9920*/  F2FP.BF16.F32.PACK_AB R7, R7, R86 ;  /* 0x000000560707723e */ /* 0x000fc400000010ff */
[----:B------:R-:W-:Y:S02]  /*9930*/  F2FP.BF16.F32.PACK_AB R4, R4, R96 ;  /* 0x000000600404723e */ /* 0x000fe400000010ff */
[----:B------:R-:W-:Y:S02]  /*9940*/  F2FP.BF16.F32.PACK_AB R3, R3, R98 ;  /* 0x000000620303723e */ /* 0x000fe400000010ff */
[----:B------:R-:W-:Y:S02]  /*9950*/  F2FP.BF16.F32.PACK_AB R6, R6, R88 ;  /* 0x000000580606723e */ /* 0x000fe400000010ff */
[----:B------:R-:W-:Y:S02]  /*9960*/  F2FP.BF16.F32.PACK_AB R5, R5, R90 ;  /* 0x0000005a0505723e */ /* 0x000fe400000010ff */
[----:B------:R-:W-:Y:S01]  /*9970*/  F2FP.BF16.F32.PACK_AB R2, R2, R92 ;  /* 0x0000005c0202723e */ /* 0x000fe200000010ff */
[----:B------:R-:W-:Y:S01]  /*9980*/  @UP0 UIADD3 UR5, UR24, UR30, URZ ;  /* 0x0000001e18050290 */ /* 0x000fe2000fffe03f */
[----:B------:R-:W-:-:S02]  /*9990*/  F2FP.BF16.F32.PACK_AB R0, R0, R94 ;  /* 0x0000005e0000723e */ /* 0x000fc400000010ff */
        /* <DEDUP_REMOVED lines=85> */
.L_x_834:
        /* <DEDUP_REMOVED lines=24> */
.L_x_835:
[----:B------:R-:W-:Y:S01]  /*a070*/  BAR.SYNC.DEFER_BLOCKING 0x0 ;  /* 0x0000000000007b1d */ /* 0x000fe20000010000 */
[----:B------:R-:W-:Y:S01]  /*a080*/  USHF.R.S32.HI UR9, URZ, 0x1f, UR5 ;  /* 0x0000001f3f097899 */ /* 0x000fe20008011405 */
[--C-:B------:R-:W-:Y:S01]  /*a090*/  SHF.R.S32.HI R9, RZ, 0x1f, R248.reuse ;  /* 0x0000001fff097819 */ /* 0x100fe200000114f8 */
[----:B------:R-:W-:Y:S01]  /*a0a0*/  IMAD.U32 R2, RZ, RZ, UR10 ;  /* 0x0000000aff027e24 */ /* 0x000fe2000f8e00ff */
[----:B------:R-:W-:Y:S01]  /*a0b0*/  UIMAD UR8, UR17, -0x80, UR8 ;  /* 0xffffff80110878a4 */ /* 0x000fe2000f8e0208 */
[----:B------:R-:W-:Y:S01]  /*a0c0*/  IMAD.MOV.U32 R8, RZ, RZ, R248 ;  /* 0x000000ffff087224 */ /* 0x000fe200078e00f8 */
[----:B------:R-:W-:Y:S01]  /*a0d0*/  UIMAD UR14, UR9, UR10, URZ ;  /* 0x0000000a090e72a4 */ /* 0x000fe2000f8e023f */
[----:B------:R-:W-:Y:S01]  /*a0e0*/  VIADD R4, R238, 0x20 ;  /* 0x00000020ee047836 */ /* 0x000fe20000000000 */
[----:B------:R-:W-:Y:S01]  /*a0f0*/  USHF.R.S32.HI UR21, URZ, 0x1f, UR59 ;  /* 0x0000001f3f157899 */ /* 0x000fe2000801143b */
[----:B------:R-:W-:Y:S01]  /*a100*/  IMAD.WIDE.U32 R2, R2, UR5, R8 ;  /* 0x0000000502027c25 */ /* 0x000fe2000f8e0008 */
[----:B------:R-:W-:Y:S01]  /*a110*/  UIMAD UR14, UR5, UR11, UR14 ;  /* 0x0000000b050e72a4 */ /* 0x000fe2000f8e020e */
[----:B------:R-:W-:Y:S01]  /*a120*/  ISETP.GE.AND P4, PT, R238, UR8, PT ;  /* 0x00000008ee007c0c */ /* 0x000fe2000bf86270 */
[----:B------:R-:W-:Y:S01]  /*a130*/  BSSY B0, `(.L_x_836) ;  /* 0x0000026000007945 */ /* 0x000fe20003800000 */
[----:B------:R-:W-:Y:S01]  /*a140*/  ISETP.GE.AND P3, PT, R4, UR8, PT ;  /* 0x0000000804007c0c */ /* 0x000fe2000bf66270 */
[----:B------:R-:W-:Y:S01]  /*a150*/  VIADD R5, R238, 0x40 ;  /* 0x00000040ee057836 */ /* 0x000fe20000000000 */
[----:B------:R-:W-:-:S02]  /*a160*/  IADD3 R2, P0, R2, UR16, RZ ;  /* 0x0000001002027c10 */ /* 0x000fc4000ff1e0ff */
[----:B------:R-:W-:Y:S01]  /*a170*/  MOV R4, UR14 ;  /* 0x0000000e00047c02 */ /* 0x000fe20008000f00 */
[----:B------:R-:W-:Y:S01]  /*a180*/  ULDC.64 UR14, c[0x0][0x468] ;  /* 0x00011a00000e7ab9 */ /* 0x000fe20000000a00 */
[----:B------:R-:W-:Y:S01]  /*a190*/  ISETP.GE.AND P2, PT, R5, UR8, PT ;  /* 0x0000000805007c0c */ /* 0x000fe2000bf46270 */
[----:B------:R-:W-:Y:S01]  /*a1a0*/  UIMAD UR16, UR21, UR14, URZ ;  /* 0x0000000e151072a4 */ /* 0x000fe2000f8e023f */
[----:B------:R-:W-:Y:S01]  /*a1b0*/  IADD3.X R3, R3, UR20, R4, P0, !PT ;  /* 0x0000001403037c10 */ /* 0x000fe200087fe404 */
[----:B------:R-:W-:Y:S01]  /*a1c0*/  IMAD.U32 R4, RZ, RZ, UR14 ;  /* 0x0000000eff047e24 */ /* 0x000fe2000f8e00ff */
[----:B------:R-:W-:Y:S01]  /*a1d0*/  SHF.R.S32.HI R11, RZ, 0x1f, R238 ;  /* 0x0000001fff0b7819 */ /* 0x000fe200000114ee */
[----:B------:R1:W2:Y:S01]  /*a1e0*/  LDS.128 R24, [R0+0xd000] ;  /* 0x00d0000000187984 */ /* 0x0002a20000000c00 */
[----:B------:R-:W-:Y:S01]  /*a1f0*/  UIMAD UR15, UR59, UR15, UR16 ;  /* 0x0000000f3b0f72a4 */ /* 0x000fe2000f8e0210 */
[----:B------:R-:W-:Y:S02]  /*a200*/  IMAD.WIDE.U32 R2, R4, UR59, R2 ;  /* 0x0000003b04027c25 */ /* 0x000fe4000f8e0002 */
[----:B------:R1:W3:Y:S02]  /*a210*/  LDS.128 R20, [R0+0x11000] ;  /* 0x0110000000147984 */ /* 0x0002e40000000c00 */
[----:B------:R-:W-:Y:S01]  /*a220*/  VIADD R5, R238, 0x60 ;  /* 0x00000060ee057836 */ /* 0x000fe20000000000 */
[----:B------:R-:W-:Y:S01]  /*a230*/  IADD3 R10, R3, UR15, RZ ;  /* 0x0000000f030a7c10 */ /* 0x000fe2000fffe0ff */
[----:B------:R1:W4:Y:S03]  /*a240*/  LDS.128 R32, [R0+0x15000] ;  /* 0x0150000000207984 */ /* 0x0003260000000c00 */
[----:B------:R-:W-:Y:S01]  /*a250*/  ISETP.GE.AND P1, PT, R5, UR8, PT ;  /* 0x0000000805007c0c */ /* 0x000fe2000bf26270 */
[----:B------:R1:W1:Y:S04]  /*a260*/  LDS.128 R40, [R0+0x16000] ;  /* 0x0160000000287984 */ /* 0x0002680000000c00 */
[----:B------:R1:W1:Y:S04]  /*a270*/  LDS.128 R48, [R0+0x17000] ;  /* 0x0170000000307984 */ /* 0x0002680000000c00 */
[----:B------:R1:W1:Y:S04]  /*a280*/  LDS.128 R28, [R0+0x19000] ;  /* 0x01900000001c7984 */ /* 0x0002680000000c00 */
[----:B------:R1:W1:Y:S04]  /*a290*/  LDS.128 R36, [R0+0x1a000] ;  /* 0x01a0000000247984 */ /* 0x0002680000000c00 */
[----:B------:R1:W1:Y:S01]  /*a2a0*/  LDS.128 R44, [R0+0x1b000] ;  /* 0x01b00000002c7984 */ /* 0x0002620000000c00 */
[----:B------:R-:W-:Y:S05]  /*a2b0*/  @P4 BRA `(.L_x_837) ;  /* 0x0000000000344947 */ /* 0x000fea0003800000 */
        /* <DEDUP_REMOVED lines=13> */
.L_x_837:
[----:B------:R-:W-:Y:S05]  /*a390*/  BSYNC B0 ;  /* 0x0000000000007941 */ /* 0x000fea0003800000 */
.L_x_836:
[----:B------:R-:W-:Y:S04]  /*a3a0*/  BSSY B0, `(.L_x_838) ;  /* 0x000000f000007945 */ /* 0x000fe80003800000 */
[----:B------:R-:W-:Y:S05]  /*a3b0*/  @P3 BRA `(.L_x_839) ;  /* 0x0000000000343947 */ /* 0x000fea0003800000 */
[----:B--2---:R-:W-:Y:S01]  /*a3c0*/  IADD3 R6, P0, R238, 0x20, RZ ;  /* 0x00000020ee067810 */ /* 0x004fe20007f1e0ff */
[----:B------:R-:W-:Y:S01]  /*a3d0*/  ULDC.64 UR14, c[0x0][0x3f0] ;  /* 0x0000fc00000e7ab9 */ /* 0x000fe20000000a00 */
[----:B------:R-:W-:-:S03]  /*a3e0*/  MOV R5, R10 ;  /* 0x0000000a00057202 */ /* 0x000fc60000000f00 */
[----:B------:R-:W-:-:S04]  /*a3f0*/  IMAD.X R4, RZ, RZ, R11, P0 ;  /* 0x000000ffff047224 */ /* 0x000fc800000e060b */
[----:B------:R-:W-:Y:S02]  /*a400*/  IMAD R7, R4, UR10, RZ ;  /* 0x0000000a04077c24 */ /* 0x000fe4000f8e02ff */
[----:B------:R-:W-:Y:S02]  /*a410*/  IMAD.MOV.U32 R4, RZ, RZ, R2 ;  /* 0x000000ffff047224 */ /* 0x000fe400078e0002 */
[C---:B------:R-:W-:Y:S02]  /*a420*/  IMAD R7, R6.reuse, UR11, R7 ;  /* 0x0000000b06077c24 */ /* 0x040fe4000f8e0207 */
[----:B------:R-:W-:-:S03]  /*a430*/  IMAD.WIDE.U32 R4, R6, UR10, R4 ;  /* 0x0000000a06047c25 */ /* 0x000fc6000f8e0004 */
[----:B------:R-:W-:Y:S02]  /*a440*/  LEA R6, P0, R4, UR14, 0x1 ;  /* 0x0000000e04067c11 */ /* 0x000fe4000f8008ff */
[----:B------:R-:W-:-:S04]  /*a450*/  IADD3 R7, R7, R5, RZ ;  /* 0x0000000507077210 */ /* 0x000fc80007ffe0ff */
[----:B------:R-:W-:-:S05]  /*a460*/  LEA.HI.X R7, R4, UR15, R7, 0x1, P0 ;  /* 0x0000000f04077c11 */ /* 0x000fca00080f0c07 */
[----:B------:R2:W-:Y:S04]  /*a470*/  STG.E.128 desc[UR6][R6.64], R24 ;  /* 0x0000001806007986 */ /* 0x0005e8000c101d06 */
[----:B---3--:R2:W-:Y:S02]  /*a480*/  STG.E.128 desc[UR6][R6.64+0x80], R20 ;  /* 0x0000801406007986 */ /* 0x0085e4000c101d06 */
.L_x_839:
[----:B------:R-:W-:Y:S05]  /*a490*/  BSYNC B0 ;  /* 0x0000000000007941 */ /* 0x000fea0003800000 */
.L_x_838:
[----:B--2---:R2:W1:Y:S01]  /*a4a0*/  LDS.128 R16, [R0+0xe000] ;  /* 0x00e0000000107984 */ /* 0x0044620000000c00 */
        /* <DEDUP_REMOVED lines=14> */
[----:B-1----:R1:W-:Y:S04]  /*a590*/  STG.E.128 desc[UR6][R6.64], R16 ;  /* 0x0000001006007986 */ /* 0x0023e8000c101d06 */
[----:B------:R1:W-:Y:S02]  /*a5a0*/  STG.E.128 desc[UR6][R6.64+0x80], R12 ;  /* 0x0000800c06007986 */ /* 0x0003e4000c101d06 */
.L_x_841:
[----:B------:R-:W-:Y:S05]  /*a5b0*/  BSYNC B0 ;  /* 0x0000000000007941 */ /* 0x000fea0003800000 */
.L_x_840:
[----:B-1----:R1:W1:Y:S01]  /*a5c0*/  LDS.128 R16, [R0+0xf000] ;  /* 0x00f0000000107984 */ /* 0x0022620000000c00 */
[----:B------:R-:W-:Y:S03]  /*a5d0*/  BSSY B0, `(.L_x_842) ;  /* 0x000000f000007945 */ /* 0x000fe60003800000 */
[----:B------:R1:W1:Y:S01]  /*a5e0*/  LDS.128 R12, [R0+0x13000] ;  /* 0x01300000000c7984 */ /* 0x0002620000000c00 */
[----:B------:R-:W-:Y:S05]  /*a5f0*/  @P1 BRA `(.L_x_843) ;  /* 0x0000000000301947 */ /* 0x000fea0003800000 */
[----:B------:R-:W-:Y:S01]  /*a600*/  IADD3 R6, P0, R238, 0x60, RZ ;  /* 0x00000060ee067810 */ /* 0x000fe20007f1e0ff */
[----:B------:R-:W-:-:S03]  /*a610*/  ULDC.64 UR14, c[0x0][0x3f0] ;  /* 0x0000fc00000e7ab9 */ /* 0x000fc60000000a00 */
[----:B------:R-:W-:-:S05]  /*a620*/  IADD3.X R3, RZ, R11, RZ, P0, !PT ;  /* 0x0000000bff037210 */ /* 0x000fca00007fe4ff */
[----:B------:R-:W-:Y:S01]  /*a630*/  IMAD R7, R3, UR10, RZ ;  /* 0x0000000a03077c24 */ /* 0x000fe2000f8e02ff */
[----:B------:R-:W-:-:S03]  /*a640*/  MOV R3, R10 ;  /* 0x0000000a00037202 */ /* 0x000fc60000000f00 */
[----:B------:R-:W-:-:S04]  /*a650*/  IMAD.WIDE.U32 R4, R6, UR10, R2 ;  /* 0x0000000a06047c25 */ /* 0x000fc8000f8e0002 */
[----:B------:R-:W-:Y:S01]  /*a660*/  IMAD R3, R6, UR11, R7 ;  /* 0x0000000b06037c24 */ /* 0x000fe2000f8e0207 */
[----:B------:R-:W-:-:S04]  /*a670*/  LEA R2, P0, R4, UR14, 0x1 ;  /* 0x0000000e04027c11 */ /* 0x000fc8000f8008ff */
[----:B------:R-:W-:-:S04]  /*a680*/  IADD3 R3, R3, R5, RZ ;  /* 0x0000000503037210 */ /* 0x000fc80007ffe0ff */
[----:B------:R-:W-:-:S05]  /*a690*/  LEA.HI.X R3, R4, UR15, R3, 0x1, P0 ;  /* 0x0000000f04037c11 */ /* 0x000fca00080f0c03 */
[----:B-1----:R1:W-:Y:S04]  /*a6a0*/  STG.E.128 desc[UR6][R2.64], R16 ;  /* 0x0000001002007986 */ /* 0x0023e8000c101d06 */
[----:B------:R1:W-:Y:S02]  /*a6b0*/  STG.E.128 desc[UR6][R2.64+0x80], R12 ;  /* 0x0000800c02007986 */ /* 0x0003e4000c101d06 */
.L_x_843:
[----:B------:R-:W-:Y:S05]  /*a6c0*/  BSYNC B0 ;  /* 0x0000000000007941 */ /* 0x000fea0003800000 */
.L_x_842:
[----:B-1----:R-:W-:Y:S01]  /*a6d0*/  IMAD.U32 R2, RZ, RZ, UR12 ;  /* 0x0000000cff027e24 */ /* 0x002fe2000f8e00ff */
[----:B------:R-:W-:Y:S01]  /*a6e0*/  UIMAD UR9, UR9, UR12, URZ ;  /* 0x0000000c090972a4 */ /* 0x000fe2000f8e023f */
[----:B------:R-:W1:Y:S01]  /*a6f0*/  LDS.128 R16, [R0+0x14000] ;  /* 0x0140000000107984 */ /* 0x000e620000000c00 */
        /* <DEDUP_REMOVED lines=26> */
.L_x_845:
[----:B------:R-:W-:Y:S05]  /*a8a0*/  BSYNC B0 ;  /* 0x0000000000007941 */ /* 0x000fea0003800000 */
.L_x_844:
[----:B------:R-:W-:Y:S04]  /*a8b0*/  BSSY B0, `(.L_x_846) ;  /* 0x000000f000007945 */ /* 0x000fe80003800000 */
[----:B------:R-:W-:Y:S05]  /*a8c0*/  @P3 BRA `(.L_x_847) ;  /* 0x0000000000343947 */ /* 0x000fea0003800000 */
[----:B------:R-:W-:Y:S01]  /*a8d0*/  IADD3 R0, P0, R238, 0x20, RZ ;  /* 0x00000020ee007810 */ /* 0x000fe20007f1e0ff */
[----:B------:R-:W-:Y:S01]  /*a8e0*/  ULDC.64 UR8, c[0x0][0x3f8] ;  /* 0x0000fe0000087ab9 */ /* 0x000fe20000000a00 */
[----:B------:R-:W-:-:S03]  /*a8f0*/  MOV R5, R8 ;  /* 0x0000000800057202 */ /* 0x000fc60000000f00 */
[----:B------:R-:W-:-:S04]  /*a900*/  IMAD.X R4, RZ, RZ, R11, P0 ;  /* 0x000000ffff047224 */ /* 0x000fc800000e060b */
[----:B--2---:R-:W-:Y:S02]  /*a910*/  IMAD R6, R4, UR12, RZ ;  /* 0x0000000c04067c24 */ /* 0x004fe4000f8e02ff */
[----:B------:R-:W-:-:S04]  /*a920*/  IMAD.MOV.U32 R4, RZ, RZ, R2 ;  /* 0x000000ffff047224 */ /* 0x000fc800078e0002 */
[----:B------:R-:W-:-:S04]  /*a930*/  IMAD.WIDE.U32 R4, R0, UR12, R4 ;  /* 0x0000000c00047c25 */ /* 0x000fc8000f8e0004 */
[----:B------:R-:W-:Y:S01]  /*a940*/  IMAD R0, R0, UR13, R6 ;  /* 0x0000000d00007c24 */ /* 0x000fe2000f8e0206 */
[----:B------:R-:W-:-:S04]  /*a950*/  LEA R6, P0, R4, UR8, 0x1 ;  /* 0x0000000804067c11 */ /* 0x000fc8000f8008ff */
[----:B------:R-:W-:-:S04]  /*a960*/  IADD3 R0, R0, R5, RZ ;  /* 0x0000000500007210 */ /* 0x000fc80007ffe0ff */
[----:B------:R-:W-:-:S05]  /*a970*/  LEA.HI.X R7, R4, UR9, R0, 0x1, P0 ;  /* 0x0000000904077c11 */ /* 0x000fca00080f0c00 */
[----:B----4-:R2:W-:Y:S04]  /*a980*/  STG.E.128 desc[UR6][R6.64], R32 ;  /* 0x0000002006007986 */ /* 0x0105e8000c101d06 */
[----:B------:R2:W-:Y:S02]  /*a990*/  STG.E.128 desc[UR6][R6.64+0x80], R28 ;  /* 0x0000801c06007986 */ /* 0x0005e4000c101d06 */
.L_x_847:
[----:B------:R-:W-:Y:S05]  /*a9a0*/  BSYNC B0 ;  /* 0x0000000000007941 */ /* 0x000fea0003800000 */
.L_x_846:
        /* <DEDUP_REMOVED lines=15> */
.L_x_849:
[----:B------:R-:W-:Y:S05]  /*aaa0*/  BSYNC B0 ;  /* 0x0000000000007941 */ /* 0x000fea0003800000 */
.L_x_848:
[----:B------:R-:W-:Y:S05]  /*aab0*/  @P1 BRA `(.L_x_830) ;  /* 0x0000000000301947 */ /* 0x000fea0003800000 */
[----:B------:R-:W-:Y:S01]  /*aac0*/  IADD3 R0, P0, R238, 0x60, RZ ;  /* 0x00000060ee007810 */ /* 0x000fe20007f1e0ff */
[----:B------:R-:W-:-:S03]  /*aad0*/  ULDC.64 UR8, c[0x0][0x3f8] ;  /* 0x0000fe0000087ab9 */ /* 0x000fc60000000a00 */
[----:B------:R-:W-:-:S05]  /*aae0*/  IADD3.X R3, RZ, R11, RZ, P0, !PT ;  /* 0x0000000bff037210 */ /* 0x000fca00007fe4ff */
[----:B--2---:R-:W-:Y:S01]  /*aaf0*/  IMAD R6, R3, UR12, RZ ;  /* 0x0000000c03067c24 */ /* 0x004fe2000f8e02ff */
[----:B------:R-:W-:-:S03]  /*ab00*/  MOV R3, R8 ;  /* 0x0000000800037202 */ /* 0x000fc60000000f00 */
[----:B------:R-:W-:-:S04]  /*ab10*/  IMAD.WIDE.U32 R4, R0, UR12, R2 ;  /* 0x0000000c00047c25 */ /* 0x000fc8000f8e0002 */
[----:B------:R-:W-:Y:S01]  /*ab20*/  IMAD R0, R0, UR13, R6 ;  /* 0x0000000d00007c24 */ /* 0x000fe2000f8e0206 */
[----:B------:R-:W-:-:S04]  /*ab30*/  LEA R2, P0, R4, UR8, 0x1 ;  /* 0x0000000804027c11 */ /* 0x000fc8000f8008ff */
[----:B------:R-:W-:-:S04]  /*ab40*/  IADD3 R0, R0, R5, RZ ;  /* 0x0000000500007210 */ /* 0x000fc80007ffe0ff */
[----:B------:R-:W-:-:S05]  /*ab50*/  LEA.HI.X R3, R4, UR9, R0, 0x1, P0 ;  /* 0x0000000904037c11 */ /* 0x000fca00080f0c00 */
[----:B------:R2:W-:Y:S04]  /*ab60*/  STG.E.128 desc[UR6][R2.64], R48 ;  /* 0x0000003002007986 */ /* 0x0005e8000c101d06 */
[----:B------:R2:W-:Y:S02]  /*ab70*/  STG.E.128 desc[UR6][R2.64+0x80], R44 ;  /* 0x0000802c02007986 */ /* 0x0005e4000c101d06 */
.L_x_830:
[----:B------:R-:W-:Y:S05]  /*ab80*/  BSYNC B1 ;  /* 0x0000000000017941 */ /* 0x000fea0003800000 */
.L_x_808:
        /* <DEDUP_REMOVED lines=8> */
.L_x_850:
[----:B------:R-:W-:Y:S05]  /*ac10*/  EXIT ;  /* 0x000000000000794d */ /* 0x000fea0003800000 */
.L_x_852:
        /* <DEDUP_REMOVED lines=14> */
.L_x_1090:


//--------------------- .text._ZN5flash44flash_bwd_dq_dk_dv_loop_seqk_parallel_kernelI23Flash_bwd_kernel_traitsILi128ELi64ELi128ELi8ELi2ELi4ELi2ELb0ELb0EN7cutlass10bfloat16_tE19Flash_kernel_traitsILi128ELi64ELi128ELi8ES3_EELb0ELb1ELb0ELb0ELb0ELb1ELb1EEEvNS_16Flash_bwd_paramsE --------------------------
	.section	.text._ZN5flash44flash_bwd_dq_dk_dv_loop_seqk_parallel_kernelI23Flash_bwd_kernel_traitsILi128ELi64ELi128ELi8ELi2ELi4ELi2ELb0ELb0EN7cutlass10bfloat16_tE19Flash_kernel_traitsILi128ELi64ELi128ELi8ES3_EELb0ELb1ELb0ELb0ELb0ELb1ELb1EEEvNS_16Flash_bwd_paramsE,"ax",@progbits
	.align	128
        .global         _ZN5flash44flash_bwd_dq_dk_dv_loop_seqk_parallel_kernelI23Flash_bwd_kernel_traitsILi128ELi64ELi128ELi8ELi2ELi4ELi2ELb0ELb0EN7cutlass10bfloat16_tE19Flash_kernel_traitsILi128ELi64ELi128ELi8ES3_EELb0ELb1ELb0ELb0ELb0ELb1ELb1EEEvNS_16Flash_bwd_paramsE
        .type           _ZN5flash44flash_bwd_dq_dk_dv_loop_seqk_parallel_kernelI23Flash_bwd_kernel_traitsILi128ELi64ELi128ELi8ELi2ELi4ELi2ELb0ELb0EN7cutlass10bfloat16_tE19Flash_kernel_traitsILi128ELi64ELi128ELi8ES3_EELb0ELb1ELb0ELb0ELb0ELb1ELb1EEEvNS_16Flash_bwd_paramsE,@function
        .size           _ZN5flash44flash_bwd_dq_dk_dv_loop_seqk_parallel_kernelI23Flash_bwd_kernel_traitsILi128ELi64ELi128ELi8ELi2ELi4ELi2ELb0ELb0EN7cutlass10bfloat16_tE19Flash_kernel_traitsILi128ELi64ELi128ELi8ES3_EELb0ELb1ELb0ELb0ELb0ELb1ELb1EEEvNS_16Flash_bwd_paramsE,(.L_x_1091 - _ZN5flash44flash_bwd_dq_dk_dv_loop_seqk_parallel_kernelI23Flash_bwd_kernel_traitsILi128ELi64ELi128ELi8ELi2ELi4ELi2ELb0ELb0EN7cutlass10bfloat16_tE19Flash_kernel_traitsILi128ELi64ELi128ELi8ES3_EELb0ELb1ELb0ELb0ELb0ELb1ELb1EEEvNS_16Flash_bwd_paramsE)
        .other          _ZN5flash44flash_bwd_dq_dk_dv_loop_seqk_parallel_kernelI23Flash_bwd_kernel_traitsILi128ELi64ELi128ELi8ELi2ELi4ELi2ELb0ELb0EN7cutlass10bfloat16_tE19Flash_kernel_traitsILi128ELi64ELi128ELi8ES3_EELb0ELb1ELb0ELb0ELb0ELb1ELb1EEEvNS_16Flash_bwd_paramsE,@"STO_CUDA_ENTRY STV_DEFAULT"
_ZN5flash44flash_bwd_dq_dk_dv_loop_seqk_parallel_kernelI23Flash_bwd_kernel_traitsILi128ELi64ELi128ELi8ELi2ELi4ELi2ELb0ELb0EN7cutlass10bfloat16_tE19Flash_kernel_traitsILi128ELi64ELi128ELi8ES3_EELb0ELb1ELb0ELb0ELb0ELb1ELb1EEEvNS_16Flash_bwd_paramsE:
.text._ZN5flash44flash_bwd_dq_dk_dv_loop_seqk_parallel_kernelI23Flash_bwd_kernel_traitsILi128ELi64ELi128ELi8ELi2ELi4ELi2ELb0ELb0EN7cutlass10bfloat16_tE19Flash_kernel_traitsILi128ELi64ELi128ELi8ES3_EELb0ELb1ELb0ELb0ELb0ELb1ELb1EEEvNS_16Flash_bwd_paramsE:
        /* <DEDUP_REMOVED lines=17> */
[----:B------:R-:W-:-:S05]  /*0110*/  UMOV UR61, 0xffffc000 ;  /* 0xffffc000003d7882 */ /* 0x000fca0000000000 */
[----:B------:R-:W4:Y:S08]  /*0120*/  S2UR UR49, SR_CTAID.Y ;  /* 0x00000000003179c3 */ /* 0x000f300000002600 */
[----:B------:R-:W5:Y:S01]  /*0130*/  S2UR UR57, SR_CTAID.Z ;  /* 0x00000000003979c3 */ /* 0x000f620000002700 */
[----:B---3--:R-:W-:Y:S01]  /*0140*/  ULEA UR4, UR4, UR5, 0x18 ;  /* 0x0000000504047291 */ /* 0x008fe2000f8ec03f */
[----:B--2---:R-:W-:Y:S01]  /*0150*/  SHF.R.S32.HI R13, RZ, 0x1f, R16 ;  /* 0x0000001fff0d7819 */ /* 0x004fe20000011410 */
[----:B----4-:R-:W-:-:S03]  /*0160*/  USHF.L.U32 UR5, UR49, 0x7, URZ ;  /* 0x0000000731057899 */ /* 0x010fc6000800063f */
[CC--:B------:R-:W-:Y:S02]  /*0170*/  LEA.HI R4, R13.reuse, R16.reuse, RZ, 0x5 ;  /* 0x000000100d047211 */ /* 0x0c0fe400078f28ff */
[----:B------:R-:W-:Y:S02]  /*0180*/  LEA.HI R5, R13, R16, RZ, 0x4 ;  /* 0x000000100d057211 */ /* 0x000fe400078f20ff */
[--C-:B------:R-:W-:Y:S01]  /*0190*/  SHF.R.S32.HI R6, RZ, 0x5, R4.reuse ;  /* 0x00000005ff067819 */ /* 0x100fe20000011404 */
[----:B-----5:R-:W-:Y:S01]  /*01a0*/  USHF.R.S32.HI UR6, URZ, 0x1f, UR57 ;  /* 0x0000001f3f067899 */ /* 0x020fe20008011439 */
        /* <DEDUP_REMOVED lines=50> */
[C---:B------:R-:W-:Y:S01]  /*04d0*/  IMAD.IADD R0, R16.reuse, 0x1, -R3 ;  /* 0x0000000110007824 */ /* 0x040fe200078e0a03 */
[----:B------:R-:W-:Y:S01]  /*04e0*/  LEA.HI R4, R13, R16, RZ, 0x6 ;  /* 0x000000100d047211 */ /* 0x000fe200078f30ff */
[----:B------:R-:W-:Y:S01]  /*04f0*/  IMAD.SHL.U32 R16, R16, 0x2, RZ ;  /* 0x0000000210107824 */ /* 0x000fe200078e00ff */
[----:B------:R-:W-:Y:S01]  /*0500*/  LOP3.LUT R8, R2, 0x8, R19, 0xf8, !PT ;  /* 0x0000000802087812 */ /* 0x000fe200078ef813 */
[----:B------:R-:W-:Y:S01]  /*0510*/  IMAD.SHL.U32 R2, R0, 0x2, RZ ;  /* 0x0000000200027824 */ /* 0x000fe200078e00ff */
[----:B------:R-:W-:-:S02]  /*0520*/  SHF.R.S32.HI R0, RZ, 0x7, R5 ;  /* 0x00000007ff007819 */ /* 0x000fc40000011405 */
        /* <DEDUP_REMOVED lines=10> */
[----:B------:R-:W-:Y:S01]  /*05d0*/  LEA R210, R210, UR4, 0x1 ;  /* 0x00000004d2d27c11 */ /* 0x000fe2000f8e08ff */
[----:B------:R-:W-:Y:S01]  /*05e0*/  IMAD.SHL.U32 R5, R0, 0x8, RZ ;  /* 0x0000000800057824 */ /* 0x000fe200078e00ff */
[----:B------:R-:W-:Y:S01]  /*05f0*/  LOP3.LUT R0, R2, 0x20, RZ, 0xc0, !PT ;  /* 0x0000002002007812 */ /* 0x000fe200078ec0ff */
[----:B------:R-:W-:-:S02]  /*0600*/  IMAD.SHL.U32 R3, R4, 0x8, RZ ;  /* 0x0000000804037824 */ /* 0x000fc400078e00ff */
[----:B------:R-:W-:Y:S02]  /*0610*/  IMAD.SHL.U32 R2, R7, 0x40, RZ ;  /* 0x0000004007027824 */ /* 0x000fe400078e00ff */
[----:B------:R-:W-:Y:S01]  /*0620*/  IMAD R7, R4, 0x200, R9 ;  /* 0x0000020004077824 */ /* 0x000fe200078e0209 */
[----:B------:R-:W-:Y:S01]  /*0630*/  LOP3.LUT R209, R0, 0x18, R3, 0xf8, !PT ;  /* 0x0000001800d17812 */ /* 0x000fe200078ef803 */
[----:B------:R-:W-:Y:S01]  /*0640*/  IMAD.SHL.U32 R4, R4, 0x20, RZ ;  /* 0x0000002004047824 */ /* 0x000fe200078e00ff */
[----:B------:R-:W-:Y:S01]  /*0650*/  LOP3.LUT R0, R2, 0x1c0, RZ, 0xc0, !PT ;  /* 0x000001c002007812 */ /* 0x000fe200078ec0ff */
[----:B------:R-:W-:Y:S01]  /*0660*/  IMAD.SHL.U32 R214, R214, 0x2, RZ ;  /* 0x00000002d6d67824 */ /* 0x000fe200078e00ff */
[----:B------:R-:W-:Y:S01]  /*0670*/  LOP3.LUT R2, R5, 0x8, RZ, 0xc0, !PT ;  /* 0x0000000805027812 */ /* 0x000fe200078ec0ff */
[----:B------:R1:W-:Y:S01]  /*0680*/  STL [R1+0x20], R7 ;  /* 0x0000200701007387 */ /* 0x0003e20000100800 */
[----:B------:R-:W-:Y:S01]  /*0690*/  SHF.R.U32.HI R3, RZ, 0x3, R0 ;  /* 0x00000003ff037819 */ /* 0x000fe20000011600 */
[----:B------:R-:W-:-:S03]  /*06a0*/  IMAD.SHL.U32 R5, R10, 0x10, RZ ;  /* 0x000000100a057824 */ /* 0x000fc600078e00ff */
[----:B------:R-:W-:Y:S02]  /*06b0*/  LOP3.LUT R8, R3, R0, R2, 0x1e, !PT ;  /* 0x0000000003087212 */ /* 0x000fe400078e1e02 */
[----:B------:R-:W-:Y:S01]  /*06c0*/  LOP3.LUT R9, R2, 0x10, R5, 0xf8, !PT ;  /* 0x0000001002097812 */ /* 0x000fe200078ef805 */
[----:B------:R-:W-:Y:S02]  /*06d0*/  IMAD.SHL.U32 R5, R17, 0x40, RZ ;  /* 0x0000004011057824 */ /* 0x000fe400078e00ff */
[----:B------:R-:W-:-:S03]  /*06e0*/  IMAD.IADD R8, R13, 0x1, R8 ;  /* 0x000000010d087824 */ /* 0x000fc600078e0208 */
[----:B------:R-:W-:-:S04]  /*06f0*/  LOP3.LUT R5, R5, 0x1c0, RZ, 0xc0, !PT ;  /* 0x000001c005057812 */ /* 0x000fc800078ec0ff */
[----:B------:R-:W-:-:S04]  /*0700*/  SHF.R.U32.HI R6, RZ, 0x3, R5 ;  /* 0x00000003ff067819 */ /* 0x000fc80000011605 */
[----:B------:R-:W-:Y:S02]  /*0710*/  LOP3.LUT R209, R6, R209, R5, 0x1e, !PT ;  /* 0x000000d106d17212 */ /* 0x000fe400078e1e05 */
[----:B-1----:R-:W-:Y:S02]  /*0720*/  LOP3.LUT R7, R4, 0x6, R16, 0xf8, !PT ;  /* 0x0000000604077812 */ /* 0x002fe400078ef810 */
[----:B------:R-:W-:Y:S02]  /*0730*/  LOP3.LUT R4, R0, 0x20, R4, 0xf8, !PT ;  /* 0x0000002000047812 */ /* 0x000fe400078ef804 */
[----:B------:R-:W-:Y:S01]  /*0740*/  SHF.R.S32.HI R0, RZ, 0x2, R18 ;  /* 0x00000002ff007819 */ /* 0x000fe20000011412 */
[----:B------:R1:W-:Y:S01]  /*0750*/  STL [R1+0x30], R7 ;  /* 0x0000300701007387 */ /* 0x0003e20000100800 */
[----:B------:R-:W-:Y:S01]  /*0760*/  LOP3.LUT R4, R4, R3, RZ, 0x3c, !PT ;  /* 0x0000000304047212 */ /* 0x000fe200078e3cff */
[C---:B------:R-:W-:Y:S02]  /*0770*/  IMAD R3, R14.reuse, 0x400, R11 ;  /* 0x000004000e037824 */ /* 0x040fe400078e020b */
[----:B------:R-:W-:-:S02]  /*0780*/  IMAD R15, R14, 0x10, R0 ;  /* 0x000000100e0f7824 */ /* 0x000fc400078e0200 */
[----:B------:R-:W-:Y:S02]  /*0790*/  IMAD.IADD R237, R4, 0x1, R3 ;  /* 0x0000000104ed7824 */ /* 0x000fe400078e0203 */
[----:B------:R-:W-:Y:S01]  /*07a0*/  VIADD R2, R15, 0xffffffc0 ;  /* 0xffffffc00f027836 */ /* 0x000fe20000000000 */
[----:B------:R-:W-:Y:S01]  /*07b0*/  STL [R1+0x3c], R15 ;  /* 0x00003c0f01007387 */ /* 0x000fe20000100800 */
[----:B------:R-:W-:Y:S01]  /*07c0*/  IMAD.SHL.U32 R0, R12, 0x40, RZ ;  /* 0x000000400c007824 */ /* 0x000fe200078e00ff */
[----:B------:R-:W-:Y:S02]  /*07d0*/  LEA R237, R237, UR4, 0x1 ;  /* 0x00000004eded7c11 */ /* 0x000fe4000f8e08ff */
[----:B------:R-:W-:Y:S02]  /*07e0*/  SHF.R.S32.HI R3, RZ, 0x1f, R2 ;  /* 0x0000001fff037819 */ /* 0x000fe40000011402 */
[----:B------:R-:W-:Y:S01]  /*07f0*/  LOP3.LUT R0, R0, 0xfffffe00, RZ, 0xc0, !PT ;  /* 0xfffffe0000007812 */ /* 0x000fe200078ec0ff */
[----:B------:R-:W-:Y:S01]  /*0800*/  IMAD.IADD R238, R237, 0x1, R236 ;  /* 0x00000001edee7824 */ /* 0x000fe200078e02ec */
[----:B------:R-:W-:-:S02]  /*0810*/  SHF.L.U64.HI R2, R2, 0x2, R3 ;  /* 0x0000000202027819 */ /* 0x000fc40000010203 */
[----:B------:R-:W-:Y:S01]  /*0820*/  LOP3.LUT R209, R209, R0, RZ, 0xfc, !PT ;  /* 0x00000000d1d17212 */ /* 0x000fe200078efcff */
[----:B------:R-:W-:Y:S02]  /*0830*/  IMAD R4, R14, 0x400, R0 ;  /* 0x000004000e047824 */ /* 0x000fe400078e0200 */
[----:B------:R2:W-:Y:S01]  /*0840*/  STL [R1+0x2c], R2 ;  /* 0x00002c0201007387 */ /* 0x0005e20000100800 */
[----:B-1----:R-:W-:-:S05]  /*0850*/  IMAD.SHL.U32 R7, R10, 0x8, RZ ;  /* 0x000000080a077824 */ /* 0x002fca00078e00ff */
[----:B------:R-:W-:-:S04]  /*0860*/  LOP3.LUT R7, R5, 0x8, R7, 0xf8, !PT ;  /* 0x0000000805077812 */ /* 0x000fc800078ef807 */
[----:B------:R-:W-:-:S05]  /*0870*/  LOP3.LUT R3, R7, R6, RZ, 0x3c, !PT ;  /* 0x0000000607037212 */ /* 0x000fca00078e3cff */
[----:B------:R-:W-:Y:S02]  /*0880*/  IMAD.IADD R220, R4, 0x1, R3 ;  /* 0x0000000104dc7824 */ /* 0x000fe400078e0203 */
[----:B------:R-:W-:Y:S01]  /*0890*/  IMAD.U32 R3, RZ, RZ, UR5 ;  /* 0x00000005ff037e24 */ /* 0x000fe2000f8e00ff */
[----:B------:R-:W-:Y:S01]  /*08a0*/  UIADD3 UR5, UR4, 0xc000, URZ ;  /* 0x0000c00004057890 */ /* 0x000fe2000fffe03f */
[----:B--2---:R-:W-:-:S05]  /*08b0*/  LOP3.LUT R2, R6, R9, R5, 0x1e, !PT ;  /* 0x0000000906027212 */ /* 0x004fca00078e1e05 */
[----:B------:R-:W-:Y:S01]  /*08c0*/  VIADD R216, R214, UR5 ;  /* 0x00000005d6d87c36 */ /* 0x000fe20008000000 */
[----:B------:R-:W-:Y:S02]  /*08d0*/  LEA R5, R8, UR5, 0x1 ;  /* 0x0000000508057c11 */ /* 0x000fe4000f8e08ff */
[----:B------:R-:W-:Y:S01]  /*08e0*/  LOP3.LUT R219, R2, R0, RZ, 0xfc, !PT ;  /* 0x0000000002db7212 */ /* 0x000fe200078efcff */
[----:B------:R-:W-:Y:S01]  /*08f0*/  IMAD.U32 R0, RZ, RZ, UR6 ;  /* 0x00000006ff007e24 */ /* 0x000fe2000f8e00ff */
[----:B------:R-:W-:Y:S01]  /*0900*/  USHF.R.S32.HI UR6, URZ, 0x1f, UR49 ;  /* 0x0000001f3f067899 */ /* 0x000fe20008011431 */
[----:B------:R-:W-:Y:S01]  /*0910*/  IMAD.MOV.U32 R2, RZ, RZ, 0x20 ;  /* 0x00000020ff027424 */ /* 0x000fe200078e00ff */
[----:B------:R-:W-:Y:S01]  /*0920*/  STL [R1+0x24], R5 ;  /* 0x0000240501007387 */ /* 0x000fe20000100800 */
[----:B------:R-:W-:Y:S01]  /*0930*/  IMAD.MOV.U32 R0, RZ, RZ, 0x40 ;  /* 0x00000040ff007424 */ /* 0x000fe200078e00ff */
[----:B------:R-:W-:Y:S02]  /*0940*/  LEA R209, R209, UR5, 0x1 ;  /* 0x00000005d1d17c11 */ /* 0x000fe4000f8e08ff */
[----:B------:R-:W-:Y:S01]  /*0950*/  SEL R213, R2, 0xffffffe0, !P4 ;  /* 0xffffffe002d57807 */ /* 0x000fe20006000000 */
[----:B------:R-:W-:Y:S01]  /*0960*/  IMAD.U32 R3, RZ, RZ, UR6 ;  /* 0x00000006ff037e24 */ /* 0x000fe2000f8e00ff */
[----:B------:R-:W-:Y:S01]  /*0970*/  SEL R215, R0, 0xffffffc0, !P3 ;  /* 0xffffffc000d77807 */ /* 0x000fe20005800000 */
[----:B------:R-:W-:Y:S01]  /*0980*/  USHF.R.S32.HI UR6, URZ, 0x1f, UR57 ;  /* 0x0000001f3f067899 */ /* 0x000fe20008011439 */
[----:B------:R-:W-:Y:S01]  /*0990*/  SEL R2, R2, 0xffffffe0, !P1 ;  /* 0xffffffe002027807 */ /* 0x000fe20004800000 */
[----:B------:R-:W-:Y:S01]  /*09a0*/  IMAD.IADD R213, R216, 0x1, R213 ;  /* 0x00000001d8d57824 */ /* 0x000fe200078e02d5 */
[----:B------:R-:W-:Y:S01]  /*09b0*/  SEL R0, R0, 0xffffffc0, !P2 ;  /* 0xffffffc000007807 */ /* 0x000fe20005000000 */
[----:B------:R-:W-:-:S02]  /*09c0*/  IMAD.IADD R216, R216, 0x1, R215 ;  /* 0x00000001d8d87824 */ /* 0x000fc400078e02d7 */
[----:B------:R-:W-:Y:S02]  /*09d0*/  IMAD.IADD R235, R237, 0x1, R2 ;  /* 0x00000001edeb7824 */ /* 0x000fe400078e0202 */
[----:B------:R-:W-:Y:S02]  /*09e0*/  IMAD.IADD R4, R2, 0x1, R5 ;  /* 0x0000000102047824 */ /* 0x000fe400078e0205 */
[C---:B------:R-:W-:Y:S02]  /*09f0*/  IMAD.IADD R2, R5.reuse, 0x1, R0 ;  /* 0x0000000105027824 */ /* 0x040fe400078e0200 */
[----:B------:R-:W-:Y:S01]  /*0a00*/  IMAD.U32 R3, RZ, RZ, UR6 ;  /* 0x00000006ff037e24 */ /* 0x000fe2000f8e00ff */
[----:B------:R-:W-:Y:S01]  /*0a10*/  STL [R1+0x34], R4 ;  /* 0x0000340401007387 */ /* 0x000fe20000100800 */
[C---:B------:R-:W-:Y:S01]  /*0a20*/  VIADD R3, R5.reuse, 0x420 ;  /* 0x0000042005037836 */ /* 0x040fe20000000000 */
[----:B------:R-:W-:Y:S01]  /*0a30*/  ULDC.64 UR6, c[0x0][0x208] ;  /* 0x0000820000067ab9 */ /* 0x000fe20000000a00 */
[----:B------:R-:W-:Y:S01]  /*0a40*/  @P1 VIADD R3, R5, 0x3e0 ;  /* 0x000003e005031836 */ /* 0x000fe20000000000 */
[----:B------:R1:W-:Y:S01]  /*0a50*/  STL [R1+0x28], R2 ;  /* 0x0000280201007387 */ /* 0x0003e20000100800 */
[----:B------:R-:W-:-:S02]  /*0a60*/  IMAD.IADD R215, R213, 0x1, R215 ;  /* 0x00000001d5d77824 */ /* 0x000fc400078e02d7 */
[----:B------:R-:W-:Y:S01]  /*0a70*/  IMAD.IADD R236, R236, 0x1, R235 ;  /* 0x00000001ecec7824 */ /* 0x000fe200078e02eb */
[----:B------:R2:W-:Y:S01]  /*0a80*/  STL [R1+0x44], R3 ;  /* 0x0000440301007387 */ /* 0x0005e20000100800 */
[----:B-1----:R-:W-:Y:S02]  /*0a90*/  IMAD.IADD R2, R4, 0x1, R0 ;  /* 0x0000000104027824 */ /* 0x002fe400078e0200 */
[----:B------:R-:W-:-:S03]  /*0aa0*/  IMAD.IADD R0, R0, 0x1, R3 ;  /* 0x0000000100007824 */ /* 0x000fc600078e0203 */
[----:B------:R2:W-:Y:S04]  /*0ab0*/  STL [R1+0x38], R2 ;  /* 0x0000380201007387 */ /* 0x0005e80000100800 */
[----:B------:R2:W-:Y:S02]  /*0ac0*/  STL [R1+0x40], R0 ;  /* 0x0000400001007387 */ /* 0x0005e40000100800 */
.L_x_897:
        /* <DEDUP_REMOVED lines=30> */
[----:B----4-:R-:W2:Y:S01]  /*0cb0*/  @P1 LDG.E R7, desc[UR6][R4.64] ;  /* 0x0000000604071981 */ /* 0x010ea2000c1e1900 */
[----:B------:R-:W-:-:S04]  /*0cc0*/  UIADD3 UR8, UP0, UR16, UR12, URZ ;  /* 0x0000000c10087290 */ /* 0x000fc8000ff1e03f */
[----:B------:R-:W-:Y:S01]  /*0cd0*/  PLOP3.LUT P2, PT, PT, PT, UP4, 0x80, 0x0 ;  /* 0x000000000000781c */ /* 0x000fe20003f4f048 */
[----:B------:R-:W-:Y:S01]  /*0ce0*/  UIADD3.X UR5, UR5, UR13, URZ, UP0, !UPT ;  /* 0x0000000d05057290 */ /* 0x000fe200087fe43f */
[----:B---3--:R1:W3:Y:S02]  /*0cf0*/  @P0 LDG.E R5, desc[UR6][R2.64] ;  /* 0x0000000602050981 */ /* 0x0082e4000c1e1900 */
        /* <DEDUP_REMOVED lines=32> */
.L_x_853:
        /* <DEDUP_REMOVED lines=25> */
[----:B------:R-:W-:Y:S01]  /*1090*/  USHF.L.U64.HI UR16, UR49, 0x7, UR59 ;  /* 0x0000000731107899 */ /* 0x000fe2000801023b */
[----:B------:R-:W-:Y:S01]  /*10a0*/  ISETP.NE.AND P3, PT, R6, RZ, PT ;  /* 0x000000ff0600720c */ /* 0x000fe20003f65270 */
[----:B------:R-:W-:Y:S01]  /*10b0*/  UIMAD.WIDE.U32 UR14, UR5, UR42, URZ ;  /* 0x0000002a050e72a5 */ /* 0x000fe2000f8e003f */
[----:B------:R-:W1:Y:S01]  /*10c0*/  I2F.RP R2, R5 ;  /* 0x0000000500027306 */ /* 0x000e620000209400 */
[----:B------:R-:W-:-:S02]  /*10d0*/  UIMAD UR27, UR5, UR43, URZ ;  /* 0x0000002b051b72a4 */ /* 0x000fc4000f8e023f */
[----:B------:R-:W-:Y:S02]  /*10e0*/  UIADD3 UR50, UR25, UR34, URZ ;  /* 0x0000002219327290 */ /* 0x000fe4000fffe03f */
[----:B--2---:R-:W-:Y:S02]  /*10f0*/  UIMAD.WIDE.U32 UR32, UR8, UR12, URZ ;  /* 0x0000000c082072a5 */ /* 0x004fe4000f8e003f */
[----:B------:R-:W-:Y:S02]  /*1100*/  USEL UR37, UR16, URZ, UP2 ;  /* 0x0000003f10257287 */ /* 0x000fe40009000000 */
[----:B------:R-:W-:Y:S02]  /*1110*/  UIMAD UR46, UR8, UR13, UR33 ;  /* 0x0000000d082e72a4 */ /* 0x000fe4000f8e0221 */
[----:B------:R-:W-:Y:S01]  /*1120*/  @!UP1 UIMAD UR8, UR59, UR10, URZ ;  /* 0x0000000a3b0892a4 */ /* 0x000fe2000f8e023f */
[----:B------:R-:W-:Y:S01]  /*1130*/  @UP1 ULDC.64 UR12, c[0x0][0x420] ;  /* 0x00010800000c1ab9 */ /* 0x000fe20000000a00 */
[----:B------:R-:W-:Y:S01]  /*1140*/  @UP1 UIADD3 UR50, UR15, UR27, URZ ;  /* 0x0000001b0f321290 */ /* 0x000fe2000fffe03f */
        /* <DEDUP_REMOVED lines=13> */
[----:B------:R-:W-:Y:S02]  /*1220*/  UIMAD.WIDE.U32 UR16, UR10, UR12, URZ ;  /* 0x0000000c0a1072a5 */ /* 0x000fe4000f8e003f */
[----:B------:R-:W-:Y:S02]  /*1230*/  UIMAD UR15, UR11, UR12, URZ ;  /* 0x0000000c0b0f72a4 */ /* 0x000fe4000f8e023f */
[----:B------:R-:W-:-:S02]  /*1240*/  UIADD3 UR8, UR13, UR8, URZ ;  /* 0x000000080d087290 */ /* 0x000fc4000fffe03f */
[----:B------:R-:W-:Y:S02]  /*1250*/  USEL UR58, UR24, UR14, !UP1 ;  /* 0x0000000e183a7287 */ /* 0x000fe4000c800000 */
[----:B------:R-:W-:Y:S01]  /*1260*/  UIMAD.WIDE.U32 UR12, UR10, UR5, URZ ;  /* 0x000000050a0c72a5 */ /* 0x000fe2000f8e003f */
[----:B------:R-:W-:Y:S01]  /*1270*/  ULDC.U8 UR20, c[0x0][0x3d8] ;  /* 0x0000f60000147ab9 */ /* 0x000fe20000000000 */
[----:B------:R-:W-:Y:S02]  /*1280*/  ULOP3.LUT UR14, UR33, 0xffffffc0, URZ, 0xc0, !UPT ;  /* 0xffffffc0210e7892 */ /* 0x000fe4000f8ec03f */
[----:B------:R-:W-:Y:S01]  /*1290*/  UISETP.NE.AND UP3, UPT, UR20, URZ, UPT ;  /* 0x0000003f1400728c */ /* 0x000fe2000bf65270 */
[----:B-1----:R-:W-:Y:S01]  /*12a0*/  IMAD.MOV R0, RZ, RZ, -R3 ;  /* 0x000000ffff007224 */ /* 0x002fe200078e0a03 */
[----:B------:R-:W-:Y:S01]  /*12b0*/  UIMAD UR8, UR10, UR8, UR15 ;  /* 0x000000080a0872a4 */ /* 0x000fe2000f8e020f */
[----:B------:R-:W-:Y:S01]  /*12c0*/  IMAD.MOV.U32 R2, RZ, RZ, RZ ;  /* 0x000000ffff027224 */ /* 0x000fe200078e00ff */
[----:B------:R-:W-:Y:S01]  /*12d0*/  USEL UR56, UR16, UR12, !UP1 ;  /* 0x0000000c10387287 */ /* 0x000fe2000c800000 */
[----:B------:R-:W-:Y:S01]  /*12e0*/  IMAD R0, R0, R5, RZ ;  /* 0x0000000500007224 */ /* 0x000fe200078e02ff */
[----:B------:R-:W-:-:S02]  /*12f0*/  UIADD3 UR16, UR14, -0x40, URZ ;  /* 0xffffffc00e107890 */ /* 0x000fc4000fffe03f */
[----:B------:R-:W-:Y:S01]  /*1300*/  UISETP.NE.AND UP0, UPT, UR30, -0x1, UPT ;  /* 0xffffffff1e00788c */ /* 0x000fe2000bf05270 */
[----:B------:R-:W-:Y:S01]  /*1310*/  IMAD.HI.U32 R0, R3, R0, R2 ;  /* 0x0000000003007227 */ /* 0x000fe200078e0002 */
[----:B------:R-:W-:Y:S01]  /*1320*/  MOV R2, R4 ;  /* 0x0000000400027202 */ /* 0x000fe20000000f00 */
[----:B------:R-:W-:Y:S02]  /*1330*/  UIADD3 UR48, UR17, UR8, URZ ;  /* 0x0000000811307290 */ /* 0x000fe4000fffe03f */
[----:B------:R-:W-:Y:S02]  /*1340*/  UIADD3 UR8, UP2, UR16, UR35, URZ ;  /* 0x0000002310087290 */ /* 0x000fe4000ff5e03f */
[----:B------:R-:W-:Y:S01]  /*1350*/  IMAD.HI.U32 R0, R0, R2, RZ ;  /* 0x0000000200007227 */ /* 0x000fe200078e00ff */
[----:B------:R-:W-:Y:S02]  /*1360*/  USHF.R.S32.HI UR36, URZ, 0x1f, UR16 ;  /* 0x0000001f3f247899 */ /* 0x000fe40008011410 */
[----:B------:R-:W-:Y:S01]  /*1370*/  UIMAD UR15, UR11, UR5, URZ ;  /* 0x000000050b0f72a4 */ /* 0x000fe2000f8e023f */
[----:B------:R-:W-:Y:S01]  /*1380*/  IMAD.MOV R3, RZ, RZ, -R0 ;  /* 0x000000ffff037224 */ /* 0x000fe200078e0a00 */
[----:B------:R-:W-:Y:S01]  /*1390*/  ULDC UR25, c[0x0][0x2c4] ;  /* 0x0000b10000197ab9 */ /* 0x000fe20000000800 */
[----:B------:R-:W-:-:S02]  /*13a0*/  UIMAD UR11, UR11, UR8, URZ ;  /* 0x000000080b0b72a4 */ /* 0x000fc4000f8e023f */
[C---:B------:R-:W-:Y:S01]  /*13b0*/  IMAD R2, R5.reuse, R3, R2 ;  /* 0x0000000305027224 */ /* 0x040fe200078e0202 */
[----:B------:R-:W-:Y:S02]  /*13c0*/  UIMAD.WIDE.U32 UR34, UR10, UR8, URZ ;  /* 0x000000080a2272a5 */ /* 0x000fe4000f8e003f */
[----:B------:R-:W-:Y:S02]  /*13d0*/  UIADD3.X UR12, UR36, UR37, URZ, UP2, !UPT ;  /* 0x00000025240c7290 */ /* 0x000fe400097fe43f */
[----:B------:R-:W-:Y:S01]  /*13e0*/  ISETP.GT.U32.AND P1, PT, R5, R2, PT ;  /* 0x000000020500720c */ /* 0x000fe20003f24070 */
[----:B------:R-:W-:Y:S01]  /*13f0*/  @UP3 UIMAD UR8, UR49, UR25, URZ ;  /* 0x00000019310832a4 */ /* 0x000fe2000f8e023f */
[----:B------:R-:W-:Y:S01]  /*1400*/  ULDC.U8 UR21, c[0x0][0x480] ;  /* 0x0001200000157ab9 */ /* 0x000fe20000000000 */
[----:B------:R-:W-:Y:S02]  /*1410*/  @UP0 UIADD3 UR26, UR19, UR30, URZ ;  /* 0x0000001e131a0290 */ /* 0x000fe4000fffe03f */
[----:B------:R-:W-:-:S02]  /*1420*/  @UP0 UIADD3 UR31, UR19, UR30, URZ ;  /* 0x0000001e131f0290 */ /* 0x000fc4000fffe03f */
[----:B------:R-:W-:Y:S02]  /*1430*/  UIMAD UR51, UR57, UR22, URZ ;  /* 0x00000016393372a4 */ /* 0x000fe4000f8e023f */
[----:B------:R-:W-:Y:S02]  /*1440*/  UISETP.NE.AND UP5, UPT, UR21, URZ, UPT ;  /* 0x0000003f1500728c */ /* 0x000fe4000bfa5270 */
[----:B------:R-:W-:Y:S02]  /*1450*/  UIMAD UR17, UR10, UR12, UR11 ;  /* 0x0000000c0a1172a4 */ /* 0x000fe4000f8e020b */
[----:B------:R-:W-:Y:S01]  /*1460*/  @!P1 IMAD.IADD R2, R2, 0x1, -R5 ;  /* 0x0000000102029824 */ /* 0x000fe200078e0a05 */
[----:B------:R-:W-:Y:S01]  /*1470*/  @!P1 IADD3 R0, R0, 0x1, RZ ;  /* 0x0000000100009810 */ /* 0x000fe20007ffe0ff */
[----:B------:R-:W-:Y:S01]  /*1480*/  @UP0 ULDC.64 UR22, c[0x0][0x248] ;  /* 0x0000920000160ab9 */ /* 0x000fe20000000a00 */
[----:B------:R-:W-:Y:S01]  /*1490*/  PLOP3.LUT P1, PT, PT, PT, UP0, 0x80, 0x0 ;  /* 0x000000000000781c */ /* 0x000fe20003f2f008 */
[----:B------:R-:W-:Y:S01]  /*14a0*/  @UP0 ULDC.64 UR20, c[0x0][0x250] ;  /* 0x0000940000140ab9 */ /* 0x000fe20000000a00 */
[----:B------:R-:W-:Y:S01]  /*14b0*/  ISETP.GE.U32.AND P0, PT, R2, R5, PT ;  /* 0x000000050200720c */ /* 0x000fe20003f06070 */
[----:B------:R-:W-:Y:S01]  /*14c0*/  @UP3 USEL UR10, UR8, UR5, !UP1 ;  /* 0x00000005080a3287 */ /* 0x000fe2000c800000 */
[----:B------:R-:W-:Y:S01]  /*14d0*/  LOP3.LUT R2, R6, UR57, RZ, 0x3c, !PT ;  /* 0x0000003906027c12 */ /* 0x000fe2000f8e3cff */
[----:B------:R-:W-:-:S02]  /*14e0*/  @UP1 UIADD3 UR48, UR13, UR15, URZ ;  /* 0x0000000f0d301290 */ /* 0x000fc4000fffe03f */
[----:B------:R-:W-:Y:S01]  /*14f0*/  @UP0 UIMAD.WIDE.U32 UR14, UR26, UR22, URZ ;  /* 0x000000161a0e02a5 */ /* 0x000fe2000f8e003f */
[----:B------:R-:W-:Y:S01]  /*1500*/  ISETP.GE.AND P2, PT, R2, RZ, PT ;  /* 0x000000ff0200720c */ /* 0x000fe20003f46270 */
[----:B------:R-:W-:Y:S01]  /*1510*/  @UP0 UIMAD.WIDE.U32 UR12, UR31, UR20, URZ ;  /* 0x000000141f0c02a5 */ /* 0x000fe2000f8e003f */
[----:B------:R-:W-:Y:S01]  /*1520*/  @UP3 ULDC UR8, c[0x0][0x2e4] ;  /* 0x0000b90000083ab9 */ /* 0x000fe20000000800 */
[----:B------:R-:W-:Y:S02]  /*1530*/  @UP0 UIMAD UR26, UR26, UR23, URZ ;  /* 0x000000171a1a02a4 */ /* 0x000fe4000f8e023f */
[----:B------:R-:W-:Y:S02]  /*1540*/  @UP3 UIMAD UR37, UR57, UR8, UR10 ;  /* 0x00000008392532a4 */ /* 0x000fe4000f8e020a */
[----:B------:R-:W-:Y:S01]  /*1550*/  @P0 VIADD R0, R0, 0x1 ;  /* 0x0000000100000836 */ /* 0x000fe20000000000 */
[----:B------:R-:W-:Y:S01]  /*1560*/  @UP0 UIMAD UR11, UR31, UR21, URZ ;  /* 0x000000151f0b02a4 */ /* 0x000fe2000f8e023f */
[----:B------:R-:W-:Y:S01]  /*1570*/  PLOP3.LUT P0, PT, PT, PT, UP3, 0x80, 0x0 ;  /* 0x000000000000781c */ /* 0x000fe20003f0f038 */
[----:B------:R-:W-:-:S02]  /*1580*/  @!UP3 UIMAD UR8, UR49, UR47, UR57 ;  /* 0x0000002f3108b2a4 */ /* 0x000fc4000f8e0239 */
[----:B------:R-:W-:Y:S01]  /*1590*/  @!UP1 UIADD3 UR52, UR39, UR44, URZ ;  /* 0x0000002c27349290 */ /* 0x000fe2000fffe03f */
[----:B------:R-:W-:Y:S01]  /*15a0*/  @!P2 IADD3 R0, -R0, RZ, RZ ;  /* 0x000000ff0000a210 */ /* 0x000fe20007ffe1ff */
[----:B------:R-:W-:Y:S01]  /*15b0*/  USEL UR54, UR32, URZ, UP5 ;  /* 0x0000003f20367287 */ /* 0x000fe2000a800000 */
[----:B------:R-:W-:Y:S01]  /*15c0*/  @!P3 LOP3.LUT R0, RZ, R6, RZ, 0x33, !PT ;  /* 0x00000006ff00b212 */ /* 0x000fe200078e33ff */
[----:B------:R-:W-:Y:S02]  /*15d0*/  USEL UR53, UR46, URZ, UP5 ;  /* 0x0000003f2e357287 */ /* 0x000fe4000a800000 */
[----:B------:R-:W-:Y:S02]  /*15e0*/  USHF.R.S32.HI UR45, URZ, 0x1f, UR28 ;  /* 0x0000001f3f2d7899 */ /* 0x000fe4000801141c */
[----:B------:R-:W-:Y:S02]  /*15f0*/  USHF.R.S32.HI UR55, URZ, 0x1f, UR51 ;  /* 0x0000001f3f377899 */ /* 0x000fe40008011433 */
[----:B------:R-:W-:-:S02]  /*1600*/  USHF.R.S32.HI UR33, URZ, 0x6, UR33 ;  /* 0x000000063f217899 */ /* 0x000fc40008011421 */
[----:B------:R-:W-:Y:S02]  /*1610*/  @UP0 UIADD3 UR47, UR13, UR11, URZ ;  /* 0x0000000b0d2f0290 */ /* 0x000fe4000fffe03f */
        /* <DEDUP_REMOVED lines=18> */
.L_x_855:
        /* <DEDUP_REMOVED lines=13> */
.L_x_856:
        /* <DEDUP_REMOVED lines=11> */
.L_x_857:
[----:B------:R-:W-:Y:S02]  /*18c0*/  ULDC UR5, c[0x0][0x270] ;  /* 0x00009c0000057ab9 */ /* 0x000fe40000000800 */
[----:B------:R-:W-:-:S04]  /*18d0*/  UIMAD UR5, UR49, UR5, UR57 ;  /* 0x00000005310572a4 */ /* 0x000fc8000f8e0239 */
[----:B------:R-:W-:-:S12]  /*18e0*/  UIMAD UR5, UR5, UR60, URZ ;  /* 0x0000003c050572a4 */ /* 0x000fd8000f8e023f */
.L_x_858:
        /* <DEDUP_REMOVED lines=59> */
[----:B------:R-:W-:Y:S01]  /*1ca0*/  IMAD.U32 R3, RZ, RZ, UR14 ;  /* 0x0000000eff037e24 */ /* 0x000fe2000f8e00ff */
[----:B------:R-:W-:Y:S01]  /*1cb0*/  UIMAD UR11, UR57, UR15, UR13 ;  /* 0x0000000f390b72a4 */ /* 0x000fe2000f8e020d */
[----:B------:R-:W-:Y:S01]  /*1cc0*/  IMAD.WIDE.U32 R8, R10, UR57, R8 ;  /* 0x000000390a087c25 */ /* 0x000fe2000f8e0008 */
[----:B------:R-:W-:Y:S01]  /*1cd0*/  UISETP.GT.AND UP1, UPT, UR33, UR17, UPT ;  /* 0x000000112100728c */ /* 0x000fe2000bf24270 */
[----:B------:R-:W-:-:S02]  /*1ce0*/  ULDC.64 UR12, c[0x0][0x210] ;  /* 0x00008400000c7ab9 */ /* 0x000fc40000000a00 */
[----:B------:R-:W-:Y:S01]  /*1cf0*/  IMAD.WIDE.U32 R6, R3, UR57, R6 ;  /* 0x0000003903067c25 */ /* 0x000fe2000f8e0006 */
[C---:B------:R-:W-:Y:S01]  /*1d00*/  LEA R232, P0, R8.reuse, UR12, 0x1 ;  /* 0x0000000c08e87c11 */ /* 0x040fe2000f8008ff */
[----:B------:R-:W-:Y:S02]  /*1d10*/  UIADD3 UR10, UR16, UR37, URZ ;  /* 0x00000025100a7290 */ /* 0x000fe4000fffe03f */
[----:B------:R-:W-:Y:S01]  /*1d20*/  VIADD R9, R9, UR5 ;  /* 0x0000000509097c36 */ /* 0x000fe20008000000 */
[----:B------:R-:W-:Y:S01]  /*1d30*/  ULDC.64 UR26, c[0x0][0x2b0] ;  /* 0x0000ac00001a7ab9 */ /* 0x000fe20000000a00 */
[----:B------:R-:W-:Y:S01]  /*1d40*/  VIADD R7, R7, UR11 ;  /* 0x0000000b07077c36 */ /* 0x000fe20008000000 */
[----:B------:R-:W-:Y:S01]  /*1d50*/  ULDC.64 UR24, c[0x0][0x478] ;  /* 0x00011e0000187ab9 */ /* 0x000fe20000000a00 */
[-C--:B------:R-:W-:Y:S01]  /*1d60*/  IMAD R3, R35, R12.reuse, RZ ;  /* 0x0000000c23037224 */ /* 0x080fe200078e02ff */
[----:B------:R-:W-:Y:S01]  /*1d70*/  LEA.HI.X R233, R8, UR13, R9, 0x1, P0 ;  /* 0x0000000d08e97c11 */ /* 0x000fe200080f0c09 */
[C---:B------:R-:W-:Y:S01]  /*1d80*/  IMAD.WIDE.U32 R6, R2.reuse, R12, R6 ;  /* 0x0000000c02067225 */ /* 0x040fe200078e0006 */
[----:B------:R-:W-:Y:S01]  /*1d90*/  PLOP3.LUT P0, PT, PT, PT, UP1, 0x80, 0x0 ;  /* 0x000000000000781c */ /* 0x000fe20003f0f018 */
[----:B------:R-:W-:Y:S01]  /*1da0*/  ULDC.64 UR14, c[0x0][0x3e0] ;  /* 0x0000f800000e7ab9 */ /* 0x000fe20000000a00 */
[----:B------:R-:W-:Y:S01]  /*1db0*/  UIMAD.WIDE UR10, UR10, 0x4, UR26 ;  /* 0x000000040a0a78a5 */ /* 0x000fe2000f8e021a */
[----:B------:R-:W-:Y:S01]  /*1dc0*/  IMAD R3, R2, R13, R3 ;  /* 0x0000000d02037224 */ /* 0x000fe200078e0203 */
[----:B------:R-:W-:Y:S01]  /*1dd0*/  UIMAD.WIDE UR24, UR31, 0x4, UR24 ;  /* 0x000000041f1878a5 */ /* 0x000fe2000f8e0218 */
[----:B------:R-:W-:Y:S01]  /*1de0*/  LEA R230, P2, R6, UR14, 0x1 ;  /* 0x0000000e06e67c11 */ /* 0x000fe2000f8408ff */
[----:B------:R-:W-:Y:S01]  /*1df0*/  UIADD3 UR8, UR33, -0x1, URZ ;  /* 0xffffffff21087890 */ /* 0x000fe2000fffe03f */
[----:B------:R-:W-:-:S02]  /*1e00*/  IMAD.IADD R3, R7, 0x1, R3 ;  /* 0x0000000107037824 */ /* 0x000fc400078e0203 */
[----:B------:R-:W-:Y:S01]  /*1e10*/  UMOV UR13, UR10 ;  /* 0x0000000a000d7c82 */ /* 0x000fe20008000000 */
[----:B------:R-:W-:Y:S01]  /*1e20*/  UMOV UR12, UR11 ;  /* 0x0000000b000c7c82 */ /* 0x000fe20008000000 */
[----:B------:R-:W-:Y:S01]  /*1e30*/  UMOV UR14, UR25 ;  /* 0x00000019000e7c82 */ /* 0x000fe20008000000 */
[----:B------:R-:W-:Y:S01]  /*1e40*/  LEA.HI.X R231, R6, UR15, R3, 0x1, P2 ;  /* 0x0000000f06e77c11 */ /* 0x000fe200090f0c03 */
[----:B------:R-:W-:Y:S01]  /*1e50*/  UMOV UR15, UR24 ;  /* 0x00000018000f7c82 */ /* 0x000fe20008000000 */
        /* <DEDUP_REMOVED lines=20> */
.L_x_860:
        /* <DEDUP_REMOVED lines=19> */
.L_x_861:
        /* <DEDUP_REMOVED lines=35> */
.L_x_863:
[----:B------:R-:W-:Y:S05]  /*2300*/  BSYNC B0 ;  /* 0x0000000000007941 */ /* 0x000fea0003800000 */
.L_x_862:
        /* <DEDUP_REMOVED lines=15> */
.L_x_865:
[----:B------:R-:W-:Y:S05]  /*2400*/  BSYNC B0 ;  /* 0x0000000000007941 */ /* 0x000fea0003800000 */
.L_x_864:
        /* <DEDUP_REMOVED lines=15> */
.L_x_867:
[----:B------:R-:W-:Y:S05]  /*2500*/  BSYNC B0 ;  /* 0x0000000000007941 */ /* 0x000fea0003800000 */
.L_x_866:
        /* <DEDUP_REMOVED lines=15> */
.L_x_869:
[----:B------:R-:W-:Y:S05]  /*2600*/  BSYNC B0 ;  /* 0x0000000000007941 */ /* 0x000fea0003800000 */
.L_x_868:
        /* <DEDUP_REMOVED lines=27> */
.L_x_871:
[----:B------:R-:W-:Y:S05]  /*27c0*/  BSYNC B0 ;  /* 0x0000000000007941 */ /* 0x000fea0003800000 */
.L_x_870:
        /* <DEDUP_REMOVED lines=15> */
.L_x_873:
[----:B------:R-:W-:Y:S05]  /*28c0*/  BSYNC B0 ;  /* 0x0000000000007941 */ /* 0x000fea0003800000 */
.L_x_872:
        /* <DEDUP_REMOVED lines=15> */
.L_x_875:
[----:B------:R-:W-:Y:S05]  /*29c0*/  BSYNC B0 ;  /* 0x0000000000007941 */ /* 0x000fea0003800000 */
.L_x_874:
        /* <DEDUP_REMOVED lines=14> */
.L_x_859:
[----:B------:R-:W2:Y:S04]  /*2ab0*/  LDL R14, [R1+0x20] ;  /* 0x00002000010e7983 */ /* 0x000ea80000100800 */
[----:B------:R-:W3:Y:S01]  /*2ac0*/  LDL R164, [R1+0x3c] ;  /* 0x00003c0001a47983 */ /* 0x000ee20000100800 */
        /* <DEDUP_REMOVED lines=38> */
[----:B------:R-:W4:Y:S08]  /*2d30*/  @!P3 LDC.64 R30, c[0x0][0x218] ;  /* 0x00008600ff1ebb82 */ /* 0x000f300000000a00 */
[----:B------:R-:W-:Y:S01]  /*2d40*/  @P1 BAR.SYNC.DEFER_BLOCKING 0x0 ;  /* 0x0000000000001b1d */ /* 0x000fe20000010000 */
[----:B------:R-:W-:Y:S01]  /*2d50*/  IMAD R3, R15, UR26, RZ ;  /* 0x0000001a0f037c24 */ /* 0x000fe2000f8e02ff */
[----:B------:R-:W-:Y:S01]  /*2d60*/  @!P4 IADD3 R8, P1, R2, 0x20, RZ ;  /* 0x000000200208c810 */ /* 0x000fe20007f3e0ff */
[----:B------:R-:W-:Y:S01]  /*2d70*/  UISETP.NE.AND UP0, UPT, UR11, 0x1, UPT ;  /* 0x000000010b00788c */ /* 0x000fe2000bf05270 */
[----:B------:R-:W-:-:S02]  /*2d80*/  IMAD R16, R0, UR25, R10 ;  /* 0x0000001900107c24 */ /* 0x000fc4000f8e020a */
[C---:B------:R-:W-:Y:S02]  /*2d90*/  IMAD R15, R0.reuse, UR27, R3 ;  /* 0x0000001b000f7c24 */ /* 0x040fe4000f8e0203 */
[----:B------:R-:W5:Y:S01]  /*2da0*/  @!P2 LDC.64 R32, c[0x0][0x218] ;  /* 0x00008600ff20ab82 */ /* 0x000f620000000a00 */
[----:B------:R-:W-:Y:S01]  /*2db0*/  IMAD.WIDE.U32 R6, R0, UR24, R6 ;  /* 0x0000001800067c25 */ /* 0x000fe2000f8e0006 */
[----:B------:R-:W-:-:S03]  /*2dc0*/  UIMAD.WIDE.U32 UR24, UR42, 0x40, URZ ;  /* 0x000000402a1878a5 */ /* 0x000fc6000f8e003f */
[----:B------:R-:W-:Y:S01]  /*2dd0*/  @!P4 IMAD.X R9, RZ, RZ, R35, P1 ;  /* 0x000000ffff09c224 */ /* 0x000fe200008e0623 */
[----:B------:R-:W-:Y:S01]  /*2de0*/  PLOP3.LUT P1, PT, PT, PT, UP0, 0x80, 0x0 ;  /* 0x000000000000781c */ /* 0x000fe20003f2f008 */
[----:B------:R-:W-:Y:S01]  /*2df0*/  IMAD.U32 R11, RZ, RZ, UR16 ;  /* 0x00000010ff0b7e24 */ /* 0x000fe2000f8e00ff */
[----:B------:R-:W-:Y:S01]  /*2e00*/  @!P6 IADD3 R10, P5, R232, UR24, RZ ;  /* 0x00000018e80aec10 */ /* 0x000fe2000ffbe0ff */
[----:B------:R-:W-:Y:S02]  /*2e10*/  @!P4 IMAD R9, R9, UR22, RZ ;  /* 0x000000160909cc24 */ /* 0x000fe4000f8e02ff */
[----:B------:R-:W-:Y:S01]  /*2e20*/  IMAD.IADD R5, R5, 0x1, R15 ;  /* 0x0000000105057824 */ /* 0x000fe200078e020f */
[----:B------:R-:W-:Y:S01]  /*2e30*/  @!P6 IADD3.X R11, R233, UR25, R11, P5, !PT ;  /* 0x00000019e90bec10 */ /* 0x000fe2000affe40b */
[----:B------:R-:W-:Y:S01]  /*2e40*/  IMAD.IADD R7, R7, 0x1, R16 ;  /* 0x0000000107077824 */ /* 0x000fe200078e0210 */
[----:B------:R-:W-:Y:S01]  /*2e50*/  ISETP.GE.AND P5, PT, R2, UR10, PT ;  /* 0x0000000a02007c0c */ /* 0x000fe2000bfa6270 */
[----:B------:R-:W-:-:S02]  /*2e60*/  @!P4 IMAD.MOV.U32 R22, RZ, RZ, R6 ;  /* 0x000000ffff16c224 */ /* 0x000fc400078e0006 */
[----:B------:R-:W-:Y:S02]  /*2e70*/  IMAD.MOV.U32 R43, RZ, RZ, 0x7f800000 ;  /* 0x7f800000ff2b7424 */ /* 0x000fe400078e00ff */
[----:B------:R-:W-:Y:S02]  /*2e80*/  IMAD.MOV.U32 R42, RZ, RZ, 0x7f800000 ;  /* 0x7f800000ff2a7424 */ /* 0x000fe400078e00ff */
[----:B------:R-:W-:Y:S02]  /*2e90*/  IMAD.MOV.U32 R41, RZ, RZ, 0x7f800000 ;  /* 0x7f800000ff297424 */ /* 0x000fe400078e00ff */
[----:B------:R-:W-:Y:S02]  /*2ea0*/  IMAD.MOV.U32 R40, RZ, RZ, 0x7f800000 ;  /* 0x7f800000ff287424 */ /* 0x000fe400078e00ff */
[----:B------:R-:W-:Y:S02]  /*2eb0*/  IMAD.MOV.U32 R218, RZ, RZ, 0x20 ;  /* 0x00000020ffda7424 */ /* 0x000fe400078e00ff */
[----:B------:R-:W-:Y:S01]  /*2ec0*/  IMAD.MOV.U32 R217, RZ, RZ, 0x40 ;  /* 0x00000040ffd97424 */ /* 0x000fe200078e00ff */
[----:B------:R-:W4:Y:S01]  /*2ed0*/  @!P5 LDC.64 R26, c[0x0][0x218] ;  /* 0x00008600ff1adb82 */ /* 0x000f220000000a00 */
[--C-:B------:R-:W-:Y:S01]  /*2ee0*/  @!P4 IMAD.MOV.U32 R23, RZ, RZ, R7.reuse ;  /* 0x000000ffff17c224 */ /* 0x100fe200078e0007 */
[----:B------:R-:W-:Y:S01]  /*2ef0*/  CS2R R158, SRZ ;  /* 0x00000000009e7805 */ /* 0x000fe2000001ff00 */
        /* <DEDUP_REMOVED lines=8> */
[----:B------:R-:W-:Y:S01]  /*2f80*/  @!P5 IMAD.WIDE.U32 R6, R2, UR20, R6 ;  /* 0x000000140206dc25 */ /* 0x000fe2000f8e0006 */
        /* <DEDUP_REMOVED lines=54> */
[----:B------:R-:W-:Y:S01]  /*32f0*/  CS2R R48, SRZ ;  /* 0x0000000000307805 */ /* 0x000fe2000001ff00 */
[----:B------:R-:W-:Y:S01]  /*3300*/  ULDC UR10, c[0x0][0x2ec] ;  /* 0x0000bb00000a7ab9 */ /* 0x000fe20000000800 */
[C---:B--2---:R-:W-:Y:S01]  /*3310*/  VIADD R3, R14.reuse, 0x2000 ;  /* 0x000020000e037836 */ /* 0x044fe20000000000 */
[----:B------:R-:W-:-:S04]  /*3320*/  LEA R0, R14, UR4, 0x1 ;  /* 0x000000040e007c11 */ /* 0x000fc8000f8e08ff */
[----:B------:R-:W-:Y:S01]  /*3330*/  SEL R14, R3, R14, !P1 ;  /* 0x0000000e030e7207 */ /* 0x000fe20004800000 */
[----:B------:R-:W-:Y:S01]  /*3340*/  @P0 STS.128 [R0+0x8000], RZ ;  /* 0x008000ff00000388 */ /* 0x000fe20000000c00 */
[----:B------:R-:W-:Y:S02]  /*3350*/  @!P4 IMAD R3, R8, UR23, R9 ;  /* 0x000000170803cc24 */ /* 0x000fe4000f8e0209 */
[----:B------:R-:W-:Y:S01]  /*3360*/  LEA R234, R14, UR4, 0x1 ;  /* 0x000000040eea7c11 */ /* 0x000fe2000f8e08ff */
[----:B------:R-:W-:Y:S01]  /*3370*/  @P0 STS.128 [R0+0xa000], RZ ;  /* 0x00a000ff00000388 */ /* 0x000fe20000000c00 */
[----:B------:R-:W-:-:S03]  /*3380*/  @!P4 IMAD.WIDE.U32 R8, R8, UR22, R4 ;  /* 0x000000160808cc25 */ /* 0x000fc6000f8e0004 */
[----:B------:R-:W-:Y:S01]  /*3390*/  @!PT LDS RZ, [RZ] ;  /* 0x00000000fffff984 */ /* 0x000fe20000000800 */
[----:B------:R-:W-:Y:S01]  /*33a0*/  @!PT LDS RZ, [RZ] ;  /* 0x00000000fffff984 */ /* 0x000fe20000000800 */
[----:B------:R-:W-:Y:S01]  /*33b0*/  @!PT LDS RZ, [RZ] ;  /* 0x00000000fffff984 */ /* 0x000fe20000000800 */
[----:B------:R-:W-:Y:S01]  /*33c0*/  @!P0 LDGSTS.E.BYPASS.LTC128B.128 [R0+0x8000], desc[UR6][R230.64] ;  /* 0x08000000e6008fae */ /* 0x000fe2000b901d46 */
[----:B------:R-:W-:Y:S02]  /*33d0*/  @!P4 IMAD.IADD R3, R9, 0x1, R3 ;  /* 0x000000010903c824 */ /* 0x000fe400078e0203 */
[----:B------:R-:W-:Y:S01]  /*33e0*/  @!P5 IMAD.MOV.U32 R9, RZ, RZ, R5 ;  /* 0x000000ffff09d224 */ /* 0x000fe200078e0005 */
[----:B------:R-:W-:Y:S04]  /*33f0*/  @!P0 LDGSTS.E.BYPASS.LTC128B.128 [R0+0xa000], desc[UR6][R230.64+0x80] ;  /* 0x0a000080e6008fae */ /* 0x000fe8000b901d46 */
[----:B------:R-:W-:Y:S04]  /*3400*/  @P6 STS.128 [R0+0x9000], RZ ;  /* 0x009000ff00006388 */ /* 0x000fe80000000c00 */
[----:B------:R-:W-:Y:S04]  /*3410*/  @P6 STS.128 [R0+0xb000], RZ ;  /* 0x00b000ff00006388 */ /* 0x000fe80000000c00 */
[----:B------:R-:W-:Y:S01]  /*3420*/  @!PT LDS RZ, [RZ] ;  /* 0x00000000fffff984 */ /* 0x000fe20000000800 */
[----:B------:R-:W-:Y:S01]  /*3430*/  @!PT LDS RZ, [RZ] ;  /* 0x00000000fffff984 */ /* 0x000fe20000000800 */
[----:B------:R-:W-:Y:S01]  /*3440*/  @!PT LDS RZ, [RZ] ;  /* 0x00000000fffff984 */ /* 0x000fe20000000800 */
[----:B------:R-:W-:Y:S04]  /*3450*/  @!P6 LDGSTS.E.BYPASS.LTC128B.128 [R0+0x9000], desc[UR6][R12.64] ;  /* 0x090000000c00efae */ /* 0x000fe8000b901d46 */
[----:B------:R3:W-:Y:S04]  /*3460*/  @!P6 LDGSTS.E.BYPASS.LTC128B.128 [R0+0xb000], desc[UR6][R12.64+0x80] ;  /* 0x0b0000800c00efae */ /* 0x0007e8000b901d46 */
[----:B------:R-:W-:Y:S04]  /*3470*/  @P0 STS [R234], RZ ;  /* 0x000000ffea000388 */ /* 0x000fe80000000800 */
[----:B------:R-:W-:Y:S04]  /*3480*/  @P0 STS [R234+0x4], RZ ;  /* 0x000004ffea000388 */ /* 0x000fe80000000800 */
[----:B------:R-:W-:Y:S04]  /*3490*/  @P0 STS [R234+0x8], RZ ;  /* 0x000008ffea000388 */ /* 0x000fe80000000800 */
[----:B------:R-:W-:Y:S04]  /*34a0*/  @P0 STS [R234+0xc], RZ ;  /* 0x00000cffea000388 */ /* 0x000fe80000000800 */
[----:B------:R-:W-:Y:S04]  /*34b0*/  @P0 STS [R234+0x2000], RZ ;  /* 0x002000ffea000388 */ /* 0x000fe80000000800 */
[----:B------:R-:W-:Y:S01]  /*34c0*/  @P0 STS [R234+0x2004], RZ ;  /* 0x002004ffea000388 */ /* 0x000fe20000000800 */
[----:B---3--:R-:W-:-:S03]  /*34d0*/  VIADD R12, R164, 0x8 ;  /* 0x00000008a40c7836 */ /* 0x008fc60000000000 */
        /* <DEDUP_REMOVED lines=15> */
[----:B------:R-:W-:-:S02]  /*35d0*/  @!P3 IMAD.X R13, RZ, RZ, R35, P0 ;  /* 0x000000ffff0db224 */ /* 0x000fc400000e0623 */
        /* <DEDUP_REMOVED lines=12> */
[----:B------:R-:W-:-:S02]  /*36a0*/  ISETP.GE.AND P6, PT, R12, UR5, PT ;  /* 0x000000050c007c0c */ /* 0x000fc4000bfc6270 */
[C---:B------:R-:W-:Y:S01]  /*36b0*/  @!P2 IADD3 R12, P0, R2.reuse, 0x60, RZ ;  /* 0x00000060020ca810 */ /* 0x040fe20007f1e0ff */
[----:B------:R-:W-:Y:S04]  /*36c0*/  @P5 STS.128 [R0+0xc000], RZ ;  /* 0x00c000ff00005388 */ /* 0x000fe80000000c00 */
[--C-:B------:R-:W-:Y:S01]  /*36d0*/  @!P2 IMAD.X R14, RZ, RZ, R35.reuse, P0 ;  /* 0x000000ffff0ea224 */ /* 0x100fe200000e0623 */
[----:B------:R-:W-:Y:S01]  /*36e0*/  @!P4 IADD3 R18, P0, R2, 0x20, RZ ;  /* 0x000000200212c810 */ /* 0x000fe20007f1e0ff */
[----:B------:R-:W-:Y:S02]  /*36f0*/  @P5 STS.128 [R0+0x10000], RZ ;  /* 0x010000ff00005388 */ /* 0x000fe40000000c00 */
[----:B------:R-:W-:Y:S02]  /*3700*/  @!P2 IMAD R13, R14, UR22, RZ ;  /* 0x000000160e0dac24 */ /* 0x000fe4000f8e02ff */
[----:B------:R-:W-:Y:S01]  /*3710*/  @!P4 IMAD.X R17, RZ, RZ, R35, P0 ;  /* 0x000000ffff11c224 */ /* 0x000fe200000e0623 */
[----:B------:R-:W-:Y:S01]  /*3720*/  @!P3 IADD3 R16, P0, R2, 0x40, RZ ;  /* 0x000000400210b810 */ /* 0x000fe20007f1e0ff */
[----:B------:R-:W-:-:S04]  /*3730*/  @!P2 IMAD R28, R12, UR23, R13 ;  /* 0x000000170c1cac24 */ /* 0x000fc8000f8e020d */
[----:B------:R-:W-:Y:S02]  /*3740*/  @!P3 IMAD.X R15, RZ, RZ, R35, P0 ;  /* 0x000000ffff0fb224 */ /* 0x000fe400000e0623 */
[--C-:B-1----:R-:W-:Y:S02]  /*3750*/  @!P2 IMAD.MOV.U32 R10, RZ, RZ, R4.reuse ;  /* 0x000000ffff0aa224 */ /* 0x102fe400078e0004 */
[--C-:B------:R-:W-:Y:S02]  /*3760*/  @!P2 IMAD.MOV.U32 R11, RZ, RZ, R5.reuse ;  /* 0x000000ffff0ba224 */ /* 0x100fe400078e0005 */
[----:B------:R-:W-:-:S04]  /*3770*/  @!P3 IMAD.WIDE.U32 R4, R3, UR22, R4 ;  /* 0x000000160304bc25 */ /* 0x000fc8000f8e0004 */
[----:B------:R-:W-:Y:S02]  /*3780*/  @!P5 IMAD R3, R35, UR22, RZ ;  /* 0x000000162303dc24 */ /* 0x000fe4000f8e02ff */
[----:B------:R-:W-:Y:S01]  /*3790*/  @!P2 IMAD.WIDE.U32 R12, R12, UR22, R10 ;  /* 0x000000160c0cac25 */ /* 0x000fe2000f8e000a */
[----:B----4-:R-:W-:-:S03]  /*37a0*/  @!P5 LEA R10, P0, R8, R26, 0x1 ;  /* 0x0000001a080ad211 */ /* 0x010fc600078008ff */
[----:B------:R-:W-:Y:S02]  /*37b0*/  @!P5 IMAD R14, R2, UR23, R3 ;  /* 0x00000017020edc24 */ /* 0x000fe4000f8e0203 */
[----:B------:R-:W-:Y:S02]  /*37c0*/  @!P4 IMAD R3, R17, UR20, RZ ;  /* 0x000000141103cc24 */ /* 0x000fe4000f8e02ff */
[----:B------:R-:W-:Y:S02]  /*37d0*/  @!P5 IMAD.IADD R11, R9, 0x1, R14 ;  /* 0x00000001090bd824 */ /* 0x000fe400078e020e */
[C---:B------:R-:W-:Y:S02]  /*37e0*/  @!P4 IMAD R34, R18.reuse, UR21, R3 ;  /* 0x000000151222cc24 */ /* 0x040fe4000f8e0203 */
[----:B------:R-:W-:Y:S01]  /*37f0*/  @!P4 IMAD.WIDE.U32 R18, R18, UR20, R22 ;  /* 0x000000141212cc25 */ /* 0x000fe2000f8e0016 */
[----:B------:R-:W-:Y:S01]  /*3800*/  @!P5 LEA.HI.X R11, R8, R27, R11, 0x1, P0 ;  /* 0x0000001b080bd211 */ /* 0x000fe200000f0c0b */
[----:B------:R-:W1:Y:S01]  /*3810*/  @!P5 LDC.64 R22, c[0x0][0x220] ;  /* 0x00008800ff16db82 */ /* 0x000e620000000a00 */
[----:B------:R-:W-:Y:S01]  /*3820*/  @!P3 LEA R14, P0, R4, R30, 0x1 ;  /* 0x0000001e040eb211 */ /* 0x000fe200078008ff */
[----:B------:R-:W-:-:S02]  /*3830*/  @!P3 IMAD.IADD R5, R5, 0x1, R29 ;  /* 0x000000010505b824 */ /* 0x000fc400078e021d */
[----:B------:R-:W-:Y:S01]  /*3840*/  @!P5 IMAD R3, R35, UR20, RZ ;  /* 0x000000142303dc24 */ /* 0x000fe2000f8e02ff */
[----:B------:R-:W-:Y:S01]  /*3850*/  @!PT LDS RZ, [RZ] ;  /* 0x00000000fffff984 */ /* 0x000fe20000000800 */
[----:B------:R-:W-:Y:S01]  /*3860*/  @!PT LDS RZ, [RZ] ;  /* 0x00000000fffff984 */ /* 0x000fe20000000800 */
[----:B------:R-:W-:Y:S01]  /*3870*/  @!PT LDS RZ, [RZ] ;  /* 0x00000000fffff984 */ /* 0x000fe20000000800 */
[----:B------:R-:W-:Y:S01]  /*3880*/  @!P5 LDGSTS.E.BYPASS.LTC128B.128 [R0+0xc000], desc[UR6][R10.64] ;  /* 0x0c0000000a00dfae */ /* 0x000fe2000b901d46 */
[----:B------:R-:W-:Y:S01]  /*3890*/  @!P3 IMAD R9, R15, UR20, RZ ;  /* 0x000000140f09bc24 */ /* 0x000fe2000f8e02ff */
[----:B------:R-:W-:Y:S01]  /*38a0*/  @!P3 LEA.HI.X R15, R4, R31, R5, 0x1, P0 ;  /* 0x0000001f040fb211 */ /* 0x000fe200000f0c05 */
[----:B------:R-:W-:Y:S01]  /*38b0*/  @!P5 IMAD R4, R2, UR21, R3 ;  /* 0x000000150204dc24 */ /* 0x000fe2000f8e0203 */
[----:B-----5:R-:W-:Y:S01]  /*38c0*/  @!P2 LEA R8, P0, R12, R32, 0x1 ;  /* 0x000000200c08a211 */ /* 0x020fe200078008ff */
        /* <DEDUP_REMOVED lines=8> */
[----:B------:R-:W-:-:S03]  /*3950*/  @!P5 IMAD.IADD R3, R7, 0x1, R4 ;  /* 0x000000010703d824 */ /* 0x000fc600078e0204 */
[----:B------:R-:W-:Y:S01]  /*3960*/  @!PT LDS RZ, [RZ] ;  /* 0x00000000fffff984 */ /* 0x000fe20000000800 */
[----:B------:R-:W-:Y:S01]  /*3970*/  @!PT LDS RZ, [RZ] ;  /* 0x00000000fffff984 */ /* 0x000fe20000000800 */
[----:B------:R-:W-:Y:S01]  /*3980*/  @!PT LDS RZ, [RZ] ;  /* 0x00000000fffff984 */ /* 0x000fe20000000800 */
[----:B------:R-:W-:Y:S01]  /*3990*/  @!P4 LDGSTS.E.BYPASS.LTC128B.128 [R0+0xd000], desc[UR6][R20.64] ;  /* 0x0d0000001400cfae */ /* 0x000fe2000b901d46 */
[----:B-1----:R-:W-:-:S03]  /*39a0*/  @!P5 LEA R4, P0, R6, R22, 0x1 ;  /* 0x000000160604d211 */ /* 0x002fc600078008ff */
[----:B------:R1:W-:Y:S01]  /*39b0*/  @!P4 LDGSTS.E.BYPASS.LTC128B.128 [R0+0x11000], desc[UR6][R20.64+0x80] ;  /* 0x110000801400cfae */ /* 0x0003e2000b901d46 */
[----:B------:R-:W-:Y:S02]  /*39c0*/  @!P5 LEA.HI.X R5, R6, R23, R3, 0x1, P0 ;  /* 0x000000170605d211 */ /* 0x000fe400000f0c03 */
[----:B------:R-:W-:Y:S01]  /*39d0*/  @!P2 IADD3 R2, P0, R2, 0x60, RZ ;  /* 0x000000600202a810 */ /* 0x000fe20007f1e0ff */
[----:B------:R-:W-:Y:S04]  /*39e0*/  @P3 STS.128 [R0+0xe000], RZ ;  /* 0x00e000ff00003388 */ /* 0x000fe80000000c00 */
[----:B------:R-:W-:Y:S01]  /*39f0*/  @P3 STS.128 [R0+0x12000], RZ ;  /* 0x012000ff00003388 */ /* 0x000fe20000000c00 */
[----:B------:R-:W-:Y:S02]  /*3a00*/  @!P2 IMAD.X R3, RZ, RZ, R35, P0 ;  /* 0x000000ffff03a224 */ /* 0x000fe400000e0623 */
[----:B--2---:R-:W-:Y:S01]  /*3a10*/  VIADD R10, R164, 0x28 ;  /* 0x00000028a40a7836 */ /* 0x004fe20000000000 */
[----:B------:R-:W-:Y:S01]  /*3a20*/  @!PT LDS RZ, [RZ] ;  /* 0x00000000fffff984 */ /* 0x000fe20000000800 */
[----:B------:R-:W-:Y:S01]  /*3a30*/  @!PT LDS RZ, [RZ] ;  /* 0x00000000fffff984 */ /* 0x000fe20000000800 */
[----:B------:R-:W-:Y:S01]  /*3a40*/  @!PT LDS RZ, [RZ] ;  /* 0x00000000fffff984 */ /* 0x000fe20000000800 */
[----:B------:R-:W-:Y:S01]  /*3a50*/  @!P3 LDGSTS.E.BYPASS.LTC128B.128 [R0+0xe000], desc[UR6][R14.64] ;  /* 0x0e0000000e00bfae */ /* 0x000fe2000b901d46 */
[----:B------:R-:W-:-:S03]  /*3a60*/  @!P2 IMAD R3, R3, UR20, RZ ;  /* 0x000000140303ac24 */ /* 0x000fc6000f8e02ff */
[----:B------:R2:W-:Y:S01]  /*3a70*/  @!P3 LDGSTS.E.BYPASS.LTC128B.128 [R0+0x12000], desc[UR6][R14.64+0x80] ;  /* 0x120000800e00bfae */ /* 0x0005e2000b901d46 */
[C---:B------:R-:W-:Y:S01]  /*3a80*/  @!P2 IMAD R11, R2.reuse, UR21, R3 ;  /* 0x00000015020bac24 */ /* 0x040fe2000f8e0203 */
[----:B------:R-:W-:Y:S01]  /*3a90*/  ULDC UR21, c[0x0][0x2dc] ;  /* 0x0000b70000157ab9 */ /* 0x000fe20000000800 */
[----:B------:R-:W-:Y:S01]  /*3aa0*/  @!P2 IMAD.WIDE.U32 R2, R2, UR20, R36 ;  /* 0x000000140202ac25 */ /* 0x000fe2000f8e0024 */
[----:B------:R-:W-:Y:S03]  /*3ab0*/  @P2 STS.128 [R0+0xf000], RZ ;  /* 0x00f000ff00002388 */ /* 0x000fe60000000c00 */
[----:B------:R-:W-:Y:S01]  /*3ac0*/  @!P2 IMAD.IADD R3, R3, 0x1, R11 ;  /* 0x000000010303a824 */ /* 0x000fe200078e020b */
[----:B------:R-:W-:Y:S01]  /*3ad0*/  @P2 STS.128 [R0+0x13000], RZ ;  /* 0x013000ff00002388 */ /* 0x000fe20000000c00 */
[----:B-1----:R-:W1:Y:S03]  /*3ae0*/  @!P3 LDC.64 R20, c[0x0][0x220] ;  /* 0x00008800ff14bb82 */ /* 0x002e660000000a00 */
[----:B------:R-:W-:Y:S01]  /*3af0*/  @!PT LDS RZ, [RZ] ;  /* 0x00000000fffff984 */ /* 0x000fe20000000800 */
[----:B------:R-:W-:Y:S01]  /*3b00*/  @!PT LDS RZ, [RZ] ;  /* 0x00000000fffff984 */ /* 0x000fe20000000800 */
[----:B------:R-:W-:Y:S01]  /*3b10*/  @!PT LDS RZ, [RZ] ;  /* 0x00000000fffff984 */ /* 0x000fe20000000800 */
[----:B------:R-:W-:Y:S04]  /*3b20*/  @!P2 LDGSTS.E.BYPASS.LTC128B.128 [R0+0xf000], desc[UR6][R8.64] ;  /* 0x0f0000000800afae */ /* 0x000fe8000b901d46 */
[----:B------:R3:W-:Y:S04]  /*3b30*/  @!P2 LDGSTS.E.BYPASS.LTC128B.128 [R0+0x13000], desc[UR6][R8.64+0x80] ;  /* 0x130000800800afae */ /* 0x0007e8000b901d46 */
[----:B------:R-:W-:Y:S04]  /*3b40*/  @P5 STS.128 [R0+0x14000], RZ ;  /* 0x014000ff00005388 */ /* 0x000fe80000000c00 */
[----:B------:R-:W-:Y:S01]  /*3b50*/  @P5 STS.128 [R0+0x18000], RZ ;  /* 0x018000ff00005388 */ /* 0x000fe20000000c00 */
[----:B--2---:R-:W2:Y:S03]  /*3b60*/  @!P2 LDC.64 R14, c[0x0][0x220] ;  /* 0x00008800ff0eab82 */ /* 0x004ea60000000a00 */
[----:B------:R-:W-:Y:S01]  /*3b70*/  @!PT LDS RZ, [RZ] ;  /* 0x00000000fffff984 */ /* 0x000fe20000000800 */
[----:B------:R-:W-:Y:S01]  /*3b80*/  @!PT LDS RZ, [RZ] ;  /* 0x00000000fffff984 */ /* 0x000fe20000000800 */
[----:B------:R-:W-:Y:S01]  /*3b90*/  @!PT LDS RZ, [RZ] ;  /* 0x00000000fffff984 */ /* 0x000fe20000000800 */
[----:B------:R-:W-:Y:S04]  /*3ba0*/  @!P5 LDGSTS.E.BYPASS.LTC128B.128 [R0+0x14000], desc[UR6][R4.64] ;  /* 0x140000000400dfae */ /* 0x000fe8000b901d46 */
[----:B------:R4:W-:Y:S01]  /*3bb0*/  @!P5 LDGSTS.E.BYPASS.LTC128B.128 [R0+0x18000], desc[UR6][R4.64+0x80] ;  /* 0x180000800400dfae */ /* 0x0009e2000b901d46 */
[----:B-1----:R-:W-:-:S03]  /*3bc0*/  @!P3 LEA R6, P0, R16, R20, 0x1 ;  /* 0x000000141006b211 */ /* 0x002fc600078008ff */
[----:B------:R-:W-:Y:S04]  /*3bd0*/  @P4 STS.128 [R0+0x15000], RZ ;  /* 0x015000ff00004388 */ /* 0x000fe80000000c00 */
[----:B------:R-:W-:Y:S01]  /*3be0*/  @P4 STS.128 [R0+0x19000], RZ ;  /* 0x019000ff00004388 */ /* 0x000fe20000000c00 */
[----:B---3--:R-:W-:Y:S01]  /*3bf0*/  @!P4 LEA R8, P5, R18, R12, 0x1 ;  /* 0x0000000c1208c211 */ /* 0x008fe200078a08ff */
[----:B----4-:R-:W-:Y:S02]  /*3c00*/  @!P4 IMAD.IADD R4, R19, 0x1, R34 ;  /* 0x000000011304c824 */ /* 0x010fe400078e0222 */
[----:B------:R-:W-:-:S03]  /*3c10*/  @!P3 IMAD.IADD R5, R17, 0x1, R26 ;  /* 0x000000011105b824 */ /* 0x000fc600078e021a */
[----:B------:R-:W-:Y:S02]  /*3c20*/  @!P4 LEA.HI.X R9, R18, R13, R4, 0x1, P5 ;  /* 0x0000000d1209c211 */ /* 0x000fe400028f0c04 */
[----:B------:R-:W-:Y:S01]  /*3c30*/  @!P3 LEA.HI.X R7, R16, R21, R5, 0x1, P0 ;  /* 0x000000151007b211 */ /* 0x000fe200000f0c05 */
[----:B------:R-:W-:Y:S01]  /*3c40*/  VIADD R5, R164, 0x20 ;  /* 0x00000020a4057836 */ /* 0x000fe20000000000 */
[----:B--2---:R-:W-:Y:S01]  /*3c50*/  @!P2 LEA R4, P0, R2, R14, 0x1 ;  /* 0x0000000e0204a211 */ /* 0x004fe200078008ff */
[----:B------:R-:W-:Y:S01]  /*3c60*/  @!PT LDS RZ, [RZ] ;  /* 0x00000000fffff984 */ /* 0x000fe20000000800 */
[----:B------:R-:W-:Y:S01]  /*3c70*/  @!PT LDS RZ, [RZ] ;  /* 0x00000000fffff984 */ /* 0x000fe20000000800 */
[----:B------:R-:W-:Y:S01]  /*3c80*/  @!PT LDS RZ, [RZ] ;  /* 0x00000000fffff984 */ /* 0x000fe20000000800 */
[----:B------:R-:W-:Y:S01]  /*3c90*/  @!P4 LDGSTS.E.BYPASS.LTC128B.128 [R0+0x15000], desc[UR6][R8.64] ;  /* 0x150000000800cfae */ /* 0x000fe2000b901d46 */
[----:B------:R-:W-:-:S03]  /*3ca0*/  ISETP.GE.AND P5, PT, R164, UR5, PT ;  /* 0x00000005a4007c0c */ /* 0x000fc6000bfa6270 */
[----:B------:R-:W-:Y:S01]  /*3cb0*/  @!P4 LDGSTS.E.BYPASS.LTC128B.128 [R0+0x19000], desc[UR6][R8.64+0x80] ;  /* 0x190000800800cfae */ /* 0x000fe2000b901d46 */
[----:B------:R-:W-:Y:S02]  /*3cc0*/  ISETP.GE.AND P4, PT, R5, UR5, PT ;  /* 0x0000000505007c0c */ /* 0x000fe4000bf86270 */
[----:B------:R-:W-:Y:S01]  /*3cd0*/  @!P2 LEA.HI.X R5, R2, R15, R3, 0x1, P0 ;  /* 0x0000000f0205a211 */ /* 0x000fe200000f0c03 */
[----:B------:R-:W-:Y:S01]  /*3ce0*/  @P3 STS.128 [R0+0x16000], RZ ;  /* 0x016000ff00003388 */ /* 0x000fe20000000c00 */
[----:B------:R-:W-:Y:S01]  /*3cf0*/  ISETP.GE.AND P0, PT, R10, UR5, PT ;  /* 0x000000050a007c0c */ /* 0x000fe2000bf06270 */
[----:B------:R-:W-:Y:S01]  /*3d00*/  IMAD.SHL.U32 R2, R164, 0x4, RZ ;  /* 0x00000004a4027824 */ /* 0x000fe200078e00ff */
[----:B------:R-:W-:Y:S01]  /*3d10*/  UIADD3 UR20, UR29, 0x80, UR28 ;  /* 0x000000801d147890 */ /* 0x000fe2000fffe01c */
[----:B------:R-:W-:Y:S01]  /*3d20*/  @P3 STS.128 [R0+0x1a000], RZ ;  /* 0x01a000ff00003388 */ /* 0x000fe20000000c00 */
[----:B------:R-:W-:Y:S01]  /*3d30*/  CS2R R36, SRZ ;  /* 0x0000000000247805 */ /* 0x000fe2000001ff00 */
[----:B------:R-:W-:-:S02]  /*3d40*/  ULDC UR5, c[0x0][0x39c] ;  /* 0x0000e70000057ab9 */ /* 0x000fc40000000800 */
[----:B------:R-:W-:Y:S01]  /*3d50*/  @!PT LDS RZ, [RZ] ;  /* 0x00000000fffff984 */ /* 0x000fe20000000800 */
[----:B------:R-:W-:Y:S01]  /*3d60*/  @!PT LDS RZ, [RZ] ;  /* 0x00000000fffff984 */ /* 0x000fe20000000800 */
[----:B------:R-:W-:Y:S01]  /*3d70*/  @!PT LDS RZ, [RZ] ;  /* 0x00000000fffff984 */ /* 0x000fe20000000800 */
[----:B------:R-:W-:Y:S04]  /*3d80*/  @!P3 LDGSTS.E.BYPASS.LTC128B.128 [R0+0x16000], desc[UR6][R6.64] ;  /* 0x160000000600bfae */ /* 0x000fe8000b901d46 */
[----:B------:R1:W-:Y:S01]  /*3d90*/  @!P3 LDGSTS.E.BYPASS.LTC128B.128 [R0+0x1a000], desc[UR6][R6.64+0x80] ;  /* 0x1a0000800600bfae */ /* 0x0003e2000b901d46 */
[----:B------:R-:W-:-:S03]  /*3da0*/  IADD3 R2, P3, R2, UR13, RZ ;  /* 0x0000000d02027c10 */ /* 0x000fc6000ff7e0ff */
[----:B------:R-:W-:Y:S04]  /*3db0*/  @P2 STS.128 [R0+0x17000], RZ ;  /* 0x017000ff00002388 */ /* 0x000fe80000000c00 */
[----:B------:R2:W-:Y:S04]  /*3dc0*/  @P2 STS.128 [R0+0x1b000], RZ ;  /* 0x01b000ff00002388 */ /* 0x0005e80000000c00 */
[----:B------:R-:W-:Y:S01]  /*3dd0*/  @!PT LDS RZ, [RZ] ;  /* 0x00000000fffff984 */ /* 0x000fe20000000800 */
[----:B------:R-:W-:Y:S01]  /*3de0*/  @!PT LDS RZ, [RZ] ;  /* 0x00000000fffff984 */ /* 0x000fe20000000800 */
[----:B------:R-:W-:Y:S01]  /*3df0*/  @!PT LDS RZ, [RZ] ;  /* 0x00000000fffff984 */ /* 0x000fe20000000800 */
[----:B------:R-:W-:Y:S04]  /*3e00*/  @!P2 LDGSTS.E.BYPASS.LTC128B.128 [R0+0x17000], desc[UR6][R4.64] ;  /* 0x170000000400afae */ /* 0x000fe8000b901d46 */
[----:B------:R2:W-:Y:S04]  /*3e10*/  @!P2 LDGSTS.E.BYPASS.LTC128B.128 [R0+0x1b000], desc[UR6][R4.64+0x80] ;  /* 0x1b0000800400afae */ /* 0x0005e8000b901d46 */
[----:B------:R-:W0:Y:S01]  /*3e20*/  LDGDEPBAR ;  /* 0x00000000000079af */ /* 0x000e220000000000 */
[----:B-1----:R-:W-:-:S04]  /*3e30*/  SHF.R.S32.HI R6, RZ, 0x1f, R164 ;  /* 0x0000001fff067819 */ /* 0x002fc800000114a4 */
[----:B------:R-:W-:-:S04]  /*3e40*/  SHF.L.U64.HI R3, R164, 0x2, R6 ;  /* 0x00000002a4037819 */ /* 0x000fc80000010206 */
[----:B------:R-:W-:-:S05]  /*3e50*/  IADD3.X R3, R3, UR12, RZ, P3, !PT ;  /* 0x0000000c03037c10 */ /* 0x000fca0009ffe4ff */
[----:B------:R-:W3:Y:S01]  /*3e60*/  @!P5 LDG.E R43, desc[UR6][R2.64] ;  /* 0x00000006022bd981 */ /* 0x000ee2000c1e1900 */
[----:B--2---:R-:W-:-:S03]  /*3e70*/  SHF.R.S32.HI R0, RZ, 0x1f, R10 ;  /* 0x0000001fff007819 */ /* 0x004fc6000001140a */
[----:B------:R-:W2:Y:S01]  /*3e80*/  @!P6 LDG.E R42, desc[UR6][R2.64+0x20] ;  /* 0x00002006022ae981 */ /* 0x000ea2000c1e1900 */
[----:B------:R-:W-:-:S03]  /*3e90*/  @!P0 LEA R4, P2, R10, UR13, 0x2 ;  /* 0x0000000d0a048c11 */ /* 0x000fc6000f8410ff */
[----:B------:R1:W4:Y:S01]  /*3ea0*/  @!P4 LDG.E R41, desc[UR6][R2.64+0x80] ;  /* 0x000080060229c981 */ /* 0x000322000c1e1900 */
[----:B------:R-:W-:-:S05]  /*3eb0*/  @!P0 LEA.HI.X R5, R10, UR12, R0, 0x2, P2 ;  /* 0x0000000c0a058c11 */ /* 0x000fca00090f1400 */
[----:B------:R5:W4:Y:S01]  /*3ec0*/  @!P0 LDG.E R40, desc[UR6][R4.64] ;  /* 0x0000000604288981 */ /* 0x000b22000c1e1900 */
[----:B------:R-:W-:-:S04]  /*3ed0*/  LEA.HI R0, R39, R38, RZ, 0x4 ;  /* 0x0000002627007211 */ /* 0x000fc800078f20ff */
[----:B------:R-:W-:-:S05]  /*3ee0*/  LOP3.LUT R0, R0, 0xfffffff0, RZ, 0xc0, !PT ;  /* 0xfffffff000007812 */ /* 0x000fca00078ec0ff */
[----:B------:R-:W-:-:S05]  /*3ef0*/  IMAD.IADD R0, R38, 0x1, -R0 ;  /* 0x0000000126007824 */ /* 0x000fca00078e0a00 */
[----:B-1----:R-:W-:-:S04]  /*3f00*/  SHF.R.S32.HI R2, RZ, 0x1f, R0 ;  /* 0x0000001fff027819 */ /* 0x002fc80000011400 */
[----:B------:R-:W-:Y:S01]  /*3f10*/  LEA.HI R2, R2, R0, RZ, 0x3 ;  /* 0x0000000002027211 */ /* 0x000fe200078f18ff */
[----:B------:R-:W-:Y:S02]  /*3f20*/  IMAD.U32 R3, RZ, RZ, UR29 ;  /* 0x0000001dff037e24 */ /* 0x000fe4000f8e00ff */
[----:B-----5:R-:W-:Y:S01]  /*3f30*/  VIADD R4, R164, 0x1 ;  /* 0x00000001a4047836 */ /* 0x020fe20000000000 */
[----:B------:R-:W-:-:S05]  /*3f40*/  LOP3.LUT R2, R2, 0xfffffff8, RZ, 0xc0, !PT ;  /* 0xfffffff802027812 */ /* 0x000fca00078ec0ff */
[----:B------:R-:W-:Y:S01]  /*3f50*/  IMAD.IADD R0, R0, 0x1, -R2 ;  /* 0x0000000100007824 */ /* 0x000fe200078e0a02 */
[----:B------:R-:W-:Y:S01]  /*3f60*/  IADD3 R2, R4, UR9, -R3 ;  /* 0x0000000904027c10 */ /* 0x000fe2000fffe803 */
[C---:B------:R-:W-:Y:S02]  /*3f70*/  IMAD.SHL.U32 R4, R164.reuse, 0x4, RZ ;  /* 0x00000004a4047824 */ /* 0x040fe400078e00ff */
[----:B------:R-:W-:Y:S02]  /*3f80*/  VIADD R3, R164, 0xffffffc0 ;  /* 0xffffffc0a4037836 */ /* 0x000fe40000000000 */
[----:B------:R-:W-:Y:S02]  /*3f90*/  STL [R1+0x1c], R2 ;  /* 0x00001c0201007387 */ /* 0x000fe40000100800 */
[----:B------:R-:W-:Y:S02]  /*3fa0*/  IMAD.SHL.U32 R3, R3, 0x4, RZ ;  /* 0x0000000403037824 */ /* 0x000fe400078e00ff */
[----:B------:R1:W-:Y:S01]  /*3fb0*/  STL [R1+0x18], R4 ;  /* 0x0000180401007387 */ /* 0x0003e20000100800 */
[----:B------:R-:W-:-:S02]  /*3fc0*/  LOP3.LUT P0, RZ, R0, 0x2, RZ, 0xc0, !PT ;  /* 0x0000000200ff7812 */ /* 0x000fc4000780c0ff */
[----:B------:R-:W-:Y:S01]  /*3fd0*/  LOP3.LUT P2, RZ, R0, 0x4, RZ, 0xc0, !PT ;  /* 0x0000000400ff7812 */ /* 0x000fe2000784c0ff */
[----:B------:R-:W-:Y:S01]  /*3fe0*/  VIADD R0, R219, 0x2000 ;  /* 0x00002000db007836 */ /* 0x000fe20000000000 */
[----:B-1----:R-:W-:Y:S01]  /*3ff0*/  SHF.L.U64.HI R4, R164, 0x2, R6 ;  /* 0x00000002a4047819 */ /* 0x002fe20000010206 */
[----:B------:R-:W-:-:S03]  /*4000*/  VIADD R2, R220, 0x2000 ;  /* 0x00002000dc027836 */ /* 0x000fc60000000000 */
[----:B------:R-:W-:Y:S02]  /*4010*/  SEL R0, R0, R219, !P1 ;  /* 0x000000db00007207 */ /* 0x000fe40004800000 */
[----:B------:R-:W-:Y:S02]  /*4020*/  SEL R2, R2, R220, !P1 ;  /* 0x000000dc02027207 */ /* 0x000fe40004800000 */
[----:B------:R-:W-:Y:S02]  /*4030*/  CS2R R38, SRZ ;  /* 0x0000000000267805 */ /* 0x000fe4000001ff00 */
[----:B------:R-:W-:Y:S02]  /*4040*/  LEA R211, R0, UR4, 0x1 ;  /* 0x0000000400d37c11 */ /* 0x000fe4000f8e08ff */
[----:B------:R-:W-:Y:S02]  /*4050*/  LEA R212, R2, UR4, 0x1 ;  /* 0x0000000402d47c11 */ /* 0x000fe4000f8e08ff */
[----:B------:R-:W-:-:S02]  /*4060*/  SEL R218, R218, 0xffffffe0, !P0 ;  /* 0xffffffe0dada7807 */ /* 0x000fc40004000000 */
[----:B------:R-:W-:Y:S01]  /*4070*/  SEL R217, R217, 0xffffffc0, !P2 ;  /* 0xffffffc0d9d97807 */ /* 0x000fe20005000000 */
[----:B------:R-:W-:Y:S01]  /*4080*/  UIADD3 UR20, UR20, -UR9, URZ ;  /* 0x8000000914147290 */ /* 0x000fe2000fffe03f */
[----:B---3--:R-:W-:Y:S04]  /*4090*/  STL [R1+0x8], R43 ;  /* 0x0000082b01007387 */ /* 0x008fe80000100800 */
[----:B--2---:R1:W-:Y:S04]  /*40a0*/  STL [R1+0xc], R42 ;  /* 0x00000c2a01007387 */ /* 0x0043e80000100800 */
[----:B----4-:R-:W-:Y:S04]  /*40b0*/  STL [R1], R41 ;  /* 0x0000002901007387 */ /* 0x010fe80000100800 */
[----:B------:R2:W-:Y:S04]  /*40c0*/  STL [R1+0x4], R40 ;  /* 0x0000042801007387 */ /* 0x0005e80000100800 */
[----:B------:R3:W-:Y:S04]  /*40d0*/  STL [R1+0x14], R4 ;  /* 0x0000140401007387 */ /* 0x0007e80000100800 */
[----:B------:R3:W-:Y:S01]  /*40e0*/  STL [R1+0x10], R3 ;  /* 0x0000100301007387 */ /* 0x0007e20000100800 */
[----:B-1----:R-:W-:-:S02]  /*40f0*/  CS2R R42, SRZ ;  /* 0x00000000002a7805 */ /* 0x002fc4000001ff00 */
[----:B--2---:R-:W-:-:S07]  /*4100*/  CS2R R40, SRZ ;  /* 0x0000000000287805 */ /* 0x004fce000001ff00 */
.L_x_879:
[----:B------:R-:W0:Y:S01]  /*4110*/  LDGDEPBAR ;  /* 0x00000000000079af */ /* 0x000e220000000000 */
[C---:B------:R-:W-:Y:S01]  /*4120*/  IADD3 R0, R212.reuse, R218, RZ ;  /* 0x000000dad4007210 */ /* 0x040fe20007ffe0ff */
[----:B------:R-:W-:Y:S01]  /*4130*/  USHF.L.U32 UR11, UR8, 0x6, URZ ;  /* 0x00000006080b7899 */ /* 0x000fe2000800063f */
[-C--:B---3--:R-:W-:Y:S02]  /*4140*/  IADD3 R3, R212, R217.reuse, RZ ;  /* 0x000000d9d4037210 */ /* 0x088fe40007ffe0ff */
        /* <DEDUP_REMOVED lines=151> */
[----:B---3--:R-:W3:Y:S09]  /*4ac0*/  LDL R16, [R1] ;  /* 0x0000000001107983 */ /* 0x008ef20000100800 */
        /* <DEDUP_REMOVED lines=29> */
[-C--:B------:R-:W-:Y:S01]  /*4ca0*/  @!P0 ISETP.GE.AND P1, PT, R0, R10.reuse, PT ;  /* 0x0000000a0000820c */ /* 0x080fe20003f26270 */
        /* <DEDUP_REMOVED lines=198> */
[----:B------:R3:W-:Y:S04]  /*5910*/  STS [R237+0x20000], R0 ;  /* 0x02000000ed007388 */ /* 0x0007e80000000800 */
        /* <DEDUP_REMOVED lines=105> */
[----:B--2---:R-:W-:Y:S02]  /*5fb0*/  IADD3.X R181, R177, UR14, RZ, P0, !PT ;  /* 0x0000000eb1b57c10 */ /* 0x004fe400087fe4ff */
[----:B------:R-:W-:Y:S03]  /*5fc0*/  PLOP3.LUT P0, PT, PT, PT, UP3, 0x80, 0x0 ;  /* 0x000000000000781c */ /* 0x000fe60003f0f038 */
        /* <DEDUP_REMOVED lines=40> */
[-C--:B------:R-:W-:Y:S01]  /*6250*/  HMMA.16816.F32.BF16 R28, R172, R166.reuse, R28 ;  /* 0x000000a6ac1c723c */ /* 0x080fe2000004181c */
[----:B------:R-:W-:Y:S04]  /*6260*/  MOV R164, UR4 ;  /* 0x0000000400a47c02 */ /* 0x000fe80008000f00 */
[----:B------:R-:W-:Y:S01]  /*6270*/  FFMA.FTZ R4, -R243, R243, 1 ;  /* 0x3f800000f3047423 */ /* 0x000fe200000101f3 */
[----:B------:R-:W-:Y:S01]  /*6280*/  FFMA.FTZ R165, -R248, R248, 1 ;  /* 0x3f800000f8a57423 */ /* 0x000fe200000101f8 */
[----:B------:R-:W-:Y:S04]  /*6290*/  HMMA.16816.F32.BF16 R32, R168, R166, R32 ;  /* 0x000000a6a820723c */ /* 0x000fe80000041820 */
[----:B------:R-:W-:Y:S01]  /*62a0*/  FMUL.FTZ R182, R52, R5 ;  /* 0x0000000534b67220 */ /* 0x000fe20000410000 */
[----:B------:R-:W-:Y:S01]  /*62b0*/  FMUL.FTZ R4, R4, UR5 ;  /* 0x0000000504047c20 */ /* 0x000fe20008410000 */
[----:B------:R1:W5:Y:S01]  /*62c0*/  LDL.LU R52, [R1+0x8c] ;  /* 0x00008c0001347983 */ /* 0x0003620000300800 */
[----:B------:R-:W-:Y:S01]  /*62d0*/  FMUL.FTZ R165, R165, UR5 ;  /* 0x00000005a5a57c20 */ /* 0x000fe20008410000 */
[----:B------:R-:W-:Y:S03]  /*62e0*/  SHF.L.U32 R172, R219, 0x1, RZ ;  /* 0x00000001dbac7819 */ /* 0x000fe600000006ff */
[----:B------:R1:W5:Y:S01]  /*62f0*/  LDG.E R5, desc[UR6][R180.64+0x80] ;  /* 0x00008006b4057981 */ /* 0x000362000c1e1900 */
[----:B------:R-:W-:Y:S01]  /*6300*/  FMUL.FTZ R179, R179, R4 ;  /* 0x00000004b3b37220 */ /* 0x000fe20000410000 */
[----:B------:R-:W-:Y:S01]  /*6310*/  FMUL.FTZ R165, R182, R165 ;  /* 0x000000a5b6a57220 */ /* 0x000fe20000410000 */
[C---:B------:R-:W-:Y:S02]  /*6320*/  FADD.FTZ R166, -R178.reuse, R17 ;  /* 0x00000011b2a67221 */ /* 0x040fe40000010100 */
[----:B------:R1:W5:Y:S01]  /*6330*/  LDG.E R4, desc[UR6][R180.64+0xa0] ;  /* 0x0000a006b4047981 */ /* 0x000362000c1e1900 */
[----:B------:R-:W-:Y:S01]  /*6340*/  FADD.FTZ R20, -R178, R20 ;  /* 0x00000014b2147221 */ /* 0x000fe20000010100 */
[----:B------:R-:W-:Y:S01]  /*6350*/  IADD3 R164, R172, 0x8000, R164 ;  /* 0x00008000aca47810 */ /* 0x000fe20007ffe0a4 */
        /* <DEDUP_REMOVED lines=13> */
[----:B------:R-:W-:Y:S01]  /*6430*/  FFMA.FTZ R16, -R247, R247, 1 ;  /* 0x3f800000f7107423 */ /* 0x000fe200000101f7 */
[----:B------:R-:W-:Y:S01]  /*6440*/  FFMA.FTZ R20, -R246, R246, 1 ;  /* 0x3f800000f6147423 */ /* 0x000fe200000101f6 */
[----:B------:R-:W-:Y:S02]  /*6450*/  IADD3 R176, R164, 0x40, RZ ;  /* 0x00000040a4b07810 */ /* 0x000fe40007ffe0ff */
        /* <DEDUP_REMOVED lines=95> */
.L_x_877:
[----:B------:R-:W-:Y:S01]  /*6a50*/  STS [R237+0x1c000], R17 ;  /* 0x01c00011ed007388 */ /* 0x000fe20000000800 */
[----:B--2---:R-:W-:Y:S01]  /*6a60*/  F2FP.BF16.F32.PACK_AB R6, R18, R19 ;  /* 0x000000131206723e */ /* 0x004fe200000010ff */
[C---:B-----5:R-:W-:Y:S01]  /*6a70*/  FADD.FTZ R12, -R5.reuse, R12 ;  /* 0x0000000c050c7221 */ /* 0x060fe20000010100 */
[C---:B------:R-:W-:Y:S01]  /*6a80*/  FADD.FTZ R9, -R5.reuse, R9 ;  /* 0x0000000905097221 */ /* 0x040fe20000010100 */
[----:B------:R2:W-:Y:S01]  /*6a90*/  STS [R237+0x1c400], R16 ;  /* 0x01c40010ed007388 */ /* 0x0005e20000000800 */
[C---:B------:R-:W-:Y:S01]  /*6aa0*/  FADD.FTZ R8, -R5.reuse, R8 ;  /* 0x0000000805087221 */ /* 0x040fe20000010100 */
[----:B------:R-:W-:Y:S01]  /*6ab0*/  FADD.FTZ R13, -R5, R13 ;  /* 0x0000000d050d7221 */ /* 0x000fe20000010100 */
[----:B------:R-:W-:Y:S01]  /*6ac0*/  FFMA.FTZ R7, -R190, R190, 1 ;  /* 0x3f800000be077423 */ /* 0x000fe200000101be */
[----:B------:R3:W-:Y:S01]  /*6ad0*/  STS [R238+0x1c000], R20 ;  /* 0x01c00014ee007388 */ /* 0x0007e20000000800 */
[----:B------:R-:W-:Y:S01]  /*6ae0*/  FMUL.FTZ R19, R224, R9 ;  /* 0x00000009e0137220 */ /* 0x000fe20000410000 */
[----:B------:R-:W-:Y:S01]  /*6af0*/  FFMA.FTZ R9, -R193, R193, 1 ;  /* 0x3f800000c1097423 */ /* 0x000fe200000101c1 */
[----:B------:R-:W-:Y:S01]  /*6b00*/  FMUL.FTZ R13, R205, R13 ;  /* 0x0000000dcd0d7220 */ /* 0x000fe20000410000 */
        /* <DEDUP_REMOVED lines=16> */
[----:B------:R-:W-:Y:S01]  /*6c10*/  FADD.FTZ R10, -R4, R10 ;  /* 0x0000000a040a7221 */ /* 0x000fe20000010100 */
        /* <DEDUP_REMOVED lines=68> */
[----:B--2---:R-:W-:Y:S01]  /*7060*/  F2FP.BF16.F32.PACK_AB R5, R27, R26 ;  /* 0x0000001a1b05723e */ /* 0x004fe200000010ff */
        /* <DEDUP_REMOVED lines=11> */
[----:B------:R-:W2:Y:S04]  /*7120*/  LDSM.16.MT88.4 R8, [R172+UR4+0x8000] ;  /* 0x00800004ac08783b */ /* 0x000ea80008004200 */
[----:B------:R-:W3:Y:S04]  /*7130*/  LDSM.16.MT88.4 R12, [R210+0x22000] ;  /* 0x02200000d20c783b */ /* 0x000ee80000004200 */
[----:B------:R-:W4:Y:S04]  /*7140*/  LDSM.16.MT88.4 R16, [R176] ;  /* 0x00000000b010783b */ /* 0x000f280000004200 */
[----:B------:R-:W1:Y:S04]  /*7150*/  LDSM.16.MT88.4 R20, [R172+UR4+0xa000] ;  /* 0x00a00004ac14783b */ /* 0x000e680008004200 */
[----:B------:R-:W1:Y:S04]  /*7160*/  LDSM.16.MT88.4 R24, [R176+0x2000] ;  /* 0x00200000b018783b */ /* 0x000e680000004200 */
[----:B------:R-:W-:Y:S04]  /*7170*/  LDSM.16.MT88.4 R28, [R210+0x20800] ;  /* 0x02080000d21c783b */ /* 0x000fe80000004200 */
[----:B------:R-:W1:Y:S04]  /*7180*/  LDSM.16.MT88.4 R32, [R172+UR4+0x8800] ;  /* 0x00880004ac20783b */ /* 0x000e680008004200 */
[----:B------:R-:W1:Y:S04]  /*7190*/  LDSM.16.MT88.4 R164, [R210+0x22800] ;  /* 0x02280000d2a4783b */ /* 0x000e680000004200 */
[----:B------:R-:W-:Y:S04]  /*71a0*/  LDSM.16.MT88.4 R168, [R176+0x3000] ;  /* 0x00300000b0a8783b */ /* 0x000fe80000004200 */
[----:B------:R1:W5:Y:S01]  /*71b0*/  LDL R239, [R1+0x20] ;  /* 0x0000200001ef7983 */ /* 0x0003620000100800 */
[-C--:B--2---:R-:W-:Y:S06]  /*71c0*/  HMMA.16816.F32.BF16 R36, R4, R8.reuse, R36 ;  /* 0x000000080424723c */ /* 0x084fec0000041824 */
[C---:B---3--:R-:W-:Y:S06]  /*71d0*/  HMMA.16816.F32.BF16 R40, R12.reuse, R8, R40 ;  /* 0x000000080c28723c */ /* 0x048fec0000041828 */
[-C--:B------:R-:W-:Y:S06]  /*71e0*/  HMMA.16816.F32.BF16 R44, R12, R10.reuse, R44 ;  /* 0x0000000a0c2c723c */ /* 0x080fec000004182c */
[C---:B------:R-:W-:Y:S01]  /*71f0*/  HMMA.16816.F32.BF16 R48, R4.reuse, R10, R48 ;  /* 0x0000000a0430723c */ /* 0x040fe20000041830 */
[----:B------:R-:W2:Y:S05]  /*7200*/  LDSM.16.MT88.4 R8, [R176+0x800] ;  /* 0x00080000b008783b */ /* 0x000eaa0000004200 */
[-C--:B----4-:R-:W-:Y:S06]  /*7210*/  HMMA.16816.F32.BF16 R52, R4, R16.reuse, R52 ;  /* 0x000000100434723c */ /* 0x090fec0000041834 */
[C---:B------:R-:W-:Y:S06]  /*7220*/  HMMA.16816.F32.BF16 R56, R12.reuse, R16, R56 ;  /* 0x000000100c38723c */ /* 0x040fec0000041838 */
[-C--:B------:R-:W-:Y:S06]  /*7230*/  HMMA.16816.F32.BF16 R60, R12, R18.reuse, R60 ;  /* 0x000000120c3c723c */ /* 0x080fec000004183c */
[C---:B------:R-:W-:Y:S01]  /*7240*/  HMMA.16816.F32.BF16 R64, R4.reuse, R18, R64 ;  /* 0x000000120440723c */ /* 0x040fe20000041840 */
[----:B------:R-:W3:Y:S05]  /*7250*/  LDSM.16.MT88.4 R16, [R172+UR4+0xa800] ;  /* 0x00a80004ac10783b */ /* 0x000eea0008004200 */
        /* <DEDUP_REMOVED lines=25> */
[C---:B------:R-:W-:Y:S01]  /*73f0*/  HMMA.16816.F32.BF16 R80, R28.reuse, R18, R80 ;  /* 0x000000121c50723c */ /* 0x040fe20000041850 */
[----:B------:R-:W-:Y:S05]  /*7400*/  LDSM.16.MT88.4 R16, [R210+0x21800] ;  /* 0x02180000d210783b */ /* 0x000fea0000004200 */
[-C--:B-1----:R-:W-:Y:S06]  /*7410*/  HMMA.16816.F32.BF16 R84, R28, R20.reuse, R84 ;  /* 0x000000141c54723c */ /* 0x082fec0000041854 */
[C---:B------:R-:W-:Y:S06]  /*7420*/  HMMA.16816.F32.BF16 R88, R164.reuse, R20, R88 ;  /* 0x00000014a458723c */ /* 0x040fec0000041858 */
[-C--:B------:R-:W-:Y:S01]  /*7430*/  HMMA.16816.F32.BF16 R92, R164, R22.reuse, R92 ;  /* 0x00000016a45c723c */ /* 0x080fe2000004185c */
[----:B------:R-:W-:Y:S04]  /*7440*/  LDSM.16.MT88.4 R164, [R176+0x1800] ;  /* 0x00180000b0a4783b */ /* 0x000fe80000004200 */
[----:B------:R-:W-:Y:S01]  /*7450*/  LDSM.16.MT88.4 R176, [R176+0x3800] ;  /* 0x00380000b0b0783b */ /* 0x000fe20000004200 */
[----:B------:R-:W-:Y:S03]  /*7460*/  HMMA.16816.F32.BF16 R96, R28, R22, R96 ;  /* 0x000000161c60723c */ /* 0x000fe60000041860 */
[----:B------:R-:W1:Y:S03]  /*7470*/  LDSM.16.MT88.4 R20, [R172+UR4+0x9800] ;  /* 0x00980004ac14783b */ /* 0x000e660008004200 */
[-C--:B----4-:R-:W-:Y:S01]  /*7480*/  HMMA.16816.F32.BF16 R36, R4, R12.reuse, R36 ;  /* 0x0000000c0424723c */ /* 0x090fe20000041824 */
[----:B------:R-:W3:Y:S04]  /*7490*/  LDSM.16.MT88.4 R28, [R210+0x23800] ;  /* 0x02380000d21c783b */ /* 0x000ee80000004200 */
[----:B------:R-:W4:Y:S01]  /*74a0*/  LDSM.16.MT88.4 R172, [R172+UR4+0xb800] ;  /* 0x00b80004acac783b */ /* 0x000f220008004200 */
[C---:B------:R-:W-:Y:S01]  /*74b0*/  HMMA.16816.F32.BF16 R40, R24.reuse, R12, R40 ;  /* 0x0000000c1828723c */ /* 0x040fe20000041828 */
[----:B------:R-:W-:Y:S05]  /*74c0*/  BAR.SYNC.DEFER_BLOCKING 0x0 ;  /* 0x0000000000007b1d */ /* 0x000fea0000010000 */
[-C--:B------:R-:W-:Y:S06]  /*74d0*/  HMMA.16816.F32.BF16 R44, R24, R14.reuse, R44 ;  /* 0x0000000e182c723c */ /* 0x080fec000004182c */
[C---:B------:R-:W-:Y:S06]  /*74e0*/  HMMA.16816.F32.BF16 R48, R4.reuse, R14, R48 ;  /* 0x0000000e0430723c */ /* 0x040fec0000041830 */
[-C--:B--2---:R-:W-:Y:S06]  /*74f0*/  HMMA.16816.F32.BF16 R52, R4, R8.reuse, R52 ;  /* 0x000000080434723c */ /* 0x084fec0000041834 */
        /* <DEDUP_REMOVED lines=11> */
[-C--:B-1----:R-:W-:Y:S06]  /*75b0*/  HMMA.16816.F32.BF16 R36, R16, R20.reuse, R36 ;  /* 0x000000141024723c */ /* 0x082fec0000041824 */
        /* <DEDUP_REMOVED lines=25> */
[----:B-----5:R-:W-:Y:S02]  /*7750*/  LEA R4, R239, UR4, 0x1 ;  /* 0x00000004ef047c11 */ /* 0x020fe4000f8e08ff */
        /* <DEDUP_REMOVED lines=10> */
.L_x_878:
        /* <DEDUP_REMOVED lines=14> */
[----:B------:R3:W4:Y:S01]  /*78e0*/  LDL R224, [R1] ;  /* 0x0000000001e07983 */ /* 0x0007220000100800 */
        /* <DEDUP_REMOVED lines=13> */
[C---:B------:R-:W-:Y:S03]  /*79c0*/  HMMA.16816.F32.BF16 R24, R28.reuse, R164, RZ ;  /* 0x000000a41c18723c */ /* 0x040fe600000418ff */
[----:B------:R-:W-:Y:S03]  /*79d0*/  LDSM.16.MT88.4 R204, [R209+0x6800] ;  /* 0x00680000d1cc783b */ /* 0x000fe60000004200 */
        /* <DEDUP_REMOVED lines=35> */
[----:B------:R-:W-:Y:S05]  /*7c10*/  LDSM.16.MT88.4 R200, [R209+0x7000] ;  /* 0x00700000d1c8783b */ /* 0x000fea0000004200 */
        /* <DEDUP_REMOVED lines=11> */
[----:B------:R-:W-:Y:S05]  /*7cd0*/  LDSM.16.M88.4 R188, [R3+0x1f000] ;  /* 0x01f0000003bc783b */ /* 0x000fea0000000200 */
[----:B------:R-:W-:Y:S01]  /*7ce0*/  HMMA.16816.F32.BF16 R32, R168, R194, R32 ;  /* 0x000000c2a820723c */ /* 0x000fe20000041820 */
[----:B------:R-:W-:Y:S04]  /*7cf0*/  LDSM.16.M88.4 R168, [R3+0x1e000] ;  /* 0x01e0000003a8783b */ /* 0x000fe80000000200 */
        /* <DEDUP_REMOVED lines=9> */
[----:B------:R-:W-:Y:S01]  /*7d90*/  HMMA.16816.F32.BF16 R32, R172, R206, R32 ;  /* 0x000000ceac20723c */ /* 0x000fe20000041820 */
[----:B------:R-:W3:Y:S05]  /*7da0*/  LDC R173, c[0x0][0x270] ;  /* 0x00009c00ffad7b82 */ /* 0x000eea0000000800 */
[-C--:B-1----:R-:W-:Y:S06]  /*7db0*/  HMMA.16816.F32.BF16 R4, R164, R176.reuse, R4 ;  /* 0x000000b0a404723c */ /* 0x082fec0000041804 */
[C---:B------:R-:W-:Y:S06]  /*7dc0*/  HMMA.16816.F32.BF16 R8, R180.reuse, R176, R8 ;  /* 0x000000b0b408723c */ /* 0x040fec0000041808 */
[-C--:B------:R-:W-:Y:S05]  /*7dd0*/  HMMA.16816.F32.BF16 R12, R180, R178.reuse, R12 ;  /* 0x000000b2b40c723c */ /* 0x080fea000004180c */
[----:B------:R-:W-:Y:S01]  /*7de0*/  IMAD.IADD R176, R217, 0x1, R211 ;  /* 0x00000001d9b07824 */ /* 0x000fe200078e02d3 */
[C---:B------:R-:W-:Y:S05]  /*7df0*/  HMMA.16816.F32.BF16 R16, R164.reuse, R178, R16 ;  /* 0x000000b2a410723c */ /* 0x040fea0000041810 */
[----:B---3--:R-:W-:Y:S01]  /*7e00*/  IMAD R173, R173, UR21, RZ ;  /* 0x00000015adad7c24 */ /* 0x008fe2000f8e02ff */
[-C--:B------:R-:W-:Y:S05]  /*7e10*/  HMMA.16816.F32.BF16 R20, R164, R200.reuse, R20 ;  /* 0x000000c8a414723c */ /* 0x080fea0000041814 */
[C---:B------:R-:W-:Y:S01]  /*7e20*/  IMAD.U32 R0, R173.reuse, -0x40, RZ ;  /* 0xffffffc0ad007824 */ /* 0x040fe200078e00ff */
[C---:B------:R-:W-:Y:S05]  /*7e30*/  HMMA.16816.F32.BF16 R24, R180.reuse, R200, R24 ;  /* 0x000000c8b418723c */ /* 0x040fea0000041818 */
[----:B------:R-:W-:Y:S01]  /*7e40*/  IMAD.SHL.U32 R172, R173, 0x10, RZ ;  /* 0x00000010adac7824 */ /* 0x000fe200078e00ff */
[-C--:B------:R-:W-:Y:S06]  /*7e50*/  HMMA.16816.F32.BF16 R28, R180, R202.reuse, R28 ;  /* 0x000000cab41c723c */ /* 0x080fec000004181c */
[----:B------:R-:W-:Y:S06]  /*7e60*/  HMMA.16816.F32.BF16 R32, R164, R202, R32 ;  /* 0x000000caa420723c */ /* 0x000fec0000041820 */
[-C--:B------:R-:W-:Y:S05]  /*7e70*/  HMMA.16816.F32.BF16 R4, R168, R184.reuse, R4 ;  /* 0x000000b8a804723c */ /* 0x080fea0000041804 */
[----:B----4-:R-:W-:Y:S01]  /*7e80*/  @P0 IADD3 R166, P1, R228, UR13, RZ ;  /* 0x0000000de4a60c10 */ /* 0x010fe2000ff3e0ff */
        /* <DEDUP_REMOVED lines=24> */
[C---:B------:R-:W-:Y:S02]  /*8010*/  IMAD R171, R173.reuse, 0x30, RZ ;  /* 0x00000030adab7824 */ /* 0x040fe400078e02ff */
[----:B------:R1:W-:Y:S02]  /*8020*/  REDG.E.ADD.F32.FTZ.RN.STRONG.GPU desc[UR6][R164.64], R5 ;  /* 0x00000005a40079a6 */ /* 0x0003e4000c10f386 */
[CC--:B-1----:R-:W-:Y:S04]  /*8030*/  LEA R4, P1, R170.reuse, R2.reuse, 0x2 ;  /* 0x00000002aa047211 */ /* 0x0c2fe800078210ff */
[-C--:B------:R-:W-:Y:S01]  /*8040*/  LEA.HI.X.SX32 R5, R170, R3.reuse, 0x2, P1 ;  /* 0x00000003aa057211 */ /* 0x080fe200008f16ff */
[----:B------:R-:W-:Y:S01]  /*8050*/  IMAD R170, R173, 0x38, RZ ;  /* 0x00000038adaa7824 */ /* 0x000fe200078e02ff */
[----:B---3--:R-:W-:Y:S04]  /*8060*/  @P0 STL [R1+0x4], R221 ;  /* 0x000004dd01000387 */ /* 0x008fe80000100800 */
[----:B----4-:R-:W-:Y:S04]  /*8070*/  @P0 STL [R1], R224 ;  /* 0x000000e001000387 */ /* 0x010fe80000100800 */
[----:B------:R-:W-:Y:S04]  /*8080*/  @P0 STL [R1+0xc], R225 ;  /* 0x00000ce101000387 */ /* 0x000fe80000100800 */
[----:B--2---:R-:W-:Y:S01]  /*8090*/  @P0 STL [R1+0x8], R226 ;  /* 0x000008e201000387 */ /* 0x004fe20000100800 */
[CC--:B------:R-:W-:Y:S04]  /*80a0*/  LEA R166, P0, R172.reuse, R2.reuse, 0x2 ;  /* 0x00000002aca67211 */ /* 0x0c0fe800078010ff */
[-C--:B------:R-:W-:Y:S02]  /*80b0*/  LEA.HI.X.SX32 R167, R172, R3.reuse, 0x2, P0 ;  /* 0x00000003aca77211 */ /* 0x080fe400000f16ff */
[CC--:B------:R-:W-:Y:S03]  /*80c0*/  LEA R168, P0, R169.reuse, R2.reuse, 0x2 ;  /* 0x00000002a9a87211 */ /* 0x0c0fe600078010ff */
[----:B------:R1:W-:Y:S01]  /*80d0*/  REDG.E.ADD.F32.FTZ.RN.STRONG.GPU desc[UR6][R166.64], R6 ;  /* 0x00000006a60079a6 */ /* 0x0003e2000c10f386 */
[-C--:B------:R-:W-:Y:S03]  /*80e0*/  LEA.HI.X.SX32 R169, R169, R3.reuse, 0x2, P0 ;  /* 0x00000003a9a97211 */ /* 0x080fe600000f16ff */
[----:B------:R2:W-:Y:S04]  /*80f0*/  REDG.E.ADD.F32.FTZ.RN.STRONG.GPU desc[UR6][R4.64], R7 ;  /* 0x00000007040079a6 */ /* 0x0005e8000c10f386 */
[----:B------:R3:W-:Y:S01]  /*8100*/  REDG.E.ADD.F32.FTZ.RN.STRONG.GPU desc[UR6][R168.64], R8 ;  /* 0x00000008a80079a6 */ /* 0x0007e2000c10f386 */
[----:B-1----:R-:W-:Y:S01]  /*8110*/  IMAD R167, R173, 0x28, RZ ;  /* 0x00000028ada77824 */ /* 0x002fe200078e02ff */
[-C--:B------:R-:W-:Y:S02]  /*8120*/  LEA R6, P1, R171, R2.reuse, 0x2 ;  /* 0x00000002ab067211 */ /* 0x080fe400078210ff */
[-C--:B--2---:R-:W-:Y:S02]  /*8130*/  LEA R4, P0, R170, R2.reuse, 0x2 ;  /* 0x00000002aa047211 */ /* 0x084fe400078010ff */
[-C--:B------:R-:W-:Y:S02]  /*8140*/  LEA R166, P3, R167, R2.reuse, 0x2 ;  /* 0x00000002a7a67211 */ /* 0x080fe400078610ff */
[-C--:B------:R-:W-:Y:S01]  /*8150*/  LEA.HI.X.SX32 R7, R171, R3.reuse, 0x2, P1 ;  /* 0x00000003ab077211 */ /* 0x080fe200008f16ff */
[----:B---3--:R-:W-:Y:S01]  /*8160*/  VIADD R168, R172, 0x20 ;  /* 0x00000020aca87836 */ /* 0x008fe20000000000 */
[-C--:B------:R-:W-:Y:S02]  /*8170*/  LEA.HI.X.SX32 R167, R167, R3.reuse, 0x2, P3 ;  /* 0x00000003a7a77211 */ /* 0x080fe400018f16ff */
[-C--:B------:R-:W-:Y:S01]  /*8180*/  LEA.HI.X.SX32 R5, R170, R3.reuse, 0x2, P0 ;  /* 0x00000003aa057211 */ /* 0x080fe200000f16ff */
[----:B------:R-:W-:Y:S02]  /*8190*/  IMAD.IADD R8, R0, 0x1, R168 ;  /* 0x0000000100087824 */ /* 0x000fe400078e02a8 */
[----:B------:R-:W-:Y:S04]  /*81a0*/  REDG.E.ADD.F32.FTZ.RN.STRONG.GPU desc[UR6][R166.64], R9 ;  /* 0x00000009a60079a6 */ /* 0x000fe8000c10f386 */
        /* <DEDUP_REMOVED lines=385> */
[----:B-1----:R-:W-:-:S04]  /*99c0*/  SHF.R.S32.HI R2, RZ, 0x1f, R0 ;  /* 0x0000001fff027819 */ /* 0x002fc80000011400 */
[----:B------:R-:W-:Y:S01]  /*99d0*/  LEA.HI R2, R2, R0, RZ, 0x3 ;  /* 0x0000000002027211 */ /* 0x000fe200078f18ff */
        /* <DEDUP_REMOVED lines=14> */
.L_x_880:
[----:B------:R-:W-:Y:S01]  /*9ac0*/  @UP0 UIADD3 UR8, UR19, UR30, URZ ;  /* 0x0000001e13080290 */ /* 0x000fe2000fffe03f */
[----:B------:R-:W-:Y:S01]  /*9ad0*/  LOP3.LUT R3, R2, 0xfffffff8, RZ, 0xc0, !PT ;  /* 0xfffffff802037812 */ /* 0x000fe200078ec0ff */
[----:B------:R-:W-:Y:S01]  /*9ae0*/  @UP0 ULDC.64 UR12, c[0x0][0x458] ;  /* 0x00011600000c0ab9 */ /* 0x000fe20000000a00 */
[----:B------:R-:W-:Y:S02]  /*9af0*/  USHF.L.U32 UR5, UR18, 0x7, URZ ;  /* 0x0000000712057899 */ /* 0x000fe4000800063f */
[----:B------:R-:W-:Y:S01]  /*9b00*/  @UP0 UIMAD.WIDE.U32 UR14, UR8, UR12, URZ ;  /* 0x0000000c080e02a5 */ /* 0x000fe2000f8e003f */
[----:B------:R-:W-:Y:S01]  /*9b10*/  IMAD.IADD R3, R0, 0x1, -R3 ;  /* 0x0000000100037824 */ /* 0x000fe200078e0a03 */
[----:B------:R-:W-:Y:S01]  /*9b20*/  @UP0 UIMAD UR8, UR8, UR13, URZ ;  /* 0x0000000d080802a4 */ /* 0x000fe2000f8e023f */
[----:B-----5:R-:W-:-:S03]  /*9b30*/  LEA R0, R239, UR4, 0x1 ;  /* 0x00000004ef007c11 */ /* 0x020fc6000f8e08ff */
        /* <DEDUP_REMOVED lines=16> */
.L_x_881:
        /* <DEDUP_REMOVED lines=38> */
[----:B------:R-:W5:Y:S01]  /*9ea0*/  LDS.128 R12, [R0+0xc000] ;  /* 0x00c00000000c7984 */ /* 0x000f620000000c00 */
        /* <DEDUP_REMOVED lines=10> */
[----:B-----5:R1:W-:Y:S04]  /*9f50*/  STG.E.128 desc[UR6][R8.64], R12 ;  /* 0x0000000c08007986 */ /* 0x0203e8000c101d06 */
[----:B---3--:R3:W-:Y:S02]  /*9f60*/  STG.E.128 desc[UR6][R8.64+0x80], R16 ;  /* 0x0000801008007986 */ /* 0x0087e4000c101d06 */
.L_x_883:
[----:B------:R-:W-:Y:S05]  /*9f70*/  BSYNC B0 ;  /* 0x0000000000007941 */ /* 0x000fea0003800000 */
.L_x_882:
[----:B------:R-:W-:Y:S04]  /*9f80*/  BSSY B0, `(.L_x_884) ;  /* 0x000000f000007945 */ /* 0x000fe80003800000 */
[----:B------:R-:W-:Y:S05]  /*9f90*/  @P3 BRA `(.L_x_885) ;  /* 0x0000000000343947 */ /* 0x000fea0003800000 */
[----:B------:R-:W-:Y:S01]  /*9fa0*/  IADD3 R3, P0, R2, 0x20, RZ ;  /* 0x0000002002037810 */ /* 0x000fe20007f1e0ff */
[----:B------:R-:W-:Y:S01]  /*9fb0*/  ULDC.64 UR14, c[0x0][0x3f0] ;  /* 0x0000fc00000e7ab9 */ /* 0x000fe20000000a00 */
[----:B------:R-:W-:-:S03]  /*9fc0*/  MOV R7, R20 ;  /* 0x0000001400077202 */ /* 0x000fc60000000f00 */
[----:B------:R-:W-:-:S04]  /*9fd0*/  IMAD.X R6, RZ, RZ, R21, P0 ;  /* 0x000000ffff067224 */ /* 0x000fc800000e0615 */
[----:B-1-3--:R-:W-:Y:S02]  /*9fe0*/  IMAD R8, R6, UR10, RZ ;  /* 0x0000000a06087c24 */ /* 0x00afe4000f8e02ff */
        /* <DEDUP_REMOVED lines=8> */
.L_x_885:
[----:B------:R-:W-:Y:S05]  /*a070*/  BSYNC B0 ;  /* 0x0000000000007941 */ /* 0x000fea0003800000 */
.L_x_884:
[----:B---3--:R3:W2:Y:S01]  /*a080*/  LDS.128 R16, [R0+0xe000] ;  /* 0x00e0000000107984 */ /* 0x0086a20000000c00 */
[----:B------:R-:W-:Y:S03]  /*a090*/  BSSY B0, `(.L_x_886) ;  /* 0x0000010000007945 */ /* 0x000fe60003800000 */
[----:B-1----:R3:W1:Y:S01]  /*a0a0*/  LDS.128 R12, [R0+0x12000] ;  /* 0x01200000000c7984 */ /* 0x0026620000000c00 */
        /* <DEDUP_REMOVED lines=12> */
[----:B--2---:R2:W-:Y:S04]  /*a170*/  STG.E.128 desc[UR6][R8.64], R16 ;  /* 0x0000001008007986 */ /* 0x0045e8000c101d06 */
[----:B-1----:R2:W-:Y:S02]  /*a180*/  STG.E.128 desc[UR6][R8.64+0x80], R12 ;  /* 0x0000800c08007986 */ /* 0x0025e4000c101d06 */
.L_x_887:
[----:B------:R-:W-:Y:S05]  /*a190*/  BSYNC B0 ;  /* 0x0000000000007941 */ /* 0x000fea0003800000 */
.L_x_886:
[----:B--2---:R2:W2:Y:S01]  /*a1a0*/  LDS.128 R16, [R0+0xf000] ;  /* 0x00f0000000107984 */ /* 0x0044a20000000c00 */
[----:B------:R-:W-:Y:S03]  /*a1b0*/  BSSY B0, `(.L_x_888) ;  /* 0x0000010000007945 */ /* 0x000fe60003800000 */
[----:B-1----:R1:W1:Y:S01]  /*a1c0*/  LDS.128 R12, [R0+0x13000] ;  /* 0x01300000000c7984 */ /* 0x0022620000000c00 */
        /* <DEDUP_REMOVED lines=12> */
[----:B--2---:R2:W-:Y:S04]  /*a290*/  STG.E.128 desc[UR6][R4.64], R16 ;  /* 0x0000001004007986 */ /* 0x0045e8000c101d06 */
[----:B-1----:R2:W-:Y:S02]  /*a2a0*/  STG.E.128 desc[UR6][R4.64+0x80], R12 ;  /* 0x0000800c04007986 */ /* 0x0025e4000c101d06 */
.L_x_889:
[----:B------:R-:W-:Y:S05]  /*a2b0*/  BSYNC B0 ;  /* 0x0000000000007941 */ /* 0x000fea0003800000 */
.L_x_888:
[----:B------:R-:W-:Y:S01]  /*a2c0*/  IMAD.U32 R3, RZ, RZ, UR12 ;  /* 0x0000000cff037e24 */ /* 0x000fe2000f8e00ff */
[----:B------:R-:W-:Y:S01]  /*a2d0*/  UIMAD UR8, UR8, UR12, URZ ;  /* 0x0000000c080872a4 */ /* 0x000fe2000f8e023f */
[----:B--2---:R-:W2:Y:S01]  /*a2e0*/  LDS.128 R16, [R0+0x14000] ;  /* 0x0140000000107984 */ /* 0x004ea20000000c00 */
[----:B------:R-:W-:Y:S01]  /*a2f0*/  USHF.R.S32.HI UR10, URZ, 0x1f, UR57 ;  /* 0x0000001f3f0a7899 */ /* 0x000fe20008011439 */
[----:B------:R-:W-:Y:S01]  /*a300*/  IMAD.WIDE.U32 R4, R3, UR5, R10 ;  /* 0x0000000503047c25 */ /* 0x000fe2000f8e000a */
[----:B------:R-:W-:Y:S01]  /*a310*/  UIMAD UR5, UR5, UR13, UR8 ;  /* 0x0000000d050572a4 */ /* 0x000fe2000f8e0208 */
[----:B-1----:R3:W1:Y:S01]  /*a320*/  LDS.128 R12, [R0+0x18000] ;  /* 0x01800000000c7984 */ /* 0x0026620000000c00 */
        /* <DEDUP_REMOVED lines=20> */
[----:B--2---:R3:W-:Y:S04]  /*a470*/  STG.E.128 desc[UR6][R8.64], R16 ;  /* 0x0000001008007986 */ /* 0x0047e8000c101d06 */
[----:B-1----:R3:W-:Y:S02]  /*a480*/  STG.E.128 desc[UR6][R8.64+0x80], R12 ;  /* 0x0000800c08007986 */ /* 0x0027e4000c101d06 */
.L_x_891:
[----:B------:R-:W-:Y:S05]  /*a490*/  BSYNC B0 ;  /* 0x0000000000007941 */ /* 0x000fea0003800000 */
.L_x_890:
        /* <DEDUP_REMOVED lines=15> */
.L_x_893:
[----:B------:R-:W-:Y:S05]  /*a590*/  BSYNC B0 ;  /* 0x0000000000007941 */ /* 0x000fea0003800000 */
.L_x_892:
        /* <DEDUP_REMOVED lines=15> */
.L_x_895:
[----:B------:R-:W-:Y:S05]  /*a690*/  BSYNC B0 ;  /* 0x0000000000007941 */ /* 0x000fea0003800000 */
.L_x_894:
        /* <DEDUP_REMOVED lines=13> */
.L_x_876:
[----:B------:R-:W-:Y:S05]  /*a770*/  BSYNC B1 ;  /* 0x0000000000017941 */ /* 0x000fea0003800000 */
.L_x_854:
[----:B-1----:R-:W5:Y:S01]  /*a780*/  LDL R2, [R1+0x48] ;  /* 0x0000480001027983 */ /* 0x002f620000100800 */
[----:B------:R-:W-:Y:S02]  /*a790*/  ULDC UR5, c[0x0][0xc] ;  /* 0x0000030000057ab9 */ /* 0x000fe40000000800 */
[----:B------:R-:W-:Y:S01]  /*a7a0*/  UIADD3 UR18, UR5, UR18, URZ ;  /* 0x0000001205127290 */ /* 0x000fe2000fffe03f */
[----:B-----5:R-:W-:-:S13]  /*a7b0*/  R2UR UR8, R2 ;  /* 0x00000000020872ca */ /* 0x020fda00000e0000 */
[----:B------:R-:W-:-:S06]  /*a7c0*/  UISETP.GE.AND UP0, UPT, UR18, UR8, UPT ;  /* 0x000000081200728c */ /* 0x000fcc000bf06270 */
[----:B------:R-:W-:-:S13]  /*a7d0*/  PLOP3.LUT P0, PT, PT, PT, UP0, 0x80, 0x0 ;  /* 0x000000000000781c */ /* 0x000fda0003f0f008 */
[----:B------:R-:W-:Y:S05]  /*a7e0*/  @P0 BRA `(.L_x_896) ;  /* 0x0000000000040947 */ /* 0x000fea0003800000 */
[----:B------:R-:W-:Y:S05]  /*a7f0*/  BRA `(.L_x_897) ;  /* 0xffffff6000b47947 */ /* 0x000fea000383ffff */
.L_x_896:
[----:B------:R-:W-:Y:S05]  /*a800*/  EXIT ;  /* 0x000000000000794d */ /* 0x000fea0003800000 */
.L_x_898:
        /* <DEDUP_REMOVED lines=15> */
.L_x_1091:


//--------------------- .text._ZN5flash44flash_bwd_dq_dk_dv_loop_seqk_parallel_kernelI23Flash_bwd_kernel_traitsILi128ELi64ELi128ELi8ELi2ELi4ELi2ELb0ELb0EN7cutlass10bfloat16_tE19Flash_kernel_traitsILi128ELi64ELi128ELi8ES3_EELb1ELb1ELb0ELb1ELb0ELb0ELb0EEEvNS_16Flash_bwd_paramsE --------------------------
	.section	.text._ZN5flash44flash_bwd_dq_dk_dv_loop_seqk_parallel_kernelI23Flash_bwd_kernel_traitsILi128ELi64ELi128ELi8ELi2ELi4ELi2ELb0ELb0EN7cutlass10bfloat16_tE19Flash_kernel_traitsILi128ELi64ELi128ELi8ES3_EELb1ELb1ELb0ELb1ELb0ELb0ELb0EEEvNS_16Flash_bwd_paramsE,"ax",@progbits
	.align	128
        .global         _ZN5flash44flash_bwd_dq_dk_dv_loop_seqk_parallel_kernelI23Flash_bwd_kernel_traitsILi128ELi64ELi128ELi8ELi2ELi4ELi2ELb0ELb0EN7cutlass10bfloat16_tE19Flash_kernel_traitsILi128ELi64ELi128ELi8ES3_EELb1ELb1ELb0ELb1ELb0ELb0ELb0EEEvNS_16Flash_bwd_paramsE
        .type           _ZN5flash44flash_bwd_dq_dk_dv_loop_seqk_parallel_kernelI23Flash_bwd_kernel_traitsILi128ELi64ELi128ELi8ELi2ELi4ELi2ELb0ELb0EN7cutlass10bfloat16_tE19Flash_kernel_traitsILi128ELi64ELi128ELi8ES3_EELb1ELb1ELb0ELb1ELb0ELb0ELb0EEEvNS_16Flash_bwd_paramsE,@function
        .size           _ZN5flash44flash_bwd_dq_dk_dv_loop_seqk_parallel_kernelI23Flash_bwd_kernel_traitsILi128ELi64ELi128ELi8ELi2ELi4ELi2ELb0ELb0EN7cutlass10bfloat16_tE19Flash_kernel_traitsILi128ELi64ELi128ELi8ES3_EELb1ELb1ELb0ELb1ELb0ELb0ELb0EEEvNS_16Flash_bwd_paramsE,(.L_x_1092 - _ZN5flash44flash_bwd_dq_dk_dv_loop_seqk_parallel_kernelI23Flash_bwd_kernel_traitsILi128ELi64ELi128ELi8ELi2ELi4ELi2ELb0ELb0EN7cutlass10bfloat16_tE19Flash_kernel_traitsILi128ELi64ELi128ELi8ES3_EELb1ELb1ELb0ELb1ELb0ELb0ELb0EEEvNS_16Flash_bwd_paramsE)
        .other          _ZN5flash44flash_bwd_dq_dk_dv_loop_seqk_parallel_kernelI23Flash_bwd_kernel_traitsILi128ELi64ELi128ELi8ELi2ELi4ELi2ELb0ELb0EN7cutlass10bfloat16_tE19Flash_kernel_traitsILi128ELi64ELi128ELi8ES3_EELb1ELb1ELb0ELb1ELb0ELb0ELb0EEEvNS_16Flash_bwd_paramsE,@"STO_CUDA_ENTRY STV_DEFAULT"
_ZN5flash44flash_bwd_dq_dk_dv_loop_seqk_parallel_kernelI23Flash_bwd_kernel_traitsILi128ELi64ELi128ELi8ELi2ELi4ELi2ELb0ELb0EN7cutlass10bfloat16_tE19Flash_kernel_traitsILi128ELi64ELi128ELi8ES3_EELb1ELb1ELb0ELb1ELb0ELb0ELb0EEEvNS_16Flash_bwd_paramsE:
.text._ZN5flash44flash_bwd_dq_dk_dv_loop_seqk_parallel_kernelI23Flash_bwd_kernel_traitsILi128ELi64ELi128ELi8ELi2ELi4ELi2ELb0ELb0EN7cutlass10bfloat16_tE19Flash_kernel_traitsILi128ELi64ELi128ELi8ES3_EELb1ELb1ELb0ELb1ELb0ELb0ELb0EEEvNS_16Flash_bwd_paramsE:
        /* <DEDUP_REMOVED lines=24> */
[-C--:B------:R-:W-:Y:S01]  /*0180*/  LEA.HI R0, R4, R7.reuse, RZ, 0x2 ;  /* 0x0000000704007211 */ /* 0x080fe200078f10ff */
[----:B----4-:R-:W-:Y:S01]  /*0190*/  USHF.L.U32 UR6, UR49, 0x7, URZ ;  /* 0x0000000731067899 */ /* 0x010fe2000800063f */
[----:B------:R-:W-:Y:S02]  /*01a0*/  LOP3.LUT R5, R2, 0xffffffe0, RZ, 0xc0, !PT ;  /* 0xffffffe002057812 */ /* 0x000fe400078ec0ff */
[----:B------:R-:W-:Y:S02]  /*01b0*/  LOP3.LUT R6, R11, 0xfffffff8, RZ, 0xc0, !PT ;  /* 0xfffffff80b067812 */ /* 0x000fe400078ec0ff */
[CC--:B------:R-:W-:Y:S01]  /*01c0*/  LEA.HI R13, R4.reuse, R7.reuse, RZ, 0x6 ;  /* 0x00000007040d7211 */ /* 0x0c0fe200078f30ff */
[C---:B------:R-:W-:Y:S01]  /*01d0*/  IMAD.IADD R12, R7.reuse, 0x1, -R5 ;  /* 0x00000001070c7824 */ /* 0x040fe200078e0a05 */
[CC--:B------:R-:W-:Y:S01]  /*01e0*/  LEA.HI R3, R4.reuse, R7.reuse, RZ, 0x4 ;  /* 0x0000000704037211 */ /* 0x0c0fe200078f20ff */
[----:B------:R-:W-:Y:S01]  /*01f0*/  IMAD.IADD R5, R7, 0x1, -R6 ;  /* 0x0000000107057824 */ /* 0x000fe200078e0a06 */
[----:B------:R-:W-:-:S02]  /*0200*/  LEA.HI R15, R4, R7, RZ, 0x7 ;  /* 0x00000007040f7211 */ /* 0x000fc400078f38ff */
[----:B------:R-:W-:Y:S01]  /*0210*/  LOP3.LUT R4, R0, 0x7ffffffc, RZ, 0xc0, !PT ;  /* 0x7ffffffc00047812 */ /* 0x000fe200078ec0ff */
[----:B------:R-:W-:Y:S01]  /*0220*/  IMAD.SHL.U32 R240, R5, 0x8, RZ ;  /* 0x0000000805f07824 */ /* 0x000fe200078e00ff */
[----:B------:R-:W-:Y:S02]  /*0230*/  LOP3.LUT R9, R3, 0xfffffff0, RZ, 0xc0, !PT ;  /* 0xfffffff003097812 */ /* 0x000fe400078ec0ff */
[----:B------:R-:W-:Y:S01]  /*0240*/  SHF.R.S32.HI R10, RZ, 0x2, R0 ;  /* 0x00000002ff0a7819 */ /* 0x000fe20000011400 */
[C---:B------:R-:W-:Y:S01]  /*0250*/  IMAD.IADD R14, R7.reuse, 0x1, -R4 ;  /* 0x00000001070e7824 */ /* 0x040fe200078e0a04 */
[----:B------:R-:W-:Y:S01]  /*0260*/  SHF.R.S32.HI R6, RZ, 0x1f, R0 ;  /* 0x0000001fff067819 */ /* 0x000fe20000011400 */
[----:B------:R-:W-:Y:S01]  /*0270*/  IMAD.IADD R9, R7, 0x1, -R9 ;  /* 0x0000000107097824 */ /* 0x000fe200078e0a09 */
[--C-:B------:R-:W-:Y:S02]  /*0280*/  SHF.R.S32.HI R0, RZ, 0x5, R2.reuse ;  /* 0x00000005ff007819 */ /* 0x100fe40000011402 */
[----:B------:R-:W-:-:S02]  /*0290*/  SHF.R.S32.HI R4, RZ, 0x1f, R2 ;  /* 0x0000001fff047819 */ /* 0x000fc40000011402 */
[-C--:B------:R-:W-:Y:S02]  /*02a0*/  LEA.HI R7, R2, R0.reuse, RZ, 0x1 ;  /* 0x0000000002077211 */ /* 0x080fe400078f08ff */
[----:B------:R-:W-:Y:S02]  /*02b0*/  LEA.HI R2, R4, R0, RZ, 0x2 ;  /* 0x0000000004027211 */ /* 0x000fe400078f10ff */
[----:B------:R-:W-:Y:S02]  /*02c0*/  LOP3.LUT R7, R7, 0xfffffffe, RZ, 0xc0, !PT ;  /* 0xfffffffe07077812 */ /* 0x000fe400078ec0ff */
[----:B------:R-:W-:Y:S02]  /*02d0*/  LOP3.LUT R2, R2, 0xfffffffc, RZ, 0xc0, !PT ;  /* 0xfffffffc02027812 */ /* 0x000fe400078ec0ff */
[----:B------:R-:W-:Y:S01]  /*02e0*/  SHF.R.S32.HI R8, RZ, 0x4, R3 ;  /* 0x00000004ff087819 */ /* 0x000fe20000011403 */
[C---:B------:R-:W-:Y:S01]  /*02f0*/  IMAD.IADD R17, R0.reuse, 0x1, -R7 ;  /* 0x0000000100117824 */ /* 0x040fe200078e0a07 */
[----:B------:R-:W-:Y:S01]  /*0300*/  SHF.R.S32.HI R16, RZ, 0x3, R11 ;  /* 0x00000003ff107819 */ /* 0x000fe2000001140b */
[----:B------:R-:W-:Y:S01]  /*0310*/  IMAD.IADD R7, R0, 0x1, -R2 ;  /* 0x0000000100077824 */ /* 0x000fe200078e0a02 */
[----:B------:R-:W-:-:S02]  /*0320*/  LEA.HI R4, R6, R10, RZ, 0x3 ;  /* 0x0000000a06047211 */ /* 0x000fc400078f18ff */
[----:B------:R-:W-:Y:S01]  /*0330*/  LEA.HI R6, R3, R8, RZ, 0x1 ;  /* 0x0000000803067211 */ /* 0x000fe200078f08ff */
[----:B------:R-:W-:Y:S01]  /*0340*/  IMAD.SHL.U32 R0, R16, 0x40, RZ ;  /* 0x0000004010007824 */ /* 0x000fe200078e00ff */
[----:B------:R-:W-:Y:S01]  /*0350*/  LOP3.LUT R3, R4, 0xfffffff8, RZ, 0xc0, !PT ;  /* 0xfffffff804037812 */ /* 0x000fe200078ec0ff */
[----:B------:R-:W-:Y:S01]  /*0360*/  STL [R1+0x48], R17 ;  /* 0x0000481101007387 */ /* 0x000fe20000100800 */
[----:B------:R-:W-:Y:S02]  /*0370*/  SHF.R.S32.HI R2, RZ, 0x1f, R9 ;  /* 0x0000001fff027819 */ /* 0x000fe40000011409 */
[----:B------:R-:W-:Y:S01]  /*0380*/  LOP3.LUT R4, R6, 0xfffffffe, RZ, 0xc0, !PT ;  /* 0xfffffffe06047812 */ /* 0x000fe200078ec0ff */
[----:B------:R-:W-:Y:S01]  /*0390*/  IMAD.IADD R10, R10, 0x1, -R3 ;  /* 0x000000010a0a7824 */ /* 0x000fe200078e0a03 */
[----:B------:R-:W-:Y:S02]  /*03a0*/  LOP3.LUT R0, R0, 0x1c0, RZ, 0xc0, !PT ;  /* 0x000001c000007812 */ /* 0x000fe400078ec0ff */
[----:B------:R-:W-:Y:S01]  /*03b0*/  LEA.HI R208, R2, R9, RZ, 0x3 ;  /* 0x0000000902d07211 */ /* 0x000fe200078f18ff */
[----:B------:R-:W-:Y:S01]  /*03c0*/  IMAD.IADD R6, R8, 0x1, -R4 ;  /* 0x0000000108067824 */ /* 0x000fe200078e0a04 */
[----:B------:R-:W-:-:S02]  /*03d0*/  LOP3.LUT R4, R0, 0x38, R240, 0xf8, !PT ;  /* 0x0000003800047812 */ /* 0x000fc400078ef8f0 */
[----:B------:R-:W-:Y:S01]  /*03e0*/  SHF.R.U32.HI R3, RZ, 0x3, R0 ;  /* 0x00000003ff037819 */ /* 0x000fe20000011600 */
[----:B------:R-:W-:Y:S01]  /*03f0*/  IMAD.SHL.U32 R0, R5, 0x40, RZ ;  /* 0x0000004005007824 */ /* 0x000fe200078e00ff */
[C---:B------:R-:W-:Y:S01]  /*0400*/  LOP3.LUT R2, R208.reuse, 0xfffffff8, RZ, 0xc0, !PT ;  /* 0xfffffff8d0027812 */ /* 0x040fe200078ec0ff */
[----:B------:R-:W-:Y:S01]  /*0410*/  IMAD.SHL.U32 R208, R208, 0x40, RZ ;  /* 0x00000040d0d07824 */ /* 0x000fe200078e00ff */
[----:B------:R-:W-:Y:S01]  /*0420*/  LOP3.LUT R16, R4, R3, RZ, 0x3c, !PT ;  /* 0x0000000304107212 */ /* 0x000fe200078e3cff */
[----:B------:R-:W-:Y:S01]  /*0430*/  IMAD.SHL.U32 R4, R6, 0x200, RZ ;  /* 0x0000020006047824 */ /* 0x000fe200078e00ff */
[----:B------:R-:W-:Y:S01]  /*0440*/  LOP3.LUT R0, R0, 0x1c0, RZ, 0xc0, !PT ;  /* 0x000001c000007812 */ /* 0x000fe200078ec0ff */
[----:B------:R-:W-:Y:S01]  /*0450*/  IMAD.IADD R18, R9, 0x1, -R2 ;  /* 0x0000000109127824 */ /* 0x000fe200078e0a02 */
[----:B------:R-:W-:Y:S01]  /*0460*/  SHF.R.S32.HI R13, RZ, 0x6, R13 ;  /* 0x00000006ff0d7819 */ /* 0x000fe2000001140d */
[----:B------:R-:W-:Y:S01]  /*0470*/  IMAD.SHL.U32 R2, R7, 0x10, RZ ;  /* 0x0000001007027824 */ /* 0x000fe200078e00ff */
[----:B------:R-:W-:-:S02]  /*0480*/  LOP3.LUT R214, R0, 0x8, R11, 0xf8, !PT ;  /* 0x0000000800d67812 */ /* 0x000fc400078ef80b */
[----:B------:R-:W-:Y:S01]  /*0490*/  SHF.R.U32.HI R209, RZ, 0x3, R0 ;  /* 0x00000003ffd17819 */ /* 0x000fe20000011600 */
[----:B------:R-:W-:Y:S01]  /*04a0*/  STL [R1+0x58], R18 ;  /* 0x0000581201007387 */ /* 0x000fe20000100800 */
[C---:B------:R-:W-:Y:S02]  /*04b0*/  LOP3.LUT P4, RZ, R5.reuse, 0x2, RZ, 0xc0, !PT ;  /* 0x0000000205ff7812 */ /* 0x040fe4000788c0ff */
[----:B------:R-:W-:Y:S01]  /*04c0*/  LOP3.LUT P3, RZ, R5, 0x4, RZ, 0xc0, !PT ;  /* 0x0000000405ff7812 */ /* 0x000fe2000786c0ff */
[----:B------:R-:W-:Y:S01]  /*04d0*/  STL [R1+0x3c], R13 ;  /* 0x00003c0d01007387 */ /* 0x000fe20000100800 */
[----:B------:R-:W-:Y:S01]  /*04e0*/  LOP3.LUT R5, R0, 0x30, R2, 0xf8, !PT ;  /* 0x0000003000057812 */ /* 0x000fe200078ef802 */
[----:B------:R-:W-:Y:S01]  /*04f0*/  IMAD.SHL.U32 R0, R6, 0x20, RZ ;  /* 0x0000002006007824 */ /* 0x000fe200078e00ff */
[----:B------:R-:W-:Y:S01]  /*0500*/  SHF.R.S32.HI R8, RZ, 0x1f, R12 ;  /* 0x0000001fff087819 */ /* 0x000fe2000001140c */
[----:B------:R-:W-:Y:S01]  /*0510*/  IMAD R2, R13, 0x800, R4 ;  /* 0x000008000d027824 */ /* 0x000fe200078e0204 */
[----:B------:R-:W-:-:S02]  /*0520*/  LOP3.LUT R3, R10, 0x1, RZ, 0xc0, !PT ;  /* 0x000000010a037812 */ /* 0x000fc400078ec0ff */
[----:B------:R-:W-:Y:S02]  /*0530*/  LOP3.LUT R214, R214, R209, RZ, 0x3c, !PT ;  /* 0x000000d1d6d67212 */ /* 0x000fe400078e3cff */
[----:B------:R-:W-:Y:S01]  /*0540*/  LEA.HI R12, R8, R12, RZ, 0x2 ;  /* 0x0000000c080c7211 */ /* 0x000fe200078f10ff */
[----:B------:R-:W-:Y:S01]  /*0550*/  IMAD.SHL.U32 R8, R13, 0x8, RZ ;  /* 0x000000080d087824 */ /* 0x000fe200078e00ff */
[----:B------:R-:W-:Y:S01]  /*0560*/  ISETP.NE.U32.AND P0, PT, R3, 0x1, PT ;  /* 0x000000010300780c */ /* 0x000fe20003f05070 */
[----:B------:R-:W-:Y:S01]  /*0570*/  IMAD.IADD R214, R2, 0x1, R214 ;  /* 0x0000000102d67824 */ /* 0x000fe200078e02d6 */
[----:B------:R-:W-:Y:S01]  /*0580*/  LOP3.LUT R3, R0, 0x20, RZ, 0xc0, !PT ;  /* 0x0000002000037812 */ /* 0x000fe200078ec0ff */
[----:B------:R-:W-:Y:S01]  /*0590*/  IMAD.SHL.U32 R2, R14, 0x2, RZ ;  /* 0x000000020e027824 */ /* 0x000fe200078e00ff */
[----:B------:R-:W-:Y:S02]  /*05a0*/  SHF.R.S32.HI R0, RZ, 0x7, R15 ;  /* 0x00000007ff007819 */ /* 0x000fe4000001140f */
[----:B------:R-:W-:Y:S01]  /*05b0*/  LOP3.LUT R5, R5, 0x8, R11, 0xf8, !PT ;  /* 0x0000000805057812 */ /* 0x000fe200078ef80b */
[----:B------:R-:W-:Y:S01]  /*05c0*/  IMAD R9, R7, 0x400, R2 ;  /* 0x0000040007097824 */ /* 0x000fe200078e0202 */
[----:B------:R-:W-:Y:S01]  /*05d0*/  LOP3.LUT R11, R3, 0x18, R8, 0xf8, !PT ;  /* 0x00000018030b7812 */ /* 0x000fe200078ef808 */
[----:B------:R-:W-:Y:S01]  /*05e0*/  IMAD R8, R0, 0x1000, R2 ;  /* 0x0000100000087824 */ /* 0x000fe200078e0202 */
[----:B------:R-:W-:Y:S01]  /*05f0*/  LOP3.LUT R209, R4, R5, R209, 0xf6, !PT ;  /* 0x0000000504d17212 */ /* 0x000fe200078ef6d1 */
[----:B------:R-:W-:Y:S01]  /*0600*/  IMAD.SHL.U32 R2, R0, 0x8, RZ ;  /* 0x0000000800027824 */ /* 0x000fe200078e00ff */
[----:B------:R-:W-:Y:S01]  /*0610*/  LOP3.LUT R208, R208, 0xfffffe00, RZ, 0xc0, !PT ;  /* 0xfffffe00d0d07812 */ /* 0x000fe200078ec0ff */
[C---:B------:R-:W-:Y:S01]  /*0620*/  IMAD.SHL.U32 R0, R10.reuse, 0x40, RZ ;  /* 0x000000400a007824 */ /* 0x040fe200078e00ff */
[----:B------:R-:W-:Y:S01]  /*0630*/  R2P PR, R10, 0x6 ;  /* 0x000000060a007804 */ /* 0x000fe20000000000 */
[----:B------:R-:W-:Y:S01]  /*0640*/  IMAD.SHL.U32 R3, R6, 0x10, RZ ;  /* 0x0000001006037824 */ /* 0x000fe200078e00ff */
[----:B------:R-:W-:Y:S01]  /*0650*/  LOP3.LUT R2, R2, 0x8, RZ, 0xc0, !PT ;  /* 0x0000000802027812 */ /* 0x000fe200078ec0ff */
[----:B------:R-:W-:Y:S01]  /*0660*/  IMAD.SHL.U32 R5, R13, 0x20, RZ ;  /* 0x000000200d057824 */ /* 0x000fe200078e00ff */
[----:B------:R-:W-:Y:S01]  /*0670*/  LOP3.LUT R0, R0, 0x1c0, RZ, 0xc0, !PT ;  /* 0x000001c000007812 */ /* 0x000fe200078ec0ff */
[----:B------:R-:W-:Y:S01]  /*0680*/  IMAD.SHL.U32 R6, R6, 0x8, RZ ;  /* 0x0000000806067824 */ /* 0x000fe200078e00ff */
[----:B------:R-:W-:Y:S01]  /*0690*/  LOP3.LUT R220, R2, 0x10, R3, 0xf8, !PT ;  /* 0x0000001002dc7812 */ /* 0x000fe200078ef803 */
[----:B------:R-:W-:Y:S01]  /*06a0*/  IMAD.SHL.U32 R3, R18, 0x40, RZ ;  /* 0x0000004012037824 */ /* 0x000fe200078e00ff */
[----:B------:R-:W-:-:S02]  /*06b0*/  SHF.R.U32.HI R4, RZ, 0x3, R0 ;  /* 0x00000003ff047819 */ /* 0x000fc40000011600 */
[----:B------:R-:W-:Y:S02]  /*06c0*/  LOP3.LUT R5, R0, 0x20, R5, 0xf8, !PT ;  /* 0x0000002000057812 */ /* 0x000fe400078ef805 */
[----:B------:R-:W-:Y:S02]  /*06d0*/  LOP3.LUT R3, R3, 0x1c0, RZ, 0xc0, !PT ;  /* 0x000001c003037812 */ /* 0x000fe400078ec0ff */
[----:B------:R-:W-:Y:S01]  /*06e0*/  LOP3.LUT R7, R4, R0, R2, 0x1e, !PT ;  /* 0x0000000004077212 */ /* 0x000fe200078e1e02 */
[----:B------:R-:W-:Y:S01]  /*06f0*/  IMAD R0, R17, 0x400, R8 ;  /* 0x0000040011007824 */ /* 0x000fe200078e0208 */
[----:B------:R-:W-:Y:S02]  /*0700*/  LOP3.LUT R2, R5, R4, RZ, 0x3c, !PT ;  /* 0x0000000405027212 */ /* 0x000fe400078e3cff */
[----:B------:R-:W-:Y:S01]  /*0710*/  SHF.R.U32.HI R4, RZ, 0x3, R3 ;  /* 0x00000003ff047819 */ /* 0x000fe20000011603 */
[----:B------:R-:W-:Y:S01]  /*0720*/  IMAD.IADD R7, R9, 0x1, R7 ;  /* 0x0000000109077824 */ /* 0x000fe200078e0207 */
[----:B------:R-:W-:Y:S01]  /*0730*/  LOP3.LUT R5, R3, 0x8, R6, 0xf8, !PT ;  /* 0x0000000803057812 */ /* 0x000fe200078ef806 */
[----:B------:R-:W-:Y:S01]  /*0740*/  IMAD.IADD R229, R2, 0x1, R0 ;  /* 0x0000000102e57824 */ /* 0x000fe200078e0200 */
[C-C-:B------:R-:W-:Y:S01]  /*0750*/  LOP3.LUT R220, R4.reuse, R220, R3.reuse, 0x1e, !PT ;  /* 0x000000dc04dc7212 */ /* 0x140fe200078e1e03 */
[----:B------:R-:W-:Y:S01]  /*0760*/  IMAD R2, R17, 0x400, R208 ;  /* 0x0000040011027824 */ /* 0x000fe200078e02d0 */
[----:B------:R-:W-:-:S02]  /*0770*/  LOP3.LUT R3, R4, R11, R3, 0x1e, !PT ;  /* 0x0000000b04037212 */ /* 0x000fc400078e1e03 */
[----:B------:R-:W-:Y:S01]  /*0780*/  LOP3.LUT R0, R5, R4, RZ, 0x3c, !PT ;  /* 0x0000000405007212 */ /* 0x000fe200078e3cff */
[----:B------:R-:W-:Y:S01]  /*0790*/  VIADD R5, R240, 0x40 ;  /* 0x00000040f0057836 */ /* 0x000fe20000000000 */
[-C--:B------:R-:W-:Y:S02]  /*07a0*/  LOP3.LUT R220, R220, R208.reuse, RZ, 0xfc, !PT ;  /* 0x000000d0dcdc7212 */ /* 0x080fe400078efcff */
[----:B------:R-:W-:Y:S01]  /*07b0*/  LOP3.LUT R208, R3, R208, RZ, 0xfc, !PT ;  /* 0x000000d003d07212 */ /* 0x000fe200078efcff */
[----:B------:R-:W-:Y:S01]  /*07c0*/  IMAD.U32 R3, RZ, RZ, UR5 ;  /* 0x00000005ff037e24 */ /* 0x000fe2000f8e00ff */
[----:B------:R-:W-:Y:S01]  /*07d0*/  USHF.R.S32.HI UR5, URZ, 0x1f, UR49 ;  /* 0x0000001f3f057899 */ /* 0x000fe20008011431 */
[----:B------:R-:W-:Y:S01]  /*07e0*/  IMAD.IADD R219, R2, 0x1, R0 ;  /* 0x0000000102db7824 */ /* 0x000fe200078e0200 */
[----:B------:R1:W-:Y:S01]  /*07f0*/  STL [R1+0xc], R5 ;  /* 0x00000c0501007387 */ /* 0x0003e20000100800 */
[----:B------:R-:W-:Y:S01]  /*0800*/  IMAD.U32 R0, RZ, RZ, UR6 ;  /* 0x00000006ff007e24 */ /* 0x000fe2000f8e00ff */
[----:B------:R-:W-:Y:S01]  /*0810*/  USHF.R.S32.HI UR6, URZ, 0x1f, UR58 ;  /* 0x0000001f3f067899 */ /* 0x000fe2000801143a */
[----:B------:R-:W-:Y:S01]  /*0820*/  IMAD.MOV.U32 R2, RZ, RZ, 0x20 ;  /* 0x00000020ff027424 */ /* 0x000fe200078e00ff */
[----:B------:R-:W-:Y:S01]  /*0830*/  LEA R229, R229, UR4, 0x1 ;  /* 0x00000004e5e57c11 */ /* 0x000fe2000f8e08ff */
[----:B------:R-:W-:Y:S01]  /*0840*/  IMAD.U32 R0, RZ, RZ, UR5 ;  /* 0x00000005ff007e24 */ /* 0x000fe2000f8e00ff */
[----:B------:R-:W-:Y:S01]  /*0850*/  SHF.R.S32.HI R0, RZ, 0x2, R12 ;  /* 0x00000002ff007819 */ /* 0x000fe2000001140c */
[----:B------:R-:W-:Y:S01]  /*0860*/  UIADD3 UR5, UR4, 0xc000, URZ ;  /* 0x0000c00004057890 */ /* 0x000fe2000fffe03f */
[----:B------:R-:W-:Y:S01]  /*0870*/  IMAD.U32 R4, RZ, RZ, UR6 ;  /* 0x00000006ff047e24 */ /* 0x000fe2000f8e00ff */
[C---:B------:R-:W-:Y:S01]  /*0880*/  SEL R215, R2.reuse, 0xffffffe0, !P4 ;  /* 0xffffffe002d77807 */ /* 0x040fe20006000000 */
[----:B------:R-:W-:Y:S01]  /*0890*/  IMAD R4, R13, 0x200, R16 ;  /* 0x000002000d047824 */ /* 0x000fe200078e0210 */
[----:B------:R-:W-:Y:S01]  /*08a0*/  SEL R2, R2, 0xffffffe0, !P1 ;  /* 0xffffffe002027807 */ /* 0x000fe20004800000 */
[----:B------:R-:W-:Y:S01]  /*08b0*/  IMAD R0, R17, 0x10, R0 ;  /* 0x0000001011007824 */ /* 0x000fe200078e0200 */
[----:B------:R-:W-:Y:S01]  /*08c0*/  LEA R6, R7, UR5, 0x1 ;  /* 0x0000000507067c11 */ /* 0x000fe2000f8e08ff */
[----:B------:R-:W-:Y:S01]  /*08d0*/  IMAD.MOV.U32 R3, RZ, RZ, 0x40 ;  /* 0x00000040ff037424 */ /* 0x000fe200078e00ff */
[----:B------:R2:W-:Y:S01]  /*08e0*/  STL [R1+0x34], R4 ;  /* 0x0000340401007387 */ /* 0x0005e20000100800 */
[----:B------:R-:W-:Y:S01]  /*08f0*/  IMAD.IADD R230, R229, 0x1, R2 ;  /* 0x00000001e5e67824 */ /* 0x000fe200078e0202 */
[----:B------:R-:W-:-:S02]  /*0900*/  LEA R214, R214, UR4, 0x1 ;  /* 0x00000004d6d67c11 */ /* 0x000fc4000f8e08ff */
[----:B------:R3:W-:Y:S01]  /*0910*/  STL [R1+0x10], R0 ;  /* 0x0000100001007387 */ /* 0x0007e20000100800 */
[----:B------:R-:W-:Y:S02]  /*0920*/  SEL R216, R3, 0xffffffc0, !P3 ;  /* 0xffffffc003d87807 */ /* 0x000fe40005800000 */
[----:B------:R-:W-:Y:S01]  /*0930*/  SEL R231, R231, 0x10, !P0 ;  /* 0x00000010e7e77807 */ /* 0x000fe20004000000 */
[----:B------:R-:W-:Y:S01]  /*0940*/  STL [R1+0x40], R6 ;  /* 0x0000400601007387 */ /* 0x000fe20000100800 */
[----:B------:R-:W-:Y:S01]  /*0950*/  IMAD.IADD R215, R215, 0x1, R214 ;  /* 0x00000001d7d77824 */ /* 0x000fe200078e02d6 */
[----:B------:R-:W-:Y:S01]  /*0960*/  LEA R209, R209, UR4, 0x1 ;  /* 0x00000004d1d17c11 */ /* 0x000fe2000f8e08ff */
[----:B-1----:R-:W-:Y:S01]  /*0970*/  IMAD.IADD R5, R2, 0x1, R6 ;  /* 0x0000000102057824 */ /* 0x002fe200078e0206 */
[----:B------:R-:W-:Y:S01]  /*0980*/  LEA R208, R208, UR5, 0x1 ;  /* 0x00000005d0d07c11 */ /* 0x000fe2000f8e08ff */
[----:B------:R-:W-:Y:S01]  /*0990*/  IMAD.IADD R217, R216, 0x1, R214 ;  /* 0x00000001d8d97824 */ /* 0x000fe200078e02d6 */
[----:B------:R-:W-:Y:S01]  /*09a0*/  LEA R212, R220, UR4, 0x1 ;  /* 0x00000004dcd47c11 */ /* 0x000fe2000f8e08ff */
[----:B------:R-:W-:Y:S01]  /*09b0*/  IMAD.IADD R232, R229, 0x1, R231 ;  /* 0x00000001e5e87824 */ /* 0x000fe200078e02e7 */
[----:B------:R-:W-:Y:S01]  /*09c0*/  STL [R1+0x4c], R5 ;  /* 0x00004c0501007387 */ /* 0x000fe20000100800 */
[----:B------:R-:W-:-:S02]  /*09d0*/  IMAD.IADD R216, R216, 0x1, R215 ;  /* 0x00000001d8d87824 */ /* 0x000fc400078e02d7 */
[----:B------:R-:W-:Y:S02]  /*09e0*/  IMAD.IADD R231, R231, 0x1, R230 ;  /* 0x00000001e7e77824 */ /* 0x000fe400078e02e6 */
[C---:B--2---:R-:W-:Y:S02]  /*09f0*/  VIADD R4, R6.reuse, 0x420 ;  /* 0x0000042006047836 */ /* 0x044fe40000000000 */
[----:B------:R-:W-:Y:S01]  /*0a00*/  @P1 VIADD R4, R6, 0x3e0 ;  /* 0x000003e006041836 */ /* 0x000fe20000000000 */
[----:B---3--:R-:W-:-:S05]  /*0a10*/  SEL R0, R3, 0xffffffc0, !P2 ;  /* 0xffffffc003007807 */ /* 0x008fca0005000000 */
[----:B------:R-:W-:-:S05]  /*0a20*/  IMAD.IADD R2, R6, 0x1, R0 ;  /* 0x0000000106027824 */ /* 0x000fca00078e0200 */
[----:B------:R1:W-:Y:S04]  /*0a30*/  STL [R1+0x44], R2 ;  /* 0x0000440201007387 */ /* 0x0003e80000100800 */
[----:B------:R2:W-:Y:S01]  /*0a40*/  STL [R1+0x5c], R4 ;  /* 0x00005c0401007387 */ /* 0x0005e20000100800 */
[----:B-1----:R-:W-:Y:S02]  /*0a50*/  IMAD.IADD R2, R5, 0x1, R0 ;  /* 0x0000000105027824 */ /* 0x002fe400078e0200 */
[----:B------:R-:W-:-:S03]  /*0a60*/  IMAD.IADD R0, R0, 0x1, R4 ;  /* 0x0000000100007824 */ /* 0x000fc600078e0204 */
[----:B------:R2:W-:Y:S04]  /*0a70*/  STL [R1+0x50], R2 ;  /* 0x0000500201007387 */ /* 0x0005e80000100800 */
[----:B------:R2:W-:Y:S02]  /*0a80*/  STL [R1+0x54], R0 ;  /* 0x0000540001007387 */ /* 0x0005e40000100800 */
.L_x_969:
        /* <DEDUP_REMOVED lines=16> */
[----:B-123--:R-:W-:Y:S01]  /*0b90*/  IMAD.U32 R2, RZ, RZ, UR8 ;  /* 0x00000008ff027e24 */ /* 0x00efe2000f8e00ff */
[----:B------:R-:W-:Y:S01]  /*0ba0*/  UISETP.NE.U32.AND UP0, UPT, UR12, URZ, UPT ;  /* 0x0000003f0c00728c */ /* 0x000fe2000bf05070 */
[----:B----4-:R-:W-:Y:S01]  /*0bb0*/  IMAD.U32 R4, RZ, RZ, UR10 ;  /* 0x0000000aff047e24 */ /* 0x010fe2000f8e00ff */
        /* <DEDUP_REMOVED lines=48> */
.L_x_899:
        /* <DEDUP_REMOVED lines=20> */
[----:B------:R-:W-:Y:S02]  /*1000*/  @!UP1 UIMAD.WIDE.U32 UR42, UR49, UR6, URZ ;  /* 0x00000006312a92a5 */ /* 0x000fe4000f8e003f */
[----:B------:R-:W-:Y:S01]  /*1010*/  USHF.R.S32.HI UR39, URZ, 0x1f, UR60 ;  /* 0x0000001f3f277899 */ /* 0x000fe2000801143c */
[----:B-1----:R-:W-:Y:S01]  /*1020*/  IABS R5, R6 ;  /* 0x0000000600057213 */ /* 0x002fe20000000000 */
[----:B------:R-:W-:Y:S01]  /*1030*/  ULDC.64 UR18, c[0x0][0x240] ;  /* 0x0000900000127ab9 */ /* 0x000fe20000000a00 */
[----:B------:R-:W-:Y:S01]  /*1040*/  ULEA.HI UR32, UR23, UR16, URZ, 0x6 ;  /* 0x0000001017207291 */ /* 0x000fe2000f8f303f */
[----:B------:R-:W-:Y:S01]  /*1050*/  ISETP.NE.AND P3, PT, R6, RZ, PT ;  /* 0x000000ff0600720c */ /* 0x000fe20003f65270 */
[----:B------:R-:W1:Y:S01]  /*1060*/  I2F.RP R2, R5 ;  /* 0x0000000500027306 */ /* 0x000e620000209400 */
[----:B------:R-:W-:Y:S01]  /*1070*/  UIMAD UR16, UR39, UR49, URZ ;  /* 0x00000031271072a4 */ /* 0x000fe2000f8e023f */
[----:B------:R-:W-:Y:S01]  /*1080*/  ULDC UR11, c[0x0][0x2dc] ;  /* 0x0000b700000b7ab9 */ /* 0x000fe20000000800 */
[----:B--2---:R-:W-:Y:S01]  /*1090*/  UIMAD.WIDE.U32 UR30, UR10, UR8, URZ ;  /* 0x000000080a1e72a5 */ /* 0x004fe2000f8e003f */
[----:B------:R-:W-:Y:S01]  /*10a0*/  ULDC UR46, c[0x0][0x270] ;  /* 0x00009c00002e7ab9 */ /* 0x000fe20000000800 */
[----:B------:R-:W-:-:S02]  /*10b0*/  UIMAD.WIDE.U32 UR20, UR5, UR18, URZ ;  /* 0x00000012051472a5 */ /* 0x000fc4000f8e003f */
[----:B------:R-:W-:Y:S02]  /*10c0*/  UIMAD UR41, UR10, UR9, UR31 ;  /* 0x000000090a2972a4 */ /* 0x000fe4000f8e021f */
[----:B------:R-:W-:Y:S01]  /*10d0*/  UIMAD UR25, UR5, UR19, URZ ;  /* 0x00000013051972a4 */ /* 0x000fe2000f8e023f */
        /* <DEDUP_REMOVED lines=9> */
[----:B------:R-:W-:Y:S02]  /*1170*/  UIMAD.WIDE UR8, UR11, UR46, URZ ;  /* 0x0000002e0b0872a5 */ /* 0x000fe4000f8e023f */
[----:B------:R-:W-:Y:S02]  /*1180*/  UIMAD.WIDE.U32 UR12, UR49, UR60, URZ ;  /* 0x0000003c310c72a5 */ /* 0x000fe4000f8e003f */
[----:B------:R-:W-:Y:S01]  /*1190*/  USEL UR36, UR6, URZ, UP2 ;  /* 0x0000003f06247287 */ /* 0x000fe20009000000 */
[----:B-1----:R-:W-:Y:S01]  /*11a0*/  VIADD R2, R2, 0xffffffe ;  /* 0x0ffffffe02027836 */ /* 0x002fe20000000000 */
[----:B------:R-:W-:-:S02]  /*11b0*/  UISETP.NE.AND UP3, UPT, UR7, URZ, UPT ;  /* 0x0000003f0700728c */ /* 0x000fc4000bf65270 */
[----:B------:R-:W-:Y:S01]  /*11c0*/  UIMAD UR16, UR59, UR60, UR16 ;  /* 0x0000003c3b1072a4 */ /* 0x000fe2000f8e0210 */
[----:B------:R-:W1:Y:S01]  /*11d0*/  F2I.FTZ.U32.TRUNC.NTZ R3, R2 ;  /* 0x0000000200037305 */ /* 0x000e62000021f000 */
[----:B------:R-:W-:Y:S01]  /*11e0*/  @UP0 ULDC.64 UR6, c[0x0][0x248] ;  /* 0x0000920000060ab9 */ /* 0x000fe20000000a00 */
[----:B------:R-:W-:Y:S02]  /*11f0*/  USEL UR56, UR28, UR20, !UP1 ;  /* 0x000000141c387287 */ /* 0x000fe4000c800000 */
[----:B------:R-:W-:Y:S02]  /*1200*/  UIADD3 UR47, UR29, UR34, URZ ;  /* 0x000000221d2f7290 */ /* 0x000fe4000fffe03f */
[----:B------:R-:W-:Y:S02]  /*1210*/  @UP0 UIMAD.WIDE.U32 UR28, UR22, UR6, URZ ;  /* 0x00000006161c02a5 */ /* 0x000fe4000f8e003f */
[----:B------:R-:W-:Y:S02]  /*1220*/  @UP0 UIMAD UR34, UR22, UR7, URZ ;  /* 0x00000007162202a4 */ /* 0x000fe4000f8e023f */
[----:B------:R-:W-:-:S02]  /*1230*/  @UP1 UIADD3 UR47, UR21, UR25, URZ ;  /* 0x00000019152f1290 */ /* 0x000fc4000fffe03f */
[----:B------:R-:W-:Y:S02]  /*1240*/  UIMAD.WIDE.U32 UR22, UR8, UR12, URZ ;  /* 0x0000000c081672a5 */ /* 0x000fe4000f8e003f */
[----:B------:R-:W-:Y:S01]  /*1250*/  UIMAD UR25, UR9, UR12, URZ ;  /* 0x0000000c091972a4 */ /* 0x000fe2000f8e023f */
[--C-:B-1----:R-:W-:Y:S01]  /*1260*/  IMAD.MOV R0, RZ, RZ, -R3.reuse ;  /* 0x000000ffff007224 */ /* 0x102fe200078e0a03 */
[----:B------:R-:W-:Y:S01]  /*1270*/  UIADD3 UR12, UR13, UR16, URZ ;  /* 0x000000100d0c7290 */ /* 0x000fe2000fffe03f */
[----:B------:R-:W-:Y:S01]  /*1280*/  IMAD.MOV.U32 R2, RZ, RZ, RZ ;  /* 0x000000ffff027224 */ /* 0x000fe200078e00ff */
[----:B------:R-:W-:Y:S01]  /*1290*/  USHF.L.U32 UR10, UR49, 0x7, URZ ;  /* 0x00000007310a7899 */ /* 0x000fe2000800063f */
[----:B------:R-:W-:Y:S01]  /*12a0*/  IMAD R0, R0, R5, RZ ;  /* 0x0000000500007224 */ /* 0x000fe200078e02ff */
[----:B------:R-:W-:Y:S02]  /*12b0*/  UIMAD UR12, UR8, UR12, UR25 ;  /* 0x0000000c080c72a4 */ /* 0x000fe4000f8e0219 */
[----:B------:R-:W-:Y:S01]  /*12c0*/  ULOP3.LUT UR13, UR32, 0xffffffc0, URZ, 0xc0, !UPT ;  /* 0xffffffc0200d7892 */ /* 0x000fe2000f8ec03f */
[----:B------:R-:W-:Y:S01]  /*12d0*/  IMAD.HI.U32 R0, R3, R0, R2 ;  /* 0x0000000003007227 */ /* 0x000fe200078e0002 */
[----:B------:R-:W-:Y:S01]  /*12e0*/  MOV R2, R4 ;  /* 0x0000000400027202 */ /* 0x000fe20000000f00 */
[----:B------:R-:W-:-:S02]  /*12f0*/  UIADD3 UR48, UR23, UR12, URZ ;  /* 0x0000000c17307290 */ /* 0x000fc4000fffe03f */
[----:B------:R-:W-:Y:S02]  /*1300*/  UIMAD.WIDE.U32 UR20, UR8, UR5, URZ ;  /* 0x00000005081472a5 */ /* 0x000fe4000f8e003f */
[----:B------:R-:W-:Y:S01]  /*1310*/  IMAD.HI.U32 R0, R0, R2, RZ ;  /* 0x0000000200007227 */ /* 0x000fe200078e00ff */
[----:B------:R-:W-:Y:S02]  /*1320*/  UIMAD UR12, UR9, UR5, URZ ;  /* 0x00000005090c72a4 */ /* 0x000fe4000f8e023f */
[----:B------:R-:W-:Y:S01]  /*1330*/  USEL UR35, UR10, URZ, UP2 ;  /* 0x0000003f0a237287 */ /* 0x000fe20009000000 */
[----:B------:R-:W-:Y:S01]  /*1340*/  IMAD.MOV R3, RZ, RZ, -R0 ;  /* 0x000000ffff037224 */ /* 0x000fe200078e0a00 */
[----:B------:R-:W-:Y:S02]  /*1350*/  UIADD3 UR13, UR13, -0x40, URZ ;  /* 0xffffffc00d0d7890 */ /* 0x000fe4000fffe03f */
[----:B------:R-:W-:Y:S01]  /*1360*/  @UP1 UIADD3 UR48, UR21, UR12, URZ ;  /* 0x0000000c15301290 */ /* 0x000fe2000fffe03f */
[----:B------:R-:W-:Y:S01]  /*1370*/  IMAD R2, R5, R3, R2 ;  /* 0x0000000305027224 */ /* 0x000fe200078e0202 */
[----:B------:R-:W-:-:S02]  /*1380*/  USHF.R.S32.HI UR25, URZ, 0x1f, UR13 ;  /* 0x0000001f3f197899 */ /* 0x000fc4000801140d */
[----:B------:R-:W-:Y:S02]  /*1390*/  UIADD3 UR12, UP2, UR13, UR35, URZ ;  /* 0x000000230d0c7290 */ /* 0x000fe4000ff5e03f */
[----:B------:R-:W-:Y:S01]  /*13a0*/  ISETP.GT.U32.AND P1, PT, R5, R2, PT ;  /* 0x000000020500720c */ /* 0x000fe20003f24070 */
[----:B------:R-:W-:Y:S01]  /*13b0*/  ULDC.U8 UR10, c[0x0][0x480] ;  /* 0x00012000000a7ab9 */ /* 0x000fe20000000000 */
[----:B------:R-:W-:Y:S02]  /*13c0*/  UIADD3.X UR16, UR25, UR36, URZ, UP2, !UPT ;  /* 0x0000002419107290 */ /* 0x000fe400097fe43f */
[----:B------:R-:W-:Y:S01]  /*13d0*/  UIMAD UR9, UR9, UR12, URZ ;  /* 0x0000000c090972a4 */ /* 0x000fe2000f8e023f */
[----:B------:R-:W-:Y:S01]  /*13e0*/  ULDC UR52, c[0x0][0x2c4] ;  /* 0x0000b10000347ab9 */ /* 0x000fe20000000800 */
[----:B------:R-:W-:Y:S02]  /*13f0*/  USEL UR57, UR22, UR20, !UP1 ;  /* 0x0000001416397287 */ /* 0x000fe4000c800000 */
[----:B------:R-:W-:-:S02]  /*1400*/  @UP0 UIADD3 UR31, UR27, UR37, URZ ;  /* 0x000000251b1f0290 */ /* 0x000fc4000fffe03f */
[----:B------:R-:W-:-:S03]  /*1410*/  UIMAD UR22, UR8, UR16, UR9 ;  /* 0x00000010081672a4 */ /* 0x000fc6000f8e0209 */
        /* <DEDUP_REMOVED lines=9> */
[----:B------:R-:W-:Y:S02]  /*14b0*/  @!UP1 UIADD3 UR51, UR43, UR38, URZ ;  /* 0x000000262b339290 */ /* 0x000fe4000fffe03f */
[----:B------:R-:W-:Y:S01]  /*14c0*/  ISETP.GE.AND P2, PT, R2, RZ, PT ;  /* 0x000000ff0200720c */ /* 0x000fe20003f46270 */
[----:B------:R-:W-:-:S02]  /*14d0*/  @UP0 UIMAD.WIDE.U32 UR20, UR31, UR10, URZ ;  /* 0x0000000a1f1402a5 */ /* 0x000fc4000f8e003f */
[----:B------:R-:W-:Y:S02]  /*14e0*/  UIMAD.WIDE.U32 UR38, UR8, UR12, URZ ;  /* 0x0000000c082672a5 */ /* 0x000fe4000f8e003f */
[----:B------:R-:W-:Y:S02]  /*14f0*/  @UP3 USEL UR12, UR16, UR5, !UP1 ;  /* 0x00000005100c3287 */ /* 0x000fe4000c800000 */
[----:B------:R-:W-:Y:S01]  /*1500*/  @P0 VIADD R0, R0, 0x1 ;  /* 0x0000000100000836 */ /* 0x000fe20000000000 */
[----:B------:R-:W-:Y:S01]  /*1510*/  @!UP3 UIMAD UR9, UR49, UR46, UR58 ;  /* 0x0000002e3109b2a4 */ /* 0x000fe2000f8e023a */
[----:B------:R-:W-:Y:S01]  /*1520*/  PLOP3.LUT P0, PT, PT, PT, UP3, 0x80, 0x0 ;  /* 0x000000000000781c */ /* 0x000fe20003f0f038 */
[----:B------:R-:W-:Y:S01]  /*1530*/  @UP0 UIMAD UR31, UR31, UR11, URZ ;  /* 0x0000000b1f1f02a4 */ /* 0x000fe2000f8e023f */
[----:B------:R-:W-:Y:S01]  /*1540*/  IMAD.MOV.U32 R12, RZ, RZ, R0 ;  /* 0x000000ffff0c7224 */ /* 0x000fe200078e0000 */
[----:B------:R-:W-:Y:S01]  /*1550*/  @UP3 ULDC UR8, c[0x0][0x2e4] ;  /* 0x0000b90000083ab9 */ /* 0x000fe20000000800 */
[----:B------:R-:W-:-:S02]  /*1560*/  USHF.R.S32.HI UR46, URZ, 0x6, UR32 ;  /* 0x000000063f2e7899 */ /* 0x000fc40008011420 */
[----:B------:R-:W-:Y:S01]  /*1570*/  @UP3 UIMAD UR23, UR58, UR8, UR12 ;  /* 0x000000083a1732a4 */ /* 0x000fe2000f8e020c */
[----:B------:R-:W-:Y:S01]  /*1580*/  @!P2 IADD3 R12, -R12, RZ, RZ ;  /* 0x000000ff0c0ca210 */ /* 0x000fe20007ffe1ff */
[----:B------:R-:W-:Y:S01]  /*1590*/  @!UP3 UIMAD UR23, UR9, UR52, URZ ;  /* 0x000000340917b2a4 */ /* 0x000fe2000f8e023f */
[----:B------:R-:W-:Y:S01]  /*15a0*/  @!P3 LOP3.LUT R12, RZ, R6, RZ, 0x33, !PT ;  /* 0x00000006ff0cb212 */ /* 0x000fe200078e33ff */
[----:B------:R-:W-:Y:S02]  /*15b0*/  @UP0 UIADD3 UR32, UR29, UR34, URZ ;  /* 0x000000221d200290 */ /* 0x000fe4000fffe03f */
[----:B------:R-:W-:Y:S02]  /*15c0*/  USHF.R.S32.HI UR40, URZ, 0x1f, UR33 ;  /* 0x0000001f3f287899 */ /* 0x000fe40008011421 */
[----:B------:R-:W-:Y:S02]  /*15d0*/  USEL UR55, UR30, URZ, UP4 ;  /* 0x0000003f1e377287 */ /* 0x000fe4000a000000 */
[----:B------:R-:W-:-:S02]  /*15e0*/  USHF.R.S32.HI UR54, URZ, 0x1f, UR50 ;  /* 0x0000001f3f367899 */ /* 0x000fc40008011432 */
[----:B------:R-:W-:Y:S02]  /*15f0*/  @UP0 UIADD3 UR36, UR21, UR31, URZ ;  /* 0x0000001f15240290 */ /* 0x000fe4000fffe03f */
[----:B------:R-:W-:Y:S02]  /*1600*/  USEL UR53, UR41, URZ, UP4 ;  /* 0x0000003f29357287 */ /* 0x000fe4000a000000 */
[----:B------:R-:W-:Y:S01]  /*1610*/  UIADD3 UR52, UR39, UR22, URZ ;  /* 0x0000001627347290 */ /* 0x000fe2000fffe03f */
        /* <DEDUP_REMOVED lines=15> */
.L_x_901:
        /* <DEDUP_REMOVED lines=13> */
.L_x_902:
        /* <DEDUP_REMOVED lines=11> */
.L_x_903:
[----:B------:R-:W-:Y:S02]  /*1890*/  ULDC UR5, c[0x0][0x270] ;  /* 0x00009c0000057ab9 */ /* 0x000fe40000000800 */
[----:B------:R-:W-:-:S04]  /*18a0*/  UIMAD UR5, UR49, UR5, UR58 ;  /* 0x00000005310572a4 */ /* 0x000fc8000f8e023a */
[----:B------:R-:W-:-:S12]  /*18b0*/  UIMAD UR5, UR5, UR60, URZ ;  /* 0x0000003c050572a4 */ /* 0x000fd8000f8e023f */
.L_x_904:
[----:B------:R-:W1:Y:S01]  /*18c0*/  S2R R23, SR_TID.X ;  /* 0x0000000000177919 */ /* 0x000e620000002100 */
[----:B------:R-:W2:Y:S01]  /*18d0*/  LDC.64 R2, c[0x0][0x420] ;  /* 0x00010800ff027b82 */ /* 0x000ea20000000a00 */
[----:B------:R-:W-:Y:S01]  /*18e0*/  SHF.R.S32.HI R241, RZ, 0x1f, R240 ;  /* 0x0000001ffff17819 */ /* 0x000fe200000114f0 */
[----:B------:R-:W-:Y:S01]  /*18f0*/  UIADD3 UR39, UR13, UR5, URZ ;  /* 0x000000050d277290 */ /* 0x000fe2000fffe03f */
[----:B------:R-:W3:Y:S01]  /*1900*/  S2R R24, SR_TID.X ;  /* 0x0000000000187919 */ /* 0x000ee20000002100 */
[----:B------:R-:W-:Y:S01]  /*1910*/  ULDC UR9, c[0x0][0x2dc] ;  /* 0x0000b70000097ab9 */ /* 0x000fe20000000800 */
[----:B------:R-:W-:Y:S01]  /*1920*/  ULDC UR12, c[0x0][0x270] ;  /* 0x00009c00000c7ab9 */ /* 0x000fe20000000800 */
[----:B------:R-:W-:Y:S01]  /*1930*/  USHF.R.S32.HI UR60, URZ, 0x1f, UR58 ;  /* 0x0000001f3f3c7899 */ /* 0x000fe2000801143a */
[----:B------:R-:W4:Y:S01]  /*1940*/  S2R R14, SR_TID.X ;  /* 0x00000000000e7919 */ /* 0x000f220000002100 */
[----:B------:R-:W-:Y:S01]  /*1950*/  UIADD3 UR41, UR13, UR23, URZ ;  /* 0x000000170d297290 */ /* 0x000fe2000fffe03f */
[----:B------:R-:W-:Y:S01]  /*1960*/  BSSY B1, `(.L_x_900) ;  /* 0x0000af7000017945 */ /* 0x000fe20003800000 */
[----:B------:R-:W-:-:S02]  /*1970*/  UIADD3 UR5, -UR17, UR24, UR33 ;  /* 0x0000001811057290 */ /* 0x000fc4000fffe121 */
[----:B------:R-:W-:Y:S01]  /*1980*/  UIMAD UR21, UR9, UR12, URZ ;  /* 0x0000000c091572a4 */ /* 0x000fe2000f8e023f */
[----:B------:R-:W-:Y:S02]  /*1990*/  ULDC.64 UR22, c[0x0][0x428] ;  /* 0x00010a0000167ab9 */ /* 0x000fe40000000a00 */
[----:B------:R-:W-:Y:S01]  /*19a0*/  ULDC UR9, c[0x0][0x398] ;  /* 0x0000e60000097ab9 */ /* 0x000fe20000000800 */
[----:B------:R-:W-:Y:S01]  /*19b0*/  USHF.L.U32 UR20, UR21, 0x6, URZ ;  /* 0x0000000615147899 */ /* 0x000fe2000800063f */
[----:B------:R-:W-:Y:S01]  /*19c0*/  IMAD.U32 R9, RZ, RZ, UR22 ;  /* 0x00000016ff097e24 */ /* 0x000fe2000f8e00ff */
[----:B------:R-:W-:Y:S01]  /*19d0*/  UIADD3 UR5, UR5, -UR9, URZ ;  /* 0x8000000905057290 */ /* 0x000fe2000fffe03f */
[----:B------:R-:W-:Y:S01]  /*19e0*/  ULDC.64 UR30, c[0x0][0x258] ;  /* 0x00009600001e7ab9 */ /* 0x000fe20000000a00 */
[----:B------:R-:W-:Y:S02]  /*19f0*/  UIADD3 UR35, UP2, UP1, UR38, UR20, UR50 ;  /* 0x0000001426237290 */ /* 0x000fe4000f95e032 */
[----:B------:R-:W-:Y:S01]  /*1a00*/  USHF.R.S32.HI UR20, URZ, 0x1f, UR20 ;  /* 0x0000001f3f147899 */ /* 0x000fe20008011414 */
[----:B------:R-:W-:Y:S01]  /*1a10*/  ULDC.64 UR42, c[0x0][0x478] ;  /* 0x00011e00002a7ab9 */ /* 0x000fe20000000a00 */
[----:B------:R-:W-:Y:S01]  /*1a20*/  ULDC.64 UR28, c[0x0][0x3e0] ;  /* 0x0000f800001c7ab9 */ /* 0x000fe20000000a00 */
[----:B------:R-:W-:Y:S01]  /*1a30*/  ULDC.64 UR44, c[0x0][0x2b0] ;  /* 0x0000ac00002c7ab9 */ /* 0x000fe20000000a00 */
[----:B------:R-:W-:Y:S01]  /*1a40*/  UIADD3 UR12, UR46, -0x1, URZ ;  /* 0xffffffff2e0c7890 */ /* 0x000fe2000fffe03f */
[----:B-1----:R-:W-:-:S04]  /*1a50*/  SHF.R.S32.HI R23, RZ, 0x1f, R23 ;  /* 0x0000001fff177819 */ /* 0x002fc80000011417 */
[----:B---3--:R-:W-:-:S04]  /*1a60*/  LEA.HI R23, R23, R24, RZ, 0x3 ;  /* 0x0000001817177211 */ /* 0x008fc800078f18ff */
[----:B------:R-:W-:Y:S02]  /*1a70*/  SHF.R.S32.HI R23, RZ, 0x3, R23 ;  /* 0x00000003ff177819 */ /* 0x000fe40000011417 */
[----:B----4-:R-:W-:Y:S02]  /*1a80*/  SHF.R.S32.HI R8, RZ, 0x1f, R14 ;  /* 0x0000001fff087819 */ /* 0x010fe4000001140e */
[----:B------:R-:W-:Y:S02]  /*1a90*/  SHF.R.S32.HI R21, RZ, 0x1f, R23 ;  /* 0x0000001fff157819 */ /* 0x000fe40000011417 */
[----:B------:R-:W-:Y:S02]  /*1aa0*/  IADD3 R0, P0, R23, UR13, RZ ;  /* 0x0000000d17007c10 */ /* 0x000fe4000ff1e0ff */
[----:B------:R-:W-:Y:S02]  /*1ab0*/  LEA.HI R8, R8, R14, RZ, 0x5 ;  /* 0x0000000e08087211 */ /* 0x000fe400078f28ff */
[----:B------:R-:W-:-:S02]  /*1ac0*/  IADD3.X R4, R21, UR25, RZ, P0, !PT ;  /* 0x0000001915047c10 */ /* 0x000fc400087fe4ff */
[----:B------:R-:W-:Y:S02]  /*1ad0*/  LOP3.LUT R10, R8, 0xffffffe0, RZ, 0xc0, !PT ;  /* 0xffffffe0080a7812 */ /* 0x000fe400078ec0ff */
[----:B------:R-:W-:Y:S01]  /*1ae0*/  SHF.R.S32.HI R8, RZ, 0x5, R8 ;  /* 0x00000005ff087819 */ /* 0x000fe20000011408 */
[----:B------:R-:W-:Y:S02]  /*1af0*/  IMAD R6, R4, UR18, RZ ;  /* 0x0000001204067c24 */ /* 0x000fe4000f8e02ff */
[----:B------:R-:W-:-:S04]  /*1b00*/  IMAD.WIDE.U32 R4, R0, UR18, R240 ;  /* 0x0000001200047c25 */ /* 0x000fc8000f8e00f0 */
[----:B------:R-:W-:Y:S01]  /*1b10*/  IMAD R0, R0, UR19, R6 ;  /* 0x0000001300007c24 */ /* 0x000fe2000f8e0206 */
[----:B------:R-:W-:Y:S01]  /*1b20*/  IADD3 R6, P2, R4, UR56, RZ ;  /* 0x0000003804067c10 */ /* 0x000fe2000ff5e0ff */
[----:B------:R-:W-:Y:S01]  /*1b30*/  IMAD.IADD R14, R14, 0x1, -R10 ;  /* 0x000000010e0e7824 */ /* 0x000fe200078e0a0a */
[----:B------:R-:W-:Y:S01]  /*1b40*/  IADD3 R4, P0, R240, UR8, RZ ;  /* 0x00000008f0047c10 */ /* 0x000fe2000ff1e0ff */
[----:B------:R-:W-:Y:S01]  /*1b50*/  ULDC.64 UR8, c[0x0][0x210] ;  /* 0x0000840000087ab9 */ /* 0x000fe20000000a00 */
[----:B------:R-:W-:Y:S01]  /*1b60*/  IADD3.X R7, R5, UR47, R0, P2, !PT ;  /* 0x0000002f05077c10 */ /* 0x000fe200097fe400 */
[----:B--2---:R-:W-:Y:S01]  /*1b70*/  IMAD R0, R2, UR25, RZ ;  /* 0x0000001902007c24 */ /* 0x004fe2000f8e02ff */
[----:B------:R-:W-:Y:S01]  /*1b80*/  UIMAD UR25, UR60, UR22, URZ ;  /* 0x000000163c1972a4 */ /* 0x000fe2000f8e023f */
[----:B------:R-:W-:Y:S01]  /*1b90*/  IADD3.X R5, R241, UR51, RZ, P0, !PT ;  /* 0x00000033f1057c10 */ /* 0x000fe200087fe4ff */
[----:B------:R-:W-:Y:S02]  /*1ba0*/  IMAD R8, R8, UR21, R14 ;  /* 0x0000001508087c24 */ /* 0x000fe4000f8e020e */
[----:B------:R-:W-:Y:S01]  /*1bb0*/  UIMAD UR23, UR58, UR23, UR25 ;  /* 0x000000173a1772a4 */ /* 0x000fe2000f8e0219 */
[----:B------:R-:W-:Y:S01]  /*1bc0*/  IMAD R0, R3, UR13, R0 ;  /* 0x0000000d03007c24 */ /* 0x000fe2000f8e0200 */
[----:B------:R-:W-:Y:S01]  /*1bd0*/  USHF.R.S32.HI UR25, URZ, 0x1f, UR5 ;  /* 0x0000001f3f197899 */ /* 0x000fe20008011405 */
[----:B------:R-:W-:Y:S01]  /*1be0*/  IMAD.WIDE.U32 R4, R2, UR13, R4 ;  /* 0x0000000d02047c25 */ /* 0x000fe2000f8e0004 */
[----:B------:R-:W-:-:S02]  /*1bf0*/  UIMAD UR13, UR60, UR30, URZ ;  /* 0x0000001e3c0d72a4 */ /* 0x000fc4000f8e023f */
[----:B------:R-:W-:Y:S01]  /*1c00*/  ULEA.HI UR25, UR25, UR5, URZ, 0x6 ;  /* 0x0000000519197291 */ /* 0x000fe2000f8f303f */
[----:B------:R-:W-:Y:S01]  /*1c10*/  IMAD.IADD R5, R5, 0x1, R0 ;  /* 0x0000000105057824 */ /* 0x000fe200078e0200 */
[----:B------:R-:W-:Y:S01]  /*1c20*/  UIMAD UR22, UR58, UR31, UR13 ;  /* 0x0000001f3a1672a4 */ /* 0x000fe2000f8e020d */
[----:B------:R-:W-:Y:S01]  /*1c30*/  IMAD.U32 R0, RZ, RZ, UR30 ;  /* 0x0000001eff007e24 */ /* 0x000fe2000f8e00ff */
[----:B------:R-:W-:Y:S01]  /*1c40*/  UIADD3.X UR5, UR52, UR20, UR54, UP2, UP1 ;  /* 0x0000001434057290 */ /* 0x000fe200097e2436 */
[----:B------:R-:W-:Y:S01]  /*1c50*/  IMAD.WIDE.U32 R4, R9, UR58, R4 ;  /* 0x0000003a09047c25 */ /* 0x000fe2000f8e0004 */
[----:B------:R-:W-:Y:S02]  /*1c60*/  UIADD3 UR13, UP2, UP1, UR55, UR35, UR57 ;  /* 0x00000023370d7290 */ /* 0x000fe4000f95e039 */
[----:B------:R-:W-:Y:S01]  /*1c70*/  USHF.R.S32.HI UR25, URZ, 0x6, UR25 ;  /* 0x000000063f197899 */ /* 0x000fe20008011419 */
[----:B------:R-:W-:Y:S01]  /*1c80*/  IMAD.WIDE.U32 R6, R0, UR58, R6 ;  /* 0x0000003a00067c25 */ /* 0x000fe2000f8e0006 */
[----:B------:R-:W-:-:S02]  /*1c90*/  UIADD3.X UR5, UR53, UR5, UR48, UP2, UP1 ;  /* 0x0000000535057290 */ /* 0x000fc400097e2430 */
[----:B------:R-:W-:Y:S01]  /*1ca0*/  UISETP.LT.AND UP1, UPT, URZ, UR25, UPT ;  /* 0x000000193f00728c */ /* 0x000fe2000bf21270 */
[C---:B------:R-:W-:Y:S01]  /*1cb0*/  IADD3 R0, P0, R8.reuse, UR13, RZ ;  /* 0x0000000d08007c10 */ /* 0x040fe2000ff1e0ff */
[----:B------:R-:W-:Y:S01]  /*1cc0*/  ULDC.64 UR20, c[0x0][0x400] ;  /* 0x0001000000147ab9 */ /* 0x000fe20000000a00 */
[----:B------:R-:W-:Y:S01]  /*1cd0*/  VIADD R5, R5, UR23 ;  /* 0x0000001705057c36 */ /* 0x000fe20008000000 */
[----:B------:R-:W-:Y:S01]  /*1ce0*/  USEL UR25, URZ, UR25, !UP1 ;  /* 0x000000193f197287 */ /* 0x000fe2000c800000 */
[----:B------:R-:W-:Y:S01]  /*1cf0*/  LEA.HI.X.SX32 R8, R8, UR5, 0x1, P0 ;  /* 0x0000000508087c11 */ /* 0x000fe200080f0eff */
[-C--:B------:R-:W-:Y:S01]  /*1d00*/  IMAD R9, R21, R2.reuse, RZ ;  /* 0x0000000215097224 */ /* 0x080fe200078e02ff */
[C---:B------:R-:W-:Y:S01]  /*1d10*/  LEA R222, P0, R0.reuse, UR20, 0x2 ;  /* 0x0000001400de7c11 */ /* 0x040fe2000f8010ff */
[----:B------:R-:W-:Y:S01]  /*1d20*/  UISETP.GT.AND UP1, UPT, UR46, UR25, UPT ;  /* 0x000000192e00728c */ /* 0x000fe2000bf24270 */
[C---:B------:R-:W-:Y:S01]  /*1d30*/  IMAD.WIDE.U32 R4, R23.reuse, R2, R4 ;  /* 0x0000000217047225 */ /* 0x040fe200078e0004 */
[----:B------:R-:W-:Y:S01]  /*1d40*/  UIMAD.WIDE UR30, UR39, 0x4, UR42 ;  /* 0x00000004271e78a5 */ /* 0x000fe2000f8e022a */
[----:B------:R-:W-:Y:S01]  /*1d50*/  LEA.HI.X R223, R0, UR21, R8, 0x2, P0 ;  /* 0x0000001500df7c11 */ /* 0x000fe200080f1408 */
[----:B------:R-:W-:Y:S01]  /*1d60*/  UIMAD.WIDE UR20, UR41, 0x4, UR44 ;  /* 0x00000004291478a5 */ /* 0x000fe2000f8e022c */
[----:B------:R-:W-:Y:S01]  /*1d70*/  IMAD R9, R23, R3, R9 ;  /* 0x0000000317097224 */ /* 0x000fe200078e0209 */
[----:B------:R-:W-:Y:S01]  /*1d80*/  PLOP3.LUT P0, PT, PT, PT, UP1, 0x80, 0x0 ;  /* 0x000000000000781c */ /* 0x000fe20003f0f018 */
[----:B------:R-:W-:Y:S01]  /*1d90*/  VIADD R11, R7, UR22 ;  /* 0x00000016070b7c36 */ /* 0x000fe20008000000 */
[----:B------:R-:W-:Y:S01]  /*1da0*/  LEA R236, P3, R6, UR8, 0x1 ;  /* 0x0000000806ec7c11 */ /* 0x000fe2000f8608ff */
[----:B------:R-:W-:Y:S01]  /*1db0*/  IMAD.IADD R10, R5, 0x1, R9 ;  /* 0x00000001050a7824 */ /* 0x000fe200078e0209 */
[----:B------:R-:W-:Y:S01]  /*1dc0*/  LEA R234, P2, R4, UR28, 0x1 ;  /* 0x0000001c04ea7c11 */ /* 0x000fe2000f8408ff */
[----:B------:R-:W-:Y:S01]  /*1dd0*/  UMOV UR23, UR30 ;  /* 0x0000001e00177c82 */ /* 0x000fe20008000000 */
[----:B------:R-:W-:Y:S01]  /*1de0*/  UMOV UR22, UR31 ;  /* 0x0000001f00167c82 */ /* 0x000fe20008000000 */
[----:B------:R-:W-:-:S02]  /*1df0*/  LEA.HI.X R237, R6, UR9, R11, 0x1, P3 ;  /* 0x0000000906ed7c11 */ /* 0x000fc400098f0c0b */
[----:B------:R-:W-:-:S04]  /*1e00*/  LEA.HI.X R235, R4, UR29, R10, 0x1, P2 ;  /* 0x0000001d04eb7c11 */ /* 0x000fc800090f0c0a */
        /* <DEDUP_REMOVED lines=20> */
.L_x_906:
        /* <DEDUP_REMOVED lines=19> */
.L_x_907:
[----:B------:R1:W5:Y:S01]  /*2080*/  LDL R10, [R1+0xc] ;  /* 0x00000c00010a7983 */ /* 0x0003620000100800 */
        /* <DEDUP_REMOVED lines=23> */
[----:B-1----:R-:W-:-:S12]  /*2200*/  @P5 BRA `(.L_x_909) ;  /* 0x0000000000385947 */ /* 0x002fd80003800000 */
[----:B------:R-:W-:Y:S01]  /*2210*/  MOV R5, R0 ;  /* 0x0000000000057202 */ /* 0x000fe20000000f00 */
[----:B------:R-:W-:Y:S01]  /*2220*/  IMAD.MOV.U32 R4, RZ, RZ, R2 ;  /* 0x000000ffff047224 */ /* 0x000fe200078e0002 */
[----:B------:R-:W-:Y:S01]  /*2230*/  ULDC UR5, c[0x0][0x2d0] ;  /* 0x0000b40000057ab9 */ /* 0x000fe20000000800 */
[----:B------:R-:W-:Y:S01]  /*2240*/  IMAD R8, R21, UR8, RZ ;  /* 0x0000000815087c24 */ /* 0x000fe2000f8e02ff */
[----:B------:R-:W-:Y:S01]  /*2250*/  ISETP.GE.AND P6, PT, R240, UR5, PT ;  /* 0x00000005f0007c0c */ /* 0x000fe2000bfc6270 */
[C---:B------:R-:W-:Y:S01]  /*2260*/  IMAD.WIDE.U32 R6, R23.reuse, UR8, R4 ;  /* 0x0000000817067c25 */ /* 0x040fe2000f8e0004 */
[----:B-----5:R-:W-:Y:S01]  /*2270*/  ISETP.GE.AND P1, PT, R10, UR5, PT ;  /* 0x000000050a007c0c */ /* 0x020fe2000bf26270 */
[----:B------:R-:W-:Y:S02]  /*2280*/  ULDC.64 UR10, c[0x0][0x3f0] ;  /* 0x0000fc00000a7ab9 */ /* 0x000fe40000000a00 */
[----:B------:R-:W-:-:S04]  /*2290*/  IMAD R4, R23, UR9, R8 ;  /* 0x0000000917047c24 */ /* 0x000fc8000f8e0208 */
[----:B------:R-:W-:Y:S01]  /*22a0*/  IMAD.IADD R5, R7, 0x1, R4 ;  /* 0x0000000107057824 */ /* 0x000fe200078e0204 */
[----:B------:R-:W-:-:S04]  /*22b0*/  LEA R4, P0, R6, UR10, 0x1 ;  /* 0x0000000a06047c11 */ /* 0x000fc8000f8008ff */
[----:B------:R-:W-:-:S05]  /*22c0*/  LEA.HI.X R5, R6, UR11, R5, 0x1, P0 ;  /* 0x0000000b06057c11 */ /* 0x000fca00080f0c05 */
[----:B------:R1:W-:Y:S04]  /*22d0*/  @!P6 STG.E.128 desc[UR14][R4.64], RZ ;  /* 0x000000ff0400e986 */ /* 0x0003e8000c101d0e */
[----:B------:R1:W-:Y:S02]  /*22e0*/  @!P1 STG.E.128 desc[UR14][R4.64+0x80], RZ ;  /* 0x000080ff04009986 */ /* 0x0003e4000c101d0e */
.L_x_909:
[----:B------:R-:W-:Y:S05]  /*22f0*/  BSYNC B0 ;  /* 0x0000000000007941 */ /* 0x000fea0003800000 */
.L_x_908:
[----:B------:R-:W-:Y:S04]  /*2300*/  BSSY B0, `(.L_x_910) ;  /* 0x0000012000007945 */ /* 0x000fe80003800000 */
[----:B------:R-:W-:Y:S05]  /*2310*/  @P4 BRA `(.L_x_911) ;  /* 0x0000000000404947 */ /* 0x000fea0003800000 */
[----:B-1----:R-:W-:Y:S01]  /*2320*/  IADD3 R4, P0, R23, 0x20, RZ ;  /* 0x0000002017047810 */ /* 0x002fe20007f1e0ff */
[----:B------:R-:W-:Y:S01]  /*2330*/  IMAD.MOV.U32 R6, RZ, RZ, R2 ;  /* 0x000000ffff067224 */ /* 0x000fe200078e0002 */
[----:B------:R-:W-:Y:S01]  /*2340*/  MOV R7, R0 ;  /* 0x0000000000077202 */ /* 0x000fe20000000f00 */
[----:B------:R-:W-:Y:S01]  /*2350*/  ULDC UR5, c[0x0][0x2d0] ;  /* 0x0000b40000057ab9 */ /* 0x000fe20000000800 */
[----:B------:R-:W-:Y:S01]  /*2360*/  ULDC.64 UR10, c[0x0][0x3f0] ;  /* 0x0000fc00000a7ab9 */ /* 0x000fe20000000a00 */
[----:B------:R-:W-:Y:S01]  /*2370*/  IMAD.X R5, RZ, RZ, R21, P0 ;  /* 0x000000ffff057224 */ /* 0x000fe200000e0615 */
[----:B------:R-:W-:Y:S01]  /*2380*/  ISETP.GE.AND P1, PT, R240, UR5, PT ;  /* 0x00000005f0007c0c */ /* 0x000fe2000bf26270 */
[----:B------:R-:W-:Y:S01]  /*2390*/  IMAD.WIDE.U32 R6, R4, UR8, R6 ;  /* 0x0000000804067c25 */ /* 0x000fe2000f8e0006 */
[----:B-----5:R-:W-:-:S03]  /*23a0*/  ISETP.GE.AND P0, PT, R10, UR5, PT ;  /* 0x000000050a007c0c */ /* 0x020fc6000bf06270 */
[----:B------:R-:W-:-:S04]  /*23b0*/  IMAD R5, R5, UR8, RZ ;  /* 0x0000000805057c24 */ /* 0x000fc8000f8e02ff */
[----:B------:R-:W-:Y:S01]  /*23c0*/  IMAD R5, R4, UR9, R5 ;  /* 0x0000000904057c24 */ /* 0x000fe2000f8e0205 */
[----:B------:R-:W-:-:S03]  /*23d0*/  LEA R4, P6, R6, UR10, 0x1 ;  /* 0x0000000a06047c11 */ /* 0x000fc6000f8c08ff */
[----:B------:R-:W-:-:S05]  /*23e0*/  IMAD.IADD R5, R7, 0x1, R5 ;  /* 0x0000000107057824 */ /* 0x000fca00078e0205 */
[----:B------:R-:W-:-:S05]  /*23f0*/  LEA.HI.X R5, R6, UR11, R5, 0x1, P6 ;  /* 0x0000000b06057c11 */ /* 0x000fca000b0f0c05 */
[----:B------:R2:W-:Y:S04]  /*2400*/  @!P1 STG.E.128 desc[UR14][R4.64], RZ ;  /* 0x000000ff04009986 */ /* 0x0005e8000c101d0e */
[----:B------:R2:W-:Y:S02]  /*2410*/  @!P0 STG.E.128 desc[UR14][R4.64+0x80], RZ ;  /* 0x000080ff04008986 */ /* 0x0005e4000c101d0e */
.L_x_911:
[----:B------:R-:W-:Y:S05]  /*2420*/  BSYNC B0 ;  /* 0x0000000000007941 */ /* 0x000fea0003800000 */
.L_x_910:
[----:B------:R-:W-:Y:S04]  /*2430*/  BSSY B0, `(.L_x_912) ;  /* 0x0000012000007945 */ /* 0x000fe80003800000 */
[----:B------:R-:W-:Y:S05]  /*2440*/  @P3 BRA `(.L_x_913) ;  /* 0x0000000000403947 */ /* 0x000fea0003800000 */
[----:B-12---:R-:W-:Y:S01]  /*2450*/  IADD3 R4, P0, R23, 0x40, RZ ;  /* 0x0000004017047810 */ /* 0x006fe20007f1e0ff */
        /* <DEDUP_REMOVED lines=15> */
.L_x_913:
[----:B------:R-:W-:Y:S05]  /*2550*/  BSYNC B0 ;  /* 0x0000000000007941 */ /* 0x000fea0003800000 */
.L_x_912:
[----:B------:R-:W-:Y:S04]  /*2560*/  BSSY B0, `(.L_x_914) ;  /* 0x0000012000007945 */ /* 0x000fe80003800000 */
[----:B------:R-:W-:Y:S05]  /*2570*/  @P2 BRA `(.L_x_915) ;  /* 0x0000000000402947 */ /* 0x000fea0003800000 */
[----:B------:R-:W-:Y:S01]  /*2580*/  IADD3 R3, P0, R23, 0x60, RZ ;  /* 0x0000006017037810 */ /* 0x000fe20007f1e0ff */
[----:B------:R-:W-:Y:S01]  /*2590*/  ULDC UR5, c[0x0][0x2d0] ;  /* 0x0000b40000057ab9 */ /* 0x000fe20000000800 */
[----:B-123--:R-:W-:Y:S01]  /*25a0*/  MOV R5, R0 ;  /* 0x0000000000057202 */ /* 0x00efe20000000f00 */
[----:B------:R-:W-:Y:S01]  /*25b0*/  ULDC.64 UR10, c[0x0][0x3f0] ;  /* 0x0000fc00000a7ab9 */ /* 0x000fe20000000a00 */
[----:B------:R-:W-:Y:S01]  /*25c0*/  ISETP.GE.AND P1, PT, R240, UR5, PT ;  /* 0x00000005f0007c0c */ /* 0x000fe2000bf26270 */
[----:B------:R-:W-:Y:S01]  /*25d0*/  IMAD.X R4, RZ, RZ, R21, P0 ;  /* 0x000000ffff047224 */ /* 0x000fe200000e0615 */
[----:B-----5:R-:W-:-:S03]  /*25e0*/  ISETP.GE.AND P0, PT, R10, UR5, PT ;  /* 0x000000050a007c0c */ /* 0x020fc6000bf06270 */
        /* <DEDUP_REMOVED lines=9> */
.L_x_915:
[----:B------:R-:W-:Y:S05]  /*2680*/  BSYNC B0 ;  /* 0x0000000000007941 */ /* 0x000fea0003800000 */
.L_x_914:
        /* <DEDUP_REMOVED lines=22> */
[----:B-----5:R-:W-:Y:S01]  /*27f0*/  ISETP.GE.AND P0, PT, R10, UR5, PT ;  /* 0x000000050a007c0c */ /* 0x020fe2000bf06270 */
[----:B------:R-:W-:Y:S01]  /*2800*/  IMAD.WIDE.U32 R6, R23, UR6, R4 ;  /* 0x0000000617067c25 */ /* 0x000fe2000f8e0004 */
[----:B------:R-:W-:-:S03]  /*2810*/  ULDC.64 UR8, c[0x0][0x3f8] ;  /* 0x0000fe0000087ab9 */ /* 0x000fc60000000a00 */
[----:B------:R-:W-:Y:S01]  /*2820*/  IMAD.IADD R0, R7, 0x1, R0 ;  /* 0x0000000107007824 */ /* 0x000fe200078e0200 */
[----:B------:R-:W-:-:S04]  /*2830*/  LEA R4, P5, R6, UR8, 0x1 ;  /* 0x0000000806047c11 */ /* 0x000fc8000f8a08ff */
[----:B------:R-:W-:-:S05]  /*2840*/  LEA.HI.X R5, R6, UR9, R0, 0x1, P5 ;  /* 0x0000000906057c11 */ /* 0x000fca000a8f0c00 */
[----:B------:R4:W-:Y:S04]  /*2850*/  @!P1 STG.E.128 desc[UR14][R4.64], RZ ;  /* 0x000000ff04009986 */ /* 0x0009e8000c101d0e */
[----:B------:R4:W-:Y:S02]  /*2860*/  @!P0 STG.E.128 desc[UR14][R4.64+0x80], RZ ;  /* 0x000080ff04008986 */ /* 0x0009e4000c101d0e */
.L_x_917:
[----:B------:R-:W-:Y:S05]  /*2870*/  BSYNC B0 ;  /* 0x0000000000007941 */ /* 0x000fea0003800000 */
.L_x_916:
        /* <DEDUP_REMOVED lines=18> */
.L_x_919:
[----:B------:R-:W-:Y:S05]  /*29a0*/  BSYNC B0 ;  /* 0x0000000000007941 */ /* 0x000fea0003800000 */
.L_x_918:
        /* <DEDUP_REMOVED lines=18> */
.L_x_921:
[----:B------:R-:W-:Y:S05]  /*2ad0*/  BSYNC B0 ;  /* 0x0000000000007941 */ /* 0x000fea0003800000 */
.L_x_920:
        /* <DEDUP_REMOVED lines=15> */
[----:B-----5:R-:W-:-:S13]  /*2bd0*/  ISETP.GE.AND P0, PT, R10, UR5, PT ;  /* 0x000000050a007c0c */ /* 0x020fda000bf06270 */
[----:B------:R-:W-:Y:S05]  /*2be0*/  @P0 BRA `(.L_x_922) ;  /* 0x0000009c00380947 */ /* 0x000fea0003800000 */
[----:B------:R2:W-:Y:S01]  /*2bf0*/  STG.E.128 desc[UR14][R2.64+0x80], RZ ;  /* 0x000080ff02007986 */ /* 0x0005e2000c101d0e */
[----:B------:R-:W-:Y:S05]  /*2c00*/  BRA `(.L_x_922) ;  /* 0x0000009c00307947 */ /* 0x000fea0003800000 */
.L_x_905:
        /* <DEDUP_REMOVED lines=16> */
[----:B------:R-:W2:Y:S01]  /*2d10*/  LDL R8, [R1+0xc] ;  /* 0x00000c0001087983 */ /* 0x000ea20000100800 */
[----:B------:R-:W-:Y:S02]  /*2d20*/  ULDC UR13, c[0x0][0x2d0] ;  /* 0x0000b400000d7ab9 */ /* 0x000fe40000000800 */
[----:B------:R-:W-:-:S13]  /*2d30*/  ISETP.GE.AND P1, PT, R240, UR13, PT ;  /* 0x0000000df0007c0c */ /* 0x000fda000bf26270 */
[----:B------:R3:W-:Y:S04]  /*2d40*/  @P1 STS.128 [R0+0x8000], RZ ;  /* 0x008000ff00001388 */ /* 0x0007e80000000c00 */
[----:B------:R-:W-:Y:S01]  /*2d50*/  @!PT LDS RZ, [RZ] ;  /* 0x00000000fffff984 */ /* 0x000fe20000000800 */
[----:B------:R-:W-:Y:S01]  /*2d60*/  @!PT LDS RZ, [RZ] ;  /* 0x00000000fffff984 */ /* 0x000fe20000000800 */
[----:B------:R-:W-:Y:S01]  /*2d70*/  @!PT LDS RZ, [RZ] ;  /* 0x00000000fffff984 */ /* 0x000fe20000000800 */
[----:B------:R3:W-:Y:S01]  /*2d80*/  @!P1 LDGSTS.E.BYPASS.LTC128B.128 [R0+0x8000], desc[UR14][R234.64] ;  /* 0x08000000ea009fae */ /* 0x0007e2000b901d4e */
[----:B--2---:R-:W-:-:S13]  /*2d90*/  ISETP.GE.AND P0, PT, R8, UR13, PT ;  /* 0x0000000d08007c0c */ /* 0x004fda000bf06270 */
[----:B------:R3:W-:Y:S01]  /*2da0*/  @P0 STS.128 [R0+0xa000], RZ ;  /* 0x00a000ff00000388 */ /* 0x0007e20000000c00 */
[----:B------:R-:W-:Y:S05]  /*2db0*/  @P0 BRA `(.L_x_924) ;  /* 0x0000000000100947 */ /* 0x000fea0003800000 */
[----:B------:R-:W-:Y:S01]  /*2dc0*/  @!PT LDS RZ, [RZ] ;  /* 0x00000000fffff984 */ /* 0x000fe20000000800 */
[----:B------:R-:W-:Y:S01]  /*2dd0*/  @!PT LDS RZ, [RZ] ;  /* 0x00000000fffff984 */ /* 0x000fe20000000800 */
[----:B------:R-:W-:Y:S01]  /*2de0*/  @!PT LDS RZ, [RZ] ;  /* 0x00000000fffff984 */ /* 0x000fe20000000800 */
[----:B------:R2:W-:Y:S02]  /*2df0*/  LDGSTS.E.BYPASS.LTC128B.128 [R0+0xa000], desc[UR14][R234.64+0x80] ;  /* 0x0a000080ea007fae */ /* 0x0005e4000b901d4e */
.L_x_924:
[----:B------:R-:W-:Y:S05]  /*2e00*/  BSYNC B0 ;  /* 0x0000000000007941 */ /* 0x000fea0003800000 */
.L_x_923:
[----:B------:R4:W-:Y:S01]  /*2e10*/  @P3 STS.128 [R0+0x9000], RZ ;  /* 0x009000ff00003388 */ /* 0x0009e20000000c00 */
[----:B------:R-:W-:Y:S01]  /*2e20*/  VIADD R8, R9, 0x2000 ;  /* 0x0000200009087836 */ /* 0x000fe20000000000 */
[----:B------:R-:W-:Y:S01]  /*2e30*/  PLOP3.LUT P1, PT, PT, PT, UP0, 0x80, 0x0 ;  /* 0x000000000000781c */ /* 0x000fe20003f2f008 */
[----:B------:R-:W-:Y:S01]  /*2e40*/  BSSY B0, `(.L_x_925) ;  /* 0x0000019000007945 */ /* 0x000fe20003800000 */
[----:B------:R4:W-:Y:S02]  /*2e50*/  @P3 STS.128 [R0+0xb000], RZ ;  /* 0x00b000ff00003388 */ /* 0x0009e40000000c00 */
[----:B------:R-:W-:Y:S01]  /*2e60*/  SEL R221, R8, R9, !P1 ;  /* 0x0000000908dd7207 */ /* 0x000fe20004800000 */
[----:B------:R-:W-:Y:S08]  /*2e70*/  @P3 BRA `(.L_x_926) ;  /* 0x0000000000543947 */ /* 0x000ff00003800000 */
[----:B------:R-:W5:Y:S01]  /*2e80*/  LDL R9, [R1+0xc] ;  /* 0x00000c0001097983 */ /* 0x000f620000100800 */
[----:B------:R-:W-:Y:S02]  /*2e90*/  ULDC UR13, c[0x0][0x2d0] ;  /* 0x0000b400000d7ab9 */ /* 0x000fe40000000800 */
[----:B------:R-:W-:-:S13]  /*2ea0*/  ISETP.GE.AND P2, PT, R240, UR13, PT ;  /* 0x0000000df0007c0c */ /* 0x000fda000bf46270 */
[C---:B------:R-:W-:Y:S01]  /*2eb0*/  @!P2 LEA R8, P5, R2.reuse, R234, 0x6 ;  /* 0x000000ea0208a211 */ /* 0x040fe200078a30ff */
[----:B------:R1:W-:Y:S01]  /*2ec0*/  @P2 STS.128 [R0+0x9000], RZ ;  /* 0x009000ff00002388 */ /* 0x0003e20000000c00 */
[----:B-----5:R-:W-:Y:S02]  /*2ed0*/  ISETP.GE.AND P0, PT, R9, UR13, PT ;  /* 0x0000000d09007c0c */ /* 0x020fe4000bf06270 */
[----:B------:R-:W-:-:S05]  /*2ee0*/  @!P2 LEA.HI.X R9, R2, R235, R3, 0x6, P5 ;  /* 0x000000eb0209a211 */ /* 0x000fca00028f3403 */
[----:B------:R-:W-:Y:S01]  /*2ef0*/  @!PT LDS RZ, [RZ] ;  /* 0x00000000fffff984 */ /* 0x000fe20000000800 */
[----:B------:R-:W-:Y:S01]  /*2f00*/  @!PT LDS RZ, [RZ] ;  /* 0x00000000fffff984 */ /* 0x000fe20000000800 */
[----:B------:R-:W-:Y:S01]  /*2f10*/  @!PT LDS RZ, [RZ] ;  /* 0x00000000fffff984 */ /* 0x000fe20000000800 */
[----:B------:R1:W-:Y:S06]  /*2f20*/  @!P2 LDGSTS.E.BYPASS.LTC128B.128 [R0+0x9000], desc[UR14][R8.64] ;  /* 0x090000000800afae */ /* 0x0003ec000b901d4e */
        /* <DEDUP_REMOVED lines=10> */
.L_x_926:
[----:B------:R-:W-:Y:S05]  /*2fd0*/  BSYNC B0 ;  /* 0x0000000000007941 */ /* 0x000fea0003800000 */
.L_x_925:
        /* <DEDUP_REMOVED lines=12> */
.L_x_928:
[----:B-1----:R-:W5:Y:S01]  /*30a0*/  LDL R2, [R1+0xc] ;  /* 0x00000c0001027983 */ /* 0x002f620000100800 */
[----:B------:R-:W-:Y:S02]  /*30b0*/  ULDC UR13, c[0x0][0x2d0] ;  /* 0x0000b400000d7ab9 */ /* 0x000fe40000000800 */
[----:B------:R-:W-:-:S13]  /*30c0*/  ISETP.GE.AND P2, PT, R240, UR13, PT ;  /* 0x0000000df0007c0c */ /* 0x000fda000bf46270 */
[----:B------:R1:W-:Y:S04]  /*30d0*/  @P2 STS [R221], RZ ;  /* 0x000000ffdd002388 */ /* 0x0003e80000000800 */
[----:B------:R1:W-:Y:S04]  /*30e0*/  @P2 STS [R221+0x4], RZ ;  /* 0x000004ffdd002388 */ /* 0x0003e80000000800 */
[----:B------:R1:W-:Y:S04]  /*30f0*/  @P2 STS [R221+0x8], RZ ;  /* 0x000008ffdd002388 */ /* 0x0003e80000000800 */
[----:B------:R1:W-:Y:S04]  /*3100*/  @P2 STS [R221+0xc], RZ ;  /* 0x00000cffdd002388 */ /* 0x0003e80000000800 */
[----:B------:R-:W-:Y:S01]  /*3110*/  @!PT LDS RZ, [RZ] ;  /* 0x00000000fffff984 */ /* 0x000fe20000000800 */
[----:B------:R-:W-:Y:S01]  /*3120*/  @!PT LDS RZ, [RZ] ;  /* 0x00000000fffff984 */ /* 0x000fe20000000800 */
[----:B------:R-:W-:Y:S01]  /*3130*/  @!PT LDS RZ, [RZ] ;  /* 0x00000000fffff984 */ /* 0x000fe20000000800 */
[----:B------:R1:W-:Y:S01]  /*3140*/  @!P2 LDGSTS.E.BYPASS.LTC128B.128 [R221], desc[UR14][R236.64] ;  /* 0x00000000ecddafae */ /* 0x0003e2000b901d4e */
[----:B-----5:R-:W-:-:S13]  /*3150*/  ISETP.GE.AND P0, PT, R2, UR13, PT ;  /* 0x0000000d02007c0c */ /* 0x020fda000bf06270 */
        /* <DEDUP_REMOVED lines=9> */
.L_x_929:
[----:B------:R-:W-:Y:S05]  /*31f0*/  BSYNC B0 ;  /* 0x0000000000007941 */ /* 0x000fea0003800000 */
.L_x_927:
        /* <DEDUP_REMOVED lines=13> */
.L_x_931:
[----:B-1----:R-:W5:Y:S01]  /*32d0*/  LDL R2, [R1+0xc] ;  /* 0x00000c0001027983 */ /* 0x002f620000100800 */
[----:B------:R-:W-:Y:S01]  /*32e0*/  ULDC UR30, c[0x0][0x2d0] ;  /* 0x0000b400001e7ab9 */ /* 0x000fe20000000800 */
[----:B------:R-:W-:Y:S01]  /*32f0*/  IMAD.U32 R3, RZ, RZ, UR18 ;  /* 0x00000012ff037e24 */ /* 0x000fe2000f8e00ff */
[----:B------:R-:W-:Y:S01]  /*3300*/  ISETP.GE.AND P2, PT, R240, UR30, PT ;  /* 0x0000001ef0007c0c */ /* 0x000fe2000bf46270 */
[----:B------:R-:W-:-:S12]  /*3310*/  IMAD.U32 R4, RZ, RZ, UR19 ;  /* 0x00000013ff047e24 */ /* 0x000fd8000f8e00ff */
[----:B------:R1:W-:Y:S04]  /*3320*/  @P2 STS [R221+0x1000], RZ ;  /* 0x001000ffdd002388 */ /* 0x0003e80000000800 */
[----:B------:R1:W-:Y:S04]  /*3330*/  @P2 STS [R221+0x1004], RZ ;  /* 0x001004ffdd002388 */ /* 0x0003e80000000800 */
[----:B------:R1:W-:Y:S04]  /*3340*/  @P2 STS [R221+0x1008], RZ ;  /* 0x001008ffdd002388 */ /* 0x0003e80000000800 */
[----:B------:R1:W-:Y:S01]  /*3350*/  @P2 STS [R221+0x100c], RZ ;  /* 0x00100cffdd002388 */ /* 0x0003e20000000800 */
[----:B-----5:R-:W-:-:S02]  /*3360*/  ISETP.GE.AND P0, PT, R2, UR30, PT ;  /* 0x0000001e02007c0c */ /* 0x020fc4000bf06270 */
[----:B------:R-:W-:-:S04]  /*3370*/  @!P2 LEA R2, P3, R3, R236, 0x6 ;  /* 0x000000ec0302a211 */ /* 0x000fc800078630ff */
[----:B------:R-:W-:-:S05]  /*3380*/  @!P2 LEA.HI.X R3, R3, R237, R4, 0x6, P3 ;  /* 0x000000ed0303a211 */ /* 0x000fca00018f3404 */
        /* <DEDUP_REMOVED lines=18> */
.L_x_932:
[----:B------:R-:W-:Y:S05]  /*34b0*/  BSYNC B0 ;  /* 0x0000000000007941 */ /* 0x000fea0003800000 */
.L_x_930:
        /* <DEDUP_REMOVED lines=9> */
[----:B------:R-:W-:Y:S01]  /*3550*/  IADD3 R4, P0, R2, UR16, RZ ;  /* 0x0000001002047c10 */ /* 0x000fe2000ff1e0ff */
[----:B------:R-:W-:Y:S01]  /*3560*/  IMAD R2, R13, UR18, RZ ;  /* 0x000000120d027c24 */ /* 0x000fe2000f8e02ff */
[----:B------:R-:W-:Y:S02]  /*3570*/  ISETP.GE.AND P5, PT, R23, UR8, PT ;  /* 0x0000000817007c0c */ /* 0x000fe4000bfa6270 */
[----:B------:R-:W-:Y:S01]  /*3580*/  IADD3.X R5, R3, UR32, R5, P0, !PT ;  /* 0x0000002003057c10 */ /* 0x000fe200087fe405 */
[C---:B------:R-:W-:Y:S02]  /*3590*/  IMAD R2, R12.reuse, UR19, R2 ;  /* 0x000000130c027c24 */ /* 0x040fe4000f8e0202 */
[----:B------:R-:W-:-:S04]  /*35a0*/  IMAD.WIDE.U32 R4, R12, UR18, R4 ;  /* 0x000000120c047c25 */ /* 0x000fc8000f8e0004 */
[----:B------:R-:W-:-:S04]  /*35b0*/  IMAD.IADD R9, R5, 0x1, R2 ;  /* 0x0000000105097824 */ /* 0x000fc800078e0202 */
[----:B------:R1:W-:Y:S04]  /*35c0*/  @P5 STS.128 [R0+0xc000], RZ ;  /* 0x00c000ff00005388 */ /* 0x0003e80000000c00 */
[----:B------:R1:W-:Y:S01]  /*35d0*/  @P5 STS.128 [R0+0x10000], RZ ;  /* 0x010000ff00005388 */ /* 0x0003e20000000c00 */
[C---:B-----5:R-:W-:Y:S02]  /*35e0*/  VIADD R7, R22.reuse, 0x8 ;  /* 0x0000000816077836 */ /* 0x060fe40000000000 */
[C---:B------:R-:W-:Y:S02]  /*35f0*/  VIADD R6, R22.reuse, 0x20 ;  /* 0x0000002016067836 */ /* 0x040fe40000000000 */
[----:B------:R-:W-:Y:S01]  /*3600*/  VIADD R15, R22, 0x28 ;  /* 0x00000028160f7836 */ /* 0x000fe20000000000 */
[----:B------:R-:W-:-:S02]  /*3610*/  ISETP.GE.AND P2, PT, R7, UR5, PT ;  /* 0x0000000507007c0c */ /* 0x000fc4000bf46270 */
[----:B------:R-:W-:Y:S02]  /*3620*/  ISETP.GE.AND P0, PT, R6, UR5, PT ;  /* 0x0000000506007c0c */ /* 0x000fe4000bf06270 */
[----:B------:R-:W-:Y:S02]  /*3630*/  P2R R20, PR, RZ, 0x4 ;  /* 0x00000004ff147803 */ /* 0x000fe40000000000 */
[----:B------:R-:W-:Y:S02]  /*3640*/  P2R R19, PR, RZ, 0x1 ;  /* 0x00000001ff137803 */ /* 0x000fe40000000000 */
[----:B------:R-:W-:Y:S02]  /*3650*/  ISETP.GE.AND P2, PT, R22, UR5, PT ;  /* 0x0000000516007c0c */ /* 0x000fe4000bf46270 */
[----:B------:R-:W-:Y:S02]  /*3660*/  ISETP.GE.AND P0, PT, R15, UR5, PT ;  /* 0x000000050f007c0c */ /* 0x000fe4000bf06270 */
[----:B------:R-:W-:-:S02]  /*3670*/  P2R R18, PR, RZ, 0x4 ;  /* 0x00000004ff127803 */ /* 0x000fc40000000000 */
[----:B------:R-:W-:Y:S01]  /*3680*/  P2R R17, PR, RZ, 0x1 ;  /* 0x00000001ff117803 */ /* 0x000fe20000000000 */
[----:B-1----:R-:W-:Y:S08]  /*3690*/  @P5 BRA `(.L_x_934) ;  /* 0x00000000006c5947 */ /* 0x002ff00003800000 */
[----:B------:R-:W5:Y:S01]  /*36a0*/  LDL R10, [R1+0xc] ;  /* 0x00000c00010a7983 */ /* 0x000f620000100800 */
        /* <DEDUP_REMOVED lines=16> */
[----:B-----5:R-:W-:-:S13]  /*37b0*/  ISETP.GE.AND P0, PT, R10, UR5, PT ;  /* 0x000000050a007c0c */ /* 0x020fda000bf06270 */
        /* <DEDUP_REMOVED lines=9> */
.L_x_934:
[----:B------:R-:W-:Y:S05]  /*3850*/  BSYNC B0 ;  /* 0x0000000000007941 */ /* 0x000fea0003800000 */
.L_x_933:
[----:B------:R-:W-:Y:S01]  /*3860*/  ISETP.GE.AND P4, PT, R16, UR8, PT ;  /* 0x0000000810007c0c */ /* 0x000fe2000bf86270 */
[----:B------:R-:W-:-:S12]  /*3870*/  BSSY B0, `(.L_x_935) ;  /* 0x0000021000007945 */ /* 0x000fd80003800000 */
[----:B------:R1:W-:Y:S04]  /*3880*/  @P4 STS.128 [R0+0xd000], RZ ;  /* 0x00d000ff00004388 */ /* 0x0003e80000000c00 */
[----:B------:R1:W-:Y:S01]  /*3890*/  @P4 STS.128 [R0+0x11000], RZ ;  /* 0x011000ff00004388 */ /* 0x0003e20000000c00 */
[----:B------:R-:W-:Y:S05]  /*38a0*/  @P4 BRA `(.L_x_936) ;  /* 0x0000000000744947 */ /* 0x000fea0003800000 */
[----:B------:R-:W5:Y:S01]  /*38b0*/  LDL R24, [R1+0xc] ;  /* 0x00000c0001187983 */ /* 0x000f620000100800 */
        /* <DEDUP_REMOVED lines=28> */
.L_x_936:
[----:B------:R-:W-:Y:S05]  /*3a80*/  BSYNC B0 ;  /* 0x0000000000007941 */ /* 0x000fea0003800000 */
.L_x_935:
[----:B------:R-:W-:Y:S01]  /*3a90*/  IADD3 R2, R23, 0x40, RZ ;  /* 0x0000004017027810 */ /* 0x000fe20007ffe0ff */
[----:B------:R-:W-:Y:S03]  /*3aa0*/  BSSY B0, `(.L_x_937) ;  /* 0x0000022000007945 */ /* 0x000fe60003800000 */
[----:B------:R-:W-:-:S13]  /*3ab0*/  ISETP.GE.AND P3, PT, R2, UR8, PT ;  /* 0x0000000802007c0c */ /* 0x000fda000bf66270 */
        /* <DEDUP_REMOVED lines=32> */
.L_x_938:
[----:B------:R-:W-:Y:S05]  /*3cc0*/  BSYNC B0 ;  /* 0x0000000000007941 */ /* 0x000fea0003800000 */
.L_x_937:
[----:B------:R-:W-:Y:S01]  /*3cd0*/  IADD3 R2, R23, 0x60, RZ ;  /* 0x0000006017027810 */ /* 0x000fe20007ffe0ff */
[----:B------:R-:W-:Y:S03]  /*3ce0*/  BSSY B0, `(.L_x_939) ;  /* 0x0000021000007945 */ /* 0x000fe60003800000 */
[----:B------:R-:W-:-:S13]  /*3cf0*/  ISETP.GE.AND P2, PT, R2, UR8, PT ;  /* 0x0000000802007c0c */ /* 0x000fda000bf46270 */
[----:B------:R1:W-:Y:S04]  /*3d00*/  @P2 STS.128 [R0+0xf000], RZ ;  /* 0x00f000ff00002388 */ /* 0x0003e80000000c00 */
[----:B------:R1:W-:Y:S01]  /*3d10*/  @P2 STS.128 [R0+0x13000], RZ ;  /* 0x013000ff00002388 */ /* 0x0003e20000000c00 */
[----:B------:R-:W-:Y:S05]  /*3d20*/  @P2 BRA `(.L_x_940) ;  /* 0x0000000000702947 */ /* 0x000fea0003800000 */
[----:B-1----:R-:W5:Y:S01]  /*3d30*/  LDL R7, [R1+0xc] ;  /* 0x00000c0001077983 */ /* 0x002f620000100800 */
        /* <DEDUP_REMOVED lines=27> */
.L_x_940:
[----:B------:R-:W-:Y:S05]  /*3ef0*/  BSYNC B0 ;  /* 0x0000000000007941 */ /* 0x000fea0003800000 */
.L_x_939:
        /* <DEDUP_REMOVED lines=43> */
.L_x_942:
[----:B------:R-:W-:Y:S05]  /*41b0*/  BSYNC B0 ;  /* 0x0000000000007941 */ /* 0x000fea0003800000 */
.L_x_941:
[----:B------:R1:W-:Y:S01]  /*41c0*/  @P4 STS.128 [R0+0x15000], RZ ;  /* 0x015000ff00004388 */ /* 0x0003e20000000c00 */
[----:B------:R-:W-:Y:S03]  /*41d0*/  BSSY B0, `(.L_x_943) ;  /* 0x0000020000007945 */ /* 0x000fe60003800000 */
        /* <DEDUP_REMOVED lines=31> */
.L_x_944:
[----:B------:R-:W-:Y:S05]  /*43d0*/  BSYNC B0 ;  /* 0x0000000000007941 */ /* 0x000fea0003800000 */
.L_x_943:
        /* <DEDUP_REMOVED lines=33> */
.L_x_946:
[----:B------:R-:W-:Y:S05]  /*45f0*/  BSYNC B0 ;  /* 0x0000000000007941 */ /* 0x000fea0003800000 */
.L_x_945:
[----:B------:R1:W-:Y:S01]  /*4600*/  @P2 STS.128 [R0+0x17000], RZ ;  /* 0x017000ff00002388 */ /* 0x0003e20000000c00 */
[----:B------:R-:W-:Y:S03]  /*4610*/  BSSY B0, `(.L_x_947) ;  /* 0x000001e000007945 */ /* 0x000fe60003800000 */
[----:B------:R1:W-:Y:S01]  /*4620*/  @P2 STS.128 [R0+0x1b000], RZ ;  /* 0x01b000ff00002388 */ /* 0x0003e20000000c00 */
[----:B------:R-:W-:Y:S05]  /*4630*/  @P2 BRA `(.L_x_948) ;  /* 0x00000000006c2947 */ /* 0x000fea0003800000 */
[----:B------:R-:W5:Y:S01]  /*4640*/  LDL R8, [R1+0xc] ;  /* 0x00000c0001087983 */ /* 0x000f620000100800 */
[----:B------:R-:W-:Y:S01]  /*4650*/  ULDC UR5, c[0x0][0x2d0] ;  /* 0x0000b40000057ab9 */ /* 0x000fe20000000800 */
[----:B------:R-:W-:Y:S01]  /*4660*/  IMAD.MOV.U32 R5, RZ, RZ, R9 ;  /* 0x000000ffff057224 */ /* 0x000fe200078e0009 */
[----:B------:R-:W-:Y:S02]  /*4670*/  ISETP.GE.AND P3, PT, R240, UR5, PT ;  /* 0x00000005f0007c0c */ /* 0x000fe4000bf66270 */
[----:B------:R-:W-:-:S05]  /*4680*/  IADD3 R2, P0, R23, 0x60, RZ ;  /* 0x0000006017027810 */ /* 0x000fca0007f1e0ff */
[----:B------:R-:W-:Y:S02]  /*4690*/  IMAD.X R3, RZ, RZ, R21, P0 ;  /* 0x000000ffff037224 */ /* 0x000fe400000e0615 */
[----:B------:R-:W-:-:S04]  /*46a0*/  IMAD.WIDE.U32 R4, R2, UR10, R4 ;  /* 0x0000000a02047c25 */ /* 0x000fc8000f8e0004 */
[----:B-1----:R-:W1:Y:S01]  /*46b0*/  @!P3 LDC.64 R6, c[0x0][0x220] ;  /* 0x00008800ff06bb82 */ /* 0x002e620000000a00 */
[----:B------:R-:W-:Y:S01]  /*46c0*/  IMAD R3, R3, UR10, RZ ;  /* 0x0000000a03037c24 */ /* 0x000fe2000f8e02ff */
[----:B------:R1:W-:Y:S03]  /*46d0*/  @P3 STS.128 [R0+0x17000], RZ ;  /* 0x017000ff00003388 */ /* 0x0003e60000000c00 */
[----:B------:R-:W-:-:S04]  /*46e0*/  IMAD R2, R2, UR11, R3 ;  /* 0x0000000b02027c24 */ /* 0x000fc8000f8e0203 */
[----:B------:R-:W-:Y:S01]  /*46f0*/  IMAD.IADD R3, R5, 0x1, R2 ;  /* 0x0000000105037824 */ /* 0x000fe200078e0202 */
[----:B-1----:R-:W-:-:S04]  /*4700*/  @!P3 LEA R6, P0, R4, R6, 0x1 ;  /* 0x000000060406b211 */ /* 0x002fc800078008ff */
[----:B------:R-:W-:-:S05]  /*4710*/  @!P3 LEA.HI.X R7, R4, R7, R3, 0x1, P0 ;  /* 0x000000070407b211 */ /* 0x000fca00000f0c03 */
[----:B------:R-:W-:Y:S01]  /*4720*/  @!PT LDS RZ, [RZ] ;  /* 0x00000000fffff984 */ /* 0x000fe20000000800 */
[----:B------:R-:W-:Y:S01]  /*4730*/  @!PT LDS RZ, [RZ] ;  /* 0x00000000fffff984 */ /* 0x000fe20000000800 */
[----:B------:R-:W-:Y:S01]  /*4740*/  @!PT LDS RZ, [RZ] ;  /* 0x00000000fffff984 */ /* 0x000fe20000000800 */
[----:B------:R1:W-:Y:S01]  /*4750*/  @!P3 LDGSTS.E.BYPASS.LTC128B.128 [R0+0x17000], desc[UR14][R6.64] ;  /* 0x170000000600bfae */ /* 0x0003e2000b901d4e */
[----:B-----5:R-:W-:-:S13]  /*4760*/  ISETP.GE.AND P2, PT, R8, UR5, PT ;  /* 0x0000000508007c0c */ /* 0x020fda000bf46270 */
[----:B------:R-:W5:Y:S01]  /*4770*/  @!P2 LDC.64 R8, c[0x0][0x220] ;  /* 0x00008800ff08ab82 */ /* 0x000f620000000a00 */
[----:B------:R1:W-:Y:S01]  /*4780*/  @P2 STS.128 [R0+0x1b000], RZ ;  /* 0x01b000ff00002388 */ /* 0x0003e20000000c00 */
[----:B-----5:R-:W-:-:S04]  /*4790*/  @!P2 LEA R2, P0, R4, R8, 0x1 ;  /* 0x000000080402a211 */ /* 0x020fc800078008ff */
[----:B------:R-:W-:-:S05]  /*47a0*/  @!P2 LEA.HI.X R3, R4, R9, R3, 0x1, P0 ;  /* 0x000000090403a211 */ /* 0x000fca00000f0c03 */
[----:B------:R-:W-:Y:S01]  /*47b0*/  @!PT LDS RZ, [RZ] ;  /* 0x00000000fffff984 */ /* 0x000fe20000000800 */
[----:B------:R-:W-:Y:S01]  /*47c0*/  @!PT LDS RZ, [RZ] ;  /* 0x00000000fffff984 */ /* 0x000fe20000000800 */
[----:B------:R-:W-:Y:S01]  /*47d0*/  @!PT LDS RZ, [RZ] ;  /* 0x00000000fffff984 */ /* 0x000fe20000000800 */
[----:B------:R1:W-:Y:S04]  /*47e0*/  @!P2 LDGSTS.E.BYPASS.LTC128B.128 [R0+0x1b000], desc[UR14][R2.64+0x80] ;  /* 0x1b0000800200afae */ /* 0x0003e8000b901d4e */
.L_x_948:
[----:B------:R-:W-:Y:S05]  /*47f0*/  BSYNC B0 ;  /* 0x0000000000007941 */ /* 0x000fea0003800000 */
.L_x_947:
[----:B------:R-:W-:Y:S01]  /*4800*/  ULDC.64 UR8, c[0x0][0x3c8] ;  /* 0x0000f20000087ab9 */ /* 0x000fe20000000a00 */
[----:B------:R-:W-:Y:S01]  /*4810*/  USHF.R.S32.HI UR6, URZ, 0x1f, UR58 ;  /* 0x0000001f3f067899 */ /* 0x000fe2000801143a */
[----:B------:R-:W-:Y:S01]  /*4820*/  ISETP.NE.AND P4, PT, R20, RZ, PT ;  /* 0x000000ff1400720c */ /* 0x000fe20003f85270 */
[----:B------:R-:W-:Y:S01]  /*4830*/  UISETP.NE.U32.AND UP1, UPT, UR8, URZ, UPT ;  /* 0x0000003f0800728c */ /* 0x000fe2000bf25070 */
[----:B------:R-:W-:Y:S01]  /*4840*/  ISETP.NE.AND P3, PT, R19, RZ, PT ;  /* 0x000000ff1300720c */ /* 0x000fe20003f65270 */
[----:B------:R-:W-:Y:S01]  /*4850*/  IMAD.MOV.U32 R13, RZ, RZ, 0x7f800000 ;  /* 0x7f800000ff0d7424 */ /* 0x000fe200078e00ff */
[----:B------:R-:W-:Y:S01]  /*4860*/  ISETP.NE.AND P2, PT, R17, RZ, PT ;  /* 0x000000ff1100720c */ /* 0x000fe20003f45270 */
[----:B------:R-:W-:Y:S01]  /*4870*/  UISETP.NE.AND.EX UP1, UPT, UR9, URZ, UPT, UP1 ;  /* 0x0000003f0900728c */ /* 0x000fe2000bf25310 */
[----:B------:R-:W-:Y:S01]  /*4880*/  IMAD.MOV.U32 R12, RZ, RZ, 0x7f800000 ;  /* 0x7f800000ff0c7424 */ /* 0x000fe200078e00ff */
[----:B------:R-:W5:Y:S01]  /*4890*/  LDC.64 R10, c[0x0][0x3b8] ;  /* 0x0000ee00ff0a7b82 */ /* 0x000f620000000a00 */
[----:B-1----:R-:W-:Y:S01]  /*48a0*/  IMAD.MOV.U32 R6, RZ, RZ, 0x4 ;  /* 0x00000004ff067424 */ /* 0x002fe200078e00ff */
[----:B------:R-:W-:Y:S01]  /*48b0*/  ISETP.NE.AND P5, PT, R18, RZ, PT ;  /* 0x000000ff1200720c */ /* 0x000fe20003fa5270 */
[----:B--234-:R-:W-:Y:S01]  /*48c0*/  IMAD.MOV.U32 R0, RZ, RZ, 0x7f800000 ;  /* 0x7f800000ff007424 */ /* 0x01cfe200078e00ff */
[----:B------:R-:W2:Y:S01]  /*48d0*/  LDL R9, [R1+0x58] ;  /* 0x0000580001097983 */ /* 0x000ea20000100800 */
[----:B------:R-:W-:Y:S01]  /*48e0*/  PLOP3.LUT P0, PT, PT, PT, UP1, 0x80, 0x0 ;  /* 0x000000000000781c */ /* 0x000fe20003f0f018 */
[----:B------:R-:W-:Y:S01]  /*48f0*/  IMAD.MOV.U32 R16, RZ, RZ, 0x7f800000 ;  /* 0x7f800000ff107424 */ /* 0x000fe200078e00ff */
[----:B------:R-:W-:Y:S01]  /*4900*/  ULDC UR13, c[0x0][0x270] ;  /* 0x00009c00000d7ab9 */ /* 0x000fe20000000800 */
[----:B------:R-:W0:Y:S01]  /*4910*/  LDGDEPBAR ;  /* 0x00000000000079af */ /* 0x000e220000000000 */
        /* <DEDUP_REMOVED lines=10> */
[----:B------:R-:W-:Y:S01]  /*49c0*/  CS2R R158, SRZ ;  /* 0x00000000009e7805 */ /* 0x000fe2000001ff00 */
[----:B-----5:R-:W3:Y:S01]  /*49d0*/  LDG.E.64 R4, desc[UR14][R10.64+0x8] ;  /* 0x0000080e0a047981 */ /* 0x020ee2000c1e1b00 */
[----:B------:R-:W-:Y:S01]  /*49e0*/  @UP1 ULEA.HI.X UR9, UR6, UR9, UR5, 0x2, UP0 ;  /* 0x0000000906091291 */ /* 0x000fe200080f1405 */
[----:B------:R-:W-:Y:S01]  /*49f0*/  IMAD.U32 R2, RZ, RZ, UR8 ;  /* 0x00000008ff027e24 */ /* 0x000fe2000f8e00ff */
[----:B------:R-:W-:Y:S01]  /*4a00*/  CS2R R156, SRZ ;  /* 0x00000000009c7805 */ /* 0x000fe2000001ff00 */
[----:B------:R-:W-:Y:S01]  /*4a10*/  @!P2 IMAD.WIDE R6, R15, R6, UR20 ;  /* 0x000000140f06ae25 */ /* 0x000fe2000f8e0206 */
[----:B------:R-:W-:Y:S01]  /*4a20*/  @UP1 ULDC UR5, c[0x0][0x2e8] ;  /* 0x0000ba0000051ab9 */ /* 0x000fe20000000800 */
[----:B------:R-:W-:-:S02]  /*4a30*/  CS2R R162, SRZ ;  /* 0x0000000000a27805 */ /* 0x000fc4000001ff00 */
[----:B------:R-:W-:Y:S01]  /*4a40*/  CS2R R160, SRZ ;  /* 0x0000000000a07805 */ /* 0x000fe2000001ff00 */
[----:B------:R-:W-:Y:S01]  /*4a50*/  IMAD.U32 R3, RZ, RZ, UR9 ;  /* 0x00000009ff037e24 */ /* 0x000fe2000f8e00ff */
[----:B------:R-:W4:Y:S01]  /*4a60*/  @!P2 LDG.E R0, desc[UR14][R6.64] ;  /* 0x0000000e0600a981 */ /* 0x000f22000c1e1900 */
[----:B------:R-:W-:Y:S01]  /*4a70*/  IMAD.MOV.U32 R233, RZ, RZ, R221 ;  /* 0x000000ffffe97224 */ /* 0x000fe200078e00dd */
[----:B------:R-:W-:Y:S02]  /*4a80*/  CS2R R154, SRZ ;  /* 0x00000000009a7805 */ /* 0x000fe4000001ff00 */
[----:B------:R-:W-:Y:S01]  /*4a90*/  CS2R R152, SRZ ;  /* 0x0000000000987805 */ /* 0x000fe2000001ff00 */
[----:B------:R1:W5:Y:S01]  /*4aa0*/  @P0 LDG.E R8, desc[UR14][R2.64] ;  /* 0x0000000e02080981 */ /* 0x000362000c1e1900 */
        /* <DEDUP_REMOVED lines=11> */
[----:B------:R-:W2:Y:S01]  /*4b60*/  LDG.E.64 R10, desc[UR14][R10.64] ;  /* 0x0000000e0a0a7981 */ /* 0x000ea2000c1e1b00 */
        /* <DEDUP_REMOVED lines=12> */
[----:B-1----:R-:W-:Y:S01]  /*4c30*/  IMAD.MOV.U32 R2, RZ, RZ, 0x4 ;  /* 0x00000004ff027424 */ /* 0x002fe200078e00ff */
[----:B------:R-:W-:Y:S02]  /*4c40*/  CS2R R104, SRZ ;  /* 0x0000000000687805 */ /* 0x000fe4000001ff00 */
[----:B------:R-:W-:Y:S02]  /*4c50*/  CS2R R102, SRZ ;  /* 0x0000000000667805 */ /* 0x000fe4000001ff00 */
[----:B------:R-:W-:Y:S01]  /*4c60*/  CS2R R100, SRZ ;  /* 0x0000000000647805 */ /* 0x000fe2000001ff00 */
[----:B------:R-:W-:Y:S01]  /*4c70*/  IMAD.WIDE R2, R22, R2, UR20 ;  /* 0x0000001416027e25 */ /* 0x000fe2000f8e0202 */
[----:B------:R-:W-:-:S02]  /*4c80*/  CS2R R94, SRZ ;  /* 0x00000000005e7805 */ /* 0x000fc4000001ff00 */
[----:B------:R-:W-:Y:S02]  /*4c90*/  CS2R R92, SRZ ;  /* 0x00000000005c7805 */ /* 0x000fe4000001ff00 */
[----:B------:R-:W-:Y:S02]  /*4ca0*/  CS2R R98, SRZ ;  /* 0x0000000000627805 */ /* 0x000fe4000001ff00 */
[----:B------:R-:W-:Y:S01]  /*4cb0*/  CS2R R96, SRZ ;  /* 0x0000000000607805 */ /* 0x000fe2000001ff00 */
[----:B------:R-:W3:Y:S01]  /*4cc0*/  @!P4 LDG.E R13, desc[UR14][R2.64+0x20] ;  /* 0x0000200e020dc981 */ /* 0x000ee2000c1e1900 */
[----:B------:R-:W-:Y:S02]  /*4cd0*/  CS2R R90, SRZ ;  /* 0x00000000005a7805 */ /* 0x000fe4000001ff00 */
[----:B------:R-:W-:Y:S02]  /*4ce0*/  CS2R R88, SRZ ;  /* 0x0000000000587805 */ /* 0x000fe4000001ff00 */
[----:B------:R-:W-:Y:S01]  /*4cf0*/  CS2R R86, SRZ ;  /* 0x0000000000567805 */ /* 0x000fe2000001ff00 */
[----:B------:R-:W4:Y:S01]  /*4d00*/  @!P3 LDG.E R12, desc[UR14][R2.64+0x80] ;  /* 0x0000800e020cb981 */ /* 0x000f22000c1e1900 */
[----:B------:R-:W-:-:S02]  /*4d10*/  CS2R R84, SRZ ;  /* 0x0000000000547805 */ /* 0x000fc4000001ff00 */
[----:B------:R-:W-:Y:S02]  /*4d20*/  CS2R R78, SRZ ;  /* 0x00000000004e7805 */ /* 0x000fe4000001ff00 */
[----:B------:R-:W-:Y:S01]  /*4d30*/  CS2R R76, SRZ ;  /* 0x00000000004c7805 */ /* 0x000fe2000001ff00 */
[----:B------:R1:W2:Y:S01]  /*4d40*/  @!P5 LDG.E R16, desc[UR14][R2.64] ;  /* 0x0000000e0210d981 */ /* 0x0002a2000c1e1900 */
        /* <DEDUP_REMOVED lines=23> */
[----:B------:R-:W-:Y:S01]  /*4ec0*/  ULDC UR30, c[0x0][0x2dc] ;  /* 0x0000b700001e7ab9 */ /* 0x000fe20000000800 */
[----:B-1----:R-:W1:Y:S01]  /*4ed0*/  S2R R2, SR_TID.X ;  /* 0x0000000000027919 */ /* 0x002e620000002100 */
[----:B------:R-:W-:Y:S01]  /*4ee0*/  ULDC UR29, c[0x0][0x270] ;  /* 0x00009c00001d7ab9 */ /* 0x000fe20000000800 */
[----:B------:R-:W-:Y:S01]  /*4ef0*/  ULDC.U8 UR19, c[0x0][0x388] ;  /* 0x0000e20000137ab9 */ /* 0x000fe20000000000 */
[----:B------:R-:W-:Y:S01]  /*4f00*/  ULDC UR18, c[0x0][0x2ec] ;  /* 0x0000bb0000127ab9 */ /* 0x000fe20000000800 */
[----:B-1----:R-:W-:Y:S01]  /*4f10*/  IMAD.SHL.U32 R2, R2, 0x2, RZ ;  /* 0x0000000202027824 */ /* 0x002fe200078e00ff */
[----:B---3--:R1:W-:Y:S04]  /*4f20*/  STL [R1+0x20], R13 ;  /* 0x0000200d01007387 */ /* 0x0083e80000100800 */
[----:B----4-:R3:W-:Y:S01]  /*4f30*/  STL [R1+0x14], R12 ;  /* 0x0000140c01007387 */ /* 0x0107e20000100800 */
[----:B-1----:R-:W1:Y:S01]  /*4f40*/  S2R R13, SR_TID.X ;  /* 0x00000000000d7919 */ /* 0x002e620000002100 */
[----:B---3--:R-:W3:Y:S02]  /*4f50*/  S2R R12, SR_TID.X ;  /* 0x00000000000c7919 */ /* 0x008ee40000002100 */
[----:B------:R4:W-:Y:S02]  /*4f60*/  STL [R1+0x18], R0 ;  /* 0x0000180001007387 */ /* 0x0009e40000100800 */
[----:B----4-:R-:W5:Y:S01]  /*4f70*/  @P0 MUFU.RCP R0, UR5 ;  /* 0x0000000500000d08 */ /* 0x010f620008001000 */
[----:B---3--:R-:W-:-:S04]  /*4f80*/  SHF.R.S32.HI R12, RZ, 0x1f, R12 ;  /* 0x0000001fff0c7819 */ /* 0x008fc8000001140c */
[----:B-1----:R-:W-:-:S04]  /*4f90*/  LEA.HI R12, R12, R13, RZ, 0x6 ;  /* 0x0000000d0c0c7211 */ /* 0x002fc800078f30ff */
[----:B------:R-:W-:Y:S01]  /*4fa0*/  SHF.R.S32.HI R12, RZ, 0x6, R12 ;  /* 0x00000006ff0c7819 */ /* 0x000fe2000001140c */
[----:B------:R-:W-:-:S04]  /*4fb0*/  UIMAD UR5, UR49, UR13, UR58 ;  /* 0x0000000d310572a4 */ /* 0x000fc8000f8e023a */
[----:B------:R-:W-:Y:S01]  /*4fc0*/  IMAD.SHL.U32 R3, R12, 0x20, RZ ;  /* 0x000000200c037824 */ /* 0x000fe200078e00ff */
[----:B------:R-:W-:Y:S01]  /*4fd0*/  USHF.L.U32 UR5, UR5, 0x5, URZ ;  /* 0x0000000505057899 */ /* 0x000fe2000800063f */
[----:B-----5:R-:W-:-:S03]  /*4fe0*/  @P0 FMUL.FTZ R0, R8, R0 ;  /* 0x0000000008000220 */ /* 0x020fc60000410000 */
[----:B------:R-:W-:Y:S01]  /*4ff0*/  LOP3.LUT R3, R3, 0x6, R2, 0xf8, !PT ;  /* 0x0000000603037812 */ /* 0x000fe200078ef802 */
[----:B------:R-:W-:Y:S01]  /*5000*/  IMAD.U32 R2, RZ, RZ, UR26 ;  /* 0x0000001aff027e24 */ /* 0x000fe2000f8e00ff */
[----:B------:R-:W-:Y:S01]  /*5010*/  USHF.R.S32.HI UR6, URZ, 0x1f, UR5 ;  /* 0x0000001f3f067899 */ /* 0x000fe20008011405 */
[----:B------:R-:W-:Y:S02]  /*5020*/  @P0 R2UR UR7, R0 ;  /* 0x00000000000702ca */ /* 0x000fe400000e0000 */
[----:B------:R-:W-:Y:S01]  /*5030*/  IMAD R238, R2, 0x80, R3 ;  /* 0x0000008002ee7824 */ /* 0x000fe200078e0203 */
[--C-:B------:R-:W-:Y:S01]  /*5040*/  SHF.R.S32.HI R2, RZ, 0x1f, R14.reuse ;  /* 0x0000001fff027819 */ /* 0x100fe2000001140e */
[----:B------:R-:W-:Y:S01]  /*5050*/  VIADD R0, R220, 0x2000 ;  /* 0x00002000dc007836 */ /* 0x000fe20000000000 */
[----:B------:R-:W-:Y:S01]  /*5060*/  IADD3 R14, P3, P2, R4, UR5, R14 ;  /* 0x00000005040e7c10 */ /* 0x000fe2000fa7e00e */
[----:B------:R-:W-:-:S03]  /*5070*/  IMAD.MOV.U32 R3, RZ, RZ, 0x40 ;  /* 0x00000040ff037424 */ /* 0x000fc600078e00ff */
[----:B------:R-:W-:Y:S01]  /*5080*/  IADD3.X R4, R5, UR6, R2, P3, P2 ;  /* 0x0000000605047c10 */ /* 0x000fe20009fe4402 */
[----:B------:R-:W-:Y:S01]  /*5090*/  VIADD R2, R219, 0x2000 ;  /* 0x00002000db027836 */ /* 0x000fe20000000000 */
[----:B--2---:R-:W-:Y:S02]  /*50a0*/  LOP3.LUT P2, RZ, R9, 0x4, RZ, 0xc0, !PT ;  /* 0x0000000409ff7812 */ /* 0x004fe4000784c0ff */
[----:B------:R-:W-:Y:S01]  /*50b0*/  SEL R0, R0, R220, !P1 ;  /* 0x000000dc00007207 */ /* 0x000fe20004800000 */
[----:B------:R-:W-:Y:S01]  /*50c0*/  VIADD R247, R238, 0x19 ;  /* 0x00000019eef77836 */ /* 0x000fe20000000000 */
[----:B------:R-:W-:Y:S02]  /*50d0*/  R2UR UR16, R10 ;  /* 0x000000000a1072ca */ /* 0x000fe400000e0000 */
[----:B------:R-:W-:Y:S02]  /*50e0*/  SEL R3, R3, 0xffffffc0, !P2 ;  /* 0xffffffc003037807 */ /* 0x000fe40005000000 */
[----:B------:R-:W-:Y:S01]  /*50f0*/  LEA R210, R0, UR4, 0x1 ;  /* 0x0000000400d27c11 */ /* 0x000fe2000f8e08ff */
[----:B------:R-:W-:Y:S01]  /*5100*/  VIADD R246, R238, 0x18 ;  /* 0x00000018eef67836 */ /* 0x000fe20000000000 */
[----:B------:R-:W-:-:S02]  /*5110*/  SEL R2, R2, R219, !P1 ;  /* 0x000000db02027207 */ /* 0x000fc40004800000 */
[----:B------:R-:W-:Y:S01]  /*5120*/  I2FP.F32.S32 R0, R238 ;  /* 0x000000ee00007245 */ /* 0x000fe20000201400 */
[----:B------:R-:W-:Y:S01]  /*5130*/  STL [R1+0x1c], R16 ;  /* 0x00001c1001007387 */ /* 0x000fe20000100800 */
[----:B------:R-:W-:Y:S02]  /*5140*/  LEA R213, R2, UR4, 0x1 ;  /* 0x0000000402d57c11 */ /* 0x000fe4000f8e08ff */
[----:B------:R-:W-:Y:S01]  /*5150*/  I2FP.F32.S32 R2, R247 ;  /* 0x000000f700027245 */ /* 0x000fe20000201400 */
[----:B------:R-:W-:Y:S04]  /*5160*/  STL [R1+0x38], R3 ;  /* 0x0000380301007387 */ /* 0x000fe80000100800 */
[----:B------:R1:W-:Y:S04]  /*5170*/  STL [R1+0x8], R0 ;  /* 0x0000080001007387 */ /* 0x0003e80000100800 */
[----:B------:R2:W-:Y:S01]  /*5180*/  STL [R1+0x4], R2 ;  /* 0x0000040201007387 */ /* 0x0005e20000100800 */
[----:B-1----:R-:W-:-:S05]  /*5190*/  I2FP.F32.S32 R0, R246 ;  /* 0x000000f600007245 */ /* 0x002fca0000201400 */
[----:B------:R1:W-:Y:S01]  /*51a0*/  STL [R1], R0 ;  /* 0x0000000001007387 */ /* 0x0003e20000100800 */
[----:B--2---:R-:W-:Y:S01]  /*51b0*/  IMAD.WIDE.U32 R2, R14, -0x2daee0ad, RZ ;  /* 0xd2511f530e027825 */ /* 0x004fe200078e00ff */
[----:B------:R-:W-:Y:S02]  /*51c0*/  R2UR UR13, R11 ;  /* 0x000000000b0d72ca */ /* 0x000fe400000e0000 */
[----:B-1----:R-:W-:-:S05]  /*51d0*/  LOP3.LUT R0, R4, UR16, RZ, 0x3c, !PT ;  /* 0x0000001004007c12 */ /* 0x002fca000f8e3cff */
[----:B------:R1:W-:Y:S04]  /*51e0*/  STL [R1+0x30], R0 ;  /* 0x0000300001007387 */ /* 0x0003e80000100800 */
[----:B------:R1:W-:Y:S01]  /*51f0*/  STL.64 [R1+0x28], R2 ;  /* 0x0000280201007387 */ /* 0x0003e20000100a00 */
[C---:B------:R-:W-:Y:S01]  /*5200*/  VIADD R245, R238.reuse, 0x11 ;  /* 0x00000011eef57836 */ /* 0x040fe20000000000 */
[C---:B------:R-:W-:Y:S01]  /*5210*/  LOP3.LUT P3, RZ, R9.reuse, 0x4, RZ, 0xc0, !PT ;  /* 0x0000000409ff7812 */ /* 0x040fe2000786c0ff */
[C---:B------:R-:W-:Y:S01]  /*5220*/  VIADD R244, R238.reuse, 0x10 ;  /* 0x00000010eef47836 */ /* 0x040fe20000000000 */
[----:B------:R-:W-:Y:S01]  /*5230*/  LOP3.LUT P0, RZ, R9, 0x2, RZ, 0xc0, !PT ;  /* 0x0000000209ff7812 */ /* 0x000fe2000780c0ff */
[C---:B------:R-:W-:Y:S02]  /*5240*/  VIADD R243, R238.reuse, 0x9 ;  /* 0x00000009eef37836 */ /* 0x040fe40000000000 */
[----:B------:R-:W-:-:S02]  /*5250*/  VIADD R242, R238, 0x8 ;  /* 0x00000008eef27836 */ /* 0x000fc40000000000 */
[----:B------:R-:W-:Y:S01]  /*5260*/  VIADD R239, R238, 0x1 ;  /* 0x00000001eeef7836 */ /* 0x000fe20000000000 */
[----:B------:R-:W-:Y:S02]  /*5270*/  SEL R211, R211, 0xffffffc0, !P3 ;  /* 0xffffffc0d3d37807 */ /* 0x000fe40005800000 */
[----:B------:R-:W-:Y:S02]  /*5280*/  SEL R218, R218, 0xffffffe0, !P0 ;  /* 0xffffffe0dada7807 */ /* 0x000fe40004000000 */
[----:B------:R-:W-:Y:S02]  /*5290*/  I2FP.F32.S32 R252, R245 ;  /* 0x000000f500fc7245 */ /* 0x000fe40000201400 */
[----:B------:R-:W-:Y:S02]  /*52a0*/  I2FP.F32.S32 R251, R244 ;  /* 0x000000f400fb7245 */ /* 0x000fe40000201400 */
[----:B------:R-:W-:Y:S02]  /*52b0*/  I2FP.F32.S32 R250, R243 ;  /* 0x000000f300fa7245 */ /* 0x000fe40000201400 */
[----:B------:R-:W-:-:S02]  /*52c0*/  I2FP.F32.S32 R249, R242 ;  /* 0x000000f200f97245 */ /* 0x000fc40000201400 */
[----:B------:R-:W-:Y:S01]  /*52d0*/  I2FP.F32.S32 R248, R239 ;  /* 0x000000ef00f87245 */ /* 0x000fe20000201400 */
[----:B------:R-:W-:Y:S01]  /*52e0*/  UMOV UR5, URZ ;  /* 0x0000003f00057c82 */ /* 0x000fe20008000000 */
[----:B------:R-:W-:-:S05]  /*52f0*/  @UP1 UMOV UR5, UR7 ;  /* 0x0000000700051c82 */ /* 0x000fca0008000000 */
.L_x_951:
[----:B------:R-:W0:Y:S01]  /*5300*/  LDGDEPBAR ;  /* 0x00000000000079af */ /* 0x000e220000000000 */
[C---:B-1----:R-:W-:Y:S01]  /*5310*/  IMAD.IADD R0, R213.reuse, 0x1, R218 ;  /* 0x00000001d5007824 */ /* 0x042fe200078e02da */
[----:B------:R-:W-:Y:S01]  /*5320*/  USHF.L.U32 UR6, UR26, 0x7, URZ ;  /* 0x000000071a067899 */ /* 0x000fe2000800063f */
[--C-:B------:R-:W-:Y:S05]  /*5330*/  IMAD.IADD R3, R213, 0x1, R211.reuse ;  /* 0x00000001d5037824 */ /* 0x100fea00078e02d3 */
[----:B------:R-:W2:Y:S01]  /*5340*/  LDL R228, [R1+0x3c] ;  /* 0x00003c0001e47983 */ /* 0x000ea20000100800 */
[----:B------:R-:W-:Y:S01]  /*5350*/  IMAD.IADD R2, R0, 0x1, R211 ;  /* 0x0000000100027824 */ /* 0x000fe200078e02d3 */
[----:B------:R-:W-:Y:S02]  /*5360*/  UIADD3 UR7, UR24, 0x80, UR6 ;  /* 0x0000008018077890 */ /* 0x000fe4000fffe006 */
[----:B------:R-:W3:Y:S01]  /*5370*/  LDL R227, [R1+0x48] ;  /* 0x0000480001e37983 */ /* 0x000ee20000100800 */
[----:B------:R-:W-:Y:S02]  /*5380*/  UIADD3 UR9, UR6, 0x80, URZ ;  /* 0x0000008006097890 */ /* 0x000fe4000fffe03f */
[----:B------:R-:W-:Y:S01]  /*5390*/  USHF.L.U32 UR10, UR12, 0x6, URZ ;  /* 0x000000060c0a7899 */ /* 0x000fe2000800063f */
[----:B------:R-:W4:Y:S01]  /*53a0*/  LDL.64 R224, [R1+0x28] ;  /* 0x0000280001e07983 */ /* 0x000f220000100a00 */
[----:B------:R-:W-:Y:S02]  /*53b0*/  UIADD3 UR6, UR7, -UR17, URZ ;  /* 0x8000001107067290 */ /* 0x000fe4000fffe03f */
[----:B------:R-:W-:Y:S02]  /*53c0*/  UIADD3 UR8, UR16, -0x61c88647, URZ ;  /* 0x9e3779b910087890 */ /* 0x000fe4000fffe03f */
[----:B------:R-:W-:Y:S01]  /*53d0*/  UISETP.GE.AND UP0, UPT, UR10, UR6, UPT ;  /* 0x000000060a00728c */ /* 0x000fe2000bf06270 */
[----:B------:R-:W4:Y:S01]  /*53e0*/  LDL R226, [R1+0x30] ;  /* 0x0000300001e27983 */ /* 0x000f220000100800 */
[----:B------:R-:W-:Y:S02]  /*53f0*/  UIADD3 UR6, UR13, -0x4498517b, URZ ;  /* 0xbb67ae850d067890 */ /* 0x000fe4000fffe03f */
[----:B------:R-:W-:Y:S01]  /*5400*/  UISETP.LT.AND UP0, UPT, UR9, UR17, UP0 ;  /* 0x000000110900728c */ /* 0x000fe20008701270 */
[----:B------:R1:W-:Y:S01]  /*5410*/  STL [R1+0x60], R36 ;  /* 0x0000602401007387 */ /* 0x0003e20000100800 */
[----:B------:R-:W-:Y:S02]  /*5420*/  UIADD3 UR7, UR16, 0x3c6ef372, URZ ;  /* 0x3c6ef37210077890 */ /* 0x000fe4000fffe03f */
[----:B------:R-:W-:Y:S02]  /*5430*/  UISETP.GT.AND UP3, UPT, UR12, UR25, UPT ;  /* 0x000000190c00728c */ /* 0x000fe4000bf64270 */
[----:B------:R-:W-:Y:S01]  /*5440*/  PLOP3.LUT P1, PT, PT, PT, UP0, 0x80, 0x0 ;  /* 0x000000000000781c */ /* 0x000fe20003f2f008 */
[----:B-1----:R-:W4:Y:S01]  /*5450*/  LDL R36, [R1+0x10] ;  /* 0x0000100001247983 */ /* 0x002f220000100800 */
[----:B------:R-:W-:Y:S04]  /*5460*/  DEPBAR.LE SB0, 0x0 ;  /* 0x000080000000791a */ /* 0x000fe80000000000 */
[----:B------:R-:W-:Y:S06]  /*5470*/  BAR.SYNC.DEFER_BLOCKING 0x0 ;  /* 0x0000000000007b1d */ /* 0x000fec0000010000 */
[----:B------:R-:W-:Y:S08]  /*5480*/  LDSM.16.M88.4 R32, [R213] ;  /* 0x00000000d520783b */ /* 0x000ff00000000200 */
[----:B------:R-:W1:Y:S08]  /*5490*/  LDSM.16.M88.4 R16, [R214+0xc000] ;  /* 0x00c00000d610783b */ /* 0x000e700000000200 */
[----:B------:R-:W1:Y:S08]  /*54a0*/  LDSM.16.M88.4 R28, [R213+0x1000] ;  /* 0x00100000d51c783b */ /* 0x000e700000000200 */
[----:B------:R-:W1:Y:S08]  /*54b0*/  LDSM.16.M88.4 R164, [R214+0xc800] ;  /* 0x00c80000d6a4783b */ /* 0x000e700000000200 */
[----:B------:R-:W-:Y:S08]  /*54c0*/  LDSM.16.M88.4 R168, [R0] ;  /* 0x0000000000a8783b */ /* 0x000ff00000000200 */
[----:B------:R-:W1:Y:S02]  /*54d0*/  LDSM.16.M88.4 R172, [R215+0xc000] ;  /* 0x00c00000d7ac783b */ /* 0x000e640000000200 */
[-C--:B-1----:R-:W-:Y:S06]  /*54e0*/  HMMA.16816.F32.BF16 R4, R32, R16.reuse, RZ ;  /* 0x000000102004723c */ /* 0x082fec00000418ff */
[----:B------:R-:W1:Y:S01]  /*54f0*/  LDSM.16.M88.4 R176, [R0+0x1000] ;  /* 0x0010000000b0783b */ /* 0x000e620000000200 */
[C---:B------:R-:W-:Y:S07]  /*5500*/  HMMA.16816.F32.BF16 R8, R28.reuse, R16, RZ ;  /* 0x000000101c08723c */ /* 0x040fee00000418ff */
[----:B------:R-:W1:Y:S01]  /*5510*/  LDSM.16.M88.4 R180, [R215+0xc800] ;  /* 0x00c80000d7b4783b */ /* 0x000e620000000200 */
[-C--:B------:R-:W-:Y:S07]  /*5520*/  HMMA.16816.F32.BF16 R12, R28, R18.reuse, RZ ;  /* 0x000000121c0c723c */ /* 0x080fee00000418ff */
[----:B------:R-:W-:Y:S01]  /*5530*/  LDSM.16.M88.4 R184, [R3] ;  /* 0x0000000003b8783b */ /* 0x000fe20000000200 */
[C---:B------:R-:W-:Y:S07]  /*5540*/  HMMA.16816.F32.BF16 R16, R32.reuse, R18, RZ ;  /* 0x000000122010723c */ /* 0x040fee00000418ff */
[----:B------:R-:W1:Y:S01]  /*5550*/  LDSM.16.M88.4 R188, [R217+0xc000] ;  /* 0x00c00000d9bc783b */ /* 0x000e620000000200 */
[-C--:B------:R-:W-:Y:S06]  /*5560*/  HMMA.16816.F32.BF16 R20, R32, R164.reuse, RZ ;  /* 0x000000a42014723c */ /* 0x080fec00000418ff */
[C---:B------:R-:W-:Y:S01]  /*5570*/  HMMA.16816.F32.BF16 R24, R28.reuse, R164, RZ ;  /* 0x000000a41c18723c */ /* 0x040fe200000418ff */
[----:B-----5:R-:W1:Y:S05]  /*5580*/  LDSM.16.M88.4 R192, [R3+0x1000] ;  /* 0x0010000003c0783b */ /* 0x020e6a0000000200 */
[-C--:B------:R-:W-:Y:S03]  /*5590*/  HMMA.16816.F32.BF16 R28, R28, R166.reuse, RZ ;  /* 0x000000a61c1c723c */ /* 0x080fe600000418ff */
[----:B------:R-:W-:Y:S03]  /*55a0*/  LDSM.16.M88.4 R196, [R2] ;  /* 0x0000000002c4783b */ /* 0x000fe60000000200 */
[----:B------:R-:W-:Y:S05]  /*55b0*/  HMMA.16816.F32.BF16 R32, R32, R166, RZ ;  /* 0x000000a62020723c */ /* 0x000fea00000418ff */
[----:B------:R-:W1:Y:S01]  /*55c0*/  LDSM.16.M88.4 R164, [R217+0xc800] ;  /* 0x00c80000d9a4783b */ /* 0x000e620000000200 */
[-C--:B------:R-:W-:Y:S06]  /*55d0*/  HMMA.16816.F32.BF16 R4, R168, R172.reuse, R4 ;  /* 0x000000aca804723c */ /* 0x080fec0000041804 */
[C---:B-1----:R-:W-:Y:S01]  /*55e0*/  HMMA.16816.F32.BF16 R8, R176.reuse, R172, R8 ;  /* 0x000000acb008723c */ /* 0x042fe20000041808 */
[----:B------:R-:W1:Y:S05]  /*55f0*/  LDSM.16.M88.4 R200, [R216+0xc000] ;  /* 0x00c00000d8c8783b */ /* 0x000e6a0000000200 */
[-C--:B------:R-:W-:Y:S03]  /*5600*/  HMMA.16816.F32.BF16 R12, R176, R174.reuse, R12 ;  /* 0x000000aeb00c723c */ /* 0x080fe6000004180c */
[----:B------:R-:W1:Y:S03]  /*5610*/  LDSM.16.M88.4 R204, [R2+0x1000] ;  /* 0x0010000002cc783b */ /* 0x000e660000000200 */
[C---:B------:R-:W-:Y:S05]  /*5620*/  HMMA.16816.F32.BF16 R16, R168.reuse, R174, R16 ;  /* 0x000000aea810723c */ /* 0x040fea0000041810 */
[----:B------:R-:W-:Y:S01]  /*5630*/  LDSM.16.M88.4 R172, [R213+0x2000] ;  /* 0x00200000d5ac783b */ /* 0x000fe20000000200 */
[-C--:B------:R-:W-:Y:S06]  /*5640*/  HMMA.16816.F32.BF16 R20, R168, R180.reuse, R20 ;  /* 0x000000b4a814723c */ /* 0x080fec0000041814 */
[C---:B------:R-:W-:Y:S06]  /*5650*/  HMMA.16816.F32.BF16 R24, R176.reuse, R180, R24 ;  /* 0x000000b4b018723c */ /* 0x040fec0000041818 */
[-C--:B------:R-:W-:Y:S01]  /*5660*/  HMMA.16816.F32.BF16 R28, R176, R182.reuse, R28 ;  /* 0x000000b6b01c723c */ /* 0x080fe2000004181c */
[----:B------:R-:W-:Y:S05]  /*5670*/  LDSM.16.M88.4 R176, [R214+0x10000] ;  /* 0x01000000d6b0783b */ /* 0x000fea0000000200 */
[----:B------:R-:W-:Y:S03]  /*5680*/  HMMA.16816.F32.BF16 R32, R168, R182, R32 ;  /* 0x000000b6a820723c */ /* 0x000fe60000041820 */
[----:B------:R-:W1:Y:S03]  /*5690*/  LDSM.16.M88.4 R168, [R216+0xc800] ;  /* 0x00c80000d8a8783b */ /* 0x000e660000000200 */
[-C--:B------:R-:W-:Y:S05]  /*56a0*/  HMMA.16816.F32.BF16 R4, R184, R188.reuse, R4 ;  /* 0x000000bcb804723c */ /* 0x080fea0000041804 */
[----:B------:R-:W3:Y:S01]  /*56b0*/  LDSM.16.M88.4 R180, [R213+0x3000] ;  /* 0x00300000d5b4783b */ /* 0x000ee20000000200 */
        /* <DEDUP_REMOVED lines=8> */
[----:B------:R-:W-:Y:S03]  /*5740*/  HMMA.16816.F32.BF16 R32, R184, R166, R32 ;  /* 0x000000a6b820723c */ /* 0x000fe60000041820 */
[----:B------:R-:W2:Y:S03]  /*5750*/  LDSM.16.M88.4 R164, [R214+0x10800] ;  /* 0x01080000d6a4783b */ /* 0x000ea60000000200 */
[-C--:B-1----:R-:W-:Y:S05]  /*5760*/  HMMA.16816.F32.BF16 R4, R196, R200.reuse, R4 ;  /* 0x000000c8c404723c */ /* 0x082fea0000041804 */
[----:B------:R1:W2:Y:S01]  /*5770*/  LDSM.16.M88.4 R184, [R0+0x2000] ;  /* 0x0020000000b8783b */ /* 0x0002a20000000200 */
[C---:B------:R-:W-:Y:S06]  /*5780*/  HMMA.16816.F32.BF16 R8, R204.reuse, R200, R8 ;  /* 0x000000c8cc08723c */ /* 0x040fec0000041808 */
[-C--:B------:R-:W-:Y:S06]  /*5790*/  HMMA.16816.F32.BF16 R12, R204, R202.reuse, R12 ;  /* 0x000000cacc0c723c */ /* 0x080fec000004180c */
[C---:B------:R-:W-:Y:S01]  /*57a0*/  HMMA.16816.F32.BF16 R16, R196.reuse, R202, R16 ;  /* 0x000000cac410723c */ /* 0x040fe20000041810 */
[----:B------:R-:W-:Y:S05]  /*57b0*/  LDSM.16.M88.4 R200, [R3+0x3000] ;  /* 0x0030000003c8783b */ /* 0x000fea0000000200 */
[-C--:B------:R-:W-:Y:S01]  /*57c0*/  HMMA.16816.F32.BF16 R20, R196, R168.reuse, R20 ;  /* 0x000000a8c414723c */ /* 0x080fe20000041814 */
[----:B-1----:R-:W-:Y:S05]  /*57d0*/  IMAD.U32 R0, RZ, RZ, UR12 ;  /* 0x0000000cff007e24 */ /* 0x002fea000f8e00ff */
[C---:B------:R-:W-:Y:S06]  /*57e0*/  HMMA.16816.F32.BF16 R24, R204.reuse, R168, R24 ;  /* 0x000000a8cc18723c */ /* 0x040fec0000041818 */
[-C--:B------:R-:W-:Y:S05]  /*57f0*/  HMMA.16816.F32.BF16 R28, R204, R170.reuse, R28 ;  /* 0x000000aacc1c723c */ /* 0x080fea000004181c */
[----:B---3--:R-:W-:Y:S01]  /*5800*/  IMAD R0, R0, 0x4, R227 ;  /* 0x0000000400007824 */ /* 0x008fe200078e02e3 */
[----:B------:R-:W-:Y:S01]  /*5810*/  HMMA.16816.F32.BF16 R32, R196, R170, R32 ;  /* 0x000000aac420723c */ /* 0x000fe20000041820 */
[----:B------:R-:W1:Y:S05]  /*5820*/  LDSM.16.M88.4 R168, [R215+0x10800] ;  /* 0x01080000d7a8783b */ /* 0x000e6a0000000200 */
[-C--:B------:R-:W-:Y:S03]  /*5830*/  HMMA.16816.F32.BF16 R4, R172, R176.reuse, R4 ;  /* 0x000000b0ac04723c */ /* 0x080fe60000041804 */
[----:B------:R-:W-:Y:S03]  /*5840*/  LDSM.16.M88.4 R196, [R217+0x10000] ;  /* 0x01000000d9c4783b */ /* 0x000fe60000000200 */
[C---:B------:R-:W-:Y:S06]  /*5850*/  HMMA.16816.F32.BF16 R8, R180.reuse, R176, R8 ;  /* 0x000000b0b408723c */ /* 0x040fec0000041808 */
[-C--:B------:R-:W-:Y:S06]  /*5860*/  HMMA.16816.F32.BF16 R12, R180, R178.reuse, R12 ;  /* 0x000000b2b40c723c */ /* 0x080fec000004180c */
[C---:B------:R-:W-:Y:S01]  /*5870*/  HMMA.16816.F32.BF16 R16, R172.reuse, R178, R16 ;  /* 0x000000b2ac10723c */ /* 0x040fe20000041810 */
[----:B------:R-:W3:Y:S05]  /*5880*/  LDSM.16.M88.4 R176, [R3+0x2000] ;  /* 0x0020000003b0783b */ /* 0x000eea0000000200 */
[-C--:B--2---:R-:W-:Y:S06]  /*5890*/  HMMA.16816.F32.BF16 R20, R172, R164.reuse, R20 ;  /* 0x000000a4ac14723c */ /* 0x084fec0000041814 */
[C---:B------:R-:W-:Y:S06]  /*58a0*/  HMMA.16816.F32.BF16 R24, R180.reuse, R164, R24 ;  /* 0x000000a4b418723c */ /* 0x040fec0000041818 */
[-C--:B------:R-:W-:Y:S01]  /*58b0*/  HMMA.16816.F32.BF16 R28, R180, R166.reuse, R28 ;  /* 0x000000a6b41c723c */ /* 0x080fe2000004181c */
[----:B------:R-:W-:Y:S05]  /*58c0*/  LDSM.16.M88.4 R180, [R2+0x3000] ;  /* 0x0030000002b4783b */ /* 0x000fea0000000200 */
[----:B------:R-:W-:Y:S03]  /*58d0*/  HMMA.16816.F32.BF16 R32, R172, R166, R32 ;  /* 0x000000a6ac20723c */ /* 0x000fe60000041820 */
[----:B------:R-:W2:Y:S03]  /*58e0*/  LDSM.16.M88.4 R164, [R217+0x10800] ;  /* 0x01080000d9a4783b */ /* 0x000ea60000000200 */
[-C--:B------:R-:W-:Y:S05]  /*58f0*/  HMMA.16816.F32.BF16 R4, R184, R188.reuse, R4 ;  /* 0x000000bcb804723c */ /* 0x080fea0000041804 */
[----:B------:R-:W-:Y:S01]  /*5900*/  LDSM.16.M88.4 R172, [R216+0x10000] ;  /* 0x01000000d8ac783b */ /* 0x000fe20000000200 */
[C---:B------:R-:W-:Y:S06]  /*5910*/  HMMA.16816.F32.BF16 R8, R192.reuse, R188, R8 ;  /* 0x000000bcc008723c */ /* 0x040fec0000041808 */
[-C--:B------:R-:W-:Y:S06]  /*5920*/  HMMA.16816.F32.BF16 R12, R192, R190.reuse, R12 ;  /* 0x000000bec00c723c */ /* 0x080fec000004180c */
[C---:B------:R-:W-:Y:S06]  /*5930*/  HMMA.16816.F32.BF16 R16, R184.reuse, R190, R16 ;  /* 0x000000beb810723c */ /* 0x040fec0000041810 */
[-C--:B-1----:R-:W-:Y:S06]  /*5940*/  HMMA.16816.F32.BF16 R20, R184, R168.reuse, R20 ;  /* 0x000000a8b814723c */ /* 0x082fec0000041814 */
[C---:B------:R-:W-:Y:S06]  /*5950*/  HMMA.16816.F32.BF16 R24, R192.reuse, R168, R24 ;  /* 0x000000a8c018723c */ /* 0x040fec0000041818 */
[-C--:B------:R-:W-:Y:S01]  /*5960*/  HMMA.16816.F32.BF16 R28, R192, R170.reuse, R28 ;  /* 0x000000aac01c723c */ /* 0x080fe2000004181c */
[----:B------:R-:W4:Y:S04]  /*5970*/  LDL R195, [R1+0x1c] ;  /* 0x00001c0001c37983 */ /* 0x000f280000100800 */
[----:B------:R-:W4:Y:S01]  /*5980*/  LDL R194, [R1+0x20] ;  /* 0x0000200001c27983 */ /* 0x000f220000100800 */
[----:B------:R-:W-:Y:S03]  /*5990*/  HMMA.16816.F32.BF16 R32, R184, R170, R32 ;  /* 0x000000aab820723c */ /* 0x000fe60000041820 */
[----:B------:R1:W4:Y:S03]  /*59a0*/  LDSM.16.M88.4 R168, [R2+0x2000] ;  /* 0x0020000002a8783b */ /* 0x0003260000000200 */
[-C--:B---3--:R-:W-:Y:S05]  /*59b0*/  HMMA.16816.F32.BF16 R4, R176, R196.reuse, R4 ;  /* 0x000000c4b004723c */ /* 0x088fea0000041804 */
[----:B------:R-:W3:Y:S01]  /*59c0*/  LDL R187, [R1+0x14] ;  /* 0x0000140001bb7983 */ /* 0x000ee20000100800 */
[C---:B------:R-:W-:Y:S03]  /*59d0*/  HMMA.16816.F32.BF16 R8, R200.reuse, R196, R8 ;  /* 0x000000c4c808723c */ /* 0x040fe60000041808 */
[----:B------:R-:W3:Y:S02]  /*59e0*/  LDL R196, [R1+0x8] ;  /* 0x0000080001c47983 */ /* 0x000ee40000100800 */
[----:B------:R-:W-:Y:S01]  /*59f0*/  IMAD.WIDE.U32 R184, R0, -0x326172a9, RZ ;  /* 0xcd9e8d5700b87825 */ /* 0x000fe200078e00ff */
[-C--:B------:R-:W-:Y:S06]  /*5a00*/  HMMA.16816.F32.BF16 R12, R200, R198.reuse, R12 ;  /* 0x000000c6c80c723c */ /* 0x080fec000004180c */
[C---:B------:R-:W-:Y:S01]  /*5a10*/  HMMA.16816.F32.BF16 R16, R176.reuse, R198, R16 ;  /* 0x000000c6b010723c */ /* 0x040fe20000041810 */
[----:B-1----:R-:W-:Y:S05]  /*5a20*/  IMAD.U32 R2, RZ, RZ, UR26 ;  /* 0x0000001aff027e24 */ /* 0x002fea000f8e00ff */
[-C--:B--2---:R-:W-:Y:S05]  /*5a30*/  HMMA.16816.F32.BF16 R20, R176, R164.reuse, R20 ;  /* 0x000000a4b014723c */ /* 0x084fea0000041814 */
[----:B------:R-:W-:Y:S01]  /*5a40*/  IMAD R2, R2, 0x4, R228 ;  /* 0x0000000402027824 */ /* 0x000fe200078e02e4 */
[C---:B------:R-:W-:Y:S05]  /*5a50*/  HMMA.16816.F32.BF16 R24, R200.reuse, R164, R24 ;  /* 0x000000a4c818723c */ /* 0x040fea0000041818 */
[----:B------:R-:W-:Y:S01]  /*5a60*/  LOP3.LUT R2, R2, UR13, RZ, 0x3c, !PT ;  /* 0x0000000d02027c12 */ /* 0x000fe2000f8e3cff */
[-C--:B------:R-:W-:Y:S05]  /*5a70*/  HMMA.16816.F32.BF16 R28, R200, R166.reuse, R28 ;  /* 0x000000a6c81c723c */ /* 0x080fea000004181c */
[----:B----4-:R-:W-:Y:S01]  /*5a80*/  LOP3.LUT R2, R225, R2, RZ, 0x3c, !PT ;  /* 0x00000002e1027212 */ /* 0x010fe200078e3cff */
[----:B------:R-:W-:Y:S01]  /*5a90*/  HMMA.16816.F32.BF16 R32, R176, R166, R32 ;  /* 0x000000a6b020723c */ /* 0x000fe20000041820 */
[----:B------:R-:W2:Y:S04]  /*5aa0*/  LDL R179, [R1+0x18] ;  /* 0x0000180001b37983 */ /* 0x000ea80000100800 */
[----:B------:R-:W-:Y:S01]  /*5ab0*/  VIADD R164, R0, 0x2 ;  /* 0x0000000200a47836 */ /* 0x000fe20000000000 */
[-C--:B------:R-:W-:Y:S01]  /*5ac0*/  LOP3.LUT R0, R185, R226.reuse, RZ, 0x3c, !PT ;  /* 0x000000e2b9007212 */ /* 0x080fe200078e3cff */
[-C--:B------:R-:W-:Y:S05]  /*5ad0*/  HMMA.16816.F32.BF16 R4, R168, R172.reuse, R4 ;  /* 0x000000aca804723c */ /* 0x080fea0000041804 */
[----:B------:R-:W-:Y:S01]  /*5ae0*/  IMAD.WIDE.U32 R2, R2, -0x326172a9, RZ ;  /* 0xcd9e8d5702027825 */ /* 0x000fe200078e00ff */
[C---:B------:R-:W-:Y:S05]  /*5af0*/  HMMA.16816.F32.BF16 R8, R180.reuse, R172, R8 ;  /* 0x000000acb408723c */ /* 0x040fea0000041808 */
[----:B------:R-:W-:Y:S01]  /*5b00*/  LOP3.LUT R184, R3, UR8, R184, 0x96, !PT ;  /* 0x0000000803b87c12 */ /* 0x000fe2000f8e96b8 */
[----:B------:R-:W-:Y:S01]  /*5b10*/  IMAD.WIDE.U32 R164, R164, -0x326172a9, RZ ;  /* 0xcd9e8d57a4a47825 */ /* 0x000fe200078e00ff */
[-C--:B------:R-:W-:Y:S04]  /*5b20*/  HMMA.16816.F32.BF16 R12, R180, R174.reuse, R12 ;  /* 0x000000aeb40c723c */ /* 0x080fe8000004180c */
[----:B------:R-:W-:Y:S01]  /*5b30*/  LOP3.LUT R178, R165, R226, RZ, 0x3c, !PT ;  /* 0x000000e2a5b27212 */ /* 0x000fe200078e3cff */
[----:B------:R-:W-:Y:S01]  /*5b40*/  IMAD.WIDE.U32 R176, R184, -0x2daee0ad, RZ ;  /* 0xd2511f53b8b07825 */ /* 0x000fe200078e00ff */
[----:B------:R-:W-:Y:S01]  /*5b50*/  LOP3.LUT R188, R3, UR8, R164, 0x96, !PT ;  /* 0x0000000803bc7c12 */ /* 0x000fe2000f8e96a4 */
[C---:B------:R-:W-:Y:S01]  /*5b60*/  HMMA.16816.F32.BF16 R16, R168.reuse, R174, R16 ;  /* 0x000000aea810723c */ /* 0x040fe20000041810 */
[----:B------:R-:W-:Y:S03]  /*5b70*/  UIADD3 UR8, UR13, 0x32370b8f, URZ ;  /* 0x32370b8f0d087890 */ /* 0x000fe6000fffe03f */
[----:B------:R-:W-:Y:S01]  /*5b80*/  LOP3.LUT R184, R2, UR7, RZ, 0x3c, !PT ;  /* 0x0000000702b87c12 */ /* 0x000fe2000f8e3cff */
[----:B------:R-:W-:Y:S01]  /*5b90*/  IMAD.WIDE.U32 R164, R0, -0x2daee0ad, RZ ;  /* 0xd2511f5300a47825 */ /* 0x000fe200078e00ff */
[----:B------:R-:W-:Y:S01]  /*5ba0*/  LOP3.LUT R0, R224, UR6, RZ, 0x3c, !PT ;  /* 0x00000006e0007c12 */ /* 0x000fe2000f8e3cff */
[----:B------:R-:W-:Y:S04]  /*5bb0*/  UIADD3 UR6, UR13, 0x76cf5d0a, URZ ;  /* 0x76cf5d0a0d067890 */ /* 0x000fe8000fffe03f */
[----:B------:R-:W-:Y:S01]  /*5bc0*/  FFMA.FTZ R5, R248, UR5, R5 ;  /* 0x00000005f8057c23 */ /* 0x000fe20008010005 */
[----:B------:R-:W-:Y:S01]  /*5bd0*/  UIADD3 UR7, UR16, -0x255992d5, URZ ;  /* 0xdaa66d2b10077890 */ /* 0x000fe2000fffe03f */
[----:B------:R-:W-:Y:S01]  /*5be0*/  LOP3.LUT R166, R0, R165, RZ, 0x3c, !PT ;  /* 0x000000a500a67212 */ /* 0x000fe200078e3cff */
[----:B------:R-:W-:Y:S01]  /*5bf0*/  IMAD.U32 R2, RZ, RZ, UR24 ;  /* 0x00000018ff027e24 */ /* 0x000fe2000f8e00ff */
[----:B------:R-:W-:Y:S01]  /*5c00*/  LOP3.LUT R190, R177, UR6, R164, 0x96, !PT ;  /* 0x00000006b1be7c12 */ /* 0x000fe2000f8e96a4 */
[----:B------:R-:W-:Y:S02]  /*5c10*/  IMAD.U32 R3, RZ, RZ, UR10 ;  /* 0x0000000aff037e24 */ /* 0x000fe4000f8e00ff */
[----:B------:R-:W-:Y:S01]  /*5c20*/  FFMA.FTZ R7, R248, UR5, R7 ;  /* 0x00000005f8077c23 */ /* 0x000fe20008010007 */
[----:B------:R-:W-:Y:S01]  /*5c30*/  IMAD.WIDE.U32 R166, R166, -0x326172a9, RZ ;  /* 0xcd9e8d57a6a67825 */ /* 0x000fe200078e00ff */
[----:B------:R-:W-:Y:S03]  /*5c40*/  @!P1 IADD3 R2, -R2, 0x1, R36 ;  /* 0x0000000102029810 */ /* 0x000fe60007ffe124 */
[----:B------:R-:W-:Y:S01]  /*5c50*/  FFMA.FTZ R12, R249, UR5, R12 ;  /* 0x00000005f90c7c23 */ /* 0x000fe2000801000c */
[----:B------:R-:W-:Y:S01]  /*5c60*/  IMAD.WIDE.U32 R164, R178, -0x2daee0ad, RZ ;  /* 0xd2511f53b2a47825 */ /* 0x000fe200078e00ff */
[----:B------:R-:W-:Y:S02]  /*5c70*/  LOP3.LUT R192, R184, R167, RZ, 0x3c, !PT ;  /* 0x000000a7b8c07212 */ /* 0x000fe400078e3cff */
[----:B------:R-:W-:Y:S01]  /*5c80*/  @!P1 IADD3 R2, R3, UR17, R2 ;  /* 0x0000001103029c10 */ /* 0x000fe2000fffe002 */
[----:B------:R-:W-:Y:S01]  /*5c90*/  IMAD.WIDE.U32 R188, R188, -0x2daee0ad, RZ ;  /* 0xd2511f53bcbc7825 */ /* 0x000fe200078e00ff */
[----:B------:R-:W-:Y:S02]  /*5ca0*/  LOP3.LUT R178, R0, R165, RZ, 0x3c, !PT ;  /* 0x000000a500b27212 */ /* 0x000fe400078e3cff */
[----:B------:R-:W-:Y:S01]  /*5cb0*/  @!P1 VIMNMX R172, R2, UR17, PT ;  /* 0x0000001102ac9c48 */ /* 0x000fe2000bfe0100 */
[----:B------:R-:W-:Y:S01]  /*5cc0*/  IMAD.WIDE.U32 R192, R192, -0x2daee0ad, RZ ;  /* 0xd2511f53c0c07825 */ /* 0x000fe200078e00ff */
[----:B------:R-:W-:Y:S01]  /*5cd0*/  LOP3.LUT R186, R189, UR6, R164, 0x96, !PT ;  /* 0x00000006bdba7c12 */ /* 0x000fe2000f8e96a4 */
[----:B------:R-:W-:Y:S02]  /*5ce0*/  UIADD3 UR6, UR16, 0x78dde6e4, URZ ;  /* 0x78dde6e410067890 */ /* 0x000fe4000fffe03f */
[----:B------:R-:W-:Y:S01]  /*5cf0*/  FFMA.FTZ R16, R249, UR5, R16 ;  /* 0x00000005f9107c23 */ /* 0x000fe20008010010 */
[----:B------:R-:W-:Y:S01]  /*5d00*/  IMAD.WIDE.U32 R190, R190, -0x326172a9, RZ ;  /* 0xcd9e8d57bebe7825 */ /* 0x000fe200078e00ff */
[----:B------:R-:W-:Y:S03]  /*5d10*/  LOP3.LUT R177, R193, UR8, R176, 0x96, !PT ;  /* 0x00000008c1b17c12 */ /* 0x000fe6000f8e96b0 */
[C---:B------:R-:W-:Y:S01]  /*5d20*/  FFMA.FTZ R17, R250.reuse, UR5, R17 ;  /* 0x00000005fa117c23 */ /* 0x040fe20008010011 */
[----:B------:R-:W-:Y:S01]  /*5d30*/  FFMA.FTZ R18, R249, UR5, R18 ;  /* 0x00000005f9127c23 */ /* 0x000fe20008010012 */
[----:B------:R-:W-:Y:S01]  /*5d40*/  LOP3.LUT R185, R191, UR7, R166, 0x96, !PT ;  /* 0x00000007bfb97c12 */ /* 0x000fe2000f8e96a6 */
[C---:B------:R-:W-:Y:S01]  /*5d50*/  FFMA.FTZ R19, R250.reuse, UR5, R19 ;  /* 0x00000005fa137c23 */ /* 0x040fe20008010013 */
[----:B------:R-:W1:Y:S01]  /*5d60*/  LDSM.16.M88.4 R164, [R216+0x10800] ;  /* 0x01080000d8a4783b */ /* 0x000e620000000200 */
[----:B------:R-:W-:Y:S01]  /*5d70*/  FFMA.FTZ R13, R250, UR5, R13 ;  /* 0x00000005fa0d7c23 */ /* 0x000fe2000801000d */
[----:B------:R-:W-:Y:S01]  /*5d80*/  FFMA.FTZ R9, R248, UR5, R9 ;  /* 0x00000005f8097c23 */ /* 0x000fe20008010009 */
[----:B------:R-:W-:Y:S01]  /*5d90*/  FFMA.FTZ R14, R249, UR5, R14 ;  /* 0x00000005f90e7c23 */ /* 0x000fe2000801000e */
[----:B------:R-:W-:Y:S01]  /*5da0*/  FFMA.FTZ R15, R250, UR5, R15 ;  /* 0x00000005fa0f7c23 */ /* 0x000fe2000801000f */
[----:B------:R-:W-:Y:S01]  /*5db0*/  FFMA.FTZ R11, R248, UR5, R11 ;  /* 0x00000005f80b7c23 */ /* 0x000fe2000801000b */
[-C--:B-1----:R-:W-:Y:S06]  /*5dc0*/  HMMA.16816.F32.BF16 R20, R168, R164.reuse, R20 ;  /* 0x000000a4a814723c */ /* 0x082fec0000041814 */
[C---:B------:R-:W-:Y:S06]  /*5dd0*/  HMMA.16816.F32.BF16 R24, R180.reuse, R164, R24 ;  /* 0x000000a4b418723c */ /* 0x040fec0000041818 */
[-C--:B------:R-:W-:Y:S06]  /*5de0*/  HMMA.16816.F32.BF16 R28, R180, R166.reuse, R28 ;  /* 0x000000a6b41c723c */ /* 0x080fec000004181c */
[----:B------:R-:W-:Y:S05]  /*5df0*/  HMMA.16816.F32.BF16 R32, R168, R166, R32 ;  /* 0x000000a6a820723c */ /* 0x000fea0000041820 */
[----:B------:R-:W-:Y:S06]  /*5e00*/  IMAD.WIDE.U32 R182, R177, -0x326172a9, RZ ;  /* 0xcd9e8d57b1b67825 */ /* 0x000fec00078e00ff */
[----:B------:R-:W-:Y:S01]  /*5e10*/  FFMA.FTZ R20, R251, UR5, R20 ;  /* 0x00000005fb147c23 */ /* 0x000fe20008010014 */
[C---:B------:R-:W-:Y:S01]  /*5e20*/  FFMA.FTZ R21, R252.reuse, UR5, R21 ;  /* 0x00000005fc157c23 */ /* 0x040fe20008010015 */
[----:B------:R-:W-:Y:S01]  /*5e30*/  LOP3.LUT R180, R183, UR6, R190, 0x96, !PT ;  /* 0x00000006b7b47c12 */ /* 0x000fe2000f8e96be */
[C---:B------:R-:W-:Y:S01]  /*5e40*/  FFMA.FTZ R22, R251.reuse, UR5, R22 ;  /* 0x00000005fb167c23 */ /* 0x040fe20008010016 */
[C---:B------:R-:W-:Y:S01]  /*5e50*/  FFMA.FTZ R23, R252.reuse, UR5, R23 ;  /* 0x00000005fc177c23 */ /* 0x040fe20008010017 */
[C---:B------:R-:W-:Y:S01]  /*5e60*/  FFMA.FTZ R24, R251.reuse, UR5, R24 ;  /* 0x00000005fb187c23 */ /* 0x040fe20008010018 */
[----:B------:R-:W-:Y:S01]  /*5e70*/  FFMA.FTZ R25, R252, UR5, R25 ;  /* 0x00000005fc197c23 */ /* 0x000fe20008010019 */
[----:B------:R-:W-:Y:S04]  /*5e80*/  IMAD.WIDE.U32 R180, R180, -0x2daee0ad, RZ ;  /* 0xd2511f53b4b47825 */ /* 0x000fe800078e00ff */
[----:B------:R-:W-:Y:S01]  /*5e90*/  FFMA.FTZ R26, R251, UR5, R26 ;  /* 0x00000005fb1a7c23 */ /* 0x000fe2000801001a */
[----:B------:R-:W-:Y:S01]  /*5ea0*/  FFMA.FTZ R27, R252, UR5, R27 ;  /* 0x00000005fc1b7c23 */ /* 0x000fe2000801001b */
[C---:B------:R-:W-:Y:S01]  /*5eb0*/  FSETP.NEU.FTZ.AND P4, PT, R195.reuse, -INF , PT ;  /* 0xff800000c300780b */ /* 0x040fe20003f9d000 */
[----:B------:R-:W-:Y:S01]  /*5ec0*/  FMUL.FTZ R176, R195, 1.4426950216293334961 ;  /* 0x3fb8aa3bc3b07820 */ /* 0x000fe20000410000 */
[----:B------:R-:W-:Y:S01]  /*5ed0*/  IMAD.MOV.U32 R195, RZ, RZ, 0x8 ;  /* 0x00000008ffc37424 */ /* 0x000fe200078e00ff */
[C---:B------:R-:W-:Y:S01]  /*5ee0*/  FSETP.NEU.FTZ.AND P3, PT, R194.reuse, -INF , PT ;  /* 0xff800000c200780b */ /* 0x040fe20003f7d000 */
[----:B------:R-:W-:Y:S02]  /*5ef0*/  FMUL.FTZ R175, R194, 1.4426950216293334961 ;  /* 0x3fb8aa3bc2af7820 */ /* 0x000fe40000410000 */
[----:B------:R-:W-:Y:S01]  /*5f00*/  FSEL R176, R176, RZ, P4 ;  /* 0x000000ffb0b07208 */ /* 0x000fe20002000000 */
[----:B------:R-:W-:Y:S01]  /*5f10*/  IMAD.MOV.U32 R194, RZ, RZ, 0x20 ;  /* 0x00000020ffc27424 */ /* 0x000fe200078e00ff */
[C---:B------:R-:W-:Y:S02]  /*5f20*/  @!P1 VIADDMNMX R3, R2.reuse, R195, UR17, PT ;  /* 0x0000001102039e46 */ /* 0x040fe4000b8001c3 */
[----:B------:R-:W-:Y:S01]  /*5f30*/  FSEL R175, R175, RZ, P3 ;  /* 0x000000ffafaf7208 */ /* 0x000fe20001800000 */
[----:B------:R-:W4:Y:S01]  /*5f40*/  LDL R195, [R1+0x4] ;  /* 0x0000040001c37983 */ /* 0x000f220000100800 */
[C---:B------:R-:W-:Y:S02]  /*5f50*/  @!P1 ISETP.GE.AND P3, PT, R239.reuse, R172, PT ;  /* 0x000000acef00920c */ /* 0x040fe40003f66270 */
[----:B------:R-:W-:Y:S02]  /*5f60*/  @!P1 ISETP.GE.AND P6, PT, R239, R3, PT ;  /* 0x00000003ef00920c */ /* 0x000fe40003fc6270 */
[C---:B---3--:R-:W-:Y:S01]  /*5f70*/  FSETP.NEU.FTZ.AND P2, PT, R187.reuse, -INF , PT ;  /* 0xff800000bb00780b */ /* 0x048fe20003f5d000 */
[----:B------:R-:W-:Y:S01]  /*5f80*/  FMUL.FTZ R174, R187, 1.4426950216293334961 ;  /* 0x3fb8aa3bbbae7820 */ /* 0x000fe20000410000 */
[----:B------:R-:W-:Y:S01]  /*5f90*/  @!P1 FSEL R5, R5, -INF , !P3 ;  /* 0xff80000005059808 */ /* 0x000fe20005800000 */
[----:B------:R-:W-:Y:S01]  /*5fa0*/  IMAD.MOV.U32 R187, RZ, RZ, 0x28 ;  /* 0x00000028ffbb7424 */ /* 0x000fe200078e00ff */
[----:B------:R-:W-:Y:S01]  /*5fb0*/  @!P1 VIADDMNMX R0, R2, R194, UR17, PT ;  /* 0x0000001102009e46 */ /* 0x000fe2000b8001c2 */
[----:B------:R-:W-:Y:S01]  /*5fc0*/  FFMA.FTZ R4, R196, UR5, R4 ;  /* 0x00000005c4047c23 */ /* 0x000fe20008010004 */
[----:B------:R-:W-:Y:S01]  /*5fd0*/  FSEL R174, R174, RZ, P2 ;  /* 0x000000ffaeae7208 */ /* 0x000fe20001000000 */
[----:B------:R-:W-:Y:S01]  /*5fe0*/  FFMA.FTZ R6, R196, UR5, R6 ;  /* 0x00000005c4067c23 */ /* 0x000fe20008010006 */
[----:B------:R-:W-:Y:S01]  /*5ff0*/  @!P1 ISETP.GE.AND P2, PT, R238, R172, PT ;  /* 0x000000acee00920c */ /* 0x000fe20003f46270 */
[C---:B------:R-:W-:Y:S01]  /*6000*/  FFMA.FTZ R8, R196.reuse, UR5, R8 ;  /* 0x00000005c4087c23 */ /* 0x040fe20008010008 */
[----:B------:R-:W-:Y:S01]  /*6010*/  @!P1 FSEL R7, R7, -INF , !P6 ;  /* 0xff80000007079808 */ /* 0x000fe20007000000 */
[----:B------:R-:W-:Y:S01]  /*6020*/  FFMA.FTZ R10, R196, UR5, R10 ;  /* 0x00000005c40a7c23 */ /* 0x000fe2000801000a */
[----:B------:R-:W-:Y:S01]  /*6030*/  @!P1 FSEL R4, R4, -INF , !P2 ;  /* 0xff80000004049808 */ /* 0x000fe20005000000 */
[----:B------:R-:W3:Y:S01]  /*6040*/  LDL R196, [R1] ;  /* 0x0000000001c47983 */ /* 0x000ee20000100800 */
[-C--:B------:R-:W-:Y:S01]  /*6050*/  @!P1 ISETP.GE.AND P4, PT, R238, R0.reuse, PT ;  /* 0x00000000ee00920c */ /* 0x080fe20003f86270 */
[--C-:B------:R-:W-:Y:S01]  /*6060*/  FFMA.FTZ R5, R5, UR18, -R176.reuse ;  /* 0x0000001205057c23 */ /* 0x100fe200080108b0 */
[-C--:B------:R-:W-:Y:S01]  /*6070*/  @!P1 ISETP.GE.AND P6, PT, R243, R0.reuse, PT ;  /* 0x00000000f300920c */ /* 0x080fe20003fc6270 */
[----:B------:R-:W-:Y:S01]  /*6080*/  FFMA.FTZ R4, R4, UR18, -R176 ;  /* 0x0000001204047c23 */ /* 0x000fe200080108b0 */
[----:B------:R-:W-:Y:S01]  /*6090*/  @!P1 VIADDMNMX R2, R2, R187, UR17, PT ;  /* 0x0000001102029e46 */ /* 0x000fe2000b8001bb */
[----:B------:R-:W-:Y:S01]  /*60a0*/  FFMA.FTZ R7, R7, UR18, -R175 ;  /* 0x0000001207077c23 */ /* 0x000fe200080108af */
[----:B------:R-:W-:Y:S01]  /*60b0*/  @!P1 FSEL R8, R8, -INF , !P4 ;  /* 0xff80000008089808 */ /* 0x000fe20006000000 */
[----:B------:R-:W1:Y:S01]  /*60c0*/  MUFU.EX2 R203, R4 ;  /* 0x0000000400cb7308 */ /* 0x000e620000000800 */
[----:B------:R-:W-:Y:S01]  /*60d0*/  @!P1 ISETP.GE.AND P5, PT, R239, R0, PT ;  /* 0x00000000ef00920c */ /* 0x000fe20003fa6270 */
[----:B------:R-:W-:Y:S01]  /*60e0*/  IMAD.WIDE.U32 R186, R186, -0x326172a9, RZ ;  /* 0xcd9e8d57baba7825 */ /* 0x000fe200078e00ff */
[----:B------:R-:W-:Y:S02]  /*60f0*/  @!P1 FSEL R13, R13, -INF , !P6 ;  /* 0xff8000000d0d9808 */ /* 0x000fe40007000000 */
[----:B------:R-:W-:Y:S01]  /*6100*/  @!P1 ISETP.GE.AND P6, PT, R243, R2, PT ;  /* 0x00000002f300920c */ /* 0x000fe20003fc6270 */
[--C-:B------:R-:W-:Y:S01]  /*6110*/  FFMA.FTZ R8, R8, UR18, -R174.reuse ;  /* 0x0000001208087c23 */ /* 0x100fe200080108ae */
[----:B------:R-:W-:Y:S01]  /*6120*/  @!P1 FSEL R9, R9, -INF , !P5 ;  /* 0xff80000009099808 */ /* 0x000fe20006800000 */
[--C-:B------:R-:W-:Y:S01]  /*6130*/  FFMA.FTZ R13, R13, UR18, -R174.reuse ;  /* 0x000000120d0d7c23 */ /* 0x100fe200080108ae */
[----:B------:R-:W-:Y:S01]  /*6140*/  @!P1 FSEL R15, R15, -INF , !P6 ;  /* 0xff8000000f0f9808 */ /* 0x000fe20007000000 */
[----:B------:R1:W-:Y:S01]  /*6150*/  MUFU.EX2 R202, R5 ;  /* 0x0000000500ca7308 */ /* 0x0003e20000000800 */
[----:B------:R-:W-:Y:S01]  /*6160*/  @!P1 ISETP.GE.AND P6, PT, R243, R172, PT ;  /* 0x000000acf300920c */ /* 0x000fe20003fc6270 */
[----:B------:R-:W-:Y:S01]  /*6170*/  FFMA.FTZ R9, R9, UR18, -R174 ;  /* 0x0000001209097c23 */ /* 0x000fe200080108ae */
[----:B------:R-:W-:Y:S02]  /*6180*/  @!P1 ISETP.GE.AND P2, PT, R238, R2, PT ;  /* 0x00000002ee00920c */ /* 0x000fe40003f46270 */
[----:B------:R-:W-:Y:S02]  /*6190*/  @!P1 FSEL R17, R17, -INF , !P6 ;  /* 0xff80000011119808 */ /* 0x000fe40007000000 */
[C---:B--2---:R-:W-:Y:S01]  /*61a0*/  FSETP.NEU.FTZ.AND P0, PT, R179.reuse, -INF , PT ;  /* 0xff800000b300780b */ /* 0x044fe20003f1d000 */
[----:B------:R-:W-:Y:S01]  /*61b0*/  FMUL.FTZ R173, R179, 1.4426950216293334961 ;  /* 0x3fb8aa3bb3ad7820 */ /* 0x000fe20000410000 */
[----:B------:R-:W-:Y:S01]  /*61c0*/  IMAD.WIDE.U32 R178, R178, -0x326172a9, RZ ;  /* 0xcd9e8d57b2b27825 */ /* 0x000fe200078e00ff */
[----:B------:R-:W2:Y:S01]  /*61d0*/  MUFU.EX2 R224, R7 ;  /* 0x0000000700e07308 */ /* 0x000ea20000000800 */
[-C--:B------:R-:W-:Y:S02]  /*61e0*/  @!P1 ISETP.GE.AND P6, PT, R243, R3.reuse, PT ;  /* 0x00000003f300920c */ /* 0x080fe40003fc6270 */
[----:B------:R-:W-:Y:S01]  /*61f0*/  FFMA.FTZ R17, R17, UR18, -R176 ;  /* 0x0000001211117c23 */ /* 0x000fe200080108b0 */
[----:B------:R-:W-:Y:S02]  /*6200*/  FSEL R173, R173, RZ, P0 ;  /* 0x000000ffadad7208 */ /* 0x000fe40000000000 */
[----:B------:R-:W-:Y:S02]  /*6210*/  @!P1 ISETP.GE.AND P0, PT, R238, R3, PT ;  /* 0x00000003ee00920c */ /* 0x000fe40003f06270 */
[----:B------:R-:W-:Y:S02]  /*6220*/  LOP3.LUT R184, R184, R179, RZ, 0x3c, !PT ;  /* 0x000000b3b8b87212 */ /* 0x000fe400078e3cff */
[----:B------:R-:W-:Y:S01]  /*6230*/  MUFU.EX2 R227, R8 ;  /* 0x0000000800e37308 */ /* 0x000fe20000000800 */
[----:B------:R-:W-:Y:S01]  /*6240*/  @!P1 FSEL R6, R6, -INF , !P0 ;  /* 0xff80000006069808 */ /* 0x000fe20004000000 */
[----:B------:R-:W-:Y:S01]  /*6250*/  FFMA.FTZ R15, R15, UR18, -R173 ;  /* 0x000000120f0f7c23 */ /* 0x000fe200080108ad */
[----:B------:R-:W-:Y:S01]  /*6260*/  @!P1 ISETP.GE.AND P0, PT, R242, R0, PT ;  /* 0x00000000f200920c */ /* 0x000fe20003f06270 */
[----:B-1----:R-:W-:Y:S01]  /*6270*/  IMAD.WIDE.U32 R4, R184, -0x2daee0ad, RZ ;  /* 0xd2511f53b8047825 */ /* 0x002fe200078e00ff */
[----:B------:R-:W-:Y:S03]  /*6280*/  @!P1 FSEL R10, R10, -INF , !P2 ;  /* 0xff8000000a0a9808 */ /* 0x000fe60005000000 */
[----:B------:R-:W-:Y:S01]  /*6290*/  FFMA.FTZ R6, R6, UR18, -R175 ;  /* 0x0000001206067c23 */ /* 0x000fe200080108af */
[----:B------:R-:W-:Y:S01]  /*62a0*/  @!P1 FSEL R12, R12, -INF , !P0 ;  /* 0xff8000000c0c9808 */ /* 0x000fe20004000000 */
[----:B------:R-:W-:Y:S01]  /*62b0*/  MUFU.EX2 R225, R9 ;  /* 0x0000000900e17308 */ /* 0x000fe20000000800 */
[----:B------:R-:W-:Y:S01]  /*62c0*/  @!P1 ISETP.GE.AND P0, PT, R242, R2, PT ;  /* 0x00000002f200920c */ /* 0x000fe20003f06270 */
[--C-:B------:R-:W-:Y:S01]  /*62d0*/  FFMA.FTZ R10, R10, UR18, -R173.reuse ;  /* 0x000000120a0a7c23 */ /* 0x100fe200080108ad */
[----:B------:R-:W-:Y:S01]  /*62e0*/  LOP3.LUT R178, R187, UR7, R178, 0x96, !PT ;  /* 0x00000007bbb27c12 */ /* 0x000fe2000f8e96b2 */
[----:B------:R-:W-:Y:S01]  /*62f0*/  UIADD3 UR7, UR13, -0x126145ec, URZ ;  /* 0xed9eba140d077890 */ /* 0x000fe2000fffe03f */
[----:B------:R-:W-:Y:S01]  /*6300*/  @!P1 FSEL R14, R14, -INF , !P0 ;  /* 0xff8000000e0e9808 */ /* 0x000fe20004000000 */
[----:B------:R-:W-:Y:S01]  /*6310*/  FFMA.FTZ R12, R12, UR18, -R174 ;  /* 0x000000120c0c7c23 */ /* 0x000fe200080108ae */
[----:B------:R-:W-:Y:S03]  /*6320*/  @!P1 ISETP.GE.AND P0, PT, R242, R172, PT ;  /* 0x000000acf200920c */ /* 0x000fe60003f06270 */
[----:B------:R1:W2:Y:S01]  /*6330*/  MUFU.EX2 R201, R6 ;  /* 0x0000000600c97308 */ /* 0x0002a20000000800 */
[----:B------:R-:W-:Y:S01]  /*6340*/  LOP3.LUT R164, R5, UR8, R188, 0x96, !PT ;  /* 0x0000000805a47c12 */ /* 0x000fe2000f8e96bc */
[----:B------:R-:W-:Y:S01]  /*6350*/  IMAD.WIDE.U32 R178, R178, -0x2daee0ad, RZ ;  /* 0xd2511f53b2b27825 */ /* 0x000fe200078e00ff */
[----:B------:R-:W-:Y:S01]  /*6360*/  @!P1 FSEL R16, R16, -INF , !P0 ;  /* 0xff80000010109808 */ /* 0x000fe20004000000 */
[----:B------:R-:W-:Y:S01]  /*6370*/  UIADD3 UR8, UR13, -0x56f99767, URZ ;  /* 0xa90668990d087890 */ /* 0x000fe2000fffe03f */
[-C--:B------:R-:W-:Y:S01]  /*6380*/  @!P1 ISETP.GE.AND P0, PT, R242, R3.reuse, PT ;  /* 0x00000003f200920c */ /* 0x080fe20003f06270 */
[----:B------:R-:W-:Y:S01]  /*6390*/  IMAD.WIDE.U32 R164, R164, -0x326172a9, RZ ;  /* 0xcd9e8d57a4a47825 */ /* 0x000fe200078e00ff */
[----:B------:R-:W-:Y:S03]  /*63a0*/  @!P1 ISETP.GE.AND P3, PT, R239, R2, PT ;  /* 0x00000002ef00920c */ /* 0x000fe60003f66270 */
[----:B------:R-:W2:Y:S01]  /*63b0*/  MUFU.EX2 R228, R10 ;  /* 0x0000000a00e47308 */ /* 0x000ea20000000800 */
[----:B------:R-:W-:Y:S01]  /*63c0*/  @!P1 FSEL R18, R18, -INF , !P0 ;  /* 0xff80000012129808 */ /* 0x000fe20004000000 */
[----:B------:R-:W-:Y:S01]  /*63d0*/  FFMA.FTZ R14, R14, UR18, -R173 ;  /* 0x000000120e0e7c23 */ /* 0x000fe200080108ad */
[----:B------:R-:W-:Y:S01]  /*63e0*/  @!P1 FSEL R19, R19, -INF , !P6 ;  /* 0xff80000013139808 */ /* 0x000fe20007000000 */
[--C-:B------:R-:W-:Y:S01]  /*63f0*/  FFMA.FTZ R16, R16, UR18, -R176.reuse ;  /* 0x0000001210107c23 */ /* 0x100fe200080108b0 */
[-C--:B------:R-:W-:Y:S01]  /*6400*/  @!P1 ISETP.GE.AND P0, PT, R244, R172.reuse, PT ;  /* 0x000000acf400920c */ /* 0x080fe20003f06270 */
[----:B------:R-:W-:Y:S01]  /*6410*/  FFMA.FTZ R18, R18, UR18, -R175 ;  /* 0x0000001212127c23 */ /* 0x000fe200080108af */
[----:B------:R-:W-:Y:S03]  /*6420*/  @!P1 ISETP.GE.AND P6, PT, R245, R172, PT ;  /* 0x000000acf500920c */ /* 0x000fe60003fc6270 */
[----:B------:R2:W-:Y:S01]  /*6430*/  MUFU.EX2 R204, R13 ;  /* 0x0000000d00cc7308 */ /* 0x0005e20000000800 */
[----:B------:R-:W-:Y:S01]  /*6440*/  @!P1 FSEL R11, R11, -INF , !P3 ;  /* 0xff8000000b0b9808 */ /* 0x000fe20005800000 */
[----:B-1----:R-:W-:Y:S01]  /*6450*/  IMAD.WIDE.U32 R6, R185, -0x2daee0ad, RZ ;  /* 0xd2511f53b9067825 */ /* 0x002fe200078e00ff */
[----:B------:R-:W-:Y:S02]  /*6460*/  @!P1 FSEL R20, R20, -INF , !P0 ;  /* 0xff80000014149808 */ /* 0x000fe40004000000 */
[----:B------:R-:W-:Y:S01]  /*6470*/  @!P1 FSEL R21, R21, -INF , !P6 ;  /* 0xff80000015159808 */ /* 0x000fe20007000000 */
[----:B------:R-:W-:Y:S01]  /*6480*/  FFMA.FTZ R11, R11, UR18, -R173 ;  /* 0x000000120b0b7c23 */ /* 0x000fe200080108ad */
[CC--:B------:R-:W-:Y:S03]  /*6490*/  @!P1 ISETP.GE.AND P4, PT, R244.reuse, R0.reuse, PT ;  /* 0x00000000f400920c */ /* 0x0c0fe60003f86270 */
[----:B------:R1:W-:Y:S01]  /*64a0*/  MUFU.EX2 R205, R12 ;  /* 0x0000000c00cd7308 */ /* 0x0003e20000000800 */
[-C--:B------:R-:W-:Y:S01]  /*64b0*/  @!P1 ISETP.GE.AND P5, PT, R245, R0.reuse, PT ;  /* 0x00000000f500920c */ /* 0x080fe20003fa6270 */
[--C-:B------:R-:W-:Y:S01]  /*64c0*/  FFMA.FTZ R19, R19, UR18, -R175.reuse ;  /* 0x0000001213137c23 */ /* 0x100fe200080108af */
[-C--:B------:R-:W-:Y:S01]  /*64d0*/  @!P1 ISETP.GE.AND P0, PT, R244, R3.reuse, PT ;  /* 0x00000003f400920c */ /* 0x080fe20003f06270 */
[--C-:B------:R-:W-:Y:S01]  /*64e0*/  FFMA.FTZ R20, R20, UR18, -R176.reuse ;  /* 0x0000001214147c23 */ /* 0x100fe200080108b0 */
[-C--:B------:R-:W-:Y:S01]  /*64f0*/  @!P1 ISETP.GE.AND P6, PT, R245, R3.reuse, PT ;  /* 0x00000003f500920c */ /* 0x080fe20003fc6270 */
[----:B------:R-:W-:Y:S01]  /*6500*/  FFMA.FTZ R21, R21, UR18, -R176 ;  /* 0x0000001215157c23 */ /* 0x000fe200080108b0 */
[----:B------:R-:W-:Y:S03]  /*6510*/  LOP3.LUT R184, R179, UR7, R4, 0x96, !PT ;  /* 0x00000007b3b87c12 */ /* 0x000fe6000f8e9604 */
[----:B------:R3:W3:Y:S01]  /*6520*/  MUFU.EX2 R226, R11 ;  /* 0x0000000b00e27308 */ /* 0x0006e20000000800 */
[----:B------:R-:W-:Y:S01]  /*6530*/  LOP3.LUT R5, R7, UR7, R192, 0x96, !PT ;  /* 0x0000000707057c12 */ /* 0x000fe2000f8e96c0 */
[----:B------:R-:W-:Y:S01]  /*6540*/  UIADD3 UR7, UR16, -0x4ab325aa, URZ ;  /* 0xb54cda5610077890 */ /* 0x000fe2000fffe03f */
[----:B------:R-:W-:Y:S01]  /*6550*/  LOP3.LUT R8, R165, UR6, R186, 0x96, !PT ;  /* 0x00000006a5087c12 */ /* 0x000fe2000f8e96ba */
[----:B------:R-:W-:Y:S01]  /*6560*/  UIADD3 UR6, UR16, 0x1715609d, URZ ;  /* 0x1715609d10067890 */ /* 0x000fe2000fffe03f */
[----:B------:R-:W-:Y:S01]  /*6570*/  @!P1 FSEL R22, R22, -INF , !P0 ;  /* 0xff80000016169808 */ /* 0x000fe20004000000 */
[----:B------:R-:W-:Y:S01]  /*6580*/  IMAD.WIDE.U32 R184, R184, -0x326172a9, RZ ;  /* 0xcd9e8d57b8b87825 */ /* 0x000fe200078e00ff */
[----:B------:R-:W-:Y:S03]  /*6590*/  @!P1 FSEL R23, R23, -INF , !P6 ;  /* 0xff80000017179808 */ /* 0x000fe60007000000 */
[----:B------:R-:W-:Y:S01]  /*65a0*/  MUFU.EX2 R207, R14 ;  /* 0x0000000e00cf7308 */ /* 0x000fe20000000800 */
[----:B------:R-:W-:Y:S01]  /*65b0*/  @!P1 FSEL R24, R24, -INF , !P4 ;  /* 0xff80000018189808 */ /* 0x000fe20006000000 */
[----:B------:R-:W-:Y:S01]  /*65c0*/  IMAD.WIDE.U32 R4, R5, -0x326172a9, RZ ;  /* 0xcd9e8d5705047825 */ /* 0x000fe200078e00ff */
[----:B------:R-:W-:Y:S02]  /*65d0*/  @!P1 FSEL R25, R25, -INF , !P5 ;  /* 0xff80000019199808 */ /* 0x000fe40006800000 */
[C---:B------:R-:W-:Y:S01]  /*65e0*/  @!P1 ISETP.GE.AND P3, PT, R247.reuse, R0, PT ;  /* 0x00000000f700920c */ /* 0x040fe20003f66270 */
[----:B------:R-:W-:Y:S01]  /*65f0*/  IMAD.WIDE.U32 R8, R8, -0x2daee0ad, RZ ;  /* 0xd2511f5308087825 */ /* 0x000fe200078e00ff */
[-C--:B------:R-:W-:Y:S03]  /*6600*/  @!P1 ISETP.GE.AND P4, PT, R246, R2.reuse, PT ;  /* 0x00000002f600920c */ /* 0x080fe60003f86270 */
[----:B------:R-:W-:Y:S01]  /*6610*/  MUFU.EX2 R206, R15 ;  /* 0x0000000f00ce7308 */ /* 0x000fe20000000800 */
[----:B------:R-:W-:Y:S01]  /*6620*/  @!P1 ISETP.GE.AND P5, PT, R247, R2, PT ;  /* 0x00000002f700920c */ /* 0x000fe20003fa6270 */
[--C-:B------:R-:W-:Y:S01]  /*6630*/  FFMA.FTZ R22, R22, UR18, -R175.reuse ;  /* 0x0000001216167c23 */ /* 0x100fe200080108af */
[----:B------:R-:W-:Y:S01]  /*6640*/  @!P1 ISETP.GE.AND P2, PT, R246, R0, PT ;  /* 0x00000000f600920c */ /* 0x000fe20003f46270 */
[----:B------:R-:W-:Y:S01]  /*6650*/  FFMA.FTZ R23, R23, UR18, -R175 ;  /* 0x0000001217177c23 */ /* 0x000fe200080108af */
[-C--:B------:R-:W-:Y:S01]  /*6660*/  @!P1 ISETP.GE.AND P0, PT, R244, R2.reuse, PT ;  /* 0x00000002f400920c */ /* 0x080fe20003f06270 */
[----:B------:R-:W-:Y:S01]  /*6670*/  FFMA.FTZ R24, R24, UR18, -R174 ;  /* 0x0000001218187c23 */ /* 0x000fe200080108ae */
[----:B------:R-:W-:Y:S03]  /*6680*/  @!P1 ISETP.GE.AND P6, PT, R245, R2, PT ;  /* 0x00000002f500920c */ /* 0x000fe60003fc6270 */
[----:B------:R-:W3:Y:S01]  /*6690*/  MUFU.EX2 R194, R16 ;  /* 0x0000001000c27308 */ /* 0x000ee20000000800 */
[----:B------:R-:W-:Y:S01]  /*66a0*/  LOP3.LUT R2, R181, UR8, R6, 0x96, !PT ;  /* 0x00000008b5027c12 */ /* 0x000fe2000f8e9606 */
[----:B------:R-:W-:Y:S01]  /*66b0*/  FFMA.FTZ R25, R25, UR18, -R174 ;  /* 0x0000001219197c23 */ /* 0x000fe200080108ae */
[----:B------:R-:W-:Y:S02]  /*66c0*/  LOP3.LUT R5, R5, UR6, R182, 0x96, !PT ;  /* 0x0000000605057c12 */ /* 0x000fe4000f8e96b6 */
[----:B------:R-:W-:Y:S01]  /*66d0*/  LOP3.LUT R6, R185, UR6, R164, 0x96, !PT ;  /* 0x00000006b9067c12 */ /* 0x000fe2000f8e96a4 */
[----:B------:R-:W-:Y:S01]  /*66e0*/  UIADD3 UR6, UR13, 0x646e171e, URZ ;  /* 0x646e171e0d067890 */ /* 0x000fe2000fffe03f */
[----:B------:R-:W-:Y:S03]  /*66f0*/  LOP3.LUT R178, R9, UR8, R178, 0x96, !PT ;  /* 0x0000000809b27c12 */ /* 0x000fe6000f8e96b2 */
[----:B------:R-:W-:Y:S01]  /*6700*/  MUFU.EX2 R197, R18 ;  /* 0x0000001200c57308 */ /* 0x000fe20000000800 */
[----:B------:R-:W-:Y:S01]  /*6710*/  @!P1 FSEL R26, R26, -INF , !P0 ;  /* 0xff8000001a1a9808 */ /* 0x000fe20004000000 */
[----:B------:R-:W-:Y:S01]  /*6720*/  IMAD.WIDE.U32 R6, R6, -0x2daee0ad, RZ ;  /* 0xd2511f5306067825 */ /* 0x000fe200078e00ff */
[----:B------:R-:W-:Y:S02]  /*6730*/  @!P1 FSEL R27, R27, -INF , !P6 ;  /* 0xff8000001b1b9808 */ /* 0x000fe40007000000 */
[-C--:B------:R-:W-:Y:S01]  /*6740*/  @!P1 ISETP.GE.AND P0, PT, R246, R172.reuse, PT ;  /* 0x000000acf600920c */ /* 0x080fe20003f06270 */
[--C-:B------:R-:W-:Y:S01]  /*6750*/  FFMA.FTZ R26, R26, UR18, -R173.reuse ;  /* 0x000000121a1a7c23 */ /* 0x100fe200080108ad */
[----:B------:R-:W-:Y:S03]  /*6760*/  @!P1 ISETP.GE.AND P6, PT, R247, R172, PT ;  /* 0x000000acf700920c */ /* 0x000fe60003fc6270 */
[----:B------:R-:W-:Y:S01]  /*6770*/  MUFU.EX2 R192, R17 ;  /* 0x0000001100c07308 */ /* 0x000fe20000000800 */
[--C-:B------:R-:W-:Y:S01]  /*6780*/  SHF.R.U32.HI R170, RZ, 0x10, R6.reuse ;  /* 0x00000010ffaa7819 */ /* 0x100fe20000011606 */
[----:B------:R-:W-:Y:S01]  /*6790*/  FFMA.FTZ R27, R27, UR18, -R173 ;  /* 0x000000121b1b7c23 */ /* 0x000fe200080108ad */
[C---:B------:R-:W-:Y:S02]  /*67a0*/  LOP3.LUT R171, R6.reuse, 0xffff, RZ, 0xc0, !PT ;  /* 0x0000ffff06ab7812 */ /* 0x040fe400078ec0ff */
[----:B--2---:R-:W-:Y:S02]  /*67b0*/  SHF.R.U32.HI R13, RZ, 0x18, R6 ;  /* 0x00000018ff0d7819 */ /* 0x004fe40000011606 */
[----:B------:R-:W-:Y:S03]  /*67c0*/  LOP3.LUT R8, R7, UR6, R8, 0x96, !PT ;  /* 0x0000000607087c12 */ /* 0x000fe6000f8e9608 */
[----:B------:R-:W-:Y:S01]  /*67d0*/  MUFU.EX2 R187, R20 ;  /* 0x0000001400bb7308 */ /* 0x000fe20000000800 */
[----:B-1----:R-:W-:Y:S09]  /*67e0*/  LOP3.LUT R12, R6, 0xff, RZ, 0xc0, !PT ;  /* 0x000000ff060c7812 */ /* 0x002ff200078ec0ff */
[----:B------:R-:W-:Y:S10]  /*67f0*/  MUFU.EX2 R193, R22 ;  /* 0x0000001600c17308 */ /* 0x000ff40000000800 */
[----:B------:R-:W-:Y:S10]  /*6800*/  MUFU.EX2 R191, R23 ;  /* 0x0000001700bf7308 */ /* 0x000ff40000000800 */
[----:B------:R-:W-:Y:S10]  /*6810*/  MUFU.EX2 R198, R24 ;  /* 0x0000001800c67308 */ /* 0x000ff40000000800 */
[----:B------:R-:W-:Y:S10]  /*6820*/  MUFU.EX2 R185, R21 ;  /* 0x0000001500b97308 */ /* 0x000ff40000000800 */
[----:B------:R-:W-:Y:S10]  /*6830*/  MUFU.EX2 R200, R26 ;  /* 0x0000001a00c87308 */ /* 0x000ff40000000800 */
[----:B------:R-:W-:Y:S01]  /*6840*/  MUFU.EX2 R199, R27 ;  /* 0x0000001b00c77308 */ /* 0x000fe20000000800 */
[C---:B----4-:R-:W-:Y:S01]  /*6850*/  FFMA.FTZ R29, R195.reuse, UR5, R29 ;  /* 0x00000005c31d7c23 */ /* 0x050fe2000801001d */
[C---:B------:R-:W-:Y:S01]  /*6860*/  FFMA.FTZ R33, R195.reuse, UR5, R33 ;  /* 0x00000005c3217c23 */ /* 0x040fe20008010021 */
[C---:B------:R-:W-:Y:S01]  /*6870*/  FFMA.FTZ R31, R195.reuse, UR5, R31 ;  /* 0x00000005c31f7c23 */ /* 0x040fe2000801001f */
[----:B------:R-:W-:Y:S02]  /*6880*/  FFMA.FTZ R35, R195, UR5, R35 ;  /* 0x00000005c3237c23 */ /* 0x000fe40008010023 */
[----:B------:R-:W-:Y:S04]  /*6890*/  @!P1 FSEL R29, R29, -INF , !P3 ;  /* 0xff8000001d1d9808 */ /* 0x000fe80005800000 */
[----:B------:R-:W-:Y:S01]  /*68a0*/  MUFU.EX2 R195, R25 ;  /* 0x0000001900c37308 */ /* 0x000fe20000000800 */
[-C--:B------:R-:W-:Y:S02]  /*68b0*/  @!P1 ISETP.GE.AND P3, PT, R247, R3.reuse, PT ;  /* 0x00000003f700920c */ /* 0x080fe40003f66270 */
[----:B------:R-:W-:Y:S02]  /*68c0*/  @!P1 FSEL R33, R33, -INF , !P6 ;  /* 0xff80000021219808 */ /* 0x000fe40007000000 */
[----:B------:R-:W-:Y:S02]  /*68d0*/  @!P1 FSEL R31, R31, -INF , !P5 ;  /* 0xff8000001f1f9808 */ /* 0x000fe40006800000 */
[----:B------:R-:W-:Y:S01]  /*68e0*/  @!P1 FSEL R35, R35, -INF , !P3 ;  /* 0xff80000023239808 */ /* 0x000fe20005800000 */
[C---:B---3--:R-:W-:Y:S01]  /*68f0*/  FFMA.FTZ R28, R196.reuse, UR5, R28 ;  /* 0x00000005c41c7c23 */ /* 0x048fe2000801001c */
[C---:B------:R-:W-:Y:S01]  /*6900*/  FFMA.FTZ R32, R196.reuse, UR5, R32 ;  /* 0x00000005c4207c23 */ /* 0x040fe20008010020 */
[C---:B------:R-:W-:Y:S01]  /*6910*/  FFMA.FTZ R30, R196.reuse, UR5, R30 ;  /* 0x00000005c41e7c23 */ /* 0x040fe2000801001e */
[----:B------:R-:W-:Y:S02]  /*6920*/  FFMA.FTZ R34, R196, UR5, R34 ;  /* 0x00000005c4227c23 */ /* 0x000fe40008010022 */
[----:B------:R-:W-:Y:S01]  /*6930*/  @!P1 FSEL R28, R28, -INF , !P2 ;  /* 0xff8000001c1c9808 */ /* 0x000fe20005000000 */
[----:B------:R-:W1:Y:S01]  /*6940*/  MUFU.EX2 R196, R19 ;  /* 0x0000001300c47308 */ /* 0x000e620000000800 */
[----:B------:R-:W-:Y:S01]  /*6950*/  @!P1 ISETP.GE.AND P2, PT, R246, R3, PT ;  /* 0x00000003f600920c */ /* 0x000fe20003f46270 */
[----:B------:R-:W-:Y:S01]  /*6960*/  IMAD.WIDE.U32 R2, R2, -0x326172a9, RZ ;  /* 0xcd9e8d5702027825 */ /* 0x000fe200078e00ff */
[----:B------:R-:W-:Y:S02]  /*6970*/  @!P1 FSEL R32, R32, -INF , !P0 ;  /* 0xff80000020209808 */ /* 0x000fe40004000000 */
[----:B------:R-:W-:Y:S01]  /*6980*/  @!P1 FSEL R30, R30, -INF , !P4 ;  /* 0xff8000001e1e9808 */ /* 0x000fe20006000000 */
[----:B------:R-:W-:Y:S01]  /*6990*/  FFMA.FTZ R28, R28, UR18, -R174 ;  /* 0x000000121c1c7c23 */ /* 0x000fe200080108ae */
[----:B------:R-:W-:Y:S01]  /*69a0*/  LOP3.LUT R10, R3, UR7, R4, 0x96, !PT ;  /* 0x00000007030a7c12 */ /* 0x000fe2000f8e9604 */
[----:B------:R-:W-:Y:S01]  /*69b0*/  IMAD.WIDE.U32 R4, R5, -0x2daee0ad, RZ ;  /* 0xd2511f5305047825 */ /* 0x000fe200078e00ff */
[----:B------:R-:W-:Y:S01]  /*69c0*/  LOP3.LUT R165, R2, 0xff, RZ, 0xc0, !PT ;  /* 0x000000ff02a57812 */ /* 0x000fe200078ec0ff */
[----:B------:R-:W-:Y:S01]  /*69d0*/  MUFU.EX2 R188, R28 ;  /* 0x0000001c00bc7308 */ /* 0x000fe20000000800 */
[----:B------:R-:W-:Y:S01]  /*69e0*/  SHF.R.U32.HI R164, RZ, 0x18, R2 ;  /* 0x00000018ffa47819 */ /* 0x000fe20000011602 */
[--C-:B------:R-:W-:Y:S01]  /*69f0*/  FFMA.FTZ R32, R32, UR18, -R176.reuse ;  /* 0x0000001220207c23 */ /* 0x100fe200080108b0 */
[----:B------:R-:W-:Y:S01]  /*6a00*/  LOP3.LUT R172, R2, 0xffff, RZ, 0xc0, !PT ;  /* 0x0000ffff02ac7812 */ /* 0x000fe200078ec0ff */
[----:B------:R-:W-:Y:S01]  /*6a10*/  FFMA.FTZ R176, R33, UR18, -R176 ;  /* 0x0000001221b07c23 */ /* 0x000fe200080108b0 */
[----:B------:R-:W-:Y:S01]  /*6a20*/  SHF.R.U32.HI R177, RZ, 0x10, R2 ;  /* 0x00000010ffb17819 */ /* 0x000fe20000011602 */
[----:B------:R-:W-:Y:S01]  /*6a30*/  IMAD.WIDE.U32 R2, R178, -0x326172a9, RZ ;  /* 0xcd9e8d57b2027825 */ /* 0x000fe200078e00ff */
[----:B------:R-:W-:Y:S03]  /*6a40*/  LOP3.LUT R168, R4, 0xffff, RZ, 0xc0, !PT ;  /* 0x0000ffff04a87812 */ /* 0x000fe600078ec0ff */
[----:B------:R-:W2:Y:S01]  /*6a50*/  MUFU.EX2 R181, R32 ;  /* 0x0000002000b57308 */ /* 0x000ea20000000800 */
[----:B------:R-:W-:Y:S01]  /*6a60*/  LOP3.LUT R9, R5, UR6, R180, 0x96, !PT ;  /* 0x0000000605097c12 */ /* 0x000fe2000f8e96b4 */
[--C-:B------:R-:W-:Y:S01]  /*6a70*/  FFMA.FTZ R30, R30, UR18, -R173.reuse ;  /* 0x000000121e1e7c23 */ /* 0x100fe200080108ad */
[C---:B------:R-:W-:Y:S01]  /*6a80*/  LOP3.LUT R5, R2.reuse, 0xffff, RZ, 0xc0, !PT ;  /* 0x0000ffff02057812 */ /* 0x040fe200078ec0ff */
[----:B------:R-:W-:Y:S01]  /*6a90*/  FFMA.FTZ R174, R29, UR18, -R174 ;  /* 0x000000121dae7c23 */ /* 0x000fe200080108ae */
[----:B------:R-:W-:Y:S01]  /*6aa0*/  LOP3.LUT R11, R2, 0xff, RZ, 0xc0, !PT ;  /* 0x000000ff020b7812 */ /* 0x000fe200078ec0ff */
[----:B------:R-:W-:Y:S01]  /*6ab0*/  FFMA.FTZ R173, R31, UR18, -R173 ;  /* 0x000000121fad7c23 */ /* 0x000fe200080108ad */
[--C-:B------:R-:W-:Y:S03]  /*6ac0*/  SHF.R.U32.HI R7, RZ, 0x10, R2.reuse ;  /* 0x00000010ff077819 */ /* 0x100fe60000011602 */
[----:B------:R-:W-:Y:S01]  /*6ad0*/  MUFU.EX2 R180, R176 ;  /* 0x000000b000b47308 */ /* 0x000fe20000000800 */
[----:B------:R-:W-:Y:S02]  /*6ae0*/  SHF.R.U32.HI R6, RZ, 0x18, R2 ;  /* 0x00000018ff067819 */ /* 0x000fe40000011602 */
[----:B------:R-:W-:Y:S02]  /*6af0*/  LOP3.LUT R2, R10, 0xff, RZ, 0xc0, !PT ;  /* 0x000000ff0a027812 */ /* 0x000fe400078ec0ff */
[----:B------:R-:W-:Y:S02]  /*6b00*/  LOP3.LUT R0, R3, UR7, R184, 0x96, !PT ;  /* 0x0000000703007c12 */ /* 0x000fe4000f8e96b8 */
[----:B------:R-:W-:Y:S03]  /*6b10*/  ISETP.LE.U32.AND P0, PT, R2, UR19, PT ;  /* 0x0000001302007c0c */ /* 0x000fe6000bf03070 */
[----:B------:R-:W-:Y:S01]  /*6b20*/  MUFU.EX2 R186, R174 ;  /* 0x000000ae00ba7308 */ /* 0x000fe20000000800 */
[--C-:B------:R-:W-:Y:S02]  /*6b30*/  SHF.R.U32.HI R3, RZ, 0x18, R10.reuse ;  /* 0x00000018ff037819 */ /* 0x100fe4000001160a */
[----:B------:R-:W-:Y:S02]  /*6b40*/  LOP3.LUT R2, R10, 0xffff, RZ, 0xc0, !PT ;  /* 0x0000ffff0a027812 */ /* 0x000fe400078ec0ff */
[----:B------:R-:W-:Y:S02]  /*6b50*/  ISETP.LE.U32.AND P6, PT, R3, UR19, PT ;  /* 0x0000001303007c0c */ /* 0x000fe4000bfc3070 */
[----:B------:R-:W-:Y:S03]  /*6b60*/  SHF.R.U32.HI R3, RZ, 0x10, R10 ;  /* 0x00000010ff037819 */ /* 0x000fe6000001160a */
[----:B------:R-:W-:Y:S01]  /*6b70*/  MUFU.EX2 R190, R30 ;  /* 0x0000001e00be7308 */ /* 0x000fe20000000800 */
[----:B------:R-:W-:Y:S02]  /*6b80*/  SHF.R.U32.HI R2, RZ, 0x8, R2 ;  /* 0x00000008ff027819 */ /* 0x000fe40000011602 */
[----:B------:R-:W-:Y:S01]  /*6b90*/  LOP3.LUT R3, R3, 0xff, RZ, 0xc0, !PT ;  /* 0x000000ff03037812 */ /* 0x000fe200078ec0ff */
[----:B------:R-:W-:Y:S01]  /*6ba0*/  @!P0 FADD.FTZ R203, -R203, -RZ ;  /* 0x800000ffcbcb8221 */ /* 0x000fe20000010100 */
[----:B------:R-:W-:Y:S02]  /*6bb0*/  LOP3.LUT R2, R2, 0xffff, RZ, 0xc0, !PT ;  /* 0x0000ffff02027812 */ /* 0x000fe400078ec0ff */
[----:B------:R-:W-:Y:S03]  /*6bc0*/  @!P1 FSEL R34, R34, -INF , !P2 ;  /* 0xff80000022229808 */ /* 0x000fe60005000000 */
[----:B------:R-:W-:Y:S01]  /*6bd0*/  MUFU.EX2 R189, R173 ;  /* 0x000000ad00bd7308 */ /* 0x000fe20000000800 */
[----:B------:R-:W-:Y:S01]  /*6be0*/  ISETP.LE.U32.AND P2, PT, R3, UR19, PT ;  /* 0x0000001303007c0c */ /* 0x000fe2000bf43070 */
[----:B------:R-:W-:Y:S01]  /*6bf0*/  @!P6 FADD.FTZ R224, -R224, -RZ ;  /* 0x800000ffe0e0e221 */ /* 0x000fe20000010100 */
[----:B------:R-:W-:Y:S01]  /*6c00*/  ISETP.LE.U32.AND P1, PT, R2, UR19, PT ;  /* 0x0000001302007c0c */ /* 0x000fe2000bf23070 */
[--C-:B------:R-:W-:Y:S01]  /*6c10*/  FFMA.FTZ R34, R34, UR18, -R175.reuse ;  /* 0x0000001222227c23 */ /* 0x100fe200080108af */
[----:B------:R-:W-:Y:S01]  /*6c20*/  LOP3.LUT R2, R0, 0xffff, RZ, 0xc0, !PT ;  /* 0x0000ffff00027812 */ /* 0x000fe200078ec0ff */
[----:B------:R-:W-:Y:S01]  /*6c30*/  FFMA.FTZ R175, R35, UR18, -R175 ;  /* 0x0000001223af7c23 */ /* 0x000fe200080108af */
[----:B------:R-:W-:Y:S03]  /*6c40*/  LOP3.LUT R166, R4, 0xff, RZ, 0xc0, !PT ;  /* 0x000000ff04a67812 */ /* 0x000fe600078ec0ff */
[----:B------:R-:W3:Y:S01]  /*6c50*/  MUFU.EX2 R183, R34 ;  /* 0x0000002200b77308 */ /* 0x000ee20000000800 */
[--C-:B------:R-:W-:Y:S02]  /*6c60*/  SHF.R.U32.HI R167, RZ, 0x18, R4.reuse ;  /* 0x00000018ffa77819 */ /* 0x100fe40000011604 */
[----:B------:R-:W-:Y:S02]  /*6c70*/  SHF.R.U32.HI R169, RZ, 0x10, R4 ;  /* 0x00000010ffa97819 */ /* 0x000fe40000011604 */
[----:B------:R-:W-:Y:S01]  /*6c80*/  LOP3.LUT R4, R0, 0xff, RZ, 0xc0, !PT ;  /* 0x000000ff00047812 */ /* 0x000fe200078ec0ff */
[----:B------:R-:W-:Y:S01]  /*6c90*/  @!P2 FADD.FTZ R201, -R201, -RZ ;  /* 0x800000ffc9c9a221 */ /* 0x000fe20000010100 */
[----:B------:R-:W-:Y:S01]  /*6ca0*/  SHF.R.U32.HI R2, RZ, 0x8, R2 ;  /* 0x00000008ff027819 */ /* 0x000fe20000011602 */
[----:B------:R-:W-:Y:S01]  /*6cb0*/  @!P1 FADD.FTZ R202, -R202, -RZ ;  /* 0x800000ffcaca9221 */ /* 0x000fe20000010100 */
[--C-:B------:R-:W-:Y:S01]  /*6cc0*/  SHF.R.U32.HI R3, RZ, 0x10, R0.reuse ;  /* 0x00000010ff037819 */ /* 0x100fe20000011600 */
[----:B------:R-:W4:Y:S01]  /*6cd0*/  MUFU.EX2 R182, R175 ;  /* 0x000000af00b67308 */ /* 0x000f220000000800 */
[----:B------:R-:W-:Y:S02]  /*6ce0*/  ISETP.LE.U32.AND P3, PT, R4, UR19, PT ;  /* 0x0000001304007c0c */ /* 0x000fe4000bf63070 */
[----:B------:R-:W-:Y:S02]  /*6cf0*/  LOP3.LUT R2, R2, 0xffff, RZ, 0xc0, !PT ;  /* 0x0000ffff02027812 */ /* 0x000fe400078ec0ff */
[----:B------:R-:W-:Y:S02]  /*6d00*/  LOP3.LUT R3, R3, 0xff, RZ, 0xc0, !PT ;  /* 0x000000ff03037812 */ /* 0x000fe400078ec0ff */
[----:B------:R-:W-:Y:S02]  /*6d10*/  SHF.R.U32.HI R0, RZ, 0x18, R0 ;  /* 0x00000018ff007819 */ /* 0x000fe40000011600 */
[----:B------:R-:W-:Y:S02]  /*6d20*/  ISETP.LE.U32.AND P1, PT, R2, UR19, PT ;  /* 0x0000001302007c0c */ /* 0x000fe4000bf23070 */
[----:B------:R-:W-:Y:S02]  /*6d30*/  ISETP.LE.U32.AND P0, PT, R3, UR19, PT ;  /* 0x0000001303007c0c */ /* 0x000fe4000bf03070 */
[----:B------:R-:W-:Y:S01]  /*6d40*/  ISETP.LE.U32.AND P2, PT, R0, UR19, PT ;  /* 0x0000001300007c0c */ /* 0x000fe2000bf43070 */
[----:B------:R-:W-:Y:S01]  /*6d50*/  @!P3 FADD.FTZ R227, -R227, -RZ ;  /* 0x800000ffe3e3b221 */ /* 0x000fe20000010100 */
[----:B------:R-:W-:Y:S02]  /*6d60*/  SHF.R.U32.HI R2, RZ, 0x8, R5 ;  /* 0x00000008ff027819 */ /* 0x000fe40000011605 */
[----:B------:R-:W-:Y:S02]  /*6d70*/  ISETP.LE.U32.AND P4, PT, R165, UR19, PT ;  /* 0x00000013a5007c0c */ /* 0x000fe4000bf83070 */
[----:B------:R-:W-:Y:S02]  /*6d80*/  LOP3.LUT R0, R2, 0xffff, RZ, 0xc0, !PT ;  /* 0x0000ffff02007812 */ /* 0x000fe400078ec0ff */
[----:B------:R-:W-:Y:S01]  /*6d90*/  ISETP.LE.U32.AND P5, PT, R164, UR19, PT ;  /* 0x00000013a4007c0c */ /* 0x000fe2000bfa3070 */
[----:B------:R-:W-:Y:S01]  /*6da0*/  @!P1 FADD.FTZ R225, -R225, -RZ ;  /* 0x800000ffe1e19221 */ /* 0x000fe20000010100 */
[----:B------:R-:W-:Y:S01]  /*6db0*/  ISETP.LE.U32.AND P3, PT, R0, UR19, PT ;  /* 0x0000001300007c0c */ /* 0x000fe2000bf63070 */
[----:B------:R-:W-:Y:S01]  /*6dc0*/  @!P0 FADD.FTZ R228, -R228, -RZ ;  /* 0x800000ffe4e48221 */ /* 0x000fe20000010100 */
[----:B------:R-:W-:Y:S01]  /*6dd0*/  LOP3.LUT R0, R7, 0xff, RZ, 0xc0, !PT ;  /* 0x000000ff07007812 */ /* 0x000fe200078ec0ff */
[----:B------:R-:W-:Y:S01]  /*6de0*/  @!P2 FADD.FTZ R226, -R226, -RZ ;  /* 0x800000ffe2e2a221 */ /* 0x000fe20000010100 */
[----:B------:R-:W-:Y:S02]  /*6df0*/  ISETP.LE.U32.AND P2, PT, R6, UR19, PT ;  /* 0x0000001306007c0c */ /* 0x000fe4000bf43070 */
[----:B------:R-:W-:Y:S01]  /*6e00*/  ISETP.LE.U32.AND P0, PT, R0, UR19, PT ;  /* 0x0000001300007c0c */ /* 0x000fe2000bf03070 */
[----:B------:R-:W-:Y:S01]  /*6e10*/  @!P4 FADD.FTZ R194, -R194, -RZ ;  /* 0x800000ffc2c2c221 */ /* 0x000fe20000010100 */
[----:B------:R-:W-:Y:S02]  /*6e20*/  SHF.R.U32.HI R0, RZ, 0x8, R172 ;  /* 0x00000008ff007819 */ /* 0x000fe400000116ac */
[--C-:B------:R-:W-:Y:S01]  /*6e30*/  SHF.R.U32.HI R3, RZ, 0x10, R9.reuse ;  /* 0x00000010ff037819 */ /* 0x100fe20000011609 */
[----:B-1----:R-:W-:Y:S01]  /*6e40*/  @!P5 FADD.FTZ R196, -R196, -RZ ;  /* 0x800000ffc4c4d221 */ /* 0x002fe20000010100 */
[----:B------:R-:W-:Y:S01]  /*6e50*/  LOP3.LUT R2, R0, 0xffff, RZ, 0xc0, !PT ;  /* 0x0000ffff00027812 */ /* 0x000fe200078ec0ff */
[----:B------:R-:W-:Y:S01]  /*6e60*/  @!P3 FADD.FTZ R204, -R204, -RZ ;  /* 0x800000ffccccb221 */ /* 0x000fe20000010100 */
[----:B------:R-:W-:Y:S02]  /*6e70*/  LOP3.LUT R0, R177, 0xff, RZ, 0xc0, !PT ;  /* 0x000000ffb1007812 */ /* 0x000fe400078ec0ff */
[----:B------:R-:W-:Y:S01]  /*6e80*/  ISETP.LE.U32.AND P1, PT, R166, UR19, PT ;  /* 0x00000013a6007c0c */ /* 0x000fe2000bf23070 */
[----:B------:R-:W-:Y:S01]  /*6e90*/  @!P2 FADD.FTZ R206, -R206, -RZ ;  /* 0x800000ffcecea221 */ /* 0x000fe20000010100 */
[----:B------:R-:W-:Y:S01]  /*6ea0*/  ISETP.LE.U32.AND P2, PT, R0, UR19, PT ;  /* 0x0000001300007c0c */ /* 0x000fe2000bf43070 */
[----:B------:R-:W-:Y:S01]  /*6eb0*/  @!P0 FADD.FTZ R207, -R207, -RZ ;  /* 0x800000ffcfcf8221 */ /* 0x000fe20000010100 */
[----:B------:R-:W-:Y:S02]  /*6ec0*/  ISETP.LE.U32.AND P0, PT, R2, UR19, PT ;  /* 0x0000001302007c0c */ /* 0x000fe4000bf03070 */
[C---:B------:R-:W-:Y:S02]  /*6ed0*/  LOP3.LUT R2, R9.reuse, 0xff, RZ, 0xc0, !PT ;  /* 0x000000ff09027812 */ /* 0x040fe400078ec0ff */
[----:B------:R-:W-:Y:S02]  /*6ee0*/  LOP3.LUT R0, R9, 0xffff, RZ, 0xc0, !PT ;  /* 0x0000ffff09007812 */ /* 0x000fe400078ec0ff */
[----:B------:R-:W-:Y:S02]  /*6ef0*/  ISETP.LE.U32.AND P4, PT, R2, UR19, PT ;  /* 0x0000001302007c0c */ /* 0x000fe4000bf83070 */
[----:B------:R-:W-:Y:S01]  /*6f00*/  SHF.R.U32.HI R0, RZ, 0x8, R0 ;  /* 0x00000008ff007819 */ /* 0x000fe20000011600 */
[----:B--2---:R-:W-:Y:S01]  /*6f10*/  @!P1 FADD.FTZ R181, -R181, -RZ ;  /* 0x800000ffb5b59221 */ /* 0x004fe20000010100 */
[----:B------:R-:W-:Y:S01]  /*6f20*/  SHF.R.U32.HI R9, RZ, 0x18, R9 ;  /* 0x00000018ff097819 */ /* 0x000fe20000011609 */
[----:B------:R-:W-:Y:S01]  /*6f30*/  @!P2 FADD.FTZ R197, -R197, -RZ ;  /* 0x800000ffc5c5a221 */ /* 0x000fe20000010100 */
[----:B------:R-:W-:Y:S01]  /*6f40*/  LOP3.LUT R2, R0, 0xffff, RZ, 0xc0, !PT ;  /* 0x0000ffff00027812 */ /* 0x000fe200078ec0ff */
[----:B------:R-:W-:Y:S01]  /*6f50*/  @!P0 FADD.FTZ R192, -R192, -RZ ;  /* 0x800000ffc0c08221 */ /* 0x000fe20000010100 */
[----:B------:R-:W-:Y:S02]  /*6f60*/  LOP3.LUT R0, R3, 0xff, RZ, 0xc0, !PT ;  /* 0x000000ff03007812 */ /* 0x000fe400078ec0ff */
[----:B------:R-:W-:Y:S02]  /*6f70*/  ISETP.LE.U32.AND P5, PT, R9, UR19, PT ;  /* 0x0000001309007c0c */ /* 0x000fe4000bfa3070 */
[----:B------:R-:W-:Y:S01]  /*6f80*/  ISETP.LE.U32.AND P2, PT, R0, UR19, PT ;  /* 0x0000001300007c0c */ /* 0x000fe2000bf43070 */
[----:B------:R-:W-:Y:S01]  /*6f90*/  @!P4 FADD.FTZ R187, -R187, -RZ ;  /* 0x800000ffbbbbc221 */ /* 0x000fe20000010100 */
[----:B------:R-:W-:Y:S02]  /*6fa0*/  LOP3.LUT R0, R8, 0xff, RZ, 0xc0, !PT ;  /* 0x000000ff08007812 */ /* 0x000fe400078ec0ff */
        /* <DEDUP_REMOVED lines=16> */
[----:B---3--:R-:W-:Y:S01]  /*70b0*/  @!P2 FADD.FTZ R183, -R183, -RZ ;  /* 0x800000ffb7b7a221 */ /* 0x008fe20000010100 */
[----:B------:R-:W-:Y:S01]  /*70c0*/  LOP3.LUT R0, R0, 0xff, RZ, 0xc0, !PT ;  /* 0x000000ff00007812 */ /* 0x000fe200078ec0ff */
[----:B------:R-:W-:Y:S01]  /*70d0*/  @!P5 FADD.FTZ R180, -R180, -RZ ;  /* 0x800000ffb4b4d221 */ /* 0x000fe20000010100 */
[----:B------:R-:W-:Y:S02]  /*70e0*/  SHF.R.U32.HI R2, RZ, 0x8, R171 ;  /* 0x00000008ff027819 */ /* 0x000fe400000116ab */
[----:B------:R-:W-:Y:S02]  /*70f0*/  ISETP.LE.U32.AND P5, PT, R0, UR19, PT ;  /* 0x0000001300007c0c */ /* 0x000fe4000bfa3070 */
[----:B------:R-:W-:Y:S01]  /*7100*/  LOP3.LUT R0, R2, 0xffff, RZ, 0xc0, !PT ;  /* 0x0000ffff02007812 */ /* 0x000fe200078ec0ff */
[----:B------:R-:W-:Y:S01]  /*7110*/  @!P4 FADD.FTZ R199, -R199, -RZ ;  /* 0x800000ffc7c7c221 */ /* 0x000fe20000010100 */
[----:B------:R-:W-:Y:S02]  /*7120*/  F2FP.RELU.BF16.F32.PACK_AB R2, R202, R203 ;  /* 0x000000cbca02723e */ /* 0x000fe400000018ff */
[----:B------:R-:W-:Y:S01]  /*7130*/  ISETP.LE.U32.AND P2, PT, R0, UR19, PT ;  /* 0x0000001300007c0c */ /* 0x000fe2000bf43070 */
[----:B------:R-:W-:Y:S01]  /*7140*/  @!P1 FADD.FTZ R190, -R190, -RZ ;  /* 0x800000ffbebe9221 */ /* 0x000fe20000010100 */
[----:B------:R-:W-:Y:S01]  /*7150*/  F2FP.RELU.BF16.F32.PACK_AB R0, R224, R201 ;  /* 0x000000c9e000723e */ /* 0x000fe200000018ff */
[----:B------:R1:W-:Y:S01]  /*7160*/  STS [R229+0x20000], R2 ;  /* 0x02000002e5007388 */ /* 0x0003e20000000800 */
[----:B------:R-:W-:Y:S02]  /*7170*/  ISETP.LE.U32.AND P6, PT, R11, UR19, PT ;  /* 0x000000130b007c0c */ /* 0x000fe4000bfc3070 */
[----:B------:R-:W-:Y:S01]  /*7180*/  LOP3.LUT R3, R8, 0xffff, RZ, 0xc0, !PT ;  /* 0x0000ffff08037812 */ /* 0x000fe200078ec0ff */
[----:B------:R2:W-:Y:S01]  /*7190*/  STS [R229+0x20400], R0 ;  /* 0x02040000e5007388 */ /* 0x0005e20000000800 */
[----:B------:R-:W-:Y:S01]  /*71a0*/  F2FP.RELU.BF16.F32.PACK_AB R4, R225, R227 ;  /* 0x000000e3e104723e */ /* 0x000fe200000018ff */
[----:B------:R-:W-:Y:S01]  /*71b0*/  @!P5 FADD.FTZ R200, -R200, -RZ ;  /* 0x800000ffc8c8d221 */ /* 0x000fe20000010100 */
[----:B------:R-:W-:Y:S02]  /*71c0*/  SHF.R.U32.HI R3, RZ, 0x8, R3 ;  /* 0x00000008ff037819 */ /* 0x000fe40000011603 */
[----:B------:R-:W-:Y:S01]  /*71d0*/  ISETP.LE.U32.AND P0, PT, R13, UR19, PT ;  /* 0x000000130d007c0c */ /* 0x000fe2000bf03070 */
[----:B------:R-:W-:Y:S01]  /*71e0*/  @!P2 FADD.FTZ R186, -R186, -RZ ;  /* 0x800000ffbabaa221 */ /* 0x000fe20000010100 */
[----:B------:R-:W-:Y:S02]  /*71f0*/  LOP3.LUT R3, R3, 0xffff, RZ, 0xc0, !PT ;  /* 0x0000ffff03037812 */ /* 0x000fe400078ec0ff */
[----:B------:R-:W-:Y:S01]  /*7200*/  ISETP.LE.U32.AND P3, PT, R12, UR19, PT ;  /* 0x000000130c007c0c */ /* 0x000fe2000bf63070 */
[----:B------:R-:W-:Y:S01]  /*7210*/  @!P6 FADD.FTZ R205, -R205, -RZ ;  /* 0x800000ffcdcde221 */ /* 0x000fe20000010100 */
[----:B------:R-:W-:Y:S02]  /*7220*/  ISETP.LE.U32.AND P6, PT, R167, UR19, PT ;  /* 0x00000013a7007c0c */ /* 0x000fe4000bfc3070 */
[----:B------:R-:W-:Y:S02]  /*7230*/  FSETP.GE.FTZ.AND P2, PT, R203, RZ, PT ;  /* 0x000000ffcb00720b */ /* 0x000fe40003f56000 */
[----:B------:R-:W-:Y:S02]  /*7240*/  F2FP.RELU.BF16.F32.PACK_AB R5, R204, R205 ;  /* 0x000000cdcc05723e */ /* 0x000fe400000018ff */
[----:B------:R-:W-:Y:S01]  /*7250*/  FSETP.GE.FTZ.AND P1, PT, R202, RZ, PT ;  /* 0x000000ffca00720b */ /* 0x000fe20003f36000 */
[----:B------:R-:W-:Y:S01]  /*7260*/  @!P0 FADD.FTZ R189, -R189, -RZ ;  /* 0x800000ffbdbd8221 */ /* 0x000fe20000010100 */
[----:B-1----:R-:W-:Y:S03]  /*7270*/  F2FP.RELU.BF16.F32.PACK_AB R2, R192, R194 ;  /* 0x000000c2c002723e */ /* 0x002fe600000018ff */
[----:B------:R-:W-:Y:S01]  /*7280*/  @!P3 FADD.FTZ R188, -R188, -RZ ;  /* 0x800000ffbcbcb221 */ /* 0x000fe20000010100 */
[----:B------:R-:W-:Y:S01]  /*7290*/  FSETP.GE.FTZ.AND P3, PT, R194, RZ, PT ;  /* 0x000000ffc200720b */ /* 0x000fe20003f76000 */
[----:B----4-:R-:W-:Y:S01]  /*72a0*/  @!P6 FADD.FTZ R182, -R182, -RZ ;  /* 0x800000ffb6b6e221 */ /* 0x010fe20000010100 */
[----:B--2---:R-:W-:Y:S01]  /*72b0*/  F2FP.RELU.BF16.F32.PACK_AB R0, R196, R197 ;  /* 0x000000c5c400723e */ /* 0x004fe200000018ff */
[----:B------:R1:W-:Y:S01]  /*72c0*/  STS [R232+0x20000], R2 ;  /* 0x02000002e8007388 */ /* 0x0003e20000000800 */
[----:B------:R-:W-:Y:S02]  /*72d0*/  ISETP.LE.U32.AND P6, PT, R3, UR19, PT ;  /* 0x0000001303007c0c */ /* 0x000fe4000bfc3070 */
[----:B------:R-:W-:Y:S01]  /*72e0*/  F2FP.RELU.BF16.F32.PACK_AB R3, R226, R228 ;  /* 0x000000e4e203723e */ /* 0x000fe200000018ff */
[----:B------:R2:W-:Y:S04]  /*72f0*/  STS [R232+0x20400], R0 ;  /* 0x02040000e8007388 */ /* 0x0005e80000000800 */
[----:B------:R3:W-:Y:S04]  /*7300*/  STS [R229+0x21000], R4 ;  /* 0x02100004e5007388 */ /* 0x0007e80000000800 */
[----:B------:R4:W-:Y:S02]  /*7310*/  STS [R229+0x21400], R3 ;  /* 0x02140003e5007388 */ /* 0x0009e40000000800 */
[----:B------:R-:W-:Y:S02]  /*7320*/  @!P6 FADD.FTZ R195, -R195, -RZ ;  /* 0x800000ffc3c3e221 */ /* 0x000fe40000010100 */
        /* <DEDUP_REMOVED lines=20> */
[----:B-1----:R-:W-:Y:S07]  /*7470*/  LEA R0, R219, UR4, 0x1 ;  /* 0x00000004db007c11 */ /* 0x002fee000f8e08ff */
[----:B------:R-:W-:Y:S01]  /*7480*/  LDSM.16.M88.4 R164, [R214+0x14800] ;  /* 0x01480000d6a4783b */ /* 0x000fe20000000200 */
[C-C-:B------:R-:W-:Y:S07]  /*7490*/  IMAD.IADD R184, R211.reuse, 0x1, R0.reuse ;  /* 0x00000001d3b87824 */ /* 0x140fee00078e0200 */
[----:B------:R-:W1:Y:S01]  /*74a0*/  LDSM.16.M88.4 R32, [R0+0x8000] ;  /* 0x008000000020783b */ /* 0x000e620000000200 */
[----:B--2---:R-:W-:Y:S07]  /*74b0*/  IMAD.IADD R2, R218, 0x1, R0 ;  /* 0x00000001da027824 */ /* 0x004fee00078e0200 */
[----:B------:R-:W2:Y:S01]  /*74c0*/  LDSM.16.M88.4 R28, [R0+0x9000] ;  /* 0x00900000001c783b */ /* 0x000ea20000000200 */
[----:B------:R-:W-:Y:S07]  /*74d0*/  IMAD.IADD R3, R211, 0x1, R2 ;  /* 0x00000001d3037824 */ /* 0x000fee00078e0202 */
        /* <DEDUP_REMOVED lines=29> */
[C---:B------:R-:W-:Y:S06]  /*76b0*/  HMMA.16816.F32.BF16 R16, R172.reuse, R178, R16 ;  /* 0x000000b2ac10723c */ /* 0x040fec0000041810 */
[-C--:B---3--:R-:W-:Y:S05]  /*76c0*/  HMMA.16816.F32.BF16 R20, R172, R168.reuse, R20 ;  /* 0x000000a8ac14723c */ /* 0x088fea0000041814 */
[C---:B------:R-:W-:Y:S01]  /*76d0*/  LEA R178, P0, R36.reuse, R176, 0x2 ;  /* 0x000000b024b27211 */ /* 0x040fe200078010ff */
[C---:B------:R-:W-:Y:S05]  /*76e0*/  HMMA.16816.F32.BF16 R24, R164.reuse, R168, R24 ;  /* 0x000000a8a418723c */ /* 0x040fea0000041818 */
[----:B------:R-:W-:Y:S01]  /*76f0*/  LEA.HI.X.SX32 R179, R36, R177, 0x2, P0 ;  /* 0x000000b124b37211 */ /* 0x000fe200000f16ff */
[-C--:B------:R-:W-:Y:S01]  /*7700*/  HMMA.16816.F32.BF16 R28, R164, R170.reuse, R28 ;  /* 0x000000aaa41c723c */ /* 0x080fe2000004181c */
[----:B------:R-:W-:Y:S02]  /*7710*/  LDSM.16.M88.4 R164, [R3+0x8000] ;  /* 0x0080000003a4783b */ /* 0x000fe40000000200 */
[----:B------:R-:W-:Y:S03]  /*7720*/  FSETP.GE.FTZ.AND P0, PT, R201, RZ, PT ;  /* 0x000000ffc900720b */ /* 0x000fe60003f16000 */
[----:B------:R-:W-:Y:S03]  /*7730*/  HMMA.16816.F32.BF16 R32, R172, R170, R32 ;  /* 0x000000aaac20723c */ /* 0x000fe60000041820 */
[----:B------:R-:W1:Y:S08]  /*7740*/  LDSM.16.M88.4 R168, [R216+0x14000] ;  /* 0x01400000d8a8783b */ /* 0x000e700000000200 */
[----:B------:R-:W2:Y:S08]  /*7750*/  LDSM.16.M88.4 R172, [R3+0x9000] ;  /* 0x0090000003ac783b */ /* 0x000eb00000000200 */
[----:B------:R-:W3:Y:S04]  /*7760*/  LDG.E R177, desc[UR14][R178.64] ;  /* 0x0000000eb2b17981 */ /* 0x000ee8000c1e1900 */
[----:B------:R-:W4:Y:S04]  /*7770*/  LDG.E R176, desc[UR14][R178.64+0x20] ;  /* 0x0000200eb2b07981 */ /* 0x000f28000c1e1900 */
[----:B------:R2:W5:Y:S01]  /*7780*/  LDL.LU R36, [R1+0x60] ;  /* 0x0000600001247983 */ /* 0x0005620000300800 */
        /* <DEDUP_REMOVED lines=46> */
[----:B------:R-:W1:Y:S03]  /*7a70*/  LDSM.16.M88.4 R164, [R3+0xa000] ;  /* 0x00a0000003a4783b */ /* 0x000e660000000200 */
[-C--:B-1----:R-:W-:Y:S11]  /*7a80*/  HMMA.16816.F32.BF16 R4, R164, R168.reuse, R4 ;  /* 0x000000a8a404723c */ /* 0x082ff60000041804 */
[----:B------:R-:W-:Y:S11]  /*7a90*/  @!UPT UIADD3 URZ, URZ, URZ, URZ ;  /* 0x0000003f3f3ff290 */ /* 0x000ff6000fffe03f */
[----:B------:R-:W-:Y:S02]  /*7aa0*/  @!UPT UIADD3 URZ, URZ, URZ, URZ ;  /* 0x0000003f3f3ff290 */ /* 0x000fe4000fffe03f */
[C---:B---3--:R-:W-:Y:S01]  /*7ab0*/  FADD.FTZ R172, -R177.reuse, R4 ;  /* 0x00000004b1ac7221 */ /* 0x048fe20000010100 */
[C---:B----4-:R-:W-:Y:S01]  /*7ac0*/  FADD.FTZ R4, -R176.reuse, R6 ;  /* 0x00000006b0047221 */ /* 0x050fe20000010100 */
[----:B------:R-:W-:Y:S01]  /*7ad0*/  FADD.FTZ R5, -R177, R5 ;  /* 0x00000005b1057221 */ /* 0x000fe20000010100 */
[----:B------:R-:W-:Y:S02]  /*7ae0*/  FADD.FTZ R7, -R176, R7 ;  /* 0x00000007b0077221 */ /* 0x000fe40000010100 */
[-C--:B------:R-:W-:Y:S02]  /*7af0*/  FSEL R6, R172, R177.reuse, P2 ;  /* 0x000000b1ac067208 */ /* 0x080fe40001000000 */
[----:B------:R-:W-:Y:S01]  /*7b00*/  FSEL R5, R5, R177, P1 ;  /* 0x000000b105057208 */ /* 0x000fe20000800000 */
[----:B------:R-:W1:Y:S01]  /*7b10*/  LDSM.16.M88.4 R172, [R3+0xb000] ;  /* 0x00b0000003ac783b */ /* 0x000e620000000200 */
[----:B------:R-:W-:Y:S01]  /*7b20*/  FSEL R4, R4, R176, P0 ;  /* 0x000000b004047208 */ /* 0x000fe20000000000 */
[----:B------:R-:W-:Y:S01]  /*7b30*/  FMUL.FTZ R6, R203, R6 ;  /* 0x00000006cb067220 */ /* 0x000fe20000410000 */
[----:B------:R-:W-:Y:S01]  /*7b40*/  FSETP.GE.FTZ.AND P1, PT, R192, RZ, PT ;  /* 0x000000ffc000720b */ /* 0x000fe20003f36000 */
[----:B------:R-:W-:Y:S01]  /*7b50*/  FMUL.FTZ R202, R202, R5 ;  /* 0x00000005caca7220 */ /* 0x000fe20000410000 */
[----:B------:R-:W-:Y:S01]  /*7b60*/  FSETP.GE.FTZ.AND P0, PT, R185, RZ, PT ;  /* 0x000000ffb900720b */ /* 0x000fe20003f16000 */
[----:B------:R-:W-:Y:S01]  /*7b70*/  FMUL.FTZ R201, R201, R4 ;  /* 0x00000004c9c97220 */ /* 0x000fe20000410000 */
[----:B------:R-:W-:Y:S01]  /*7b80*/  FSETP.GE.FTZ.AND P2, PT, R187, RZ, PT ;  /* 0x000000ffbb00720b */ /* 0x000fe20003f56000 */
[----:B------:R2:W5:Y:S04]  /*7b90*/  LDL R203, [R1+0xc] ;  /* 0x00000c0001cb7983 */ /* 0x0005680000100800 */
[----:B------:R2:W5:Y:S04]  /*7ba0*/  LDG.E R5, desc[UR14][R178.64+0x80] ;  /* 0x0000800eb2057981 */ /* 0x000568000c1e1900 */
[----:B------:R2:W5:Y:S01]  /*7bb0*/  LDG.E R4, desc[UR14][R178.64+0xa0] ;  /* 0x0000a00eb2047981 */ /* 0x000562000c1e1900 */
[C---:B-1----:R-:W-:Y:S06]  /*7bc0*/  HMMA.16816.F32.BF16 R8, R172.reuse, R168, R8 ;  /* 0x000000a8ac08723c */ /* 0x042fec0000041808 */
[-C--:B------:R-:W-:Y:S06]  /*7bd0*/  HMMA.16816.F32.BF16 R12, R172, R170.reuse, R12 ;  /* 0x000000aaac0c723c */ /* 0x080fec000004180c */
[C---:B------:R-:W-:Y:S01]  /*7be0*/  HMMA.16816.F32.BF16 R16, R164.reuse, R170, R16 ;  /* 0x000000aaa410723c */ /* 0x040fe20000041810 */
[----:B------:R-:W1:Y:S11]  /*7bf0*/  LDSM.16.M88.4 R168, [R216+0x18800] ;  /* 0x01880000d8a8783b */ /* 0x000e760000000200 */
[----:B------:R-:W-:Y:S11]  /*7c00*/  @!UPT UIADD3 URZ, URZ, URZ, URZ ;  /* 0x0000003f3f3ff290 */ /* 0x000ff6000fffe03f */
[----:B------:R-:W-:Y:S01]  /*7c10*/  @!UPT UIADD3 URZ, URZ, URZ, URZ ;  /* 0x0000003f3f3ff290 */ /* 0x000fe2000fffe03f */
[----:B------:R-:W-:Y:S05]  /*7c20*/  FADD.FTZ R17, -R177, R17 ;  /* 0x00000011b1117221 */ /* 0x000fea0000010100 */
[----:B------:R-:W-:Y:S02]  /*7c30*/  FSEL R17, R17, R177, P1 ;  /* 0x000000b111117208 */ /* 0x000fe40000800000 */
[----:B------:R-:W-:Y:S03]  /*7c40*/  FSETP.GE.FTZ.AND P1, PT, R180, RZ, PT ;  /* 0x000000ffb400720b */ /* 0x000fe60003f36000 */
[----:B------:R-:W-:Y:S01]  /*7c50*/  FMUL.FTZ R17, R192, R17 ;  /* 0x00000011c0117220 */ /* 0x000fe20000410000 */
[-C--:B-1----:R-:W-:Y:S06]  /*7c60*/  HMMA.16816.F32.BF16 R20, R164, R168.reuse, R20 ;  /* 0x000000a8a414723c */ /* 0x082fec0000041814 */
[C---:B------:R-:W-:Y:S06]  /*7c70*/  HMMA.16816.F32.BF16 R24, R172.reuse, R168, R24 ;  /* 0x000000a8ac18723c */ /* 0x040fec0000041818 */
[-C--:B------:R-:W-:Y:S06]  /*7c80*/  HMMA.16816.F32.BF16 R28, R172, R170.reuse, R28 ;  /* 0x000000aaac1c723c */ /* 0x080fec000004181c */
[----:B------:R-:W-:Y:S07]  /*7c90*/  HMMA.16816.F32.BF16 R32, R164, R170, R32 ;  /* 0x000000aaa420723c */ /* 0x000fee0000041820 */
[----:B------:R-:W-:Y:S01]  /*7ca0*/  F2FP.BF16.F32.PACK_AB R164, R202, R6 ;  /* 0x00000006caa4723e */ /* 0x000fe200000010ff */
[C---:B------:R-:W-:Y:S03]  /*7cb0*/  FADD.FTZ R6, -R177.reuse, R16 ;  /* 0x00000010b1067221 */ /* 0x040fe60000010100 */
[C---:B------:R-:W-:Y:S02]  /*7cc0*/  FADD.FTZ R16, -R177.reuse, R20 ;  /* 0x00000014b1107221 */ /* 0x040fe40000010100 */
[-C--:B------:R-:W-:Y:S01]  /*7cd0*/  FSEL R20, R6, R177.reuse, P3 ;  /* 0x000000b106147208 */ /* 0x080fe20001800000 */
[----:B------:R-:W-:Y:S02]  /*7ce0*/  FADD.FTZ R6, -R177, R21 ;  /* 0x00000015b1067221 */ /* 0x000fe40000010100 */
[-C--:B------:R-:W-:Y:S02]  /*7cf0*/  FSEL R16, R16, R177.reuse, P2 ;  /* 0x000000b110107208 */ /* 0x080fe40001000000 */
[----:B------:R-:W-:Y:S01]  /*7d00*/  FSETP.GE.FTZ.AND P2, PT, R181, RZ, PT ;  /* 0x000000ffb500720b */ /* 0x000fe20003f56000 */
[----:B------:R-:W-:Y:S01]  /*7d10*/  FMUL.FTZ R21, R194, R20 ;  /* 0x00000014c2157220 */ /* 0x000fe20000410000 */
[----:B------:R-:W-:Y:S01]  /*7d20*/  FSEL R6, R6, R177, P0 ;  /* 0x000000b106067208 */ /* 0x000fe20000000000 */
[----:B------:R-:W-:Y:S01]  /*7d30*/  FMUL.FTZ R20, R187, R16 ;  /* 0x00000010bb147220 */ /* 0x000fe20000410000 */
[----:B------:R-:W-:Y:S02]  /*7d40*/  PLOP3.LUT P0, PT, PT, PT, UP3, 0x80, 0x0 ;  /* 0x000000000000781c */ /* 0x000fe40003f0f038 */
[----:B------:R-:W-:Y:S01]  /*7d50*/  F2FP.BF16.F32.PACK_AB R21, R17, R21 ;  /* 0x000000151115723e */ /* 0x000fe200000010ff */
[----:B------:R-:W-:Y:S01]  /*7d60*/  FADD.FTZ R32, -R177, R32 ;  /* 0x00000020b1207221 */ /* 0x000fe20000010100 */
[----:B------:R-:W-:Y:S04]  /*7d70*/  FMUL.FTZ R6, R185, R6 ;  /* 0x00000006b9067220 */ /* 0x000fe80000410000 */
[----:B------:R-:W-:Y:S01]  /*7d80*/  FSEL R16, R32, R177, P2 ;  /* 0x000000b120107208 */ /* 0x000fe20001000000 */
[----:B------:R-:W-:Y:S01]  /*7d90*/  @P1 FADD.FTZ R177, -R177, R33 ;  /* 0x00000021b1b11221 */ /* 0x000fe20000010100 */
[----:B------:R-:W-:Y:S02]  /*7da0*/  FSETP.GE.FTZ.AND P1, PT, R224, RZ, PT ;  /* 0x000000ffe000720b */ /* 0x000fe40003f36000 */
[----:B------:R-:W-:Y:S01]  /*7db0*/  F2FP.BF16.F32.PACK_AB R32, R6, R20 ;  /* 0x000000140620723e */ /* 0x000fe200000010ff */
[----:B------:R-:W-:Y:S01]  /*7dc0*/  FMUL.FTZ R166, R181, R16 ;  /* 0x00000010b5a67220 */ /* 0x000fe20000410000 */
[----:B------:R-:W-:Y:S01]  /*7dd0*/  FSEL R165, R7, R176, P1 ;  /* 0x000000b007a57208 */ /* 0x000fe20000800000 */
[----:B------:R-:W-:Y:S01]  /*7de0*/  FMUL.FTZ R177, R180, R177 ;  /* 0x000000b1b4b17220 */ /* 0x000fe20000410000 */
[----:B--2---:R-:W-:Y:S07]  /*7df0*/  @!P0 BRA `(.L_x_949) ;  /* 0x0000000000dc8947 */ /* 0x004fee0003800000 */
[----:B------:R-:W1:Y:S01]  /*7e00*/  LDC R17, c[0x0][0x240] ;  /* 0x00009000ff117b82 */ /* 0x000e620000000800 */
[----:B------:R-:W-:Y:S01]  /*7e10*/  ULOP3.LUT UR6, UR12, 0x1, URZ, 0xc0, !UPT ;  /* 0x000000010c067892 */ /* 0x000fe2000f8ec03f */
[----:B------:R-:W-:Y:S03]  /*7e20*/  ISETP.GE.AND P2, PT, R240, UR28, PT ;  /* 0x0000001cf0007c0c */ /* 0x000fe6000bf46270 */
[----:B------:R-:W-:Y:S03]  /*7e30*/  UISETP.NE.U32.AND UP0, UPT, UR6, 0x1, UPT ;  /* 0x000000010600788c */ /* 0x000fe6000bf05070 */
[----:B------:R-:W2:Y:S01]  /*7e40*/  LDC R167, c[0x0][0x244] ;  /* 0x00009100ffa77b82 */ /* 0x000ea20000000800 */
        /* <DEDUP_REMOVED lines=9> */
[C---:B------:R-:W-:Y:S02]  /*7ee0*/  LEA R6, P1, R20.reuse, R236, 0x1 ;  /* 0x000000ec14067211 */ /* 0x040fe400078208ff */
[----:B------:R-:W-:Y:S02]  /*7ef0*/  SHF.R.S32.HI R33, RZ, 0x1f, R20 ;  /* 0x0000001fff217819 */ /* 0x000fe40000011414 */
[----:B------:R-:W-:Y:S02]  /*7f00*/  LEA.HI.X.SX32 R7, R20, R237, 0x1, P1 ;  /* 0x000000ed14077211 */ /* 0x000fe400008f0eff */
[----:B-----5:R-:W-:Y:S02]  /*7f10*/  ISETP.GE.AND P1, PT, R203, UR28, PT ;  /* 0x0000001ccb007c0c */ /* 0x020fe4000bf26270 */
        /* <DEDUP_REMOVED lines=37> */
.L_x_949:
[----:B------:R-:W-:Y:S01]  /*8170*/  FADD.FTZ R7, -R176, R19 ;  /* 0x00000013b0077221 */ /* 0x000fe20000010100 */
[----:B------:R-:W-:Y:S01]  /*8180*/  FSETP.GE.FTZ.AND P4, PT, R196, RZ, PT ;  /* 0x000000ffc400720b */ /* 0x000fe20003f96000 */
[----:B------:R-:W-:Y:S01]  /*8190*/  FMUL.FTZ R165, R224, R165 ;  /* 0x000000a5e0a57220 */ /* 0x000fe20000410000 */
[C---:B------:R-:W-:Y:S01]  /*81a0*/  FADD.FTZ R6, -R176.reuse, R18 ;  /* 0x00000012b0067221 */ /* 0x040fe20000010100 */
[----:B------:R-:W-:Y:S01]  /*81b0*/  FSETP.GE.FTZ.AND P1, PT, R197, RZ, PT ;  /* 0x000000ffc500720b */ /* 0x000fe20003f36000 */
[C---:B------:R-:W-:Y:S01]  /*81c0*/  FADD.FTZ R22, -R176.reuse, R22 ;  /* 0x00000016b0167221 */ /* 0x040fe20000010100 */
[-C--:B------:R-:W-:Y:S01]  /*81d0*/  FSEL R7, R7, R176.reuse, P4 ;  /* 0x000000b007077208 */ /* 0x080fe20002000000 */
[----:B------:R-:W-:Y:S01]  /*81e0*/  FADD.FTZ R23, -R176, R23 ;  /* 0x00000017b0177221 */ /* 0x000fe20000010100 */
[----:B------:R-:W-:Y:S01]  /*81f0*/  FSEL R6, R6, R176, P1 ;  /* 0x000000b006067208 */ /* 0x000fe20000800000 */
[----:B------:R-:W-:Y:S01]  /*8200*/  STS [R229+0x1c000], R164 ;  /* 0x01c000a4e5007388 */ /* 0x000fe20000000800 */
[----:B------:R-:W-:Y:S01]  /*8210*/  FSETP.GE.FTZ.AND P3, PT, R193, RZ, PT ;  /* 0x000000ffc100720b */ /* 0x000fe20003f76000 */
[----:B------:R-:W-:Y:S01]  /*8220*/  FMUL.FTZ R19, R196, R7 ;  /* 0x00000007c4137220 */ /* 0x000fe20000410000 */
        /* <DEDUP_REMOVED lines=8> */
[----:B------:R-:W-:Y:S02]  /*82b0*/  F2FP.BF16.F32.PACK_AB R6, R19, R20 ;  /* 0x000000141306723e */ /* 0x000fe400000010ff */
[----:B------:R-:W-:Y:S01]  /*82c0*/  STS [R232+0x1c000], R21 ;  /* 0x01c00015e8007388 */ /* 0x000fe20000000800 */
[-C--:B------:R-:W-:Y:S01]  /*82d0*/  FSEL R23, R23, R176.reuse, P2 ;  /* 0x000000b017177208 */ /* 0x080fe20001000000 */
[----:B-----5:R-:W-:Y:S01]  /*82e0*/  FADD.FTZ R13, -R5, R13 ;  /* 0x0000000d050d7221 */ /* 0x020fe20000010100 */
[----:B------:R-:W-:Y:S02]  /*82f0*/  FSETP.GE.FTZ.AND P2, PT, R183, RZ, PT ;  /* 0x000000ffb700720b */ /* 0x000fe40003f56000 */
[----:B------:R2:W-:Y:S01]  /*8300*/  STS [R232+0x1c400], R6 ;  /* 0x01c40006e8007388 */ /* 0x0005e20000000800 */
[----:B------:R-:W-:Y:S01]  /*8310*/  FSETP.GE.FTZ.AND P3, PT, R227, RZ, PT ;  /* 0x000000ffe300720b */ /* 0x000fe20003f76000 */
[----:B---3--:R-:W-:Y:S01]  /*8320*/  FMUL.FTZ R16, R191, R23 ;  /* 0x00000017bf107220 */ /* 0x008fe20000410000 */
[----:B------:R-:W-:Y:S01]  /*8330*/  FSEL R34, R34, R176, P2 ;  /* 0x000000b022227208 */ /* 0x000fe20001000000 */
[----:B------:R-:W-:Y:S01]  /*8340*/  @P1 FADD.FTZ R176, -R176, R35 ;  /* 0x00000023b0b01221 */ /* 0x000fe20000010100 */
[----:B------:R-:W-:Y:S01]  /*8350*/  FSETP.GE.FTZ.AND P1, PT, R205, RZ, PT ;  /* 0x000000ffcd00720b */ /* 0x000fe20003f36000 */
[C---:B------:R-:W-:Y:S01]  /*8360*/  FADD.FTZ R24, -R5.reuse, R24 ;  /* 0x0000001805187221 */ /* 0x040fe20000010100 */
[----:B------:R-:W-:Y:S01]  /*8370*/  F2FP.BF16.F32.PACK_AB R16, R16, R18 ;  /* 0x000000121010723e */ /* 0x000fe200000010ff */
[C---:B------:R-:W-:Y:S01]  /*8380*/  FADD.FTZ R18, -R5.reuse, R8 ;  /* 0x0000000805127221 */ /* 0x040fe20000010100 */
[----:B------:R-:W-:Y:S01]  /*8390*/  FADD.FTZ R8, -R5, R9 ;  /* 0x0000000905087221 */ /* 0x000fe20000010100 */
[----:B------:R-:W-:Y:S01]  /*83a0*/  FSETP.GE.FTZ.AND P2, PT, R225, RZ, PT ;  /* 0x000000ffe100720b */ /* 0x000fe20003f56000 */
[C---:B------:R-:W-:Y:S01]  /*83b0*/  FADD.FTZ R25, -R5.reuse, R25 ;  /* 0x0000001905197221 */ /* 0x040fe20000010100 */
[C---:B------:R-:W-:Y:S01]  /*83c0*/  FADD.FTZ R28, -R5.reuse, R28 ;  /* 0x0000001c051c7221 */ /* 0x040fe20000010100 */
[-C--:B------:R-:W-:Y:S01]  /*83d0*/  FSEL R9, R18, R5.reuse, P3 ;  /* 0x0000000512097208 */ /* 0x080fe20001800000 */
[----:B------:R-:W-:Y:S01]  /*83e0*/  FADD.FTZ R10, -R4, R10 ;  /* 0x0000000a040a7221 */ /* 0x000fe20000010100 */
[-C--:B------:R-:W-:Y:S01]  /*83f0*/  FSEL R8, R8, R5.reuse, P2 ;  /* 0x0000000508087208 */ /* 0x080fe20001000000 */
[----:B------:R-:W-:Y:S01]  /*8400*/  FADD.FTZ R11, -R4, R11 ;  /* 0x0000000b040b7221 */ /* 0x000fe20000010100 */
[----:B-1----:R-:W-:Y:S01]  /*8410*/  FADD.FTZ R7, -R5, R12 ;  /* 0x0000000c05077221 */ /* 0x002fe20000010100 */
[----:B------:R-:W-:Y:S01]  /*8420*/  FSETP.GE.FTZ.AND P2, PT, R204, RZ, PT ;  /* 0x000000ffcc00720b */ /* 0x000fe20003f56000 */
[C---:B------:R-:W-:Y:S01]  /*8430*/  FADD.FTZ R14, -R4.reuse, R14 ;  /* 0x0000000e040e7221 */ /* 0x040fe20000010100 */
[----:B------:R-:W-:Y:S01]  /*8440*/  FSETP.GE.FTZ.AND P3, PT, R195, RZ, PT ;  /* 0x000000ffc300720b */ /* 0x000fe20003f76000 */
[----:B------:R-:W-:Y:S01]  /*8450*/  FMUL.FTZ R8, R225, R8 ;  /* 0x00000008e1087220 */ /* 0x000fe20000410000 */
[----:B------:R-:W-:Y:S01]  /*8460*/  FSEL R7, R7, R5, P1 ;  /* 0x0000000507077208 */ /* 0x000fe20000800000 */
[----:B------:R-:W-:Y:S01]  /*8470*/  FADD.FTZ R26, -R4, R26 ;  /* 0x0000001a041a7221 */ /* 0x000fe20000010100 */
[----:B------:R-:W-:Y:S01]  /*8480*/  FSETP.GE.FTZ.AND P1, PT, R186, RZ, PT ;  /* 0x000000ffba00720b */ /* 0x000fe20003f36000 */
[----:B--2---:R-:W-:Y:S01]  /*8490*/  FMUL.FTZ R6, R227, R9 ;  /* 0x00000009e3067220 */ /* 0x004fe20000410000 */
[----:B------:R-:W-:Y:S01]  /*84a0*/  FSEL R13, R13, R5, P2 ;  /* 0x000000050d0d7208 */ /* 0x000fe20001000000 */
[----:B------:R-:W-:Y:S01]  /*84b0*/  FMUL.FTZ R18, R205, R7 ;  /* 0x00000007cd127220 */ /* 0x000fe20000410000 */
[----:B------:R-:W-:Y:S01]  /*84c0*/  FSETP.GE.FTZ.AND P4, PT, R198, RZ, PT ;  /* 0x000000ffc600720b */ /* 0x000fe20003f96000 */
[----:B------:R-:W-:Y:S01]  /*84d0*/  FMUL.FTZ R34, R183, R34 ;  /* 0x00000022b7227220 */ /* 0x000fe20000410000 */
[----:B------:R-:W-:Y:S01]  /*84e0*/  FSETP.GE.FTZ.AND P2, PT, R188, RZ, PT ;  /* 0x000000ffbc00720b */ /* 0x000fe20003f56000 */
[----:B------:R-:W-:Y:S01]  /*84f0*/  FMUL.FTZ R9, R204, R13 ;  /* 0x0000000dcc097220 */ /* 0x000fe20000410000 */
[-C--:B------:R-:W-:Y:S01]  /*8500*/  FSEL R25, R25, R5.reuse, P3 ;  /* 0x0000000519197208 */ /* 0x080fe20001800000 */
[----:B------:R-:W-:Y:S01]  /*8510*/  FADD.FTZ R13, -R4, R15 ;  /* 0x0000000f040d7221 */ /* 0x000fe20000010100 */
[-C--:B------:R-:W-:Y:S01]  /*8520*/  FSEL R24, R24, R5.reuse, P4 ;  /* 0x0000000518187208 */ /* 0x080fe20002000000 */
[----:B------:R-:W-:Y:S01]  /*8530*/  FMUL.FTZ R176, R182, R176 ;  /* 0x000000b0b6b07220 */ /* 0x000fe20000410000 */
[----:B------:R-:W-:Y:S01]  /*8540*/  FSEL R28, R28, R5, P2 ;  /* 0x000000051c1c7208 */ /* 0x000fe20001000000 */
[----:B------:R-:W-:Y:S01]  /*8550*/  @P1 FADD.FTZ R5, -R5, R29 ;  /* 0x0000001d05051221 */ /* 0x000fe20000010100 */
[----:B------:R-:W-:Y:S01]  /*8560*/  F2FP.BF16.F32.PACK_AB R7, R8, R6 ;  /* 0x000000060807723e */ /* 0x000fe200000010ff */
[----:B------:R-:W-:Y:S01]  /*8570*/  FMUL.FTZ R24, R198, R24 ;  /* 0x00000018c6187220 */ /* 0x000fe20000410000 */
[----:B------:R-:W-:Y:S01]  /*8580*/  FSETP.GE.FTZ.AND P2, PT, R228, RZ, PT ;  /* 0x000000ffe400720b */ /* 0x000fe20003f56000 */
[----:B------:R-:W-:Y:S01]  /*8590*/  FMUL.FTZ R28, R188, R28 ;  /* 0x0000001cbc1c7220 */ /* 0x000fe20000410000 */
[----:B------:R-:W-:Y:S01]  /*85a0*/  FMUL.FTZ R6, R186, R5 ;  /* 0x00000005ba067220 */ /* 0x000fe20000410000 */
[----:B------:R-:W-:Y:S01]  /*85b0*/  FSETP.GE.FTZ.AND P1, PT, R226, RZ, PT ;  /* 0x000000ffe200720b */ /* 0x000fe20003f36000 */
[----:B------:R1:W-:Y:S01]  /*85c0*/  STS [R229+0x1d000], R7 ;  /* 0x01d00007e5007388 */ /* 0x0003e20000000800 */
[-C--:B------:R-:W-:Y:S01]  /*85d0*/  FSEL R5, R10, R4.reuse, P2 ;  /* 0x000000040a057208 */ /* 0x080fe20001000000 */
[----:B------:R-:W-:Y:S01]  /*85e0*/  FMUL.FTZ R8, R195, R25 ;  /* 0x00000019c3087220 */ /* 0x000fe20000410000 */
[----:B------:R-:W-:Y:S02]  /*85f0*/  FSEL R11, R11, R4, P1 ;  /* 0x000000040b0b7208 */ /* 0x000fe40000800000 */
[----:B------:R2:W5:Y:S01]  /*8600*/  LDL R192, [R1+0x34] ;  /* 0x0000340001c07983 */ /* 0x0005620000100800 */
[----:B------:R-:W-:Y:S01]  /*8610*/  F2FP.BF16.F32.PACK_AB R10, R6, R28 ;  /* 0x0000001c060a723e */ /* 0x000fe200000010ff */
[----:B------:R-:W-:Y:S01]  /*8620*/  FADD.FTZ R6, -R4, R27 ;  /* 0x0000001b04067221 */ /* 0x000fe20000010100 */
[----:B------:R-:W-:Y:S01]  /*8630*/  FSETP.GE.FTZ.AND P2, PT, R207, RZ, PT ;  /* 0x000000ffcf00720b */ /* 0x000fe20003f56000 */
[----:B------:R-:W-:Y:S01]  /*8640*/  FMUL.FTZ R21, R228, R5 ;  /* 0x00000005e4157220 */ /* 0x000fe20000410000 */
[----:B------:R-:W-:Y:S01]  /*8650*/  FSETP.GE.FTZ.AND P5, PT, R206, RZ, PT ;  /* 0x000000ffce00720b */ /* 0x000fe20003fb6000 */
[----:B------:R-:W-:Y:S01]  /*8660*/  FMUL.FTZ R20, R226, R11 ;  /* 0x0000000be2147220 */ /* 0x000fe20000410000 */
[----:B------:R-:W-:Y:S01]  /*8670*/  FSETP.GE.FTZ.AND P3, PT, R199, RZ, PT ;  /* 0x000000ffc700720b */ /* 0x000fe20003f76000 */
[----:B------:R-:W-:Y:S01]  /*8680*/  FADD.FTZ R5, -R4, R30 ;  /* 0x0000001e04057221 */ /* 0x000fe20000010100 */
[-C--:B------:R-:W-:Y:S01]  /*8690*/  FSEL R11, R14, R4.reuse, P2 ;  /* 0x000000040e0b7208 */ /* 0x080fe20001000000 */
[----:B------:R-:W-:Y:S01]  /*86a0*/  UIMAD UR7, UR30, UR29, URZ ;  /* 0x0000001d1e0772a4 */ /* 0x000fe2000f8e023f */
[-C--:B------:R-:W-:Y:S02]  /*86b0*/  FSEL R13, R13, R4.reuse, P5 ;  /* 0x000000040d0d7208 */ /* 0x080fe40002800000 */
[----:B------:R-:W-:Y:S01]  /*86c0*/  FSEL R6, R6, R4, P3 ;  /* 0x0000000406067208 */ /* 0x000fe20001800000 */
[----:B------:R-:W-:Y:S01]  /*86d0*/  FMUL.FTZ R19, R207, R11 ;  /* 0x0000000bcf137220 */ /* 0x000fe20000410000 */
[----:B------:R-:W-:Y:S01]  /*86e0*/  FSETP.GE.FTZ.AND P2, PT, R190, RZ, PT ;  /* 0x000000ffbe00720b */ /* 0x000fe20003f56000 */
[----:B------:R-:W-:Y:S01]  /*86f0*/  ULEA UR6, -UR7, URZ, 0x6 ;  /* 0x0000003f07067291 */ /* 0x000fe2000f8e313f */
[----:B------:R-:W-:Y:S01]  /*8700*/  F2FP.BF16.F32.PACK_AB R9, R9, R18 ;  /* 0x000000120909723e */ /* 0x000fe200000010ff */
[----:B------:R-:W-:Y:S01]  /*8710*/  FMUL.FTZ R18, R206, R13 ;  /* 0x0000000dce127220 */ /* 0x000fe20000410000 */
[----:B------:R-:W-:Y:S01]  /*8720*/  FSETP.GE.FTZ.AND P1, PT, R189, RZ, PT ;  /* 0x000000ffbd00720b */ /* 0x000fe20003f36000 */
[----:B------:R-:W-:Y:S01]  /*8730*/  FMUL.FTZ R14, R199, R6 ;  /* 0x00000006c70e7220 */ /* 0x000fe20000410000 */
[-C--:B------:R-:W-:Y:S02]  /*8740*/  FSEL R5, R5, R4.reuse, P2 ;  /* 0x0000000405057208 */ /* 0x080fe40001000000 */
[----:B------:R-:W-:Y:S02]  /*8750*/  F2FP.BF16.F32.PACK_AB R6, R20, R21 ;  /* 0x000000151406723e */ /* 0x000fe400000010ff */
[----:B------:R-:W-:Y:S01]  /*8760*/  FSETP.GE.FTZ.AND P4, PT, R200, RZ, PT ;  /* 0x000000ffc800720b */ /* 0x000fe20003f96000 */
[----:B------:R-:W-:Y:S01]  /*8770*/  FMUL.FTZ R13, R190, R5 ;  /* 0x00000005be0d7220 */ /* 0x000fe20000410000 */
[----:B------:R-:W-:Y:S01]  /*8780*/  F2FP.BF16.F32.PACK_AB R5, R18, R19 ;  /* 0x000000131205723e */ /* 0x000fe200000010ff */
[----:B------:R-:W-:Y:S01]  /*8790*/  STS [R229+0x1d400], R6 ;  /* 0x01d40006e5007388 */ /* 0x000fe20000000800 */
[----:B------:R-:W-:Y:S02]  /*87a0*/  FSEL R11, R26, R4, P4 ;  /* 0x000000041a0b7208 */ /* 0x000fe40002000000 */
[----:B------:R-:W-:Y:S02]  /*87b0*/  F2FP.BF16.F32.PACK_AB R17, R177, R166 ;  /* 0x000000a6b111723e */ /* 0x000fe400000010ff */
[----:B------:R-:W-:Y:S01]  /*87c0*/  STS [R232+0x1d000], R9 ;  /* 0x01d00009e8007388 */ /* 0x000fe20000000800 */
[----:B------:R-:W-:Y:S01]  /*87d0*/  @P1 FADD.FTZ R4, -R4, R31 ;  /* 0x0000001f04041221 */ /* 0x000fe20000010100 */
[----:B------:R-:W-:Y:S01]  /*87e0*/  FMUL.FTZ R15, R200, R11 ;  /* 0x0000000bc80f7220 */ /* 0x000fe20000410000 */
[----:B------:R-:W-:Y:S02]  /*87f0*/  F2FP.BF16.F32.PACK_AB R12, R176, R34 ;  /* 0x00000022b00c723e */ /* 0x000fe400000010ff */
[----:B------:R-:W-:Y:S01]  /*8800*/  STS [R232+0x1d400], R5 ;  /* 0x01d40005e8007388 */ /* 0x000fe20000000800 */
[----:B------:R-:W-:Y:S01]  /*8810*/  FMUL.FTZ R11, R189, R4 ;  /* 0x00000004bd0b7220 */ /* 0x000fe20000410000 */
[----:B------:R-:W-:Y:S01]  /*8820*/  F2FP.BF16.F32.PACK_AB R8, R8, R24 ;  /* 0x000000180808723e */ /* 0x000fe200000010ff */
[----:B------:R-:W-:Y:S02]  /*8830*/  IMAD.IADD R176, R212, 0x1, R211 ;  /* 0x00000001d4b07824 */ /* 0x000fe400078e02d3 */
[----:B------:R-:W-:Y:S01]  /*8840*/  STS [R230+0x1c000], R32 ;  /* 0x01c00020e6007388 */ /* 0x000fe20000000800 */
[----:B------:R-:W-:Y:S02]  /*8850*/  F2FP.BF16.F32.PACK_AB R4, R14, R15 ;  /* 0x0000000f0e04723e */ /* 0x000fe400000010ff */
[----:B-1----:R-:W-:Y:S02]  /*8860*/  F2FP.BF16.F32.PACK_AB R7, R11, R13 ;  /* 0x0000000d0b07723e */ /* 0x002fe400000010ff */
[----:B------:R-:W-:Y:S05]  /*8870*/  STS [R230+0x1c400], R16 ;  /* 0x01c40010e6007388 */ /* 0x000fea0000000800 */
        /* <DEDUP_REMOVED lines=9> */
[----:B------:R-:W3:Y:S05]  /*8910*/  LDSM.16.MT88.4 R12, [R209+0x22000] ;  /* 0x02200000d10c783b */ /* 0x000eea0000004200 */
[----:B------:R-:W4:Y:S05]  /*8920*/  LDSM.16.MT88.4 R16, [R176+0x8000] ;  /* 0x00800000b010783b */ /* 0x000f2a0000004200 */
[----:B------:R-:W2:Y:S05]  /*8930*/  LDSM.16.MT88.4 R20, [R212+0xa000] ;  /* 0x00a00000d414783b */ /* 0x000eaa0000004200 */
[----:B------:R-:W2:Y:S05]  /*8940*/  LDSM.16.MT88.4 R24, [R176+0xa000] ;  /* 0x00a00000b018783b */ /* 0x000eaa0000004200 */
[----:B------:R-:W-:Y:S05]  /*8950*/  LDSM.16.MT88.4 R28, [R209+0x20800] ;  /* 0x02080000d11c783b */ /* 0x000fea0000004200 */
[----:B------:R-:W2:Y:S05]  /*8960*/  LDSM.16.MT88.4 R32, [R212+0x8800] ;  /* 0x00880000d420783b */ /* 0x000eaa0000004200 */
[----:B------:R-:W2:Y:S01]  /*8970*/  LDSM.16.MT88.4 R164, [R209+0x22800] ;  /* 0x02280000d1a4783b */ /* 0x000ea20000004200 */
[-C--:B-1----:R-:W-:Y:S04]  /*8980*/  HMMA.16816.F32.BF16 R36, R4, R8.reuse, R36 ;  /* 0x000000080424723c */ /* 0x082fe80000041824 */
[----:B------:R-:W-:Y:S02]  /*8990*/  LDSM.16.MT88.4 R168, [R176+0xb000] ;  /* 0x00b00000b0a8783b */ /* 0x000fe40000004200 */
[C---:B---3--:R-:W-:Y:S03]  /*89a0*/  HMMA.16816.F32.BF16 R40, R12.reuse, R8, R40 ;  /* 0x000000080c28723c */ /* 0x048fe60000041828 */
[----:B------:R-:W-:Y:S03]  /*89b0*/  LDSM.16.MT88.4 R172, [R212+0xb800] ;  /* 0x00b80000d4ac783b */ /* 0x000fe60000004200 */
[-C--:B------:R-:W-:Y:S06]  /*89c0*/  HMMA.16816.F32.BF16 R44, R12, R10.reuse, R44 ;  /* 0x0000000a0c2c723c */ /* 0x080fec000004182c */
[C---:B------:R-:W-:Y:S01]  /*89d0*/  HMMA.16816.F32.BF16 R48, R4.reuse, R10, R48 ;  /* 0x0000000a0430723c */ /* 0x040fe20000041830 */
[----:B------:R-:W1:Y:S05]  /*89e0*/  LDSM.16.MT88.4 R8, [R176+0x8800] ;  /* 0x00880000b008783b */ /* 0x000e6a0000004200 */
[-C--:B----4-:R-:W-:Y:S06]  /*89f0*/  HMMA.16816.F32.BF16 R52, R4, R16.reuse, R52 ;  /* 0x000000100434723c */ /* 0x090fec0000041834 */
[C---:B------:R-:W-:Y:S06]  /*8a00*/  HMMA.16816.F32.BF16 R56, R12.reuse, R16, R56 ;  /* 0x000000100c38723c */ /* 0x040fec0000041838 */
[-C--:B------:R-:W-:Y:S06]  /*8a10*/  HMMA.16816.F32.BF16 R60, R12, R18.reuse, R60 ;  /* 0x000000120c3c723c */ /* 0x080fec000004183c */
[C---:B------:R-:W-:Y:S01]  /*8a20*/  HMMA.16816.F32.BF16 R64, R4.reuse, R18, R64 ;  /* 0x000000120440723c */ /* 0x040fe20000041840 */
[----:B------:R-:W3:Y:S05]  /*8a30*/  LDSM.16.MT88.4 R16, [R212+0xa800] ;  /* 0x00a80000d410783b */ /* 0x000eea0000004200 */
[-C--:B--2---:R-:W-:Y:S06]  /*8a40*/  HMMA.16816.F32.BF16 R68, R4, R20.reuse, R68 ;  /* 0x000000140444723c */ /* 0x084fec0000041844 */
        /* <DEDUP_REMOVED lines=26> */
[-C--:B--2---:R-:W-:Y:S06]  /*8bf0*/  HMMA.16816.F32.BF16 R84, R28, R20.reuse, R84 ;  /* 0x000000141c54723c */ /* 0x084fec0000041854 */
        /* <DEDUP_REMOVED lines=10> */
[----:B------:R-:W-:Y:S05]  /*8ca0*/  BAR.SYNC.DEFER_BLOCKING 0x0 ;  /* 0x0000000000007b1d */ /* 0x000fea0000010000 */
        /* <DEDUP_REMOVED lines=14> */
[----:B------:R-:W-:Y:S04]  /*8d90*/  IMAD.U32 R5, RZ, RZ, UR6 ;  /* 0x00000006ff057e24 */ /* 0x000fe8000f8e00ff */
[----:B------:R-:W-:Y:S01]  /*8da0*/  IMAD.U32 R4, RZ, RZ, UR6 ;  /* 0x00000006ff047e24 */ /* 0x000fe2000f8e00ff */
        /* <DEDUP_REMOVED lines=59> */
.L_x_950:
[----:B------:R-:W-:Y:S01]  /*9160*/  LDSM.16.M88.4 R32, [R0+0x1c000] ;  /* 0x01c000000020783b */ /* 0x000fe20000000200 */
[----:B------:R-:W-:Y:S01]  /*9170*/  IMAD.MOV.U32 R193, RZ, RZ, 0x4 ;  /* 0x00000004ffc17424 */ /* 0x000fe200078e00ff */
[----:B------:R-:W-:Y:S02]  /*9180*/  USHF.L.U32 UR6, UR7, 0x3, URZ ;  /* 0x0000000307067899 */ /* 0x000fe4000800063f */
[----:B------:R-:W1:Y:S01]  /*9190*/  LDSM.16.MT88.4 R16, [R208] ;  /* 0x00000000d010783b */ /* 0x000e620000004200 */
[----:B------:R-:W-:Y:S02]  /*91a0*/  USHF.L.U32 UR11, UR7, 0x4, URZ ;  /* 0x00000004070b7899 */ /* 0x000fe4000800063f */
[----:B------:R-:W-:Y:S01]  /*91b0*/  UIMAD UR8, UR7, 0x18, URZ ;  /* 0x00000018070878a4 */ /* 0x000fe2000f8e023f */
[----:B------:R-:W2:Y:S01]  /*91c0*/  LDSM.16.M88.4 R28, [R0+0x1d000] ;  /* 0x01d00000001c783b */ /* 0x000ea20000000200 */
[----:B------:R-:W-:Y:S02]  /*91d0*/  USHF.L.U32 UR10, UR7, 0x5, URZ ;  /* 0x00000005070a7899 */ /* 0x000fe4000800063f */
[----:B------:R-:W-:Y:S01]  /*91e0*/  UIMAD UR9, UR7, 0x28, URZ ;  /* 0x00000028070978a4 */ /* 0x000fe2000f8e023f */
[----:B------:R-:W3:Y:S01]  /*91f0*/  LDSM.16.MT88.4 R164, [R208+0x4000] ;  /* 0x00400000d0a4783b */ /* 0x000ee20000004200 */
[----:B------:R-:W-:Y:S03]  /*9200*/  UISETP.GT.AND UP2, UPT, UR12, UR25, UPT ;  /* 0x000000190c00728c */ /* 0x000fe6000bf44270 */
[----:B------:R-:W4:Y:S04]  /*9210*/  LDL R194, [R1+0x10] ;  /* 0x0000100001c27983 */ /* 0x000f280000100800 */
[----:B------:R-:W-:Y:S04]  /*9220*/  LDSM.16.M88.4 R168, [R2+0x1c000] ;  /* 0x01c0000002a8783b */ /* 0x000fe80000000200 */
[----:B------:R-:W4:Y:S04]  /*9230*/  LDL R188, [R1+0x18] ;  /* 0x0000180001bc7983 */ /* 0x000f280000100800 */
[----:B------:R-:W3:Y:S04]  /*9240*/  LDSM.16.MT88.4 R172, [R208+0x800] ;  /* 0x00080000d0ac783b */ /* 0x000ee80000004200 */
[----:B------:R-:W4:Y:S04]  /*9250*/  LDL R189, [R1+0x14] ;  /* 0x0000140001bd7983 */ /* 0x000f280000100800 */
[----:B------:R-:W3:Y:S04]  /*9260*/  LDSM.16.M88.4 R176, [R2+0x1d000] ;  /* 0x01d0000002b0783b */ /* 0x000ee80000000200 */
[----:B------:R-:W4:Y:S01]  /*9270*/  LDL R190, [R1+0x20] ;  /* 0x0000200001be7983 */ /* 0x000f220000100800 */
[-C--:B-1----:R-:W-:Y:S03]  /*9280*/  HMMA.16816.F32.BF16 R4, R32, R16.reuse, RZ ;  /* 0x000000102004723c */ /* 0x082fe600000418ff */
[----:B------:R-:W1:Y:S04]  /*9290*/  LDSM.16.MT88.4 R180, [R208+0x4800] ;  /* 0x00480000d0b4783b */ /* 0x000e680000004200 */
[----:B------:R-:W4:Y:S01]  /*92a0*/  LDL R191, [R1+0x1c] ;  /* 0x00001c0001bf7983 */ /* 0x000f220000100800 */
        /* <DEDUP_REMOVED lines=12> */
[----:B------:R-:W2:Y:S05]  /*9370*/  LDSM.16.MT88.4 R172, [R208+0x1000] ;  /* 0x00100000d0ac783b */ /* 0x000eaa0000004200 */
[-C--:B-1----:R-:W-:Y:S06]  /*9380*/  HMMA.16816.F32.BF16 R20, R168, R180.reuse, R20 ;  /* 0x000000b4a814723c */ /* 0x082fec0000041814 */
[C---:B------:R-:W-:Y:S06]  /*9390*/  HMMA.16816.F32.BF16 R24, R176.reuse, R180, R24 ;  /* 0x000000b4b018723c */ /* 0x040fec0000041818 */
[-C--:B------:R-:W-:Y:S01]  /*93a0*/  HMMA.16816.F32.BF16 R28, R176, R182.reuse, R28 ;  /* 0x000000b6b01c723c */ /* 0x080fe2000004181c */
[----:B------:R-:W1:Y:S05]  /*93b0*/  LDSM.16.M88.4 R176, [R184+0x1d000] ;  /* 0x01d00000b8b0783b */ /* 0x000e6a0000000200 */
[----:B------:R-:W-:Y:S01]  /*93c0*/  HMMA.16816.F32.BF16 R32, R168, R182, R32 ;  /* 0x000000b6a820723c */ /* 0x000fe20000041820 */
[----:B------:R-:W3:Y:S04]  /*93d0*/  LDSM.16.MT88.4 R168, [R208+0x5000] ;  /* 0x00500000d0a8783b */ /* 0x000ee80000004200 */
[----:B------:R-:W-:Y:S01]  /*93e0*/  LDSM.16.M88.4 R180, [R3+0x1d000] ;  /* 0x01d0000003b4783b */ /* 0x000fe20000000200 */
[-C--:B--2---:R-:W-:Y:S06]  /*93f0*/  HMMA.16816.F32.BF16 R4, R164, R172.reuse, R4 ;  /* 0x000000aca404723c */ /* 0x084fec0000041804 */
[C---:B-1----:R-:W-:Y:S06]  /*9400*/  HMMA.16816.F32.BF16 R8, R176.reuse, R172, R8 ;  /* 0x000000acb008723c */ /* 0x042fec0000041808 */
[-C--:B------:R-:W-:Y:S06]  /*9410*/  HMMA.16816.F32.BF16 R12, R176, R174.reuse, R12 ;  /* 0x000000aeb00c723c */ /* 0x080fec000004180c */
[C---:B------:R-:W-:Y:S01]  /*9420*/  HMMA.16816.F32.BF16 R16, R164.reuse, R174, R16 ;  /* 0x000000aea410723c */ /* 0x040fe20000041810 */
[----:B------:R-:W-:Y:S05]  /*9430*/  LDSM.16.M88.4 R172, [R3+0x1c000] ;  /* 0x01c0000003ac783b */ /* 0x000fea0000000200 */
[-C--:B---3--:R-:W-:Y:S06]  /*9440*/  HMMA.16816.F32.BF16 R20, R164, R168.reuse, R20 ;  /* 0x000000a8a414723c */ /* 0x088fec0000041814 */
[C---:B------:R-:W-:Y:S06]  /*9450*/  HMMA.16816.F32.BF16 R24, R176.reuse, R168, R24 ;  /* 0x000000a8b018723c */ /* 0x040fec0000041818 */
[-C--:B------:R-:W-:Y:S01]  /*9460*/  HMMA.16816.F32.BF16 R28, R176, R170.reuse, R28 ;  /* 0x000000aab01c723c */ /* 0x080fe2000004181c */
[----:B------:R-:W1:Y:S05]  /*9470*/  LDSM.16.MT88.4 R176, [R208+0x1800] ;  /* 0x00180000d0b0783b */ /* 0x000e6a0000004200 */
[----:B------:R-:W-:Y:S01]  /*9480*/  HMMA.16816.F32.BF16 R32, R164, R170, R32 ;  /* 0x000000aaa420723c */ /* 0x000fe20000041820 */
[----:B------:R-:W2:Y:S04]  /*9490*/  LDSM.16.MT88.4 R164, [R208+0x5800] ;  /* 0x00580000d0a4783b */ /* 0x000ea80000004200 */
[----:B------:R-:W-:Y:S01]  /*94a0*/  LDSM.16.M88.4 R168, [R0+0x1e000] ;  /* 0x01e0000000a8783b */ /* 0x000fe20000000200 */
[-C--:B-1----:R-:W-:Y:S06]  /*94b0*/  HMMA.16816.F32.BF16 R4, R172, R176.reuse, R4 ;  /* 0x000000b0ac04723c */ /* 0x082fec0000041804 */
[C---:B------:R-:W-:Y:S06]  /*94c0*/  HMMA.16816.F32.BF16 R8, R180.reuse, R176, R8 ;  /* 0x000000b0b408723c */ /* 0x040fec0000041808 */
[-C--:B------:R-:W-:Y:S06]  /*94d0*/  HMMA.16816.F32.BF16 R12, R180, R178.reuse, R12 ;  /* 0x000000b2b40c723c */ /* 0x080fec000004180c */
[C---:B------:R-:W-:Y:S01]  /*94e0*/  HMMA.16816.F32.BF16 R16, R172.reuse, R178, R16 ;  /* 0x000000b2ac10723c */ /* 0x040fe20000041810 */
[----:B------:R-:W1:Y:S05]  /*94f0*/  LDSM.16.MT88.4 R176, [R208+0x2000] ;  /* 0x00200000d0b0783b */ /* 0x000e6a0000004200 */
[-C--:B--2---:R-:W-:Y:S06]  /*9500*/  HMMA.16816.F32.BF16 R20, R172, R164.reuse, R20 ;  /* 0x000000a4ac14723c */ /* 0x084fec0000041814 */
[C---:B------:R-:W-:Y:S06]  /*9510*/  HMMA.16816.F32.BF16 R24, R180.reuse, R164, R24 ;  /* 0x000000a4b418723c */ /* 0x040fec0000041818 */
[-C--:B------:R-:W-:Y:S01]  /*9520*/  HMMA.16816.F32.BF16 R28, R180, R166.reuse, R28 ;  /* 0x000000a6b41c723c */ /* 0x080fe2000004181c */
[----:B------:R2:W3:Y:S05]  /*9530*/  LDSM.16.M88.4 R180, [R0+0x1f000] ;  /* 0x01f0000000b4783b */ /* 0x0004ea0000000200 */
[----:B------:R-:W-:Y:S01]  /*9540*/  HMMA.16816.F32.BF16 R32, R172, R166, R32 ;  /* 0x000000a6ac20723c */ /* 0x000fe20000041820 */
[----:B------:R-:W3:Y:S04]  /*9550*/  LDSM.16.MT88.4 R164, [R208+0x6000] ;  /* 0x00600000d0a4783b */ /* 0x000ee80000004200 */
[----:B------:R-:W-:Y:S01]  /*9560*/  LDSM.16.M88.4 R172, [R2+0x1e000] ;  /* 0x01e0000002ac783b */ /* 0x000fe20000000200 */
[-C--:B-1----:R-:W-:Y:S01]  /*9570*/  HMMA.16816.F32.BF16 R4, R168, R176.reuse, R4 ;  /* 0x000000b0a804723c */ /* 0x082fe20000041804 */
[----:B--2---:R-:W-:Y:S05]  /*9580*/  IMAD.U32 R0, RZ, RZ, UR6 ;  /* 0x00000006ff007e24 */ /* 0x004fea000f8e00ff */
[C---:B---3--:R-:W-:Y:S06]  /*9590*/  HMMA.16816.F32.BF16 R8, R180.reuse, R176, R8 ;  /* 0x000000b0b408723c */ /* 0x048fec0000041808 */
[-C--:B------:R-:W-:Y:S06]  /*95a0*/  HMMA.16816.F32.BF16 R12, R180, R178.reuse, R12 ;  /* 0x000000b2b40c723c */ /* 0x080fec000004180c */
[C---:B------:R-:W-:Y:S01]  /*95b0*/  HMMA.16816.F32.BF16 R16, R168.reuse, R178, R16 ;  /* 0x000000b2a810723c */ /* 0x040fe20000041810 */
[----:B------:R-:W1:Y:S05]  /*95c0*/  LDSM.16.MT88.4 R176, [R208+0x2800] ;  /* 0x00280000d0b0783b */ /* 0x000e6a0000004200 */
[-C--:B------:R-:W-:Y:S06]  /*95d0*/  HMMA.16816.F32.BF16 R20, R168, R164.reuse, R20 ;  /* 0x000000a4a814723c */ /* 0x080fec0000041814 */
[C---:B------:R-:W-:Y:S06]  /*95e0*/  HMMA.16816.F32.BF16 R24, R180.reuse, R164, R24 ;  /* 0x000000a4b418723c */ /* 0x040fec0000041818 */
[-C--:B------:R-:W-:Y:S01]  /*95f0*/  HMMA.16816.F32.BF16 R28, R180, R166.reuse, R28 ;  /* 0x000000a6b41c723c */ /* 0x080fe2000004181c */
[----:B------:R4:W2:Y:S05]  /*9600*/  LDSM.16.M88.4 R180, [R2+0x1f000] ;  /* 0x01f0000002b4783b */ /* 0x0008aa0000000200 */
[----:B------:R-:W-:Y:S01]  /*9610*/  HMMA.16816.F32.BF16 R32, R168, R166, R32 ;  /* 0x000000a6a820723c */ /* 0x000fe20000041820 */
[----:B------:R-:W3:Y:S04]  /*9620*/  LDSM.16.MT88.4 R164, [R208+0x6800] ;  /* 0x00680000d0a4783b */ /* 0x000ee80000004200 */
[----:B------:R-:W-:Y:S04]  /*9630*/  LDSM.16.M88.4 R168, [R184+0x1e000] ;  /* 0x01e00000b8a8783b */ /* 0x000fe80000000200 */
[----:B------:R-:W-:Y:S01]  /*9640*/  LDSM.16.M88.4 R184, [R184+0x1f000] ;  /* 0x01f00000b8b8783b */ /* 0x000fe20000000200 */
[-C--:B-1----:R-:W-:Y:S05]  /*9650*/  HMMA.16816.F32.BF16 R4, R172, R176.reuse, R4 ;  /* 0x000000b0ac04723c */ /* 0x082fea0000041804 */
[----:B----4-:R-:W-:Y:S01]  /*9660*/  @P0 VIADD R2, R194, 0xffffffc0 ;  /* 0xffffffc0c2020836 */ /* 0x010fe20000000000 */
[C---:B--2---:R-:W-:Y:S06]  /*9670*/  HMMA.16816.F32.BF16 R8, R180.reuse, R176, R8 ;  /* 0x000000b0b408723c */ /* 0x044fec0000041808 */
[-C--:B------:R-:W-:Y:S06]  /*9680*/  HMMA.16816.F32.BF16 R12, R180, R178.reuse, R12 ;  /* 0x000000b2b40c723c */ /* 0x080fec000004180c */
[C---:B------:R-:W-:Y:S01]  /*9690*/  HMMA.16816.F32.BF16 R16, R172.reuse, R178, R16 ;  /* 0x000000b2ac10723c */ /* 0x040fe20000041810 */
[----:B------:R-:W1:Y:S05]  /*96a0*/  LDSM.16.MT88.4 R176, [R208+0x3000] ;  /* 0x00300000d0b0783b */ /* 0x000e6a0000004200 */
[-C--:B---3--:R-:W-:Y:S06]  /*96b0*/  HMMA.16816.F32.BF16 R20, R172, R164.reuse, R20 ;  /* 0x000000a4ac14723c */ /* 0x088fec0000041814 */
[C---:B------:R-:W-:Y:S06]  /*96c0*/  HMMA.16816.F32.BF16 R24, R180.reuse, R164, R24 ;  /* 0x000000a4b418723c */ /* 0x040fec0000041818 */
[-C--:B------:R-:W-:Y:S01]  /*96d0*/  HMMA.16816.F32.BF16 R28, R180, R166.reuse, R28 ;  /* 0x000000a6b41c723c */ /* 0x080fe2000004181c */
[----:B------:R-:W2:Y:S05]  /*96e0*/  LDSM.16.MT88.4 R180, [R208+0x7000] ;  /* 0x00700000d0b4783b */ /* 0x000eaa0000004200 */
[----:B------:R-:W-:Y:S01]  /*96f0*/  HMMA.16816.F32.BF16 R32, R172, R166, R32 ;  /* 0x000000a6ac20723c */ /* 0x000fe20000041820 */
[----:B------:R-:W-:Y:S04]  /*9700*/  LDSM.16.M88.4 R164, [R3+0x1e000] ;  /* 0x01e0000003a4783b */ /* 0x000fe80000000200 */
[----:B------:R-:W3:Y:S01]  /*9710*/  LDSM.16.MT88.4 R172, [R208+0x3800] ;  /* 0x00380000d0ac783b */ /* 0x000ee20000004200 */
[-C--:B-1----:R-:W-:Y:S06]  /*9720*/  HMMA.16816.F32.BF16 R4, R168, R176.reuse, R4 ;  /* 0x000000b0a804723c */ /* 0x082fec0000041804 */
[C---:B------:R-:W-:Y:S06]  /*9730*/  HMMA.16816.F32.BF16 R8, R184.reuse, R176, R8 ;  /* 0x000000b0b808723c */ /* 0x040fec0000041808 */
[-C--:B------:R-:W-:Y:S06]  /*9740*/  HMMA.16816.F32.BF16 R12, R184, R178.reuse, R12 ;  /* 0x000000b2b80c723c */ /* 0x080fec000004180c */
[C---:B------:R-:W-:Y:S01]  /*9750*/  HMMA.16816.F32.BF16 R16, R168.reuse, R178, R16 ;  /* 0x000000b2a810723c */ /* 0x040fe20000041810 */
[----:B------:R1:W4:Y:S05]  /*9760*/  LDSM.16.M88.4 R176, [R3+0x1f000] ;  /* 0x01f0000003b0783b */ /* 0x00032a0000000200 */
[-C--:B--2---:R-:W-:Y:S06]  /*9770*/  HMMA.16816.F32.BF16 R20, R168, R180.reuse, R20 ;  /* 0x000000b4a814723c */ /* 0x084fec0000041814 */
[C---:B------:R-:W-:Y:S06]  /*9780*/  HMMA.16816.F32.BF16 R24, R184.reuse, R180, R24 ;  /* 0x000000b4b818723c */ /* 0x040fec0000041818 */
[-C--:B------:R-:W-:Y:S01]  /*9790*/  HMMA.16816.F32.BF16 R28, R184, R182.reuse, R28 ;  /* 0x000000b6b81c723c */ /* 0x080fe2000004181c */
[----:B------:R-:W2:Y:S05]  /*97a0*/  LDSM.16.MT88.4 R184, [R208+0x7800] ;  /* 0x00780000d0b8783b */ /* 0x000eaa0000004200 */
[----:B------:R-:W-:Y:S05]  /*97b0*/  HMMA.16816.F32.BF16 R32, R168, R182, R32 ;  /* 0x000000b6a820723c */ /* 0x000fea0000041820 */
[----:B-1----:R-:W-:Y:S01]  /*97c0*/  @P0 IMAD.WIDE R2, R2, R193, UR20 ;  /* 0x0000001402020e25 */ /* 0x002fe2000f8e02c1 */
[-C--:B---3--:R-:W-:Y:S04]  /*97d0*/  HMMA.16816.F32.BF16 R4, R164, R172.reuse, R4 ;  /* 0x000000aca404723c */ /* 0x088fe80000041804 */
[----:B------:R-:W3:Y:S04]  /*97e0*/  @P0 LDG.E R188, desc[UR14][R2.64+0xa0] ;  /* 0x0000a00e02bc0981 */ /* 0x000ee8000c1e1900 */
[----:B------:R-:W3:Y:S01]  /*97f0*/  @P0 LDG.E R189, desc[UR14][R2.64+0x80] ;  /* 0x0000800e02bd0981 */ /* 0x000ee2000c1e1900 */
[C---:B----4-:R-:W-:Y:S03]  /*9800*/  HMMA.16816.F32.BF16 R8, R176.reuse, R172, R8 ;  /* 0x000000acb008723c */ /* 0x050fe60000041808 */
[----:B------:R-:W4:Y:S04]  /*9810*/  @P0 LDG.E R190, desc[UR14][R2.64+0x20] ;  /* 0x0000200e02be0981 */ /* 0x000f28000c1e1900 */
[----:B------:R1:W4:Y:S01]  /*9820*/  @P0 LDG.E R191, desc[UR14][R2.64] ;  /* 0x0000000e02bf0981 */ /* 0x000322000c1e1900 */
[-C--:B------:R-:W-:Y:S06]  /*9830*/  HMMA.16816.F32.BF16 R12, R176, R174.reuse, R12 ;  /* 0x000000aeb00c723c */ /* 0x080fec000004180c */
[C---:B------:R-:W-:Y:S01]  /*9840*/  HMMA.16816.F32.BF16 R16, R164.reuse, R174, R16 ;  /* 0x000000aea410723c */ /* 0x040fe20000041810 */
[----:B------:R-:W-:Y:S04]  /*9850*/  LDSM.16.MT88.4 R172, [R210+0x3800] ;  /* 0x00380000d2ac783b */ /* 0x000fe80000004200 */
[----:B------:R1:W-:Y:S01]  /*9860*/  REDG.E.ADD.F32.FTZ.RN.STRONG.GPU desc[UR14][R222.64], R4 ;  /* 0x00000004de0079a6 */ /* 0x0003e2000c10f38e */
[-C--:B--2---:R-:W-:Y:S06]  /*9870*/  HMMA.16816.F32.BF16 R20, R164, R184.reuse, R20 ;  /* 0x000000b8a414723c */ /* 0x084fec0000041814 */
[C---:B------:R-:W-:Y:S06]  /*9880*/  HMMA.16816.F32.BF16 R24, R176.reuse, R184, R24 ;  /* 0x000000b8b018723c */ /* 0x040fec0000041818 */
[-C--:B------:R-:W-:Y:S01]  /*9890*/  HMMA.16816.F32.BF16 R28, R176, R186.reuse, R28 ;  /* 0x000000bab01c723c */ /* 0x080fe2000004181c */
[----:B-1----:R-:W-:Y:S05]  /*98a0*/  IMAD.U32 R2, RZ, RZ, UR6 ;  /* 0x00000006ff027e24 */ /* 0x002fea000f8e00ff */
[----:B------:R-:W-:Y:S07]  /*98b0*/  HMMA.16816.F32.BF16 R32, R164, R186, R32 ;  /* 0x000000baa420723c */ /* 0x000fee0000041820 */
[----:B------:R-:W-:Y:S04]  /*98c0*/  IMAD.U32 R164, RZ, RZ, UR11 ;  /* 0x0000000bffa47e24 */ /* 0x000fe8000f8e00ff */
[----:B------:R-:W-:Y:S01]  /*98d0*/  IMAD.U32 R4, RZ, RZ, UR8 ;  /* 0x00000008ff047e24 */ /* 0x000fe2000f8e00ff */
[-C--:B------:R-:W-:Y:S01]  /*98e0*/  LEA R164, P1, R164, R222.reuse, 0x2 ;  /* 0x000000dea4a47211 */ /* 0x080fe200078210ff */
[----:B------:R-:W-:Y:S02]  /*98f0*/  IMAD.U32 R165, RZ, RZ, UR11 ;  /* 0x0000000bffa57e24 */ /* 0x000fe4000f8e00ff */
[----:B------:R-:W-:Y:S03]  /*9900*/  IMAD.U32 R166, RZ, RZ, UR10 ;  /* 0x0000000affa67e24 */ /* 0x000fe6000f8e00ff */
[-C--:B------:R-:W-:Y:S01]  /*9910*/  LEA.HI.X.SX32 R165, R165, R223.reuse, 0x2, P1 ;  /* 0x000000dfa5a57211 */ /* 0x080fe200008f16ff */
[----:B---3--:R-:W-:Y:S04]  /*9920*/  @P0 STL [R1+0x18], R188 ;  /* 0x000018bc01000387 */ /* 0x008fe80000100800 */
[----:B------:R-:W-:Y:S04]  /*9930*/  @P0 STL [R1+0x14], R189 ;  /* 0x000014bd01000387 */ /* 0x000fe80000100800 */
[----:B----4-:R-:W-:Y:S04]  /*9940*/  @P0 STL [R1+0x20], R190 ;  /* 0x000020be01000387 */ /* 0x010fe80000100800 */
[----:B------:R-:W-:Y:S01]  /*9950*/  @P0 STL [R1+0x1c], R191 ;  /* 0x00001cbf01000387 */ /* 0x000fe20000100800 */
[-C--:B------:R-:W-:Y:S03]  /*9960*/  LEA R2, P0, R2, R222.reuse, 0x2 ;  /* 0x000000de02027211 */ /* 0x080fe600078010ff */
[----:B------:R-:W2:Y:S01]  /*9970*/  LDL R211, [R1+0x38] ;  /* 0x0000380001d37983 */ /* 0x000ea20000100800 */
[-C--:B------:R-:W-:Y:S01]  /*9980*/  LEA.HI.X.SX32 R3, R0, R223.reuse, 0x2, P0 ;  /* 0x000000df00037211 */ /* 0x080fe200000f16ff */
[----:B------:R-:W-:Y:S01]  /*9990*/  IMAD.U32 R0, RZ, RZ, UR8 ;  /* 0x00000008ff007e24 */ /* 0x000fe2000f8e00ff */
[-C--:B------:R-:W-:Y:S01]  /*99a0*/  LEA R4, P0, R4, R222.reuse, 0x2 ;  /* 0x000000de04047211 */ /* 0x080fe200078010ff */
[----:B------:R-:W-:Y:S02]  /*99b0*/  UIMAD UR8, UR7, 0x30, URZ ;  /* 0x00000030070878a4 */ /* 0x000fe4000f8e023f */
[----:B------:R1:W-:Y:S01]  /*99c0*/  REDG.E.ADD.F32.FTZ.RN.STRONG.GPU desc[UR14][R2.64], R5 ;  /* 0x00000005020079a6 */ /* 0x0003e2000c10f38e */
[----:B------:R-:W-:Y:S03]  /*99d0*/  UIMAD UR7, UR7, 0x38, URZ ;  /* 0x00000038070778a4 */ /* 0x000fe6000f8e023f */
[----:B------:R3:W-:Y:S01]  /*99e0*/  REDG.E.ADD.F32.FTZ.RN.STRONG.GPU desc[UR14][R164.64], R6 ;  /* 0x00000006a40079a6 */ /* 0x0007e2000c10f38e */
[-C--:B-1----:R-:W-:Y:S01]  /*99f0*/  LEA.HI.X.SX32 R5, R0, R223.reuse, 0x2, P0 ;  /* 0x000000df00057211 */ /* 0x082fe200000f16ff */
[----:B------:R-:W-:Y:S01]  /*9a00*/  IMAD.U32 R0, RZ, RZ, UR10 ;  /* 0x0000000aff007e24 */ /* 0x000fe2000f8e00ff */
[-C--:B------:R-:W-:Y:S01]  /*9a10*/  LEA R166, P0, R166, R222.reuse, 0x2 ;  /* 0x000000dea6a67211 */ /* 0x080fe200078010ff */
[----:B---3--:R-:W-:Y:S02]  /*9a20*/  IMAD.U32 R164, RZ, RZ, UR9 ;  /* 0x00000009ffa47e24 */ /* 0x008fe4000f8e00ff */
[----:B------:R1:W-:Y:S01]  /*9a30*/  REDG.E.ADD.F32.FTZ.RN.STRONG.GPU desc[UR14][R4.64], R7 ;  /* 0x00000007040079a6 */ /* 0x0003e2000c10f38e */
[----:B------:R-:W-:Y:S01]  /*9a40*/  IMAD.U32 R6, RZ, RZ, UR8 ;  /* 0x00000008ff067e24 */ /* 0x000fe2000f8e00ff */
[-C--:B------:R-:W-:Y:S01]  /*9a50*/  LEA.HI.X.SX32 R167, R0, R223.reuse, 0x2, P0 ;  /* 0x000000df00a77211 */ /* 0x080fe200000f16ff */
[----:B------:R-:W-:Y:S01]  /*9a60*/  IMAD.U32 R0, RZ, RZ, UR7 ;  /* 0x00000007ff007e24 */ /* 0x000fe2000f8e00ff */
[-C--:B------:R-:W-:Y:S02]  /*9a70*/  LEA R164, P2, R164, R222.reuse, 0x2 ;  /* 0x000000dea4a47211 */ /* 0x080fe400078410ff */
[-C--:B------:R-:W-:Y:S01]  /*9a80*/  LEA R6, P1, R6, R222.reuse, 0x2 ;  /* 0x000000de06067211 */ /* 0x080fe200078210ff */
        /* <DEDUP_REMOVED lines=23> */
[----:B---3--:R-:W-:Y:S02]  /*9c00*/  IMAD.U32 R6, RZ, RZ, UR7 ;  /* 0x00000007ff067e24 */ /* 0x008fe4000f8e00ff */
[----:B------:R1:W-:Y:S01]  /*9c10*/  REDG.E.ADD.F32.FTZ.RN.STRONG.GPU desc[UR14][R8.64], R18 ;  /* 0x00000012080079a6 */ /* 0x0003e2000c10f38e */
[----:B----4-:R-:W-:Y:S02]  /*9c20*/  IMAD.U32 R5, RZ, RZ, UR7 ;  /* 0x00000007ff057e24 */ /* 0x010fe4000f8e00ff */
        /* <DEDUP_REMOVED lines=8> */
[----:B------:R-:W-:Y:S04]  /*9cb0*/  IMAD.U32 R0, RZ, RZ, UR8 ;  /* 0x00000008ff007e24 */ /* 0x000fe8000f8e00ff */
[----:B------:R4:W-:Y:S01]  /*9cc0*/  REDG.E.ADD.F32.FTZ.RN.STRONG.GPU desc[UR14][R4.64], R12 ;  /* 0x0000000c040079a6 */ /* 0x0009e2000c10f38e */
[----:B-1----:R-:W-:Y:S05]  /*9cd0*/  IMAD.U32 R8, RZ, RZ, UR8 ;  /* 0x00000008ff087e24 */ /* 0x002fea000f8e00ff */
[-C--:B------:R-:W-:Y:S04]  /*9ce0*/  LEA R8, P0, R8, R222.reuse, 0x2 ;  /* 0x000000de08087211 */ /* 0x080fe800078010ff */
[-C--:B------:R-:W-:Y:S01]  /*9cf0*/  LEA.HI.X.SX32 R9, R0, R223.reuse, 0x2, P0 ;  /* 0x000000df00097211 */ /* 0x080fe200000f16ff */
[----:B------:R-:W-:Y:S02]  /*9d00*/  IMAD.U32 R0, RZ, RZ, UR9 ;  /* 0x00000009ff007e24 */ /* 0x000fe4000f8e00ff */
[----:B---3--:R-:W-:Y:S02]  /*9d10*/  IMAD.U32 R6, RZ, RZ, UR7 ;  /* 0x00000007ff067e24 */ /* 0x008fe4000f8e00ff */
[----:B------:R-:W-:Y:S03]  /*9d20*/  REDG.E.ADD.F32.FTZ.RN.STRONG.GPU desc[UR14][R8.64], R13 ;  /* 0x0000000d080079a6 */ /* 0x000fe6000c10f38e */
[-C--:B------:R-:W-:Y:S01]  /*9d30*/  LEA R6, P1, R6, R222.reuse, 0x2 ;  /* 0x000000de06067211 */ /* 0x080fe200078210ff */
[----:B----4-:R-:W-:Y:S01]  /*9d40*/  IMAD.U32 R5, RZ, RZ, UR7 ;  /* 0x00000007ff057e24 */ /* 0x010fe2000f8e00ff */
        /* <DEDUP_REMOVED lines=15> */
[----:B---3--:R-:W-:Y:S02]  /*9e40*/  IMAD.U32 R4, RZ, RZ, UR8 ;  /* 0x00000008ff047e24 */ /* 0x008fe4000f8e00ff */
        /* <DEDUP_REMOVED lines=9> */
[----:B------:R-:W-:Y:S01]  /*9ee0*/  IMAD.U32 R8, RZ, RZ, UR8 ;  /* 0x00000008ff087e24 */ /* 0x000fe2000f8e00ff */
[-C--:B------:R-:W-:Y:S01]  /*9ef0*/  LEA R10, P0, R10, R222.reuse, 0x2 ;  /* 0x000000de0a0a7211 */ /* 0x080fe200078010ff */
[----:B------:R3:W-:Y:S03]  /*9f00*/  REDG.E.ADD.F32.FTZ.RN.STRONG.GPU desc[UR14][R4.64], R23 ;  /* 0x00000017040079a6 */ /* 0x0007e6000c10f38e */
[-C--:B------:R-:W-:Y:S01]  /*9f10*/  LEA.HI.X.SX32 R11, R0, R223.reuse, 0x2, P0 ;  /* 0x000000df000b7211 */ /* 0x080fe200000f16ff */
[----:B------:R-:W-:Y:S01]  /*9f20*/  LDSM.16.MT88.4 R20, [R210+0x2000] ;  /* 0x00200000d214783b */ /* 0x000fe20000004200 */
[-C--:B------:R-:W-:Y:S03]  /*9f30*/  LEA R8, P1, R8, R222.reuse, 0x2 ;  /* 0x000000de08087211 */ /* 0x080fe600078210ff */
[----:B------:R-:W-:Y:S01]  /*9f40*/  REDG.E.ADD.F32.FTZ.RN.STRONG.GPU desc[UR14][R10.64], R24 ;  /* 0x000000180a0079a6 */ /* 0x000fe2000c10f38e */
[----:B-1----:R-:W-:Y:S05]  /*9f50*/  IMAD.U32 R6, RZ, RZ, UR7 ;  /* 0x00000007ff067e24 */ /* 0x002fea000f8e00ff */
[-C--:B------:R-:W-:Y:S01]  /*9f60*/  LEA R6, P0, R6, R222.reuse, 0x2 ;  /* 0x000000de06067211 */ /* 0x080fe200078010ff */
[----:B---3--:R-:W-:Y:S01]  /*9f70*/  IMAD.U32 R5, RZ, RZ, UR8 ;  /* 0x00000008ff057e24 */ /* 0x008fe2000f8e00ff */
[----:B------:R-:W-:Y:S01]  /*9f80*/  UIADD3 UR8, UR6, UR7, URZ ;  /* 0x0000000706087290 */ /* 0x000fe2000fffe03f */
[----:B------:R-:W-:Y:S03]  /*9f90*/  IMAD.U32 R4, RZ, RZ, UR7 ;  /* 0x00000007ff047e24 */ /* 0x000fe6000f8e00ff */
[-C--:B------:R-:W-:Y:S02]  /*9fa0*/  LEA.HI.X.SX32 R9, R5, R223.reuse, 0x2, P1 ;  /* 0x000000df05097211 */ /* 0x080fe400008f16ff */
[----:B------:R-:W-:Y:S01]  /*9fb0*/  IMAD.U32 R0, RZ, RZ, UR8 ;  /* 0x00000008ff007e24 */ /* 0x000fe2000f8e00ff */
[-C--:B------:R-:W-:Y:S01]  /*9fc0*/  LEA.HI.X.SX32 R7, R4, R223.reuse, 0x2, P0 ;  /* 0x000000df04077211 */ /* 0x080fe200000f16ff */
[----:B------:R-:W-:Y:S01]  /*9fd0*/  UIADD3 UR8, UR11, 0x60, URZ ;  /* 0x000000600b087890 */ /* 0x000fe2000fffe03f */
[----:B------:R-:W-:Y:S02]  /*9fe0*/  REDG.E.ADD.F32.FTZ.RN.STRONG.GPU desc[UR14][R8.64], R25 ;  /* 0x00000019080079a6 */ /* 0x000fe4000c10f38e */
[CC--:B------:R-:W-:Y:S01]  /*9ff0*/  LEA R4, P0, R0.reuse, R222.reuse, 0x2 ;  /* 0x000000de00047211 */ /* 0x0c0fe200078010ff */
[----:B------:R-:W-:Y:S01]  /*a000*/  UIADD3 UR7, UR6, UR8, URZ ;  /* 0x0000000806077290 */ /* 0x000fe2000fffe03f */
[----:B------:R1:W-:Y:S02]  /*a010*/  REDG.E.ADD.F32.FTZ.RN.STRONG.GPU desc[UR14][R6.64], R26 ;  /* 0x0000001a060079a6 */ /* 0x0003e4000c10f38e */
[-C--:B------:R-:W-:Y:S01]  /*a020*/  LEA.HI.X.SX32 R5, R0, R223.reuse, 0x2, P0 ;  /* 0x000000df00057211 */ /* 0x080fe200000f16ff */
[----:B------:R-:W-:Y:S01]  /*a030*/  IMAD.U32 R0, RZ, RZ, UR8 ;  /* 0x00000008ff007e24 */ /* 0x000fe2000f8e00ff */
[----:B------:R-:W-:Y:S03]  /*a040*/  UIADD3 UR9, UR6, UR7, URZ ;  /* 0x0000000706097290 */ /* 0x000fe6000fffe03f */
[----:B------:R3:W-:Y:S01]  /*a050*/  REDG.E.ADD.F32.FTZ.RN.STRONG.GPU desc[UR14][R4.64], R27 ;  /* 0x0000001b040079a6 */ /* 0x0007e2000c10f38e */
[----:B------:R-:W-:Y:S03]  /*a060*/  UIADD3 UR8, UR6, UR9, URZ ;  /* 0x0000000906087290 */ /* 0x000fe6000fffe03f */
[----:B------:R-:W-:Y:S04]  /*a070*/  REDG.E.ADD.F32.FTZ.RN.STRONG.GPU desc[UR14][R222.64+0x180], R32 ;  /* 0x00018020de0079a6 */ /* 0x000fe8000c10f38e */
[----:B------:R4:W-:Y:S01]  /*a080*/  REDG.E.ADD.F32.FTZ.RN.STRONG.GPU desc[UR14][R2.64+0x180], R33 ;  /* 0x00018021020079a6 */ /* 0x0009e2000c10f38e */
[----:B-1----:R-:W-:Y:S01]  /*a090*/  IMAD.U32 R6, RZ, RZ, UR7 ;  /* 0x00000007ff067e24 */ /* 0x002fe2000f8e00ff */
[----:B------:R-:W-:Y:S01]  /*a0a0*/  UIADD3 UR7, UR6, UR8, URZ ;  /* 0x0000000806077290 */ /* 0x000fe2000fffe03f */
[----:B------:R-:W-:Y:S01]  /*a0b0*/  IMAD.U32 R7, RZ, RZ, UR8 ;  /* 0x00000008ff077e24 */ /* 0x000fe2000f8e00ff */
[----:B------:R-:W-:Y:S02]  /*a0c0*/  UIADD3 UR8, UR12, -0x1, URZ ;  /* 0xffffffff0c087890 */ /* 0x000fe4000fffe03f */
[----:B------:R-:W-:Y:S01]  /*a0d0*/  UIADD3 UR6, UR6, UR7, URZ ;  /* 0x0000000706067290 */ /* 0x000fe2000fffe03f */
[CC--:B---3--:R-:W-:Y:S04]  /*a0e0*/  LEA R4, P0, R0.reuse, R222.reuse, 0x2 ;  /* 0x000000de00047211 */ /* 0x0c8fe800078010ff */
[-C--:B------:R-:W-:Y:S01]  /*a0f0*/  LEA.HI.X.SX32 R5, R0, R223.reuse, 0x2, P0 ;  /* 0x000000df00057211 */ /* 0x080fe200000f16ff */
[----:B------:R-:W-:Y:S01]  /*a100*/  IMAD.U32 R0, RZ, RZ, UR9 ;  /* 0x00000009ff007e24 */ /* 0x000fe2000f8e00ff */
[CC--:B------:R-:W-:Y:S01]  /*a110*/  LEA R10, P0, R6.reuse, R222.reuse, 0x2 ;  /* 0x000000de060a7211 */ /* 0x0c0fe200078010ff */
[----:B----4-:R-:W-:Y:S02]  /*a120*/  IMAD.U32 R3, RZ, RZ, UR6 ;  /* 0x00000006ff037e24 */ /* 0x010fe4000f8e00ff */
[----:B------:R1:W-:Y:S01]  /*a130*/  REDG.E.ADD.F32.FTZ.RN.STRONG.GPU desc[UR14][R4.64], R34 ;  /* 0x00000022040079a6 */ /* 0x0003e2000c10f38e */
[-C--:B------:R-:W-:Y:S01]  /*a140*/  LEA.HI.X.SX32 R11, R6, R223.reuse, 0x2, P0 ;  /* 0x000000df060b7211 */ /* 0x080fe200000f16ff */
[----:B------:R-:W-:Y:S01]  /*a150*/  ULOP3.LUT UR6, UR12, 0x1, URZ, 0xc0, !UPT ;  /* 0x000000010c067892 */ /* 0x000fe2000f8ec03f */
[CC--:B------:R-:W-:Y:S02]  /*a160*/  LEA R8, P0, R0.reuse, R222.reuse, 0x2 ;  /* 0x000000de00087211 */ /* 0x0c0fe400078010ff */
[-C--:B------:R-:W-:Y:S01]  /*a170*/  LEA R6, P2, R7, R222.reuse, 0x2 ;  /* 0x000000de07067211 */ /* 0x080fe200078410ff */
[----:B------:R-:W-:Y:S01]  /*a180*/  REDG.E.ADD.F32.FTZ.RN.STRONG.GPU desc[UR14][R10.64], R35 ;  /* 0x000000230a0079a6 */ /* 0x000fe2000c10f38e */
[-C--:B------:R-:W-:Y:S01]  /*a190*/  LEA.HI.X.SX32 R9, R0, R223.reuse, 0x2, P0 ;  /* 0x000000df00097211 */ /* 0x080fe200000f16ff */
[----:B--2---:R-:W-:Y:S01]  /*a1a0*/  IMAD.IADD R176, R211, 0x1, R210 ;  /* 0x00000001d3b07824 */ /* 0x004fe200078e02d2 */
[-C--:B------:R-:W-:Y:S01]  /*a1b0*/  LEA.HI.X.SX32 R7, R7, R223.reuse, 0x2, P2 ;  /* 0x000000df07077211 */ /* 0x080fe200010f16ff */
[----:B------:R-:W-:Y:S01]  /*a1c0*/  LDSM.16.MT88.4 R32, [R209+0x1c800] ;  /* 0x01c80000d120783b */ /* 0x000fe20000004200 */
[CC--:B------:R-:W-:Y:S01]  /*a1d0*/  LEA R2, P0, R3.reuse, R222.reuse, 0x2 ;  /* 0x000000de03027211 */ /* 0x0c0fe200078010ff */
[C---:B------:R-:W-:Y:S01]  /*a1e0*/  VIADD R0, R210.reuse, 0xffffc000 ;  /* 0xffffc000d2007836 */ /* 0x040fe20000000000 */
[----:B------:R-:W-:Y:S01]  /*a1f0*/  UISETP.NE.U32.AND UP0, UPT, UR6, 0x1, UPT ;  /* 0x000000010600788c */ /* 0x000fe2000bf05070 */
[----:B------:R-:W-:Y:S01]  /*a200*/  REDG.E.ADD.F32.FTZ.RN.STRONG.GPU desc[UR14][R8.64], R28 ;  /* 0x0000001c080079a6 */ /* 0x000fe2000c10f38e */
[-C--:B------:R-:W-:Y:S01]  /*a210*/  LEA.HI.X.SX32 R3, R3, R223.reuse, 0x2, P0 ;  /* 0x000000df03037211 */ /* 0x080fe200000f16ff */
[----:B------:R-:W-:Y:S01]  /*a220*/  UMOV UR12, UR8 ;  /* 0x00000008000c7c82 */ /* 0x000fe20008000000 */
[----:B------:R-:W-:Y:S01]  /*a230*/  PLOP3.LUT P0, PT, PT, PT, UP2, 0x80, 0x0 ;  /* 0x000000000000781c */ /* 0x000fe20003f0f028 */
[----:B------:R-:W-:Y:S04]  /*a240*/  REDG.E.ADD.F32.FTZ.RN.STRONG.GPU desc[UR14][R6.64], R29 ;  /* 0x0000001d060079a6 */ /* 0x000fe8000c10f38e */
[----:B------:R-:W-:Y:S04]  /*a250*/  LDSM.16.MT88.4 R8, [R210] ;  /* 0x00000000d208783b */ /* 0x000fe80000004200 */
[----:B------:R-:W-:Y:S01]  /*a260*/  LDSM.16.MT88.4 R16, [R176] ;  /* 0x00000000b010783b */ /* 0x000fe20000004200 */
[----:B-1----:R-:W-:Y:S01]  /*a270*/  IMAD.U32 R5, RZ, RZ, UR7 ;  /* 0x00000007ff057e24 */ /* 0x002fe2000f8e00ff */
[----:B------:R-:W-:Y:S02]  /*a280*/  @UP3 UIADD3 UR7, UP1, UR20, -0x100, URZ ;  /* 0xffffff0014073890 */ /* 0x000fe4000ff3e03f */
[----:B------:R-:W-:Y:S02]  /*a290*/  LDSM.16.MT88.4 R24, [R176+0x2000] ;  /* 0x00200000b018783b */ /* 0x000fe40000004200 */
[C---:B------:R-:W-:Y:S01]  /*a2a0*/  LEA R4, P1, R5.reuse, R222, 0x2 ;  /* 0x000000de05047211 */ /* 0x040fe200078210ff */
[----:B------:R-:W-:Y:S01]  /*a2b0*/  @UP3 UIADD3.X UR6, UR21, -0x1, URZ, UP1, !UPT ;  /* 0xffffffff15063890 */ /* 0x000fe20008ffe43f */
[----:B------:R-:W-:Y:S01]  /*a2c0*/  LDSM.16.MT88.4 R168, [R176+0x3000] ;  /* 0x00300000b0a8783b */ /* 0x000fe20000004200 */
        /* <DEDUP_REMOVED lines=290> */
[----:B------:R-:W-:Y:S01]  /*b4f0*/  F2FP.BF16.F32.PACK_AB R5, R5, R90 ;  /* 0x0000005a0505723e */ /* 0x000fe200000010ff */
[----:B------:R-:W-:Y:S01]  /*b500*/  UISETP.NE.AND UP0, UPT, UR37, -0x1, UPT ;  /* 0xffffffff2500788c */ /* 0x000fe2000bf05270 */
[----:B------:R-:W-:Y:S02]  /*b510*/  F2FP.BF16.F32.PACK_AB R2, R2, R92 ;  /* 0x0000005c0202723e */ /* 0x000fe400000010ff */
[----:B------:R-:W-:-:S03]  /*b520*/  F2FP.BF16.F32.PACK_AB R0, R0, R94 ;  /* 0x0000005e0000723e */ /* 0x000fc600000010ff */
[----:B------:R-:W-:Y:S01]  /*b530*/  PLOP3.LUT P0, PT, PT, PT, UP0, 0x80, 0x0 ;  /* 0x000000000000781c */ /* 0x000fe20003f0f008 */
[----:B--2---:R1:W-:Y:S04]  /*b540*/  STS [R183], R59 ;  /* 0x0000003bb7007388 */ /* 0x0043e80000000800 */
[----:B------:R-:W-:Y:S01]  /*b550*/  @UP0 ULDC.64 UR6, c[0x0][0x450] ;  /* 0x0001140000060ab9 */ /* 0x000fe20000000a00 */
[----:B------:R1:W-:Y:S04]  /*b560*/  STS [R183+0x400], R58 ;  /* 0x0004003ab7007388 */ /* 0x0003e80000000800 */
[----:B---3--:R1:W-:Y:S04]  /*b570*/  STS [R182], R55 ;  /* 0x00000037b6007388 */ /* 0x0083e80000000800 */
[----:B----4-:R1:W-:Y:S04]  /*b580*/  STS [R185], R54 ;  /* 0x00000036b9007388 */ /* 0x0103e80000000800 */
[----:B------:R1:W-:Y:S04]  /*b590*/  STS [R183+0x2000], R57 ;  /* 0x00200039b7007388 */ /* 0x0003e80000000800 */
[----:B------:R1:W-:Y:S04]  /*b5a0*/  STS [R183+0x2400], R56 ;  /* 0x00240038b7007388 */ /* 0x0003e80000000800 */
[----:B------:R1:W-:Y:S04]  /*b5b0*/  STS [R182+0x2000], R53 ;  /* 0x00200035b6007388 */ /* 0x0003e80000000800 */
[----:B------:R1:W-:Y:S04]  /*b5c0*/  STS [R182+0x2400], R52 ;  /* 0x00240034b6007388 */ /* 0x0003e80000000800 */
[----:B------:R1:W-:Y:S04]  /*b5d0*/  STS [R181], R51 ;  /* 0x00000033b5007388 */ /* 0x0003e80000000800 */
[----:B------:R1:W-:Y:S04]  /*b5e0*/  STS [R181+0x400], R50 ;  /* 0x00040032b5007388 */ /* 0x0003e80000000800 */
[----:B------:R1:W-:Y:S04]  /*b5f0*/  STS [R180], R47 ;  /* 0x0000002fb4007388 */ /* 0x0003e80000000800 */
[----:B------:R1:W-:Y:S04]  /*b600*/  STS [R184], R46 ;  /* 0x0000002eb8007388 */ /* 0x0003e80000000800 */
        /* <DEDUP_REMOVED lines=52> */
[----:B------:R-:W-:-:S04]  /*b950*/  @UP0 UIADD3 UR5, UR27, UR37, URZ ;  /* 0x000000251b050290 */ /* 0x000fc8000fffe03f */
        /* <DEDUP_REMOVED lines=18> */
.L_x_952:
[----:B------:R-:W-:Y:S01]  /*ba80*/  @UP0 UIADD3 UR12, UR27, UR37, URZ ;  /* 0x000000251b0c0290 */ /* 0x000fe2000fffe03f */
[----:B-1---5:R-:W-:Y:S01]  /*ba90*/  LEA R0, R192, UR4, 0x1 ;  /* 0x00000004c0007c11 */ /* 0x022fe2000f8e08ff */
[----:B------:R-:W-:Y:S01]  /*baa0*/  @UP0 ULDC.64 UR8, c[0x0][0x458] ;  /* 0x0001160000080ab9 */ /* 0x000fe20000000a00 */
[----:B------:R-:W-:Y:S02]  /*bab0*/  USHF.L.U32 UR5, UR26, 0x7, URZ ;  /* 0x000000071a057899 */ /* 0x000fe4000800063f */
        /* <DEDUP_REMOVED lines=18> */
.L_x_953:
[----:B------:R-:W1:Y:S01]  /*bbe0*/  S2R R53, SR_TID.X ;  /* 0x0000000000357919 */ /* 0x000e620000002100 */
[----:B------:R-:W-:Y:S01]  /*bbf0*/  USHF.R.S32.HI UR10, URZ, 0x1f, UR5 ;  /* 0x0000001f3f0a7899 */ /* 0x000fe20008011405 */
[--C-:B------:R-:W-:Y:S01]  /*bc00*/  SHF.R.S32.HI R9, RZ, 0x1f, R240.reuse ;  /* 0x0000001fff097819 */ /* 0x100fe200000114f0 */
[----:B------:R-:W-:Y:S01]  /*bc10*/  IMAD.U32 R2, RZ, RZ, UR6 ;  /* 0x00000006ff027e24 */ /* 0x000fe2000f8e00ff */
[----:B------:R-:W2:Y:S01]  /*bc20*/  S2R R54, SR_TID.X ;  /* 0x0000000000367919 */ /* 0x000ea20000002100 */
[----:B------:R-:W-:Y:S01]  /*bc30*/  UIMAD UR11, UR10, UR6, URZ ;  /* 0x000000060a0b72a4 */ /* 0x000fe2000f8e023f */
[----:B------:R-:W-:Y:S01]  /*bc40*/  IMAD.MOV.U32 R8, RZ, RZ, R240 ;  /* 0x000000ffff087224 */ /* 0x000fe200078e00f0 */
[----:B------:R-:W-:Y:S01]  /*bc50*/  UIMAD UR17, UR26, -0x80, UR17 ;  /* 0xffffff801a1178a4 */ /* 0x000fe2000f8e0211 */
[----:B------:R-:W-:Y:S01]  /*bc60*/  BAR.SYNC.DEFER_BLOCKING 0x0 ;  /* 0x0000000000007b1d */ /* 0x000fe20000010000 */
[----:B------:R-:W-:Y:S01]  /*bc70*/  UIMAD UR11, UR5, UR7, UR11 ;  /* 0x00000007050b72a4 */ /* 0x000fe2000f8e020b */
[----:B------:R-:W-:Y:S01]  /*bc80*/  IMAD.WIDE.U32 R2, R2, UR5, R8 ;  /* 0x0000000502027c25 */ /* 0x000fe2000f8e0008 */
[----:B------:R-:W-:-:S03]  /*bc90*/  USHF.R.S32.HI UR21, URZ, 0x1f, UR58 ;  /* 0x0000001f3f157899 */ /* 0x000fc6000801143a */
[----:B------:R-:W-:Y:S01]  /*bca0*/  ULDC.64 UR12, c[0x0][0x468] ;  /* 0x00011a00000c7ab9 */ /* 0x000fe20000000a00 */
[----:B------:R-:W-:Y:S01]  /*bcb0*/  IADD3 R2, P0, R2, UR19, RZ ;  /* 0x0000001302027c10 */ /* 0x000fe2000ff1e0ff */
[----:B------:R-:W-:Y:S01]  /*bcc0*/  BSSY B0, `(.L_x_954) ;  /* 0x000002c000007945 */ /* 0x000fe20003800000 */
[----:B------:R3:W4:Y:S01]  /*bcd0*/  LDS.128 R24, [R0+0xd000] ;  /* 0x00d0000000187984 */ /* 0x0007220000000c00 */
[----:B-1----:R-:W-:-:S03]  /*bce0*/  SHF.R.S32.HI R53, RZ, 0x1f, R53 ;  /* 0x0000001fff357819 */ /* 0x002fc60000011435 */
[----:B------:R3:W1:Y:S01]  /*bcf0*/  LDS.128 R20, [R0+0x11000] ;  /* 0x0110000000147984 */ /* 0x0006620000000c00 */
[----:B--2---:R-:W-:-:S03]  /*bd00*/  LEA.HI R53, R53, R54, RZ, 0x3 ;  /* 0x0000003635357211 */ /* 0x004fc600078f18ff */
[----:B------:R3:W2:Y:S01]  /*bd10*/  LDS.128 R32, [R0+0x15000] ;  /* 0x0150000000207984 */ /* 0x0006a20000000c00 */
[----:B------:R-:W-:-:S03]  /*bd20*/  SHF.R.S32.HI R53, RZ, 0x3, R53 ;  /* 0x00000003ff357819 */ /* 0x000fc60000011435 */
[----:B------:R3:W1:Y:S01]  /*bd30*/  LDS.128 R40, [R0+0x16000] ;  /* 0x0160000000287984 */ /* 0x0006620000000c00 */
[C---:B------:R-:W-:Y:S01]  /*bd40*/  ISETP.GE.AND P5, PT, R53.reuse, UR17, PT ;  /* 0x0000001135007c0c */ /* 0x040fe2000bfa6270 */
[C---:B------:R-:W-:Y:S01]  /*bd50*/  VIADD R4, R53.reuse, 0x20 ;  /* 0x0000002035047836 */ /* 0x040fe20000000000 */
[----:B------:R-:W-:Y:S01]  /*bd60*/  SHF.R.S32.HI R52, RZ, 0x1f, R53 ;  /* 0x0000001fff347819 */ /* 0x000fe20000011435 */
[----:B------:R3:W1:Y:S01]  /*bd70*/  LDS.128 R48, [R0+0x17000] ;  /* 0x0170000000307984 */ /* 0x0006620000000c00 */
[----:B------:R-:W-:Y:S02]  /*bd80*/  VIADD R5, R53, 0x40 ;  /* 0x0000004035057836 */ /* 0x000fe40000000000 */
[----:B------:R-:W-:Y:S01]  /*bd90*/  ISETP.GE.AND P4, PT, R4, UR17, PT ;  /* 0x0000001104007c0c */ /* 0x000fe2000bf86270 */
[----:B------:R3:W1:Y:S01]  /*bda0*/  LDS.128 R28, [R0+0x19000] ;  /* 0x01900000001c7984 */ /* 0x0006620000000c00 */
[----:B------:R-:W-:Y:S01]  /*bdb0*/  IMAD.U32 R4, RZ, RZ, UR11 ;  /* 0x0000000bff047e24 */ /* 0x000fe2000f8e00ff */
[----:B------:R-:W-:Y:S01]  /*bdc0*/  UIMAD UR11, UR21, UR12, URZ ;  /* 0x0000000c150b72a4 */ /* 0x000fe2000f8e023f */
[----:B------:R-:W-:Y:S01]  /*bdd0*/  ISETP.GE.AND P3, PT, R5, UR17, PT ;  /* 0x0000001105007c0c */ /* 0x000fe2000bf66270 */
[----:B------:R3:W1:Y:S01]  /*bde0*/  LDS.128 R36, [R0+0x1a000] ;  /* 0x01a0000000247984 */ /* 0x0006620000000c00 */
[----:B------:R-:W-:Y:S01]  /*bdf0*/  VIADD R5, R53, 0x60 ;  /* 0x0000006035057836 */ /* 0x000fe20000000000 */
[----:B------:R-:W-:Y:S01]  /*be00*/  IADD3.X R3, R3, UR20, R4, P0, !PT ;  /* 0x0000001403037c10 */ /* 0x000fe200087fe404 */
[----:B------:R-:W-:Y:S01]  /*be10*/  IMAD.U32 R4, RZ, RZ, UR12 ;  /* 0x0000000cff047e24 */ /* 0x000fe2000f8e00ff */
[----:B------:R3:W1:Y:S01]  /*be20*/  LDS.128 R44, [R0+0x1b000] ;  /* 0x01b00000002c7984 */ /* 0x0006620000000c00 */
[----:B------:R-:W-:Y:S01]  /*be30*/  UIMAD UR13, UR58, UR13, UR11 ;  /* 0x0000000d3a0d72a4 */ /* 0x000fe2000f8e020b */
[----:B------:R-:W-:Y:S01]  /*be40*/  ISETP.GE.AND P2, PT, R5, UR17, PT ;  /* 0x0000001105007c0c */ /* 0x000fe2000bf46270 */
[----:B------:R-:W-:-:S04]  /*be50*/  IMAD.WIDE.U32 R2, R4, UR58, R2 ;  /* 0x0000003a04027c25 */ /* 0x000fc8000f8e0002 */
[----:B------:R-:W-:Y:S01]  /*be60*/  VIADD R10, R3, UR13 ;  /* 0x0000000d030a7c36 */ /* 0x000fe20008000000 */
[----:B----4-:R-:W-:Y:S07]  /*be70*/  @P5 BRA `(.L_x_955) ;  /* 0x0000000000405947 */ /* 0x010fee0003800000 */
[----:B------:R-:W-:Y:S01]  /*be80*/  ULDC UR11, c[0x0][0x2d0] ;  /* 0x0000b400000b7ab9 */ /* 0x000fe20000000800 */
[----:B------:R-:W4:Y:S01]  /*be90*/  LDS.128 R16, [R0+0x10000] ;  /* 0x0100000000107984 */ /* 0x000f220000000c00 */
        /* <DEDUP_REMOVED lines=8> */
[----:B------:R-:W5:Y:S01]  /*bf20*/  @!P1 LDS.128 R12, [R0+0xc000] ;  /* 0x00c00000000c9984 */ /* 0x000f620000000c00 */
[----:B------:R-:W-:Y:S01]  /*bf30*/  IMAD.IADD R5, R4, 0x1, R7 ;  /* 0x0000000104057824 */ /* 0x000fe200078e0207 */
[----:B------:R-:W-:-:S04]  /*bf40*/  LEA R4, P6, R6, UR12, 0x1 ;  /* 0x0000000c06047c11 */ /* 0x000fc8000f8c08ff */
[----:B------:R-:W-:-:S05]  /*bf50*/  LEA.HI.X R5, R6, UR13, R5, 0x1, P6 ;  /* 0x0000000d06057c11 */ /* 0x000fca000b0f0c05 */
[----:B----4-:R4:W-:Y:S04]  /*bf60*/  @!P0 STG.E.128 desc[UR14][R4.64+0x80], R16 ;  /* 0x0000801004008986 */ /* 0x0109e8000c101d0e */
[----:B-----5:R4:W-:Y:S02]  /*bf70*/  @!P1 STG.E.128 desc[UR14][R4.64], R12 ;  /* 0x0000000c04009986 */ /* 0x0209e4000c101d0e */
.L_x_955:
[----:B------:R-:W-:Y:S05]  /*bf80*/  BSYNC B0 ;  /* 0x0000000000007941 */ /* 0x000fea0003800000 */
.L_x_954:
[----:B------:R-:W-:Y:S04]  /*bf90*/  BSSY B0, `(.L_x_956) ;  /* 0x0000012000007945 */ /* 0x000fe80003800000 */
[----:B------:R-:W-:Y:S05]  /*bfa0*/  @P4 BRA `(.L_x_957) ;  /* 0x0000000000404947 */ /* 0x000fea0003800000 */
[----:B----4-:R-:W-:Y:S01]  /*bfb0*/  IADD3 R4, P0, R53, 0x20, RZ ;  /* 0x0000002035047810 */ /* 0x010fe20007f1e0ff */
        /* <DEDUP_REMOVED lines=14> */
[----:B-1----:R4:W-:Y:S02]  /*c0a0*/  @!P0 STG.E.128 desc[UR14][R4.64+0x80], R20 ;  /* 0x0000801404008986 */ /* 0x0029e4000c101d0e */
.L_x_957:
[----:B------:R-:W-:Y:S05]  /*c0b0*/  BSYNC B0 ;  /* 0x0000000000007941 */ /* 0x000fea0003800000 */
.L_x_956:
[----:B----4-:R4:W1:Y:S01]  /*c0c0*/  LDS.128 R16, [R0+0xe000] ;  /* 0x00e0000000107984 */ /* 0x0108620000000c00 */
        /* <DEDUP_REMOVED lines=19> */
.L_x_959:
[----:B------:R-:W-:Y:S05]  /*c200*/  BSYNC B0 ;  /* 0x0000000000007941 */ /* 0x000fea0003800000 */
.L_x_958:
[----:B-1----:R1:W1:Y:S01]  /*c210*/  LDS.128 R16, [R0+0xf000] ;  /* 0x00f0000000107984 */ /* 0x0022620000000c00 */
        /* <DEDUP_REMOVED lines=19> */
.L_x_961:
[----:B------:R-:W-:Y:S05]  /*c350*/  BSYNC B0 ;  /* 0x0000000000007941 */ /* 0x000fea0003800000 */
.L_x_960:
        /* <DEDUP_REMOVED lines=14> */
[----:B---34-:R-:W-:-:S05]  /*c440*/  MOV R0, UR6 ;  /* 0x0000000600007c02 */ /* 0x018fca0008000f00 */
        /* <DEDUP_REMOVED lines=17> */
.L_x_963:
[----:B------:R-:W-:Y:S05]  /*c560*/  BSYNC B0 ;  /* 0x0000000000007941 */ /* 0x000fea0003800000 */
.L_x_962:
[----:B------:R-:W-:Y:S04]  /*c570*/  BSSY B0, `(.L_x_964) ;  /* 0x0000012000007945 */ /* 0x000fe80003800000 */
[----:B------:R-:W-:Y:S05]  /*c580*/  @P4 BRA `(.L_x_965) ;  /* 0x0000000000404947 */ /* 0x000fea0003800000 */
[----:B------:R-:W-:Y:S01]  /*c590*/  IADD3 R0, P0, R53, 0x20, RZ ;  /* 0x0000002035007810 */ /* 0x000fe20007f1e0ff */
[----:B------:R-:W-:Y:S01]  /*c5a0*/  ULDC UR5, c[0x0][0x2d0] ;  /* 0x0000b40000057ab9 */ /* 0x000fe20000000800 */
[----:B---3--:R-:W-:Y:S01]  /*c5b0*/  MOV R5, R8 ;  /* 0x0000000800057202 */ /* 0x008fe20000000f00 */
        /* <DEDUP_REMOVED lines=12> */
[----:B------:R4:W-:Y:S02]  /*c680*/  @!P0 STG.E.128 desc[UR14][R4.64+0x80], R28 ;  /* 0x0000801c04008986 */ /* 0x0009e4000c101d0e */
.L_x_965:
[----:B------:R-:W-:Y:S05]  /*c690*/  BSYNC B0 ;  /* 0x0000000000007941 */ /* 0x000fea0003800000 */
.L_x_964:
[----:B------:R-:W-:Y:S04]  /*c6a0*/  BSSY B0, `(.L_x_966) ;  /* 0x0000012000007945 */ /* 0x000fe80003800000 */
[----:B------:R-:W-:Y:S05]  /*c6b0*/  @P3 BRA `(.L_x_967) ;  /* 0x0000000000403947 */ /* 0x000fea0003800000 */
[----:B------:R-:W-:Y:S01]  /*c6c0*/  IADD3 R0, P0, R53, 0x40, RZ ;  /* 0x0000004035007810 */ /* 0x000fe20007f1e0ff */
[----:B------:R-:W-:Y:S01]  /*c6d0*/  ULDC UR5, c[0x0][0x2d0] ;  /* 0x0000b40000057ab9 */ /* 0x000fe20000000800 */
[----:B---34-:R-:W-:Y:S01]  /*c6e0*/  MOV R5, R8 ;  /* 0x0000000800057202 */ /* 0x018fe20000000f00 */
        /* <DEDUP_REMOVED lines=13> */
.L_x_967:
[----:B------:R-:W-:Y:S05]  /*c7c0*/  BSYNC B0 ;  /* 0x0000000000007941 */ /* 0x000fea0003800000 */
.L_x_966:
        /* <DEDUP_REMOVED lines=9> */
[----:B---34-:R-:W-:-:S04]  /*c860*/  IMAD.WIDE.U32 R4, R0, UR8, R2 ;  /* 0x0000000800047c25 */ /* 0x018fc8000f8e0002 */
[----:B------:R-:W-:Y:S01]  /*c870*/  IMAD R0, R0, UR9, R6 ;  /* 0x0000000900007c24 */ /* 0x000fe2000f8e0206 */
[----:B------:R-:W-:-:S03]  /*c880*/  LEA R2, P2, R4, UR6, 0x1 ;  /* 0x0000000604027c11 */ /* 0x000fc6000f8408ff */
[----:B------:R-:W-:-:S05]  /*c890*/  IMAD.IADD R0, R0, 0x1, R5 ;  /* 0x0000000100007824 */ /* 0x000fca00078e0205 */
[----:B------:R-:W-:-:S05]  /*c8a0*/  LEA.HI.X R3, R4, UR7, R0, 0x1, P2 ;  /* 0x0000000704037c11 */ /* 0x000fca00090f0c00 */
[----:B------:R3:W-:Y:S04]  /*c8b0*/  @!P1 STG.E.128 desc[UR14][R2.64], R48 ;  /* 0x0000003002009986 */ /* 0x0007e8000c101d0e */
[----:B------:R3:W-:Y:S02]  /*c8c0*/  @!P0 STG.E.128 desc[UR14][R2.64+0x80], R44 ;  /* 0x0000802c02008986 */ /* 0x0007e4000c101d0e */
.L_x_922:
[----:B------:R-:W-:Y:S05]  /*c8d0*/  BSYNC B1 ;  /* 0x0000000000017941 */ /* 0x000fea0003800000 */
.L_x_900:
        /* <DEDUP_REMOVED lines=11> */
.L_x_968:
[----:B------:R-:W-:Y:S05]  /*c990*/  EXIT ;  /* 0x000000000000794d */ /* 0x000fea0003800000 */
.L_x_970:
        /* <DEDUP_REMOVED lines=14> */
.L_x_1092:


//--------------------- .text._ZN5flash44flash_bwd_dq_dk_dv_loop_seqk_parallel_kernelI23Flash_bwd_kernel_traitsILi128ELi64ELi128ELi8ELi2ELi4ELi2ELb0ELb0EN7cutlass10bfloat16_tE19Flash_kernel_traitsILi128ELi64ELi128ELi8ES3_EELb0ELb1ELb0ELb1ELb0ELb0ELb1EEEvNS_16Flash_bwd_paramsE --------------------------
	.section	.text._ZN5flash44flash_bwd_dq_dk_dv_loop_seqk_parallel_kernelI23Flash_bwd_kernel_traitsILi128ELi64ELi128ELi8ELi2ELi4ELi2ELb0ELb0EN7cutlass10bfloat16_tE19Flash_kernel_traitsILi128ELi64ELi128ELi8ES3_EELb0ELb1ELb0ELb1ELb0ELb0ELb1EEEvNS_16Flash_bwd_paramsE,"ax",@progbits
	.align	128
        .global         _ZN5flash44flash_bwd_dq_dk_dv_loop_seqk_parallel_kernelI23Flash_bwd_kernel_traitsILi128ELi64ELi128ELi8ELi2ELi4ELi2ELb0ELb0EN7cutlass10bfloat16_tE19Flash_kernel_traitsILi128ELi64ELi128ELi8ES3_EELb0ELb1ELb0ELb1ELb0ELb0ELb1EEEvNS_16Flash_bwd_paramsE
        .type           _ZN5flash44flash_bwd_dq_dk_dv_loop_seqk_parallel_kernelI23Flash_bwd_kernel_traitsILi128ELi64ELi128ELi8ELi2ELi4ELi2ELb0ELb0EN7cutlass10bfloat16_tE19Flash_kernel_traitsILi128ELi64ELi128ELi8ES3_EELb0ELb1ELb0ELb1ELb0ELb0ELb1EEEvNS_16Flash_bwd_paramsE,@function
        .size           _ZN5flash44flash_bwd_dq_dk_dv_loop_seqk_parallel_kernelI23Flash_bwd_kernel_traitsILi128ELi64ELi128ELi8ELi2ELi4ELi2ELb0ELb0EN7cutlass10bfloat16_tE19Flash_kernel_traitsILi128ELi64ELi128ELi8ES3_EELb0ELb1ELb0ELb1ELb0ELb0ELb1EEEvNS_16Flash_bwd_paramsE,(.L_x_1093 - _ZN5flash44flash_bwd_dq_dk_dv_loop_seqk_parallel_kernelI23Flash_bwd_kernel_traitsILi128ELi64ELi128ELi8ELi2ELi4ELi2ELb0ELb0EN7cutlass10bfloat16_tE19Flash_kernel_traitsILi128ELi64ELi128ELi8ES3_EELb0ELb1ELb0ELb1ELb0ELb0ELb1EEEvNS_16Flash_bwd_paramsE)
        .other          _ZN5flash44flash_bwd_dq_dk_dv_loop_seqk_parallel_kernelI23Flash_bwd_kernel_traitsILi128ELi64ELi128ELi8ELi2ELi4ELi2ELb0ELb0EN7cutlass10bfloat16_tE19Flash_kernel_traitsILi128ELi64ELi128ELi8ES3_EELb0ELb1ELb0ELb1ELb0ELb0ELb1EEEvNS_16Flash_bwd_paramsE,@"STO_CUDA_ENTRY STV_DEFAULT"
_ZN5flash44flash_bwd_dq_dk_dv_loop_seqk_parallel_kernelI23Flash_bwd_kernel_traitsILi128ELi64ELi128ELi8ELi2ELi4ELi2ELb0ELb0EN7cutlass10bfloat16_tE19Flash_kernel_traitsILi128ELi64ELi128ELi8ES3_EELb0ELb1ELb0ELb1ELb0ELb0ELb1EEEvNS_16Flash_bwd_paramsE:
.text._ZN5flash44flash_bwd_dq_dk_dv_loop_seqk_parallel_kernelI23Flash_bwd_kernel_traitsILi128ELi64ELi128ELi8ELi2ELi4ELi2ELb0ELb0EN7cutlass10bfloat16_tE19Flash_kernel_traitsILi128ELi64ELi128ELi8ES3_EELb0ELb1ELb0ELb1ELb0ELb0ELb1EEEvNS_16Flash_bwd_paramsE:
        /* <DEDUP_REMOVED lines=16> */
[----:B------:R-:W3:Y:S08]  /*0100*/  S2UR UR47, SR_CTAID.Y ;  /* 0x00000000002f79c3 */ /* 0x000ef00000002600 */
[----:B------:R-:W4:Y:S01]  /*0110*/  S2UR UR56, SR_CTAID.Z ;  /* 0x00000000003879c3 */ /* 0x000f220000002700 */
[----:B--2---:R-:W-:Y:S01]  /*0120*/  ULEA UR4, UR4, UR5, 0x18 ;  /* 0x0000000504047291 */ /* 0x004fe2000f8ec03f */
[----:B-1----:R-:W-:Y:S01]  /*0130*/  SHF.R.S32.HI R2, RZ, 0x1f, R6 ;  /* 0x0000001fff027819 */ /* 0x002fe20000011406 */
[----:B---3--:R-:W-:-:S03]  /*0140*/  USHF.L.U32 UR5, UR47, 0x7, URZ ;  /* 0x000000072f057899 */ /* 0x008fc6000800063f */
[CC--:B------:R-:W-:Y:S02]  /*0150*/  LEA.HI R0, R2.reuse, R6.reuse, RZ, 0x2 ;  /* 0x0000000602007211 */ /* 0x0c0fe400078f10ff */
[CC--:B------:R-:W-:Y:S02]  /*0160*/  LEA.HI R11, R2.reuse, R6.reuse, RZ, 0x3 ;  /* 0x00000006020b7211 */ /* 0x0c0fe400078f18ff */
[CC--:B------:R-:W-:Y:S01]  /*0170*/  LEA.HI R13, R2.reuse, R6.reuse, RZ, 0x6 ;  /* 0x00000006020d7211 */ /* 0x0c0fe200078f30ff */
[----:B----4-:R-:W-:Y:S01]  /*0180*/  USHF.R.S32.HI UR6, URZ, 0x1f, UR56 ;  /* 0x0000001f3f067899 */ /* 0x010fe20008011438 */
[CC--:B------:R-:W-:Y:S02]  /*0190*/  LEA.HI R10, R2.reuse, R6.reuse, RZ, 0x5 ;  /* 0x00000006020a7211 */ /* 0x0c0fe400078f28ff */
[CC--:B------:R-:W-:Y:S02]  /*01a0*/  LEA.HI R5, R2.reuse, R6.reuse, RZ, 0x4 ;  /* 0x0000000602057211 */ /* 0x0c0fe400078f20ff */
[----:B------:R-:W-:-:S02]  /*01b0*/  LEA.HI R16, R2, R6, RZ, 0x7 ;  /* 0x0000000602107211 */ /* 0x000fc400078f38ff */
[--C-:B------:R-:W-:Y:S02]  /*01c0*/  SHF.R.S32.HI R4, RZ, 0x2, R0.reuse ;  /* 0x00000002ff047819 */ /* 0x100fe40000011400 */
[----:B------:R-:W-:Y:S02]  /*01d0*/  SHF.R.S32.HI R2, RZ, 0x1f, R0 ;  /* 0x0000001fff027819 */ /* 0x000fe40000011400 */
[----:B------:R-:W-:Y:S02]  /*01e0*/  LOP3.LUT R0, R0, 0x7ffffffc, RZ, 0xc0, !PT ;  /* 0x7ffffffc00007812 */ /* 0x000fe400078ec0ff */
[----:B------:R-:W-:Y:S02]  /*01f0*/  LOP3.LUT R3, R11, 0xfffffff8, RZ, 0xc0, !PT ;  /* 0xfffffff80b037812 */ /* 0x000fe400078ec0ff */
[----:B------:R-:W-:Y:S01]  /*0200*/  LEA.HI R2, R2, R4, RZ, 0x3 ;  /* 0x0000000402027211 */ /* 0x000fe200078f18ff */
[C---:B------:R-:W-:Y:S01]  /*0210*/  IMAD.IADD R15, R6.reuse, 0x1, -R0 ;  /* 0x00000001060f7824 */ /* 0x040fe200078e0a00 */
[----:B------:R-:W-:Y:S01]  /*0220*/  SHF.R.S32.HI R12, RZ, 0x3, R11 ;  /* 0x00000003ff0c7819 */ /* 0x000fe2000001140b */
[----:B------:R-:W-:Y:S01]  /*0230*/  IMAD.IADD R0, R6, 0x1, -R3 ;  /* 0x0000000106007824 */ /* 0x000fe200078e0a03 */
[----:B------:R-:W-:-:S02]  /*0240*/  LOP3.LUT R9, R10, 0xffffffe0, RZ, 0xc0, !PT ;  /* 0xffffffe00a097812 */ /* 0x000fc400078ec0ff */
[C---:B------:R-:W-:Y:S01]  /*0250*/  LOP3.LUT R8, R5.reuse, 0xfffffff0, RZ, 0xc0, !PT ;  /* 0xfffffff005087812 */ /* 0x040fe200078ec0ff */
[----:B------:R-:W-:Y:S01]  /*0260*/  IMAD.SHL.U32 R3, R12, 0x40, RZ ;  /* 0x000000400c037824 */ /* 0x000fe200078e00ff */
[----:B------:R-:W-:Y:S01]  /*0270*/  LOP3.LUT R2, R2, 0xfffffff8, RZ, 0xc0, !PT ;  /* 0xfffffff802027812 */ /* 0x000fe200078ec0ff */
[C---:B------:R-:W-:Y:S01]  /*0280*/  IMAD.IADD R18, R6.reuse, 0x1, -R9 ;  /* 0x0000000106127824 */ /* 0x040fe200078e0a09 */
[----:B------:R-:W-:Y:S01]  /*0290*/  SHF.R.S32.HI R7, RZ, 0x4, R5 ;  /* 0x00000004ff077819 */ /* 0x000fe20000011405 */
[----:B------:R-:W-:Y:S01]  /*02a0*/  IMAD.IADD R6, R6, 0x1, -R8 ;  /* 0x0000000106067824 */ /* 0x000fe200078e0a08 */
[----:B------:R-:W-:Y:S01]  /*02b0*/  SHF.R.S32.HI R19, RZ, 0x5, R10 ;  /* 0x00000005ff137819 */ /* 0x000fe2000001140a */
[----:B------:R-:W-:Y:S01]  /*02c0*/  IMAD.IADD R8, R4, 0x1, -R2 ;  /* 0x0000000104087824 */ /* 0x000fe200078e0a02 */
[----:B------:R-:W-:Y:S01]  /*02d0*/  LEA.HI R4, R5, R7, RZ, 0x1 ;  /* 0x0000000705047211 */ /* 0x000fe200078f08ff */
[----:B------:R-:W-:Y:S01]  /*02e0*/  IMAD.SHL.U32 R236, R0, 0x8, RZ ;  /* 0x0000000800ec7824 */ /* 0x000fe200078e00ff */
[----:B------:R-:W-:Y:S01]  /*02f0*/  LOP3.LUT R2, R3, 0x1c0, RZ, 0xc0, !PT ;  /* 0x000001c003027812 */ /* 0x000fe200078ec0ff */
[----:B------:R-:W-:Y:S01]  /*0300*/  STL [R1+0x4c], R18 ;  /* 0x00004c1201007387 */ /* 0x000fe20000100800 */
[----:B------:R-:W-:-:S02]  /*0310*/  SHF.R.S32.HI R12, RZ, 0x1f, R10 ;  /* 0x0000001fff0c7819 */ /* 0x000fc4000001140a */
[----:B------:R-:W-:Y:S02]  /*0320*/  LOP3.LUT R3, R4, 0xfffffffe, RZ, 0xc0, !PT ;  /* 0xfffffffe04037812 */ /* 0x000fe400078ec0ff */
[----:B------:R-:W-:Y:S02]  /*0330*/  SHF.R.U32.HI R5, RZ, 0x3, R2 ;  /* 0x00000003ff057819 */ /* 0x000fe40000011602 */
[----:B------:R-:W-:Y:S01]  /*0340*/  LOP3.LUT R4, R2, 0x38, R236, 0xf8, !PT ;  /* 0x0000003802047812 */ /* 0x000fe200078ef8ec */
[----:B------:R-:W-:Y:S01]  /*0350*/  IMAD.IADD R9, R7, 0x1, -R3 ;  /* 0x0000000107097824 */ /* 0x000fe200078e0a03 */
[----:B------:R-:W-:Y:S02]  /*0360*/  LEA.HI R2, R12, R19, RZ, 0x2 ;  /* 0x000000130c027211 */ /* 0x000fe400078f10ff */
[----:B------:R-:W-:Y:S01]  /*0370*/  SHF.R.S32.HI R3, RZ, 0x1f, R6 ;  /* 0x0000001fff037819 */ /* 0x000fe20000011406 */
[----:B------:R-:W-:Y:S01]  /*0380*/  IMAD.SHL.U32 R205, R9, 0x200, RZ ;  /* 0x0000020009cd7824 */ /* 0x000fe200078e00ff */
[----:B------:R-:W-:-:S02]  /*0390*/  LOP3.LUT R2, R2, 0xfffffffc, RZ, 0xc0, !PT ;  /* 0xfffffffc02027812 */ /* 0x000fc400078ec0ff */
[C---:B------:R-:W-:Y:S02]  /*03a0*/  LOP3.LUT P4, RZ, R0.reuse, 0x2, RZ, 0xc0, !PT ;  /* 0x0000000200ff7812 */ /* 0x040fe4000788c0ff */
[----:B------:R-:W-:Y:S01]  /*03b0*/  LEA.HI R12, R3, R6, RZ, 0x3 ;  /* 0x00000006030c7211 */ /* 0x000fe200078f18ff */
[----:B------:R-:W-:Y:S01]  /*03c0*/  IMAD.IADD R7, R19, 0x1, -R2 ;  /* 0x0000000113077824 */ /* 0x000fe200078e0a02 */
[C---:B------:R-:W-:Y:S01]  /*03d0*/  LOP3.LUT P3, RZ, R0.reuse, 0x4, RZ, 0xc0, !PT ;  /* 0x0000000400ff7812 */ /* 0x040fe2000786c0ff */
[----:B------:R-:W-:Y:S01]  /*03e0*/  IMAD.SHL.U32 R0, R0, 0x40, RZ ;  /* 0x0000004000007824 */ /* 0x000fe200078e00ff */
[----:B------:R-:W-:Y:S01]  /*03f0*/  LOP3.LUT R14, R4, R5, RZ, 0x3c, !PT ;  /* 0x00000005040e7212 */ /* 0x000fe200078e3cff */
[----:B------:R-:W-:Y:S01]  /*0400*/  IMAD.SHL.U32 R2, R7, 0x10, RZ ;  /* 0x0000001007027824 */ /* 0x000fe200078e00ff */
[----:B------:R-:W-:Y:S02]  /*0410*/  LOP3.LUT R4, R12, 0xfffffff8, RZ, 0xc0, !PT ;  /* 0xfffffff80c047812 */ /* 0x000fe400078ec0ff */
[----:B------:R-:W-:-:S02]  /*0420*/  LOP3.LUT R0, R0, 0x1c0, RZ, 0xc0, !PT ;  /* 0x000001c000007812 */ /* 0x000fc400078ec0ff */
[----:B------:R-:W-:Y:S01]  /*0430*/  SHF.R.S32.HI R3, RZ, 0x6, R13 ;  /* 0x00000006ff037819 */ /* 0x000fe2000001140d */
[----:B------:R-:W-:Y:S01]  /*0440*/  IMAD.IADD R17, R6, 0x1, -R4 ;  /* 0x0000000106117824 */ /* 0x000fe200078e0a04 */
[C---:B------:R-:W-:Y:S01]  /*0450*/  LOP3.LUT R4, R0.reuse, 0x30, R2, 0xf8, !PT ;  /* 0x0000003000047812 */ /* 0x040fe200078ef802 */
[----:B------:R-:W-:Y:S01]  /*0460*/  IMAD.SHL.U32 R2, R9, 0x20, RZ ;  /* 0x0000002009027824 */ /* 0x000fe200078e00ff */
[----:B------:R-:W-:Y:S01]  /*0470*/  LOP3.LUT R209, R0, 0x8, R11, 0xf8, !PT ;  /* 0x0000000800d17812 */ /* 0x000fe200078ef80b */
[C---:B------:R-:W-:Y:S01]  /*0480*/  IMAD.SHL.U32 R13, R3.reuse, 0x8, RZ ;  /* 0x00000008030d7824 */ /* 0x040fe200078e00ff */
[----:B------:R-:W-:Y:S01]  /*0490*/  SHF.R.U32.HI R0, RZ, 0x3, R0 ;  /* 0x00000003ff007819 */ /* 0x000fe20000011600 */
[----:B------:R-:W-:Y:S01]  /*04a0*/  IMAD R5, R3, 0x800, R205 ;  /* 0x0000080003057824 */ /* 0x000fe200078e02cd */
[----:B------:R-:W-:Y:S01]  /*04b0*/  LOP3.LUT R2, R2, 0x20, RZ, 0xc0, !PT ;  /* 0x0000002002027812 */ /* 0x000fe200078ec0ff */
[----:B------:R-:W-:Y:S01]  /*04c0*/  STL [R1+0x48], R17 ;  /* 0x0000481101007387 */ /* 0x000fe20000100800 */
[----:B------:R-:W-:-:S02]  /*04d0*/  LOP3.LUT R4, R4, 0x8, R11, 0xf8, !PT ;  /* 0x0000000804047812 */ /* 0x000fc400078ef80b */
[----:B------:R-:W-:Y:S02]  /*04e0*/  LOP3.LUT R209, R209, R0, RZ, 0x3c, !PT ;  /* 0x00000000d1d17212 */ /* 0x000fe400078e3cff */
[----:B------:R-:W-:Y:S01]  /*04f0*/  LOP3.LUT R13, R2, 0x18, R13, 0xf8, !PT ;  /* 0x00000018020d7812 */ /* 0x000fe200078ef80d */
[----:B------:R-:W-:Y:S01]  /*0500*/  IMAD.SHL.U32 R2, R15, 0x2, RZ ;  /* 0x000000020f027824 */ /* 0x000fe200078e00ff */
[----:B------:R-:W-:Y:S01]  /*0510*/  LOP3.LUT R205, R205, R4, R0, 0xf6, !PT ;  /* 0x00000004cdcd7212 */ /* 0x000fe200078ef600 */
[C---:B------:R-:W-:Y:S01]  /*0520*/  IMAD.SHL.U32 R4, R8.reuse, 0x40, RZ ;  /* 0x0000004008047824 */ /* 0x040fe200078e00ff */
[----:B------:R-:W-:Y:S01]  /*0530*/  SHF.R.S32.HI R0, RZ, 0x7, R16 ;  /* 0x00000007ff007819 */ /* 0x000fe20000011410 */
[--C-:B------:R-:W-:Y:S01]  /*0540*/  IMAD R11, R7, 0x400, R2.reuse ;  /* 0x00000400070b7824 */ /* 0x100fe200078e0202 */
[----:B------:R-:W-:Y:S01]  /*0550*/  LOP3.LUT R6, R8, 0x1, RZ, 0xc0, !PT ;  /* 0x0000000108067812 */ /* 0x000fe200078ec0ff */
[----:B------:R-:W-:Y:S01]  /*0560*/  IMAD.IADD R209, R5, 0x1, R209 ;  /* 0x0000000105d17824 */ /* 0x000fe200078e02d1 */
[----:B------:R-:W-:Y:S01]  /*0570*/  LEA R205, R205, UR4, 0x1 ;  /* 0x00000004cdcd7c11 */ /* 0x000fe2000f8e08ff */
[----:B------:R-:W-:Y:S01]  /*0580*/  IMAD R7, R0, 0x1000, R2 ;  /* 0x0000100000077824 */ /* 0x000fe200078e0202 */
[----:B------:R-:W-:Y:S01]  /*0590*/  ISETP.NE.U32.AND P0, PT, R6, 0x1, PT ;  /* 0x000000010600780c */ /* 0x000fe20003f05070 */
[----:B------:R-:W-:Y:S01]  /*05a0*/  IMAD.SHL.U32 R2, R0, 0x8, RZ ;  /* 0x0000000800027824 */ /* 0x000fe200078e00ff */
[----:B------:R-:W-:Y:S01]  /*05b0*/  LOP3.LUT R0, R4, 0x1c0, RZ, 0xc0, !PT ;  /* 0x000001c004007812 */ /* 0x000fe200078ec0ff */
[C---:B------:R-:W-:Y:S01]  /*05c0*/  IMAD R5, R3.reuse, 0x200, R14 ;  /* 0x0000020003057824 */ /* 0x040fe200078e020e */
[----:B------:R-:W-:Y:S01]  /*05d0*/  R2P PR, R8, 0x6 ;  /* 0x0000000608007804 */ /* 0x000fe20000000000 */
[----:B------:R-:W-:Y:S01]  /*05e0*/  IMAD.SHL.U32 R4, R3, 0x20, RZ ;  /* 0x0000002003047824 */ /* 0x000fe200078e00ff */
[----:B------:R-:W-:Y:S01]  /*05f0*/  LOP3.LUT R2, R2, 0x8, RZ, 0xc0, !PT ;  /* 0x0000000802027812 */ /* 0x000fe200078ec0ff */
[----:B------:R-:W-:Y:S01]  /*0600*/  IMAD.SHL.U32 R6, R9, 0x10, RZ ;  /* 0x0000001009067824 */ /* 0x000fe200078e00ff */
[----:B------:R1:W-:Y:S01]  /*0610*/  STL [R1+0x10], R5 ;  /* 0x0000100501007387 */ /* 0x0003e20000100800 */
[----:B------:R-:W-:Y:S01]  /*0620*/  SHF.R.U32.HI R3, RZ, 0x3, R0 ;  /* 0x00000003ff037819 */ /* 0x000fe20000011600 */
[----:B------:R-:W-:Y:S01]  /*0630*/  IMAD.SHL.U32 R209, R209, 0x2, RZ ;  /* 0x00000002d1d17824 */ /* 0x000fe200078e00ff */
[----:B------:R-:W-:-:S02]  /*0640*/  LOP3.LUT R4, R0, 0x20, R4, 0xf8, !PT ;  /* 0x0000002000047812 */ /* 0x000fc400078ef804 */
[----:B------:R-:W-:Y:S02]  /*0650*/  LOP3.LUT R8, R3, R0, R2, 0x1e, !PT ;  /* 0x0000000003087212 */ /* 0x000fe400078e1e02 */
[----:B------:R-:W-:Y:S02]  /*0660*/  SHF.R.S32.HI R0, RZ, 0x1f, R18 ;  /* 0x0000001fff007819 */ /* 0x000fe40000011412 */
[----:B------:R-:W-:Y:S01]  /*0670*/  SEL R232, R232, 0x10, !P0 ;  /* 0x00000010e8e87807 */ /* 0x000fe20004000000 */
[----:B------:R-:W-:Y:S01]  /*0680*/  IMAD.IADD R8, R11, 0x1, R8 ;  /* 0x000000010b087824 */ /* 0x000fe200078e0208 */
[----:B------:R-:W-:Y:S02]  /*0690*/  LEA.HI R0, R0, R18, RZ, 0x2 ;  /* 0x0000001200007211 */ /* 0x000fe400078f10ff */
[----:B-1----:R-:W-:Y:S02]  /*06a0*/  LEA.HI R5, R10, R19, RZ, 0x1 ;  /* 0x000000130a057211 */ /* 0x002fe400078f08ff */
[----:B------:R-:W-:-:S02]  /*06b0*/  LOP3.LUT R10, R2, 0x10, R6, 0xf8, !PT ;  /* 0x00000010020a7812 */ /* 0x000fc400078ef806 */
[----:B------:R-:W-:Y:S01]  /*06c0*/  LOP3.LUT R6, R4, R3, RZ, 0x3c, !PT ;  /* 0x0000000304067212 */ /* 0x000fe200078e3cff */
[----:B------:R-:W-:Y:S01]  /*06d0*/  IMAD.SHL.U32 R3, R12, 0x40, RZ ;  /* 0x000000400c037824 */ /* 0x000fe200078e00ff */
[----:B------:R-:W-:Y:S01]  /*06e0*/  LOP3.LUT R4, R5, 0xfffffffe, RZ, 0xc0, !PT ;  /* 0xfffffffe05047812 */ /* 0x000fe200078ec0ff */
[----:B------:R-:W-:-:S04]  /*06f0*/  IMAD.SHL.U32 R5, R17, 0x40, RZ ;  /* 0x0000004011057824 */ /* 0x000fc800078e00ff */
[----:B------:R-:W-:Y:S01]  /*0700*/  IMAD.IADD R4, R19, 0x1, -R4 ;  /* 0x0000000113047824 */ /* 0x000fe200078e0a04 */
[----:B------:R-:W-:-:S03]  /*0710*/  LOP3.LUT R5, R5, 0x1c0, RZ, 0xc0, !PT ;  /* 0x000001c005057812 */ /* 0x000fc600078ec0ff */
[----:B------:R-:W-:Y:S02]  /*0720*/  IMAD R2, R4, 0x400, R7 ;  /* 0x0000040004027824 */ /* 0x000fe400078e0207 */
[----:B------:R-:W-:Y:S02]  /*0730*/  IMAD.SHL.U32 R7, R9, 0x8, RZ ;  /* 0x0000000809077824 */ /* 0x000fe400078e00ff */
[----:B------:R-:W-:Y:S01]  /*0740*/  IMAD.IADD R233, R6, 0x1, R2 ;  /* 0x0000000106e97824 */ /* 0x000fe200078e0202 */
[----:B------:R-:W-:Y:S02]  /*0750*/  SHF.R.S32.HI R2, RZ, 0x2, R0 ;  /* 0x00000002ff027819 */ /* 0x000fe40000011400 */
[----:B------:R-:W-:Y:S02]  /*0760*/  LOP3.LUT R0, R3, 0xfffffe00, RZ, 0xc0, !PT ;  /* 0xfffffe0003007812 */ /* 0x000fe400078ec0ff */
[----:B------:R-:W-:Y:S01]  /*0770*/  LOP3.LUT R3, R5, 0x8, R7, 0xf8, !PT ;  /* 0x0000000805037812 */ /* 0x000fe200078ef807 */
[C---:B------:R-:W-:Y:S01]  /*0780*/  IMAD R2, R4.reuse, 0x10, R2 ;  /* 0x0000001004027824 */ /* 0x040fe200078e0202 */
[----:B------:R-:W-:Y:S01]  /*0790*/  SHF.R.U32.HI R6, RZ, 0x3, R5 ;  /* 0x00000003ff067819 */ /* 0x000fe20000011605 */
[----:B------:R-:W-:Y:S01]  /*07a0*/  IMAD R4, R4, 0x400, R0 ;  /* 0x0000040004047824 */ /* 0x000fe200078e0200 */
[----:B------:R-:W-:-:S02]  /*07b0*/  LEA R233, R233, UR4, 0x1 ;  /* 0x00000004e9e97c11 */ /* 0x000fc4000f8e08ff */
[----:B------:R-:W-:Y:S01]  /*07c0*/  LOP3.LUT R3, R3, R6, RZ, 0x3c, !PT ;  /* 0x0000000603037212 */ /* 0x000fe200078e3cff */
[----:B------:R1:W-:Y:S01]  /*07d0*/  STL [R1+0x3c], R2 ;  /* 0x00003c0201007387 */ /* 0x0003e20000100800 */
        /* <DEDUP_REMOVED lines=40> */
.L_x_1041:
        /* <DEDUP_REMOVED lines=67> */
.L_x_971:
        /* <DEDUP_REMOVED lines=19> */
[----:B------:R-:W-:Y:S01]  /*0fc0*/  USHF.L.U32 UR14, UR47, 0x7, URZ ;  /* 0x000000072f0e7899 */ /* 0x000fe2000800063f */
[----:B------:R-:W-:Y:S01]  /*0fd0*/  ULDC.64 UR26, c[0x0][0x240] ;  /* 0x00009000001a7ab9 */ /* 0x000fe20000000a00 */
[----:B------:R-:W-:Y:S01]  /*0fe0*/  ULDC UR61, c[0x0][0x2dc] ;  /* 0x0000b700003d7ab9 */ /* 0x000fe20000000800 */
[----:B------:R-:W-:Y:S01]  /*0ff0*/  ULDC UR60, c[0x0][0x270] ;  /* 0x00009c00003c7ab9 */ /* 0x000fe20000000800 */
[----:B------:R-:W-:Y:S01]  /*1000*/  UIMAD.WIDE.U32 UR16, UR5, UR26, URZ ;  /* 0x0000001a051072a5 */ /* 0x000fe2000f8e003f */
[----:B-1----:R-:W-:Y:S01]  /*1010*/  IABS R5, R6 ;  /* 0x0000000600057213 */ /* 0x002fe20000000000 */
[----:B------:R-:W-:Y:S01]  /*1020*/  @!UP1 UIMAD.WIDE.U32 UR40, UR47, UR8, URZ ;  /* 0x000000082f2892a5 */ /* 0x000fe2000f8e003f */
[----:B------:R-:W-:Y:S01]  /*1030*/  ISETP.NE.AND P3, PT, R6, RZ, PT ;  /* 0x000000ff0600720c */ /* 0x000fe20003f65270 */
[----:B------:R-:W-:Y:S01]  /*1040*/  USEL UR34, UR14, URZ, UP2 ;  /* 0x0000003f0e227287 */ /* 0x000fe20009000000 */
[----:B------:R-:W1:Y:S01]  /*1050*/  I2F.RP R2, R5 ;  /* 0x0000000500027306 */ /* 0x000e620000209400 */
[----:B------:R-:W-:-:S02]  /*1060*/  @UP0 UIADD3 UR18, UR22, UR35, URZ ;  /* 0x0000002316120290 */ /* 0x000fc4000fffe03f */
[----:B------:R-:W-:Y:S02]  /*1070*/  UIMAD.WIDE.U32 UR14, UR47, UR58, URZ ;  /* 0x0000003a2f0e72a5 */ /* 0x000fe4000f8e003f */
[----:B--2---:R-:W-:Y:S02]  /*1080*/  UIMAD.WIDE.U32 UR30, UR11, UR12, URZ ;  /* 0x0000000c0b1e72a5 */ /* 0x004fe4000f8e003f */
[----:B------:R-:W-:Y:S02]  /*1090*/  USEL UR55, UR28, UR16, !UP1 ;  /* 0x000000101c377287 */ /* 0x000fe4000c800000 */
[----:B------:R-:W-:Y:S02]  /*10a0*/  UIMAD UR49, UR11, UR13, UR31 ;  /* 0x0000000d0b3172a4 */ /* 0x000fe4000f8e021f */
[----:B------:R-:W-:Y:S01]  /*10b0*/  @!UP1 UIMAD UR11, UR57, UR8, URZ ;  /* 0x00000008390b92a4 */ /* 0x000fe2000f8e023f */
[----:B------:R-:W-:Y:S01]  /*10c0*/  @UP1 ULDC.64 UR12, c[0x0][0x420] ;  /* 0x00010800000c1ab9 */ /* 0x000fe20000000a00 */
[----:B------:R-:W-:Y:S01]  /*10d0*/  UIADD3 UR50, UR29, UR33, URZ ;  /* 0x000000211d327290 */ /* 0x000fe2000fffe03f */
[----:B-1----:R-:W1:Y:S01]  /*10e0*/  MUFU.RCP R2, R2 ;  /* 0x0000000200027308 */ /* 0x002e620000001000 */
[----:B------:R-:W-:-:S02]  /*10f0*/  @!UP1 UIMAD UR37, UR47, UR9, UR11 ;  /* 0x000000092f2592a4 */ /* 0x000fc4000f8e020b */
[----:B------:R-:W-:Y:S02]  /*1100*/  UIADD3 UR11, UR19, 0x3f, URZ ;  /* 0x0000003f130b7890 */ /* 0x000fe4000fffe03f */
[----:B------:R-:W-:Y:S02]  /*1110*/  @UP1 UIMAD.WIDE.U32 UR42, UR5, UR12, URZ ;  /* 0x0000000c052a12a5 */ /* 0x000fe4000f8e003f */
[----:B------:R-:W-:Y:S02]  /*1120*/  USHF.R.S32.HI UR20, URZ, 0x1f, UR11 ;  /* 0x0000001f3f147899 */ /* 0x000fe4000801140b */
[----:B------:R-:W-:Y:S02]  /*1130*/  USHF.L.U64.HI UR12, UR47, 0x7, UR57 ;  /* 0x000000072f0c7899 */ /* 0x000fe40008010239 */
[----:B------:R-:W-:Y:S02]  /*1140*/  ULEA.HI UR20, UR20, UR11, URZ, 0x6 ;  /* 0x0000000b14147291 */ /* 0x000fe4000f8f303f */
[----:B------:R-:W-:-:S02]  /*1150*/  UIMAD UR11, UR38, UR47, URZ ;  /* 0x0000002f260b72a4 */ /* 0x000fc4000f8e023f */
[----:B------:R-:W-:Y:S01]  /*1160*/  @UP1 UIMAD UR51, UR5, UR13, UR43 ;  /* 0x0000000d053312a4 */ /* 0x000fe2000f8e022b */
[----:B-1----:R-:W-:Y:S02]  /*1170*/  VIADD R2, R2, 0xffffffe ;  /* 0x0ffffffe02027836 */ /* 0x002fe40000000000 */
[----:B------:R-:W-:Y:S01]  /*1180*/  ULDC.U8 UR13, c[0x0][0x3d8] ;  /* 0x0000f600000d7ab9 */ /* 0x000fe20000000000 */
[----:B------:R-:W-:Y:S01]  /*1190*/  UIMAD.WIDE UR8, UR61, UR60, URZ ;  /* 0x0000003c3d0872a5 */ /* 0x000fe2000f8e023f */
[----:B------:R-:W1:Y:S01]  /*11a0*/  F2I.FTZ.U32.TRUNC.NTZ R3, R2 ;  /* 0x0000000200037305 */ /* 0x000e62000021f000 */
[----:B------:R-:W-:Y:S02]  /*11b0*/  USEL UR36, UR12, URZ, UP2 ;  /* 0x0000003f0c247287 */ /* 0x000fe40009000000 */
[----:B------:R-:W-:Y:S02]  /*11c0*/  UISETP.NE.AND UP3, UPT, UR13, URZ, UPT ;  /* 0x0000003f0d00728c */ /* 0x000fe4000bf65270 */
[----:B------:R-:W-:Y:S01]  /*11d0*/  UIMAD UR11, UR57, UR58, UR11 ;  /* 0x0000003a390b72a4 */ /* 0x000fe2000f8e020b */
[----:B------:R-:W-:Y:S01]  /*11e0*/  @UP0 ULDC.64 UR12, c[0x0][0x248] ;  /* 0x00009200000c0ab9 */ /* 0x000fe20000000a00 */
[----:B------:R-:W-:-:S02]  /*11f0*/  UIMAD UR32, UR5, UR27, URZ ;  /* 0x0000001b052072a4 */ /* 0x000fc4000f8e023f */
        /* <DEDUP_REMOVED lines=12> */
[----:B------:R-:W-:Y:S02]  /*12c0*/  ULOP3.LUT UR18, UR20, 0xffffffc0, URZ, 0xc0, !UPT ;  /* 0xffffffc014127892 */ /* 0x000fe4000f8ec03f */
[----:B------:R-:W-:Y:S02]  /*12d0*/  UIMAD.WIDE.U32 UR14, UR8, UR5, URZ ;  /* 0x00000005080e72a5 */ /* 0x000fe4000f8e003f */
[----:B------:R-:W-:Y:S01]  /*12e0*/  IMAD.HI.U32 R0, R0, R2, RZ ;  /* 0x0000000200007227 */ /* 0x000fe200078e00ff */
[----:B------:R-:W-:Y:S02]  /*12f0*/  UIADD3 UR46, UR17, UR11, URZ ;  /* 0x0000000b112e7290 */ /* 0x000fe4000fffe03f */
[----:B------:R-:W-:Y:S01]  /*1300*/  UIADD3 UR11, UR18, -0x40, URZ ;  /* 0xffffffc0120b7890 */ /* 0x000fe2000fffe03f */
[----:B------:R-:W-:Y:S01]  /*1310*/  IMAD.MOV R3, RZ, RZ, -R0 ;  /* 0x000000ffff037224 */ /* 0x000fe200078e0a00 */
[----:B------:R-:W-:-:S02]  /*1320*/  USEL UR54, UR16, UR14, !UP1 ;  /* 0x0000000e10367287 */ /* 0x000fc4000c800000 */
[----:B------:R-:W-:Y:S01]  /*1330*/  USHF.R.S32.HI UR38, URZ, 0x1f, UR11 ;  /* 0x0000001f3f267899 */ /* 0x000fe2000801140b */
[C---:B------:R-:W-:Y:S01]  /*1340*/  IMAD R2, R5.reuse, R3, R2 ;  /* 0x0000000305027224 */ /* 0x040fe200078e0202 */
[----:B------:R-:W-:Y:S02]  /*1350*/  UIADD3 UR16, UP2, UR11, UR34, URZ ;  /* 0x000000220b107290 */ /* 0x000fe4000ff5e03f */
[----:B------:R-:W-:Y:S02]  /*1360*/  UIMAD UR14, UR9, UR5, URZ ;  /* 0x00000005090e72a4 */ /* 0x000fe4000f8e023f */
[----:B------:R-:W-:Y:S01]  /*1370*/  ISETP.GT.U32.AND P1, PT, R5, R2, PT ;  /* 0x000000020500720c */ /* 0x000fe20003f24070 */
[----:B------:R-:W-:Y:S02]  /*1380*/  UIADD3.X UR17, UR38, UR36, URZ, UP2, !UPT ;  /* 0x0000002426117290 */ /* 0x000fe400097fe43f */
[----:B------:R-:W-:Y:S01]  /*1390*/  UIMAD UR9, UR9, UR16, URZ ;  /* 0x00000010090972a4 */ /* 0x000fe2000f8e023f */
[----:B------:R-:W-:Y:S01]  /*13a0*/  ULDC.U8 UR24, c[0x0][0x480] ;  /* 0x0001200000187ab9 */ /* 0x000fe20000000000 */
[----:B------:R-:W-:Y:S01]  /*13b0*/  ULDC UR34, c[0x0][0x2c4] ;  /* 0x0000b10000227ab9 */ /* 0x000fe20000000800 */
[----:B------:R-:W-:-:S02]  /*13c0*/  @UP0 UIADD3 UR31, UR22, UR35, URZ ;  /* 0x00000023161f0290 */ /* 0x000fc4000fffe03f */
[----:B------:R-:W-:Y:S02]  /*13d0*/  UIMAD UR18, UR8, UR17, UR9 ;  /* 0x00000011081272a4 */ /* 0x000fe4000f8e0209 */
[----:B------:R-:W-:-:S03]  /*13e0*/  UISETP.NE.AND UP4, UPT, UR24, URZ, UPT ;  /* 0x0000003f1800728c */ /* 0x000fc6000bf85270 */
[----:B------:R-:W-:Y:S01]  /*13f0*/  @!P1 IMAD.IADD R2, R2, 0x1, -R5 ;  /* 0x0000000102029824 */ /* 0x000fe200078e0a05 */
[----:B------:R-:W-:Y:S01]  /*1400*/  @!P1 IADD3 R0, R0, 0x1, RZ ;  /* 0x0000000100009810 */ /* 0x000fe20007ffe0ff */
[----:B------:R-:W-:Y:S01]  /*1410*/  @UP3 UIMAD UR17, UR47, UR34, URZ ;  /* 0x000000222f1132a4 */ /* 0x000fe2000f8e023f */
[----:B------:R-:W-:Y:S01]  /*1420*/  PLOP3.LUT P1, PT, PT, PT, UP0, 0x80, 0x0 ;  /* 0x000000000000781c */ /* 0x000fe20003f2f008 */
[----:B------:R-:W-:Y:S01]  /*1430*/  @UP0 ULDC.64 UR24, c[0x0][0x250] ;  /* 0x0000940000180ab9 */ /* 0x000fe20000000a00 */
[----:B------:R-:W-:Y:S01]  /*1440*/  ISETP.GE.U32.AND P0, PT, R2, R5, PT ;  /* 0x000000050200720c */ /* 0x000fe20003f06070 */
[----:B------:R-:W-:Y:S01]  /*1450*/  @UP1 UIADD3 UR46, UR15, UR14, URZ ;  /* 0x0000000e0f2e1290 */ /* 0x000fe2000fffe03f */
[----:B------:R-:W-:Y:S01]  /*1460*/  LOP3.LUT R2, R6, UR56, RZ, 0x3c, !PT ;  /* 0x0000003806027c12 */ /* 0x000fe2000f8e3cff */
[----:B------:R-:W-:Y:S02]  /*1470*/  @UP0 UIMAD.WIDE.U32 UR14, UR31, UR24, URZ ;  /* 0x000000181f0e02a5 */ /* 0x000fe4000f8e003f */
[----:B------:R-:W-:Y:S01]  /*1480*/  UIMAD.WIDE.U32 UR32, UR8, UR16, URZ ;  /* 0x00000010082072a5 */ /* 0x000fe2000f8e003f */
[----:B------:R-:W-:Y:S01]  /*1490*/  ISETP.GE.AND P2, PT, R2, RZ, PT ;  /* 0x000000ff0200720c */ /* 0x000fe20003f46270 */
[----:B------:R-:W-:-:S02]  /*14a0*/  @UP3 USEL UR16, UR17, UR5, !UP1 ;  /* 0x0000000511103287 */ /* 0x000fc4000c800000 */
[----:B------:R-:W-:Y:S02]  /*14b0*/  @!UP3 UIMAD UR9, UR47, UR60, UR56 ;  /* 0x0000003c2f09b2a4 */ /* 0x000fe4000f8e0238 */
[----:B------:R-:W-:Y:S02]  /*14c0*/  UIMAD UR48, UR56, UR61, URZ ;  /* 0x0000003d383072a4 */ /* 0x000fe4000f8e023f */
[----:B------:R-:W-:Y:S01]  /*14d0*/  @P0 VIADD R0, R0, 0x1 ;  /* 0x0000000100000836 */ /* 0x000fe20000000000 */
[----:B------:R-:W-:Y:S01]  /*14e0*/  @UP0 UIMAD UR31, UR31, UR25, URZ ;  /* 0x000000191f1f02a4 */ /* 0x000fe2000f8e023f */
[----:B------:R-:W-:Y:S01]  /*14f0*/  PLOP3.LUT P0, PT, PT, PT, UP3, 0x80, 0x0 ;  /* 0x000000000000781c */ /* 0x000fe20003f0f038 */
[----:B------:R-:W-:Y:S01]  /*1500*/  @UP3 ULDC UR8, c[0x0][0x2e4] ;  /* 0x0000b90000083ab9 */ /* 0x000fe20000000800 */
[----:B------:R-:W-:Y:S01]  /*1510*/  IMAD.MOV.U32 R13, RZ, RZ, R0 ;  /* 0x000000ffff0d7224 */ /* 0x000fe200078e0000 */
[----:B------:R-:W-:Y:S02]  /*1520*/  USHF.R.S32.HI UR45, URZ, 0x6, UR20 ;  /* 0x000000063f2d7899 */ /* 0x000fe40008011414 */
[----:B------:R-:W-:-:S02]  /*1530*/  @UP3 UIMAD UR17, UR56, UR8, UR16 ;  /* 0x00000008381132a4 */ /* 0x000fc4000f8e0210 */
[----:B------:R-:W-:Y:S01]  /*1540*/  @!UP1 UIADD3 UR51, UR41, UR37, URZ ;  /* 0x0000002529339290 */ /* 0x000fe2000fffe03f */
[----:B------:R-:W-:Y:S01]  /*1550*/  @!P2 IADD3 R13, -R13, RZ, RZ ;  /* 0x000000ff0d0da210 */ /* 0x000fe20007ffe1ff */
[----:B------:R-:W-:Y:S01]  /*1560*/  @!UP3 UIMAD UR17, UR9, UR34, URZ ;  /* 0x000000220911b2a4 */ /* 0x000fe2000f8e023f */
[----:B------:R-:W-:Y:S01]  /*1570*/  @!P3 LOP3.LUT R13, RZ, R6, RZ, 0x33, !PT ;  /* 0x00000006ff0db212 */ /* 0x000fe200078e33ff */
[----:B------:R-:W-:Y:S02]  /*1580*/  UIADD3 UR20, UR33, UR18, URZ ;  /* 0x0000001221147290 */ /* 0x000fe4000fffe03f */
[----:B------:R-:W-:Y:S02]  /*1590*/  USHF.R.S32.HI UR39, URZ, 0x1f, UR23 ;  /* 0x0000001f3f277899 */ /* 0x000fe40008011417 */
[----:B------:R-:W-:Y:S02]  /*15a0*/  USEL UR53, UR30, URZ, UP4 ;  /* 0x0000003f1e357287 */ /* 0x000fe4000a000000 */
[----:B------:R-:W-:-:S02]  /*15b0*/  USHF.R.S32.HI UR52, URZ, 0x1f, UR48 ;  /* 0x0000001f3f347899 */ /* 0x000fc40008011430 */
[----:B------:R-:W-:Y:S02]  /*15c0*/  @UP0 UIADD3 UR37, UR15, UR31, URZ ;  /* 0x0000001f0f250290 */ /* 0x000fe4000fffe03f */
[----:B------:R-:W-:Y:S02]  /*15d0*/  USEL UR49, UR49, URZ, UP4 ;  /* 0x0000003f31317287 */ /* 0x000fe4000a000000 */
        /* <DEDUP_REMOVED lines=16> */
.L_x_973:
        /* <DEDUP_REMOVED lines=13> */
.L_x_974:
        /* <DEDUP_REMOVED lines=11> */
.L_x_975:
[----:B------:R-:W-:-:S04]  /*1860*/  UIMAD UR5, UR47, UR60, UR56 ;  /* 0x0000003c2f0572a4 */ /* 0x000fc8000f8e0238 */
[----:B------:R-:W-:-:S12]  /*1870*/  UIMAD UR5, UR5, UR58, URZ ;  /* 0x0000003a050572a4 */ /* 0x000fd8000f8e023f */
.L_x_976:
[----:B------:R-:W2:Y:S01]  /*1880*/  LDL R10, [R1+0x4c] ;  /* 0x00004c00010a7983 */ /* 0x000ea20000100800 */
[----:B------:R-:W-:Y:S01]  /*1890*/  UIMAD UR9, UR61, UR60, URZ ;  /* 0x0000003c3d0972a4 */ /* 0x000fe2000f8e023f */
[----:B------:R-:W1:Y:S01]  /*18a0*/  LDC.64 R2, c[0x0][0x420] ;  /* 0x00010800ff027b82 */ /* 0x000e620000000a00 */
[----:B------:R-:W-:Y:S01]  /*18b0*/  UIADD3 UR40, UR11, UR5, URZ ;  /* 0x000000050b287290 */ /* 0x000fe2000fffe03f */
[----:B------:R-:W3:Y:S01]  /*18c0*/  S2R R23, SR_TID.X ;  /* 0x0000000000177919 */ /* 0x000ee20000002100 */
[----:B------:R-:W-:Y:S01]  /*18d0*/  UIADD3 UR5, -UR10, UR19, UR23 ;  /* 0x000000130a057290 */ /* 0x000fe2000fffe117 */
[----:B------:R-:W-:Y:S01]  /*18e0*/  SHF.R.S32.HI R237, RZ, 0x1f, R236 ;  /* 0x0000001fffed7819 */ /* 0x000fe200000114ec */
[----:B------:R-:W-:Y:S01]  /*18f0*/  USHF.L.U32 UR8, UR9, 0x6, URZ ;  /* 0x0000000609087899 */ /* 0x000fe2000800063f */
[----:B------:R-:W4:Y:S01]  /*1900*/  S2R R24, SR_TID.X ;  /* 0x0000000000187919 */ /* 0x000f220000002100 */
[----:B------:R-:W-:Y:S01]  /*1910*/  ULDC UR15, c[0x0][0x398] ;  /* 0x0000e600000f7ab9 */ /* 0x000fe20000000800 */
[C---:B------:R-:W-:Y:S01]  /*1920*/  IADD3 R4, P0, R236.reuse, UR14, RZ ;  /* 0x0000000eec047c10 */ /* 0x040fe2000ff1e0ff */
[----:B------:R-:W-:Y:S01]  /*1930*/  UIADD3 UR5, UR5, -UR15, URZ ;  /* 0x8000000f05057290 */ /* 0x000fe2000fffe03f */
[----:B------:R-:W5:Y:S01]  /*1940*/  S2R R8, SR_TID.X ;  /* 0x0000000000087919 */ /* 0x000f620000002100 */
[----:B------:R-:W-:Y:S01]  /*1950*/  UIADD3 UR15, UP2, UP1, UR32, UR8, UR48 ;  /* 0x00000008200f7290 */ /* 0x000fe2000f95e030 */
[----:B------:R-:W-:Y:S01]  /*1960*/  IADD3.X R5, R237, UR51, RZ, P0, !PT ;  /* 0x00000033ed057c10 */ /* 0x000fe200087fe4ff */
[----:B------:R-:W-:Y:S01]  /*1970*/  USHF.R.S32.HI UR8, URZ, 0x1f, UR8 ;  /* 0x0000001f3f087899 */ /* 0x000fe20008011408 */
[----:B------:R-:W5:Y:S01]  /*1980*/  S2R R9, SR_TID.X ;  /* 0x0000000000097919 */ /* 0x000f620000002100 */
[----:B------:R-:W-:Y:S01]  /*1990*/  ULDC.64 UR30, c[0x0][0x400] ;  /* 0x00010000001e7ab9 */ /* 0x000fe20000000a00 */
[----:B------:R-:W-:Y:S01]  /*19a0*/  USHF.R.S32.HI UR41, URZ, 0x1f, UR56 ;  /* 0x0000001f3f297899 */ /* 0x000fe20008011438 */
[----:B------:R-:W-:Y:S01]  /*19b0*/  BSSY B1, `(.L_x_972) ;  /* 0x0000a30000017945 */ /* 0x000fe20003800000 */
[----:B------:R-:W-:Y:S01]  /*19c0*/  UIADD3.X UR8, UR20, UR8, UR52, UP2, UP1 ;  /* 0x0000000814087290 */ /* 0x000fe200097e2434 */
[----:B------:R-:W-:Y:S01]  /*19d0*/  VIADD R12, R236, 0x40 ;  /* 0x00000040ec0c7836 */ /* 0x000fe20000000000 */
[----:B------:R-:W-:-:S02]  /*19e0*/  USHF.R.S32.HI UR20, URZ, 0x1f, UR5 ;  /* 0x0000001f3f147899 */ /* 0x000fc40008011405 */
[----:B------:R-:W-:Y:S02]  /*19f0*/  UIADD3 UR33, UR11, UR17, URZ ;  /* 0x000000110b217290 */ /* 0x000fe4000fffe03f */
[----:B------:R-:W-:Y:S01]  /*1a00*/  ULEA.HI UR20, UR20, UR5, URZ, 0x6 ;  /* 0x0000000514147291 */ /* 0x000fe2000f8f303f */
[----:B-1----:R-:W-:Y:S01]  /*1a10*/  IMAD.WIDE.U32 R4, R2, UR11, R4 ;  /* 0x0000000b02047c25 */ /* 0x002fe2000f8e0004 */
[----:B------:R-:W-:Y:S01]  /*1a20*/  ULDC.64 UR16, c[0x0][0x428] ;  /* 0x00010a0000107ab9 */ /* 0x000fe20000000a00 */
[----:B------:R-:W-:Y:S01]  /*1a30*/  ULDC.64 UR28, c[0x0][0x258] ;  /* 0x00009600001c7ab9 */ /* 0x000fe20000000a00 */
[----:B------:R-:W-:Y:S02]  /*1a40*/  USHF.R.S32.HI UR20, URZ, 0x6, UR20 ;  /* 0x000000063f147899 */ /* 0x000fe40008011414 */
[----:B------:R-:W-:Y:S02]  /*1a50*/  UIMAD UR14, UR41, UR16, URZ ;  /* 0x00000010290e72a4 */ /* 0x000fe4000f8e023f */
[----:B------:R-:W-:Y:S01]  /*1a60*/  UIMAD UR32, UR41, UR28, URZ ;  /* 0x0000001c292072a4 */ /* 0x000fe2000f8e023f */
[----:B---3--:R-:W-:Y:S01]  /*1a70*/  SHF.R.S32.HI R23, RZ, 0x1f, R23 ;  /* 0x0000001fff177819 */ /* 0x008fe20000011417 */
[----:B------:R-:W-:Y:S01]  /*1a80*/  ULDC.64 UR42, c[0x0][0x2b0] ;  /* 0x0000ac00002a7ab9 */ /* 0x000fe20000000a00 */
[----:B------:R-:W-:Y:S01]  /*1a90*/  ULDC.64 UR60, c[0x0][0x478] ;  /* 0x00011e00003c7ab9 */ /* 0x000fe20000000a00 */
[----:B------:R-:W-:Y:S01]  /*1aa0*/  UIMAD UR5, UR56, UR29, UR32 ;  /* 0x0000001d380572a4 */ /* 0x000fe2000f8e0220 */
[----:B----4-:R-:W-:-:S04]  /*1ab0*/  LEA.HI R23, R23, R24, RZ, 0x3 ;  /* 0x0000001817177211 */ /* 0x010fc800078f18ff */
[----:B------:R-:W-:Y:S02]  /*1ac0*/  SHF.R.S32.HI R23, RZ, 0x3, R23 ;  /* 0x00000003ff177819 */ /* 0x000fe40000011417 */
[----:B-----5:R-:W-:Y:S02]  /*1ad0*/  SHF.R.S32.HI R8, RZ, 0x1f, R8 ;  /* 0x0000001fff087819 */ /* 0x020fe40000011408 */
[----:B------:R-:W-:Y:S02]  /*1ae0*/  SHF.R.S32.HI R21, RZ, 0x1f, R23 ;  /* 0x0000001fff157819 */ /* 0x000fe40000011417 */
[----:B------:R-:W-:Y:S02]  /*1af0*/  IADD3 R6, P2, R23, UR11, RZ ;  /* 0x0000000b17067c10 */ /* 0x000fe4000ff5e0ff */
[----:B------:R-:W-:Y:S01]  /*1b00*/  LEA.HI R8, R8, R9, RZ, 0x5 ;  /* 0x0000000908087211 */ /* 0x000fe200078f28ff */
[----:B------:R-:W-:Y:S01]  /*1b10*/  IMAD R9, R2, UR38, RZ ;  /* 0x0000002602097c24 */ /* 0x000fe2000f8e02ff */
[----:B------:R-:W-:-:S02]  /*1b20*/  IADD3.X R0, R21, UR38, RZ, P2, !PT ;  /* 0x0000002615007c10 */ /* 0x000fc400097fe4ff */
[----:B------:R-:W-:Y:S01]  /*1b30*/  SHF.R.S32.HI R8, RZ, 0x5, R8 ;  /* 0x00000005ff087819 */ /* 0x000fe20000011408 */
[----:B------:R-:W-:Y:S02]  /*1b40*/  IMAD R9, R3, UR11, R9 ;  /* 0x0000000b03097c24 */ /* 0x000fe4000f8e0209 */
[----:B------:R-:W-:Y:S02]  /*1b50*/  IMAD R7, R0, UR26, RZ ;  /* 0x0000001a00077c24 */ /* 0x000fe4000f8e02ff */
[----:B------:R-:W-:Y:S02]  /*1b60*/  IMAD.IADD R5, R5, 0x1, R9 ;  /* 0x0000000105057824 */ /* 0x000fe400078e0209 */
[----:B--2---:R-:W-:Y:S01]  /*1b70*/  IMAD R0, R8, UR9, R10 ;  /* 0x0000000908007c24 */ /* 0x004fe2000f8e020a */
[----:B------:R-:W-:Y:S01]  /*1b80*/  UIADD3 UR9, UP2, UP1, UR53, UR15, UR54 ;  /* 0x0000000f35097290 */ /* 0x000fe2000f95e036 */
[C---:B------:R-:W-:Y:S02]  /*1b90*/  IMAD R10, R6.reuse, UR27, R7 ;  /* 0x0000001b060a7c24 */ /* 0x040fe4000f8e0207 */
[----:B------:R-:W-:Y:S01]  /*1ba0*/  IMAD.WIDE.U32 R6, R6, UR26, R236 ;  /* 0x0000001a06067c25 */ /* 0x000fe2000f8e00ec */
[----:B------:R-:W-:-:S02]  /*1bb0*/  UIADD3.X UR8, UR49, UR8, UR46, UP2, UP1 ;  /* 0x0000000831087290 */ /* 0x000fc400097e242e */
[----:B------:R-:W-:Y:S01]  /*1bc0*/  IADD3 R8, P0, R0, UR9, RZ ;  /* 0x0000000900087c10 */ /* 0x000fe2000ff1e0ff */
[----:B------:R-:W-:Y:S01]  /*1bd0*/  UISETP.LT.AND UP1, UPT, URZ, UR20, UPT ;  /* 0x000000143f00728c */ /* 0x000fe2000bf21270 */
[----:B------:R-:W-:Y:S01]  /*1be0*/  IADD3 R6, P2, R6, UR55, RZ ;  /* 0x0000003706067c10 */ /* 0x000fe2000ff5e0ff */
[----:B------:R-:W-:Y:S01]  /*1bf0*/  UIADD3 UR9, UR45, -0x1, URZ ;  /* 0xffffffff2d097890 */ /* 0x000fe2000fffe03f */
[----:B------:R-:W-:Y:S01]  /*1c00*/  LEA.HI.X.SX32 R0, R0, UR8, 0x1, P0 ;  /* 0x0000000800007c11 */ /* 0x000fe200080f0eff */
[----:B------:R-:W-:Y:S01]  /*1c10*/  USEL UR20, URZ, UR20, !UP1 ;  /* 0x000000143f147287 */ /* 0x000fe2000c800000 */
[C---:B------:R-:W-:Y:S01]  /*1c20*/  LEA R218, P0, R8.reuse, UR30, 0x2 ;  /* 0x0000001e08da7c11 */ /* 0x040fe2000f8010ff */
[----:B------:R-:W-:Y:S01]  /*1c30*/  UIMAD UR8, UR56, UR17, UR14 ;  /* 0x00000011380872a4 */ /* 0x000fe2000f8e020e */
[----:B------:R-:W-:Y:S01]  /*1c40*/  IADD3.X R7, R7, UR50, R10, P2, !PT ;  /* 0x0000003207077c10 */ /* 0x000fe200097fe40a */
[----:B------:R-:W-:Y:S01]  /*1c50*/  UISETP.GT.AND UP1, UPT, UR45, UR20, UPT ;  /* 0x000000142d00728c */ /* 0x000fe2000bf24270 */
[----:B------:R-:W-:Y:S01]  /*1c60*/  LEA.HI.X R219, R8, UR31, R0, 0x2, P0 ;  /* 0x0000001f08db7c11 */ /* 0x000fe200080f1400 */
[----:B------:R-:W-:Y:S01]  /*1c70*/  IMAD.U32 R0, RZ, RZ, UR16 ;  /* 0x00000010ff007e24 */ /* 0x000fe2000f8e00ff */
[----:B------:R-:W-:Y:S01]  /*1c80*/  UIMAD.WIDE UR16, UR33, 0x4, UR42 ;  /* 0x00000004211078a5 */ /* 0x000fe2000f8e022a */
[----:B------:R-:W-:Y:S01]  /*1c90*/  IMAD.U32 R8, RZ, RZ, UR28 ;  /* 0x0000001cff087e24 */ /* 0x000fe2000f8e00ff */
[----:B------:R-:W-:Y:S01]  /*1ca0*/  UIMAD.WIDE UR32, UR40, 0x4, UR60 ;  /* 0x00000004282078a5 */ /* 0x000fe2000f8e023c */
[----:B------:R-:W-:Y:S01]  /*1cb0*/  IMAD.WIDE.U32 R4, R0, UR56, R4 ;  /* 0x0000003800047c25 */ /* 0x000fe2000f8e0004 */
[----:B------:R-:W-:Y:S01]  /*1cc0*/  PLOP3.LUT P0, PT, PT, PT, UP1, 0x80, 0x0 ;  /* 0x000000000000781c */ /* 0x000fe20003f0f018 */
[----:B------:R-:W-:Y:S01]  /*1cd0*/  ULDC.64 UR28, c[0x0][0x210] ;  /* 0x00008400001c7ab9 */ /* 0x000fe20000000a00 */
[----:B------:R-:W-:Y:S01]  /*1ce0*/  ULDC.64 UR30, c[0x0][0x3e0] ;  /* 0x0000f800001e7ab9 */ /* 0x000fe20000000a00 */
[----:B------:R-:W-:Y:S01]  /*1cf0*/  VIADD R5, R5, UR8 ;  /* 0x0000000805057c36 */ /* 0x000fe20008000000 */
[----:B------:R-:W-:Y:S01]  /*1d00*/  UMOV UR15, UR16 ;  /* 0x00000010000f7c82 */ /* 0x000fe20008000000 */
[----:B------:R-:W-:Y:S01]  /*1d10*/  IMAD R10, R21, R2, RZ ;  /* 0x00000002150a7224 */ /* 0x000fe200078e02ff */
[----:B------:R-:W-:Y:S01]  /*1d20*/  UMOV UR14, UR17 ;  /* 0x00000011000e7c82 */ /* 0x000fe20008000000 */
[----:B------:R-:W-:Y:S01]  /*1d30*/  IMAD.WIDE.U32 R6, R8, UR56, R6 ;  /* 0x0000003808067c25 */ /* 0x000fe2000f8e0006 */
[----:B------:R-:W-:Y:S01]  /*1d40*/  UMOV UR17, UR32 ;  /* 0x0000002000117c82 */ /* 0x000fe20008000000 */
[----:B------:R-:W-:-:S02]  /*1d50*/  UMOV UR16, UR33 ;  /* 0x0000002100107c82 */ /* 0x000fc40008000000 */
[C---:B------:R-:W-:Y:S01]  /*1d60*/  IMAD R10, R23.reuse, R3, R10 ;  /* 0x00000003170a7224 */ /* 0x040fe200078e020a */
[----:B------:R-:W-:Y:S01]  /*1d70*/  LEA R242, P3, R6, UR28, 0x1 ;  /* 0x0000001c06f27c11 */ /* 0x000fe2000f8608ff */
[----:B------:R-:W-:-:S04]  /*1d80*/  IMAD.WIDE.U32 R4, R23, R2, R4 ;  /* 0x0000000217047225 */ /* 0x000fc800078e0004 */
[----:B------:R-:W-:Y:S01]  /*1d90*/  VIADD R11, R7, UR5 ;  /* 0x00000005070b7c36 */ /* 0x000fe20008000000 */
[----:B------:R-:W-:Y:S01]  /*1da0*/  LEA R240, P2, R4, UR30, 0x1 ;  /* 0x0000001e04f07c11 */ /* 0x000fe2000f8408ff */
[----:B------:R-:W-:-:S03]  /*1db0*/  IMAD.IADD R10, R5, 0x1, R10 ;  /* 0x00000001050a7824 */ /* 0x000fc600078e020a */
        /* <DEDUP_REMOVED lines=22> */
.L_x_978:
        /* <DEDUP_REMOVED lines=19> */
.L_x_979:
        /* <DEDUP_REMOVED lines=38> */
.L_x_981:
[----:B------:R-:W-:Y:S05]  /*22b0*/  BSYNC B0 ;  /* 0x0000000000007941 */ /* 0x000fea0003800000 */
.L_x_980:
        /* <DEDUP_REMOVED lines=18> */
.L_x_983:
[----:B------:R-:W-:Y:S05]  /*23e0*/  BSYNC B0 ;  /* 0x0000000000007941 */ /* 0x000fea0003800000 */
.L_x_982:
        /* <DEDUP_REMOVED lines=18> */
.L_x_985:
[----:B------:R-:W-:Y:S05]  /*2510*/  BSYNC B0 ;  /* 0x0000000000007941 */ /* 0x000fea0003800000 */
.L_x_984:
        /* <DEDUP_REMOVED lines=18> */
.L_x_987:
[----:B------:R-:W-:Y:S05]  /*2640*/  BSYNC B0 ;  /* 0x0000000000007941 */ /* 0x000fea0003800000 */
.L_x_986:
        /* <DEDUP_REMOVED lines=30> */
.L_x_989:
[----:B------:R-:W-:Y:S05]  /*2830*/  BSYNC B0 ;  /* 0x0000000000007941 */ /* 0x000fea0003800000 */
.L_x_988:
        /* <DEDUP_REMOVED lines=18> */
.L_x_991:
[----:B------:R-:W-:Y:S05]  /*2960*/  BSYNC B0 ;  /* 0x0000000000007941 */ /* 0x000fea0003800000 */
.L_x_990:
        /* <DEDUP_REMOVED lines=18> */
.L_x_993:
[----:B------:R-:W-:Y:S05]  /*2a90*/  BSYNC B0 ;  /* 0x0000000000007941 */ /* 0x000fea0003800000 */
.L_x_992:
        /* <DEDUP_REMOVED lines=19> */
.L_x_977:
        /* <DEDUP_REMOVED lines=30> */
.L_x_996:
[----:B------:R-:W-:Y:S05]  /*2db0*/  BSYNC B0 ;  /* 0x0000000000007941 */ /* 0x000fea0003800000 */
.L_x_995:
        /* <DEDUP_REMOVED lines=27> */
.L_x_998:
[----:B------:R-:W-:Y:S05]  /*2f70*/  BSYNC B0 ;  /* 0x0000000000007941 */ /* 0x000fea0003800000 */
.L_x_997:
        /* <DEDUP_REMOVED lines=12> */
.L_x_1000:
        /* <DEDUP_REMOVED lines=20> */
.L_x_1001:
[----:B------:R-:W-:Y:S05]  /*3180*/  BSYNC B0 ;  /* 0x0000000000007941 */ /* 0x000fea0003800000 */
.L_x_999:
        /* <DEDUP_REMOVED lines=13> */
.L_x_1003:
        /* <DEDUP_REMOVED lines=29> */
.L_x_1004:
[----:B------:R-:W-:Y:S05]  /*3430*/  BSYNC B0 ;  /* 0x0000000000007941 */ /* 0x000fea0003800000 */
.L_x_1002:
        /* <DEDUP_REMOVED lines=56> */
.L_x_1006:
[----:B------:R-:W-:Y:S05]  /*37c0*/  BSYNC B0 ;  /* 0x0000000000007941 */ /* 0x000fea0003800000 */
.L_x_1005:
        /* <DEDUP_REMOVED lines=33> */
.L_x_1008:
[----:B------:R-:W-:Y:S05]  /*39e0*/  BSYNC B0 ;  /* 0x0000000000007941 */ /* 0x000fea0003800000 */
.L_x_1007:
        /* <DEDUP_REMOVED lines=34> */
.L_x_1010:
[----:B------:R-:W-:Y:S05]  /*3c10*/  BSYNC B0 ;  /* 0x0000000000007941 */ /* 0x000fea0003800000 */
.L_x_1009:
        /* <DEDUP_REMOVED lines=33> */
.L_x_1012:
[----:B------:R-:W-:Y:S05]  /*3e30*/  BSYNC B0 ;  /* 0x0000000000007941 */ /* 0x000fea0003800000 */
.L_x_1011:
        /* <DEDUP_REMOVED lines=42> */
.L_x_1014:
[----:B------:R-:W-:Y:S05]  /*40e0*/  BSYNC B0 ;  /* 0x0000000000007941 */ /* 0x000fea0003800000 */
.L_x_1013:
        /* <DEDUP_REMOVED lines=32> */
.L_x_1016:
[----:B------:R-:W-:Y:S05]  /*42f0*/  BSYNC B0 ;  /* 0x0000000000007941 */ /* 0x000fea0003800000 */
.L_x_1015:
        /* <DEDUP_REMOVED lines=32> */
.L_x_1018:
[----:B------:R-:W-:Y:S05]  /*4500*/  BSYNC B0 ;  /* 0x0000000000007941 */ /* 0x000fea0003800000 */
.L_x_1017:
        /* <DEDUP_REMOVED lines=8> */
[----:B------:R-:W-:-:S04]  /*4590*/  IMAD.X R3, RZ, RZ, R21, P0 ;  /* 0x000000ffff037224 */ /* 0x000fc800000e0615 */
[----:B------:R-:W-:Y:S02]  /*45a0*/  IMAD R3, R3, UR24, RZ ;  /* 0x0000001803037c24 */ /* 0x000fe4000f8e02ff */
[----:B------:R-:W-:-:S04]  /*45b0*/  IMAD.WIDE.U32 R4, R2, UR24, R4 ;  /* 0x0000001802047c25 */ /* 0x000fc8000f8e0004 */
[----:B-1----:R-:W1:Y:S01]  /*45c0*/  @!P1 LDC.64 R6, c[0x0][0x220] ;  /* 0x00008800ff069b82 */ /* 0x002e620000000a00 */
[----:B------:R-:W-:Y:S01]  /*45d0*/  IMAD R3, R2, UR25, R3 ;  /* 0x0000001902037c24 */ /* 0x000fe2000f8e0203 */
[----:B------:R1:W-:Y:S02]  /*45e0*/  @P1 STS.128 [R0+0x17000], RZ ;  /* 0x017000ff00001388 */ /* 0x0003e40000000c00 */
[----:B-1----:R-:W-:Y:S01]  /*45f0*/  @!P1 LEA R2, P0, R4, R6, 0x1 ;  /* 0x0000000604029211 */ /* 0x002fe200078008ff */
[----:B------:R-:W-:-:S05]  /*4600*/  IMAD.IADD R6, R5, 0x1, R3 ;  /* 0x0000000105067824 */ /* 0x000fca00078e0203 */
        /* <DEDUP_REMOVED lines=15> */
.L_x_1020:
[----:B------:R-:W-:Y:S05]  /*4700*/  BSYNC B0 ;  /* 0x0000000000007941 */ /* 0x000fea0003800000 */
.L_x_1019:
[----:B------:R-:W-:Y:S01]  /*4710*/  ULDC.64 UR24, c[0x0][0x3c8] ;  /* 0x0000f20000187ab9 */ /* 0x000fe20000000a00 */
[----:B------:R-:W-:Y:S01]  /*4720*/  USHF.R.S32.HI UR8, URZ, 0x1f, UR56 ;  /* 0x0000001f3f087899 */ /* 0x000fe20008011438 */
[----:B------:R-:W-:Y:S01]  /*4730*/  ISETP.NE.AND P3, PT, R17, RZ, PT ;  /* 0x000000ff1100720c */ /* 0x000fe20003f65270 */
[----:B------:R-:W-:Y:S01]  /*4740*/  UISETP.NE.U32.AND UP1, UPT, UR24, URZ, UPT ;  /* 0x0000003f1800728c */ /* 0x000fe2000bf25070 */
[----:B-1----:R-:W-:Y:S01]  /*4750*/  SHF.R.S32.HI R7, RZ, 0x1f, R22 ;  /* 0x0000001fff077819 */ /* 0x002fe20000011416 */
[----:B------:R-:W5:Y:S01]  /*4760*/  LDL R8, [R1+0x48] ;  /* 0x0000480001087983 */ /* 0x000f620000100800 */
[----:B------:R-:W-:Y:S01]  /*4770*/  ISETP.NE.AND P6, PT, R18, RZ, PT ;  /* 0x000000ff1200720c */ /* 0x000fe20003fc5270 */
[----:B------:R-:W-:Y:S01]  /*4780*/  UISETP.NE.AND.EX UP1, UPT, UR25, URZ, UPT, UP1 ;  /* 0x0000003f1900728c */ /* 0x000fe2000bf25310 */
[----:B------:R-:W-:Y:S02]  /*4790*/  ISETP.NE.AND P5, PT, R20, RZ, PT ;  /* 0x000000ff1400720c */ /* 0x000fe40003fa5270 */
[----:B------:R-:W-:Y:S01]  /*47a0*/  ISETP.NE.AND P4, PT, R19, RZ, PT ;  /* 0x000000ff1300720c */ /* 0x000fe20003f85270 */
[----:B------:R-:W-:Y:S01]  /*47b0*/  IMAD.MOV.U32 R12, RZ, RZ, 0x7f800000 ;  /* 0x7f800000ff0c7424 */ /* 0x000fe200078e00ff */
[----:B------:R-:W-:Y:S01]  /*47c0*/  SHF.R.S32.HI R5, RZ, 0x1f, R14 ;  /* 0x0000001fff057819 */ /* 0x000fe2000001140e */
[----:B------:R-:W-:Y:S01]  /*47d0*/  IMAD.MOV.U32 R11, RZ, RZ, 0x7f800000 ;  /* 0x7f800000ff0b7424 */ /* 0x000fe200078e00ff */
[----:B------:R-:W-:Y:S01]  /*47e0*/  PLOP3.LUT P0, PT, PT, PT, UP1, 0x80, 0x0 ;  /* 0x000000000000781c */ /* 0x000fe20003f0f018 */
[----:B------:R-:W-:Y:S01]  /*47f0*/  IMAD.MOV.U32 R10, RZ, RZ, 0x7f800000 ;  /* 0x7f800000ff0a7424 */ /* 0x000fe200078e00ff */
[----:B------:R-:W0:Y:S01]  /*4800*/  LDGDEPBAR ;  /* 0x00000000000079af */ /* 0x000e220000000000 */
        /* <DEDUP_REMOVED lines=12> */
[----:B------:R-:W-:Y:S01]  /*48d0*/  IMAD.MOV.U32 R235, RZ, RZ, R216 ;  /* 0x000000ffffeb7224 */ /* 0x000fe200078e00d8 */
[----:B------:R-:W-:Y:S01]  /*48e0*/  @UP1 ULEA.HI.X UR25, UR12, UR25, UR5, 0x2, UP0 ;  /* 0x000000190c191291 */ /* 0x000fe200080f1405 */
[----:B------:R-:W-:Y:S01]  /*48f0*/  IMAD.U32 R2, RZ, RZ, UR24 ;  /* 0x00000018ff027e24 */ /* 0x000fe2000f8e00ff */
[----:B--234-:R-:W-:Y:S01]  /*4900*/  SHF.L.U64.HI R0, R22, 0x2, R7 ;  /* 0x0000000216007819 */ /* 0x01cfe20000010207 */
[----:B------:R-:W-:Y:S01]  /*4910*/  @UP1 ULDC UR5, c[0x0][0x2e8] ;  /* 0x0000ba0000051ab9 */ /* 0x000fe20000000800 */
[----:B------:R-:W-:-:S02]  /*4920*/  CS2R R156, SRZ ;  /* 0x00000000009c7805 */ /* 0x000fc4000001ff00 */
[----:B------:R-:W-:Y:S01]  /*4930*/  CS2R R162, SRZ ;  /* 0x0000000000a27805 */ /* 0x000fe2000001ff00 */
[----:B------:R-:W-:Y:S01]  /*4940*/  IMAD.U32 R3, RZ, RZ, UR25 ;  /* 0x00000019ff037e24 */ /* 0x000fe2000f8e00ff */
[----:B------:R-:W-:Y:S02]  /*4950*/  CS2R R160, SRZ ;  /* 0x0000000000a07805 */ /* 0x000fe4000001ff00 */
[----:B------:R-:W-:Y:S02]  /*4960*/  CS2R R154, SRZ ;  /* 0x00000000009a7805 */ /* 0x000fe4000001ff00 */
[----:B------:R-:W-:Y:S02]  /*4970*/  CS2R R152, SRZ ;  /* 0x0000000000987805 */ /* 0x000fe4000001ff00 */
[----:B------:R-:W-:Y:S01]  /*4980*/  CS2R R150, SRZ ;  /* 0x0000000000967805 */ /* 0x000fe2000001ff00 */
[----:B------:R1:W2:Y:S01]  /*4990*/  @P0 LDG.E R6, desc[UR6][R2.64] ;  /* 0x0000000602060981 */ /* 0x0002a2000c1e1900 */
        /* <DEDUP_REMOVED lines=24> */
[----:B-1----:R-:W-:Y:S01]  /*4b20*/  IMAD.SHL.U32 R2, R22, 0x4, RZ ;  /* 0x0000000416027824 */ /* 0x002fe200078e00ff */
[----:B------:R-:W-:-:S02]  /*4b30*/  CS2R R100, SRZ ;  /* 0x0000000000647805 */ /* 0x000fc4000001ff00 */
[----:B------:R-:W-:Y:S02]  /*4b40*/  CS2R R94, SRZ ;  /* 0x00000000005e7805 */ /* 0x000fe4000001ff00 */
[----:B------:R-:W-:Y:S02]  /*4b50*/  CS2R R92, SRZ ;  /* 0x00000000005c7805 */ /* 0x000fe4000001ff00 */
[----:B------:R-:W-:Y:S02]  /*4b60*/  CS2R R98, SRZ ;  /* 0x0000000000627805 */ /* 0x000fe4000001ff00 */
[----:B------:R-:W-:Y:S02]  /*4b70*/  IADD3 R2, P1, R2, UR15, RZ ;  /* 0x0000000f02027c10 */ /* 0x000fe4000ff3e0ff */
[----:B------:R-:W-:Y:S02]  /*4b80*/  CS2R R96, SRZ ;  /* 0x0000000000607805 */ /* 0x000fe4000001ff00 */
[----:B------:R-:W-:-:S02]  /*4b90*/  CS2R R90, SRZ ;  /* 0x00000000005a7805 */ /* 0x000fc4000001ff00 */
[----:B------:R-:W-:Y:S02]  /*4ba0*/  CS2R R88, SRZ ;  /* 0x0000000000587805 */ /* 0x000fe4000001ff00 */
[----:B------:R-:W-:Y:S02]  /*4bb0*/  IADD3.X R3, R0, UR14, RZ, P1, !PT ;  /* 0x0000000e00037c10 */ /* 0x000fe40008ffe4ff */
[----:B------:R-:W-:Y:S02]  /*4bc0*/  CS2R R86, SRZ ;  /* 0x0000000000567805 */ /* 0x000fe4000001ff00 */
[C---:B------:R-:W-:Y:S02]  /*4bd0*/  @!P3 LEA R4, P1, R14.reuse, UR15, 0x2 ;  /* 0x0000000f0e04bc11 */ /* 0x040fe4000f8210ff */
[----:B------:R-:W-:Y:S02]  /*4be0*/  CS2R R84, SRZ ;  /* 0x0000000000547805 */ /* 0x000fe4000001ff00 */
[----:B------:R-:W-:Y:S01]  /*4bf0*/  CS2R R78, SRZ ;  /* 0x00000000004e7805 */ /* 0x000fe2000001ff00 */
[----:B------:R-:W3:Y:S01]  /*4c00*/  @!P6 LDG.E R12, desc[UR6][R2.64] ;  /* 0x00000006020ce981 */ /* 0x000ee2000c1e1900 */
[----:B------:R-:W-:-:S02]  /*4c10*/  @!P3 LEA.HI.X R5, R14, UR14, R5, 0x2, P1 ;  /* 0x0000000e0e05bc11 */ /* 0x000fc400088f1405 */
[----:B------:R-:W-:Y:S02]  /*4c20*/  CS2R R76, SRZ ;  /* 0x00000000004c7805 */ /* 0x000fe4000001ff00 */
[----:B------:R-:W-:Y:S01]  /*4c30*/  CS2R R82, SRZ ;  /* 0x0000000000527805 */ /* 0x000fe2000001ff00 */
[----:B------:R-:W4:Y:S01]  /*4c40*/  @!P5 LDG.E R11, desc[UR6][R2.64+0x20] ;  /* 0x00002006020bd981 */ /* 0x000f22000c1e1900 */
[----:B------:R-:W-:Y:S02]  /*4c50*/  CS2R R80, SRZ ;  /* 0x0000000000507805 */ /* 0x000fe4000001ff00 */
[----:B------:R-:W-:Y:S02]  /*4c60*/  CS2R R74, SRZ ;  /* 0x00000000004a7805 */ /* 0x000fe4000001ff00 */
[----:B------:R-:W-:Y:S01]  /*4c70*/  CS2R R72, SRZ ;  /* 0x0000000000487805 */ /* 0x000fe2000001ff00 */
[----:B------:R1:W4:Y:S01]  /*4c80*/  @!P4 LDG.E R10, desc[UR6][R2.64+0x80] ;  /* 0x00008006020ac981 */ /* 0x000322000c1e1900 */
[----:B------:R-:W-:-:S02]  /*4c90*/  CS2R R70, SRZ ;  /* 0x0000000000467805 */ /* 0x000fc4000001ff00 */
[----:B------:R-:W-:Y:S02]  /*4ca0*/  CS2R R68, SRZ ;  /* 0x0000000000447805 */ /* 0x000fe4000001ff00 */
[----:B------:R-:W-:Y:S01]  /*4cb0*/  CS2R R62, SRZ ;  /* 0x00000000003e7805 */ /* 0x000fe2000001ff00 */
[----:B------:R1:W4:Y:S01]  /*4cc0*/  @!P3 LDG.E R9, desc[UR6][R4.64] ;  /* 0x000000060409b981 */ /* 0x000322000c1e1900 */
        /* <DEDUP_REMOVED lines=15> */
[----:B------:R-:W-:Y:S01]  /*4dc0*/  ULDC UR23, c[0x0][0x2d0] ;  /* 0x0000b40000177ab9 */ /* 0x000fe20000000800 */
[----:B------:R-:W-:Y:S01]  /*4dd0*/  ULDC UR24, c[0x0][0x2dc] ;  /* 0x0000b70000187ab9 */ /* 0x000fe20000000800 */
[----:B------:R-:W-:Y:S01]  /*4de0*/  ULDC UR11, c[0x0][0x2ec] ;  /* 0x0000bb00000b7ab9 */ /* 0x000fe20000000800 */
[----:B-1----:R-:W1:Y:S01]  /*4df0*/  S2R R3, SR_TID.X ;  /* 0x0000000000037919 */ /* 0x002e620000002100 */
[----:B------:R-:W2:Y:S01]  /*4e00*/  @P0 MUFU.RCP R0, UR5 ;  /* 0x0000000500000d08 */ /* 0x000ea20008001000 */
[----:B-1----:R-:W-:-:S04]  /*4e10*/  SHF.R.S32.HI R2, RZ, 0x1f, R3 ;  /* 0x0000001fff027819 */ /* 0x002fc80000011403 */
[----:B------:R-:W-:-:S04]  /*4e20*/  LEA.HI R2, R2, R3, RZ, 0x6 ;  /* 0x0000000302027211 */ /* 0x000fc800078f30ff */
[----:B------:R-:W-:Y:S01]  /*4e30*/  SHF.R.S32.HI R2, RZ, 0x6, R2 ;  /* 0x00000006ff027819 */ /* 0x000fe20000011402 */
[----:B------:R-:W-:-:S04]  /*4e40*/  IMAD.SHL.U32 R3, R3, 0x2, RZ ;  /* 0x0000000203037824 */ /* 0x000fc800078e00ff */
[----:B------:R-:W-:-:S05]  /*4e50*/  IMAD.SHL.U32 R2, R2, 0x20, RZ ;  /* 0x0000002002027824 */ /* 0x000fca00078e00ff */
[----:B------:R-:W-:-:S05]  /*4e60*/  LOP3.LUT R2, R2, 0x6, R3, 0xf8, !PT ;  /* 0x0000000602027812 */ /* 0x000fca00078ef803 */
[----:B------:R1:W-:Y:S01]  /*4e70*/  STL [R1+0x28], R2 ;  /* 0x0000280201007387 */ /* 0x0003e20000100800 */
[C---:B------:R-:W-:Y:S01]  /*4e80*/  SHF.L.U64.HI R5, R22.reuse, 0x2, R7 ;  /* 0x0000000216057819 */ /* 0x040fe20000010207 */
[----:B-1----:R-:W-:-:S05]  /*4e90*/  VIADD R2, R22, 0x1 ;  /* 0x0000000116027836 */ /* 0x002fca0000000000 */
[----:B------:R1:W-:Y:S02]  /*4ea0*/  STL [R1+0x24], R2 ;  /* 0x0000240201007387 */ /* 0x0003e40000100800 */
[----:B-1----:R-:W-:-:S05]  /*4eb0*/  IMAD.SHL.U32 R2, R22, 0x4, RZ ;  /* 0x0000000416027824 */ /* 0x002fca00078e00ff */
[----:B------:R1:W-:Y:S01]  /*4ec0*/  STL [R1+0x20], R2 ;  /* 0x0000200201007387 */ /* 0x0003e20000100800 */
[----:B------:R-:W-:Y:S02]  /*4ed0*/  VIADD R3, R214, 0x2000 ;  /* 0x00002000d6037836 */ /* 0x000fe40000000000 */
[----:B------:R-:W-:-:S03]  /*4ee0*/  VIADD R4, R215, 0x2000 ;  /* 0x00002000d7047836 */ /* 0x000fc60000000000 */
[----:B------:R-:W-:Y:S02]  /*4ef0*/  SEL R3, R3, R214, !P2 ;  /* 0x000000d603037207 */ /* 0x000fe40005000000 */
[----:B------:R-:W-:Y:S01]  /*4f00*/  SEL R4, R4, R215, !P2 ;  /* 0x000000d704047207 */ /* 0x000fe20005000000 */
[----:B------:R-:W-:Y:S01]  /*4f10*/  UMOV UR5, URZ ;  /* 0x0000003f00057c82 */ /* 0x000fe20008000000 */
[----:B------:R-:W-:Y:S02]  /*4f20*/  LEA R206, R3, UR4, 0x1 ;  /* 0x0000000403ce7c11 */ /* 0x000fe4000f8e08ff */
[----:B------:R-:W-:Y:S02]  /*4f30*/  LEA R207, R4, UR4, 0x1 ;  /* 0x0000000404cf7c11 */ /* 0x000fe4000f8e08ff */
[----:B-----5:R-:W-:Y:S01]  /*4f40*/  LOP3.LUT P1, RZ, R8, 0x2, RZ, 0xc0, !PT ;  /* 0x0000000208ff7812 */ /* 0x020fe2000782c0ff */
[----:B--2---:R-:W-:-:S05]  /*4f50*/  @P0 FMUL.FTZ R0, R6, R0 ;  /* 0x0000000006000220 */ /* 0x004fca0000410000 */
[----:B------:R-:W-:Y:S01]  /*4f60*/  @P0 R2UR UR8, R0 ;  /* 0x00000000000802ca */ /* 0x000fe200000e0000 */
[----:B------:R-:W-:-:S05]  /*4f70*/  VIADD R0, R22, 0xffffffc0 ;  /* 0xffffffc016007836 */ /* 0x000fca0000000000 */
[----:B-1----:R-:W-:-:S04]  /*4f80*/  SHF.R.S32.HI R2, RZ, 0x1f, R0 ;  /* 0x0000001fff027819 */ /* 0x002fc80000011400 */
[C---:B------:R-:W-:Y:S01]  /*4f90*/  SHF.L.U64.HI R2, R0.reuse, 0x2, R2 ;  /* 0x0000000200027819 */ /* 0x040fe20000010202 */
[----:B------:R-:W-:Y:S01]  /*4fa0*/  IMAD.SHL.U32 R0, R0, 0x4, RZ ;  /* 0x0000000400007824 */ /* 0x000fe200078e00ff */
[----:B------:R-:W-:Y:S01]  /*4fb0*/  LOP3.LUT P0, RZ, R8, 0x4, RZ, 0xc0, !PT ;  /* 0x0000000408ff7812 */ /* 0x000fe2000780c0ff */
[----:B---3--:R1:W-:Y:S04]  /*4fc0*/  STL [R1+0x8], R12 ;  /* 0x0000080c01007387 */ /* 0x0083e80000100800 */
[----:B----4-:R1:W-:Y:S04]  /*4fd0*/  STL [R1+0xc], R11 ;  /* 0x00000c0b01007387 */ /* 0x0103e80000100800 */
[----:B------:R1:W-:Y:S04]  /*4fe0*/  STL [R1], R10 ;  /* 0x0000000a01007387 */ /* 0x0003e80000100800 */
[----:B------:R1:W-:Y:S04]  /*4ff0*/  STL [R1+0x4], R9 ;  /* 0x0000040901007387 */ /* 0x0003e80000100800 */
[----:B------:R1:W-:Y:S04]  /*5000*/  STL [R1+0x1c], R5 ;  /* 0x00001c0501007387 */ /* 0x0003e80000100800 */
[----:B------:R1:W-:Y:S04]  /*5010*/  STL [R1+0x18], R2 ;  /* 0x0000180201007387 */ /* 0x0003e80000100800 */
[----:B------:R1:W-:Y:S01]  /*5020*/  STL [R1+0x14], R0 ;  /* 0x0000140001007387 */ /* 0x0003e20000100800 */
[----:B------:R-:W-:-:S02]  /*5030*/  SEL R213, R213, 0xffffffe0, !P1 ;  /* 0xffffffe0d5d57807 */ /* 0x000fc40004800000 */
[----:B------:R-:W-:Y:S01]  /*5040*/  SEL R212, R212, 0xffffffc0, !P0 ;  /* 0xffffffc0d4d47807 */ /* 0x000fe20004000000 */
[----:B------:R-:W-:Y:S01]  /*5050*/  @UP1 UMOV UR5, UR8 ;  /* 0x0000000800051c82 */ /* 0x000fe20008000000 */
[----:B------:R-:W-:-:S05]  /*5060*/  ULDC UR8, c[0x0][0x39c] ;  /* 0x0000e70000087ab9 */ /* 0x000fca0000000800 */
.L_x_1023:
[----:B------:R-:W0:Y:S01]  /*5070*/  LDGDEPBAR ;  /* 0x00000000000079af */ /* 0x000e220000000000 */
[C---:B-1----:R-:W-:Y:S01]  /*5080*/  IADD3 R0, R207.reuse, R213, RZ ;  /* 0x000000d5cf007210 */ /* 0x042fe20007ffe0ff */
[----:B------:R-:W-:Y:S01]  /*5090*/  USHF.L.U32 UR12, UR21, 0x7, URZ ;  /* 0x00000007150c7899 */ /* 0x000fe2000800063f */
[-C--:B------:R-:W-:Y:S01]  /*50a0*/  IADD3 R2, R207, R212.reuse, RZ ;  /* 0x000000d4cf027210 */ /* 0x080fe20007ffe0ff */
[----:B------:R-:W2:Y:S01]  /*50b0*/  LDL R224, [R1+0x24] ;  /* 0x0000240001e07983 */ /* 0x000ea20000100800 */
[----:B------:R-:W-:Y:S01]  /*50c0*/  IADD3 R3, R0, R212, RZ ;  /* 0x000000d400037210 */ /* 0x000fe20007ffe0ff */
[----:B------:R-:W-:Y:S02]  /*50d0*/  UIADD3 UR18, UR19, 0x80, UR12 ;  /* 0x0000008013127890 */ /* 0x000fe4000fffe00c */
[----:B------:R-:W3:Y:S01]  /*50e0*/  LDL R223, [R1+0x28] ;  /* 0x0000280001df7983 */ /* 0x000ee20000100800 */
[----:B------:R-:W-:Y:S02]  /*50f0*/  USHF.L.U32 UR13, UR9, 0x6, URZ ;  /* 0x00000006090d7899 */ /* 0x000fe4000800063f */
[----:B------:R-:W-:Y:S01]  /*5100*/  UIADD3 UR18, UR18, -UR10, URZ ;  /* 0x8000000a12127290 */ /* 0x000fe2000fffe03f */
[----:B------:R-:W4:Y:S01]  /*5110*/  LDL R220, [R1+0x8] ;  /* 0x0000080001dc7983 */ /* 0x000f220000100800 */
[----:B------:R-:W-:Y:S02]  /*5120*/  UIADD3 UR12, UR12, 0x80, URZ ;  /* 0x000000800c0c7890 */ /* 0x000fe4000fffe03f */
[----:B------:R-:W-:Y:S01]  /*5130*/  UISETP.GE.AND UP0, UPT, UR13, UR18, UPT ;  /* 0x000000120d00728c */ /* 0x000fe2000bf06270 */
[----:B------:R-:W2:Y:S03]  /*5140*/  LDL R217, [R1+0xc] ;  /* 0x00000c0001d97983 */ /* 0x000ea60000100800 */
[----:B------:R-:W-:Y:S01]  /*5150*/  UISETP.LT.AND UP0, UPT, UR12, UR10, UP0 ;  /* 0x0000000a0c00728c */ /* 0x000fe20008701270 */
[----:B------:R-:W-:Y:S04]  /*5160*/  STL [R1+0x9c], R55 ;  /* 0x00009c3701007387 */ /* 0x000fe80000100800 */
[----:B------:R-:W-:Y:S01]  /*5170*/  STL [R1+0x98], R54 ;  /* 0x0000983601007387 */ /* 0x000fe20000100800 */
[----:B------:R-:W-:Y:S01]  /*5180*/  PLOP3.LUT P1, PT, PT, PT, UP0, 0x80, 0x0 ;  /* 0x000000000000781c */ /* 0x000fe20003f2f008 */
[----:B------:R-:W-:Y:S02]  /*5190*/  UISETP.GT.AND UP0, UPT, UR9, UR20, UPT ;  /* 0x000000140900728c */ /* 0x000fe4000bf04270 */
[----:B------:R-:W-:Y:S04]  /*51a0*/  STL [R1+0x94], R53 ;  /* 0x0000943501007387 */ /* 0x000fe80000100800 */
        /* <DEDUP_REMOVED lines=16> */
[----:B------:R-:W-:Y:S01]  /*52b0*/  STL [R1+0x50], R36 ;  /* 0x0000502401007387 */ /* 0x000fe20000100800 */
[----:B--2---:R-:W-:Y:S01]  /*52c0*/  FSETP.NEU.FTZ.AND P2, PT, R217, -INF , PT ;  /* 0xff800000d900780b */ /* 0x004fe20003f5d000 */
[----:B------:R-:W-:Y:S04]  /*52d0*/  DEPBAR.LE SB0, 0x0 ;  /* 0x000080000000791a */ /* 0x000fe80000000000 */
[----:B------:R-:W-:Y:S01]  /*52e0*/  BAR.SYNC.DEFER_BLOCKING 0x0 ;  /* 0x0000000000007b1d */ /* 0x000fe20000010000 */
[----:B----4-:R-:W-:Y:S05]  /*52f0*/  FSETP.NEU.FTZ.AND P3, PT, R220, -INF , PT ;  /* 0xff800000dc00780b */ /* 0x010fea0003f7d000 */
[----:B------:R-:W-:Y:S04]  /*5300*/  LDSM.16.M88.4 R32, [R207] ;  /* 0x00000000cf20783b */ /* 0x000fe80000000200 */
[----:B------:R-:W1:Y:S04]  /*5310*/  LDSM.16.M88.4 R16, [R209+UR4+0xc000] ;  /* 0x00c00004d110783b */ /* 0x000e680008000200 */
[----:B------:R-:W2:Y:S04]  /*5320*/  LDSM.16.M88.4 R28, [R207+0x1000] ;  /* 0x00100000cf1c783b */ /* 0x000ea80000000200 */
[----:B------:R-:W4:Y:S04]  /*5330*/  LDSM.16.M88.4 R164, [R209+UR4+0xc800] ;  /* 0x00c80004d1a4783b */ /* 0x000f280008000200 */
[----:B------:R-:W-:Y:S04]  /*5340*/  LDSM.16.M88.4 R168, [R0] ;  /* 0x0000000000a8783b */ /* 0x000fe80000000200 */
[----:B------:R-:W3:Y:S04]  /*5350*/  LDSM.16.M88.4 R172, [R208] ;  /* 0x00000000d0ac783b */ /* 0x000ee80000000200 */
[----:B------:R-:W3:Y:S04]  /*5360*/  LDSM.16.M88.4 R176, [R0+0x1000] ;  /* 0x0010000000b0783b */ /* 0x000ee80000000200 */
[----:B------:R-:W3:Y:S04]  /*5370*/  LDSM.16.M88.4 R180, [R208+0x800] ;  /* 0x00080000d0b4783b */ /* 0x000ee80000000200 */
[----:B------:R-:W-:Y:S04]  /*5380*/  LDSM.16.M88.4 R184, [R2] ;  /* 0x0000000002b8783b */ /* 0x000fe80000000200 */
[----:B------:R-:W3:Y:S04]  /*5390*/  LDSM.16.M88.4 R188, [R211] ;  /* 0x00000000d3bc783b */ /* 0x000ee80000000200 */
[----:B------:R-:W-:Y:S01]  /*53a0*/  LDSM.16.M88.4 R192, [R211+0x800] ;  /* 0x00080000d3c0783b */ /* 0x000fe20000000200 */
[-C--:B-1----:R-:W-:Y:S03]  /*53b0*/  HMMA.16816.F32.BF16 R4, R32, R16.reuse, RZ ;  /* 0x000000102004723c */ /* 0x082fe600000418ff */
[----:B------:R-:W-:Y:S04]  /*53c0*/  LDSM.16.M88.4 R196, [R3] ;  /* 0x0000000003c4783b */ /* 0x000fe80000000200 */
[----:B------:R-:W-:Y:S01]  /*53d0*/  LDSM.16.M88.4 R200, [R210] ;  /* 0x00000000d2c8783b */ /* 0x000fe20000000200 */
[C---:B--2---:R-:W-:Y:S06]  /*53e0*/  HMMA.16816.F32.BF16 R8, R28.reuse, R16, RZ ;  /* 0x000000101c08723c */ /* 0x044fec00000418ff */
[-C--:B------:R-:W-:Y:S06]  /*53f0*/  HMMA.16816.F32.BF16 R12, R28, R18.reuse, RZ ;  /* 0x000000121c0c723c */ /* 0x080fec00000418ff */
[C---:B------:R-:W-:Y:S06]  /*5400*/  HMMA.16816.F32.BF16 R16, R32.reuse, R18, RZ ;  /* 0x000000122010723c */ /* 0x040fec00000418ff */
[-C--:B----4-:R-:W-:Y:S06]  /*5410*/  HMMA.16816.F32.BF16 R20, R32, R164.reuse, RZ ;  /* 0x000000a42014723c */ /* 0x090fec00000418ff */
[C---:B------:R-:W-:Y:S06]  /*5420*/  HMMA.16816.F32.BF16 R24, R28.reuse, R164, RZ ;  /* 0x000000a41c18723c */ /* 0x040fec00000418ff */
[-C--:B------:R-:W-:Y:S06]  /*5430*/  HMMA.16816.F32.BF16 R28, R28, R166.reuse, RZ ;  /* 0x000000a61c1c723c */ /* 0x080fec00000418ff */
[----:B------:R-:W-:Y:S01]  /*5440*/  HMMA.16816.F32.BF16 R32, R32, R166, RZ ;  /* 0x000000a62020723c */ /* 0x000fe200000418ff */
[----:B------:R-:W1:Y:S05]  /*5450*/  LDSM.16.M88.4 R164, [R2+0x1000] ;  /* 0x0010000002a4783b */ /* 0x000e6a0000000200 */
        /* <DEDUP_REMOVED lines=10> */
[----:B------:R-:W2:Y:S04]  /*5500*/  LDSM.16.M88.4 R168, [R3+0x1000] ;  /* 0x0010000003a8783b */ /* 0x000ea80000000200 */
[----:B------:R-:W3:Y:S01]  /*5510*/  LDSM.16.M88.4 R180, [R209+UR4+0x10000] ;  /* 0x01000004d1b4783b */ /* 0x000ee20008000200 */
[-C--:B------:R-:W-:Y:S06]  /*5520*/  HMMA.16816.F32.BF16 R4, R184, R188.reuse, R4 ;  /* 0x000000bcb804723c */ /* 0x080fec0000041804 */
[C---:B-1----:R-:W-:Y:S06]  /*5530*/  HMMA.16816.F32.BF16 R8, R164.reuse, R188, R8 ;  /* 0x000000bca408723c */ /* 0x042fec0000041808 */
        /* <DEDUP_REMOVED lines=8> */
[----:B------:R-:W4:Y:S04]  /*55c0*/  LDSM.16.M88.4 R184, [R209+UR4+0x10800] ;  /* 0x01080004d1b8783b */ /* 0x000f280008000200 */
[----:B------:R-:W4:Y:S01]  /*55d0*/  LDSM.16.M88.4 R192, [R208+0x4000] ;  /* 0x00400000d0c0783b */ /* 0x000f220000000200 */
[-C--:B------:R-:W-:Y:S06]  /*55e0*/  HMMA.16816.F32.BF16 R4, R196, R200.reuse, R4 ;  /* 0x000000c8c404723c */ /* 0x080fec0000041804 */
[C---:B--2---:R-:W-:Y:S06]  /*55f0*/  HMMA.16816.F32.BF16 R8, R168.reuse, R200, R8 ;  /* 0x000000c8a808723c */ /* 0x044fec0000041808 */
        /* <DEDUP_REMOVED lines=8> */
[----:B------:R-:W4:Y:S04]  /*5680*/  LDSM.16.M88.4 R172, [R208+0x4800] ;  /* 0x00480000d0ac783b */ /* 0x000f280000000200 */
[----:B------:R-:W4:Y:S01]  /*5690*/  LDSM.16.M88.4 R196, [R2+0x2000] ;  /* 0x0020000002c4783b */ /* 0x000f220000000200 */
[-C--:B---3--:R-:W-:Y:S06]  /*56a0*/  HMMA.16816.F32.BF16 R4, R176, R180.reuse, R4 ;  /* 0x000000b4b004723c */ /* 0x088fec0000041804 */
[C---:B-1----:R-:W-:Y:S06]  /*56b0*/  HMMA.16816.F32.BF16 R8, R164.reuse, R180, R8 ;  /* 0x000000b4a408723c */ /* 0x042fec0000041808 */
[-C--:B------:R-:W-:Y:S01]  /*56c0*/  HMMA.16816.F32.BF16 R12, R164, R182.reuse, R12 ;  /* 0x000000b6a40c723c */ /* 0x080fe2000004180c */
[----:B--2---:R-:W-:Y:S04]  /*56d0*/  MOV R0, UR21 ;  /* 0x0000001500007c02 */ /* 0x004fe80008000f00 */
[----:B------:R-:W-:Y:S01]  /*56e0*/  LEA R0, R0, R223, 0x7 ;  /* 0x000000df00007211 */ /* 0x000fe200078e38ff */
[C---:B------:R-:W-:Y:S01]  /*56f0*/  HMMA.16816.F32.BF16 R16, R176.reuse, R182, R16 ;  /* 0x000000b6b010723c */ /* 0x040fe20000041810 */
[----:B------:R-:W-:Y:S05]  /*5700*/  LDSM.16.M88.4 R180, [R3+0x2000] ;  /* 0x0020000003b4783b */ /* 0x000fea0000000200 */
[-C--:B----4-:R-:W-:Y:S06]  /*5710*/  HMMA.16816.F32.BF16 R20, R176, R184.reuse, R20 ;  /* 0x000000b8b014723c */ /* 0x090fec0000041814 */
[C---:B------:R-:W-:Y:S06]  /*5720*/  HMMA.16816.F32.BF16 R24, R164.reuse, R184, R24 ;  /* 0x000000b8a418723c */ /* 0x040fec0000041818 */
[-C--:B------:R-:W-:Y:S01]  /*5730*/  HMMA.16816.F32.BF16 R28, R164, R186.reuse, R28 ;  /* 0x000000baa41c723c */ /* 0x080fe2000004181c */
[----:B------:R1:W2:Y:S05]  /*5740*/  LDSM.16.M88.4 R164, [R2+0x3000] ;  /* 0x0030000002a4783b */ /* 0x0002aa0000000200 */
[----:B------:R-:W-:Y:S01]  /*5750*/  HMMA.16816.F32.BF16 R32, R176, R186, R32 ;  /* 0x000000bab020723c */ /* 0x000fe20000041820 */
[----:B------:R-:W3:Y:S04]  /*5760*/  LDSM.16.M88.4 R176, [R211+0x4800] ;  /* 0x00480000d3b0783b */ /* 0x000ee80000000200 */
[----:B------:R-:W4:Y:S01]  /*5770*/  LDSM.16.M88.4 R184, [R210+0x4000] ;  /* 0x00400000d2b8783b */ /* 0x000f220000000200 */
[-C--:B------:R-:W-:Y:S06]  /*5780*/  HMMA.16816.F32.BF16 R4, R188, R192.reuse, R4 ;  /* 0x000000c0bc04723c */ /* 0x080fec0000041804 */
[C---:B------:R-:W-:Y:S06]  /*5790*/  HMMA.16816.F32.BF16 R8, R168.reuse, R192, R8 ;  /* 0x000000c0a808723c */ /* 0x040fec0000041808 */
[-C--:B------:R-:W-:Y:S05]  /*57a0*/  HMMA.16816.F32.BF16 R12, R168, R194.reuse, R12 ;  /* 0x000000c2a80c723c */ /* 0x080fea000004180c */
[----:B-1----:R-:W-:Y:S01]  /*57b0*/  IADD3 R2, R0, 0x1, RZ ;  /* 0x0000000100027810 */ /* 0x002fe20007ffe0ff */
[C---:B------:R-:W-:Y:S06]  /*57c0*/  HMMA.16816.F32.BF16 R16, R188.reuse, R194, R16 ;  /* 0x000000c2bc10723c */ /* 0x040fec0000041810 */
[-C--:B------:R-:W-:Y:S06]  /*57d0*/  HMMA.16816.F32.BF16 R20, R188, R172.reuse, R20 ;  /* 0x000000acbc14723c */ /* 0x080fec0000041814 */
[C---:B------:R-:W-:Y:S06]  /*57e0*/  HMMA.16816.F32.BF16 R24, R168.reuse, R172, R24 ;  /* 0x000000aca818723c */ /* 0x040fec0000041818 */
[-C--:B------:R-:W-:Y:S01]  /*57f0*/  HMMA.16816.F32.BF16 R28, R168, R174.reuse, R28 ;  /* 0x000000aea81c723c */ /* 0x080fe2000004181c */
[----:B------:R-:W1:Y:S05]  /*5800*/  LDSM.16.M88.4 R168, [R3+0x3000] ;  /* 0x0030000003a8783b */ /* 0x000e6a0000000200 */
[----:B------:R-:W-:Y:S06]  /*5810*/  HMMA.16816.F32.BF16 R32, R188, R174, R32 ;  /* 0x000000aebc20723c */ /* 0x000fec0000041820 */
[-C--:B------:R-:W-:Y:S06]  /*5820*/  HMMA.16816.F32.BF16 R4, R196, R200.reuse, R4 ;  /* 0x000000c8c404723c */ /* 0x080fec0000041804 */
[C---:B--2---:R-:W-:Y:S06]  /*5830*/  HMMA.16816.F32.BF16 R8, R164.reuse, R200, R8 ;  /* 0x000000c8a408723c */ /* 0x044fec0000041808 */
[-C--:B------:R-:W-:Y:S06]  /*5840*/  HMMA.16816.F32.BF16 R12, R164, R202.reuse, R12 ;  /* 0x000000caa40c723c */ /* 0x080fec000004180c */
[C---:B------:R-:W-:Y:S06]  /*5850*/  HMMA.16816.F32.BF16 R16, R196.reuse, R202, R16 ;  /* 0x000000cac410723c */ /* 0x040fec0000041810 */
[-C--:B---3--:R-:W-:Y:S06]  /*5860*/  HMMA.16816.F32.BF16 R20, R196, R176.reuse, R20 ;  /* 0x000000b0c414723c */ /* 0x088fec0000041814 */
[C---:B------:R-:W-:Y:S06]  /*5870*/  HMMA.16816.F32.BF16 R24, R164.reuse, R176, R24 ;  /* 0x000000b0a418723c */ /* 0x040fec0000041818 */
[-C--:B------:R-:W-:Y:S06]  /*5880*/  HMMA.16816.F32.BF16 R28, R164, R178.reuse, R28 ;  /* 0x000000b2a41c723c */ /* 0x080fec000004181c */
[----:B------:R-:W-:Y:S06]  /*5890*/  HMMA.16816.F32.BF16 R32, R196, R178, R32 ;  /* 0x000000b2c420723c */ /* 0x000fec0000041820 */
[-C--:B----4-:R-:W-:Y:S06]  /*58a0*/  HMMA.16816.F32.BF16 R4, R180, R184.reuse, R4 ;  /* 0x000000b8b404723c */ /* 0x090fec0000041804 */
[C---:B-1----:R-:W-:Y:S06]  /*58b0*/  HMMA.16816.F32.BF16 R8, R168.reuse, R184, R8 ;  /* 0x000000b8a808723c */ /* 0x042fec0000041808 */
        /* <DEDUP_REMOVED lines=20> */
[----:B------:R-:W-:Y:S08]  /*5a00*/  FMUL.FTZ R18, R18, UR8 ;  /* 0x0000000812127c20 */ /* 0x000ff00008410000 */
[----:B------:R3:W-:Y:S10]  /*5a10*/  MUFU.TANH R250, R16 ;  /* 0x0000001000fa7308 */ /* 0x0007f40000002400 */
[----:B------:R4:W-:Y:S10]  /*5a20*/  MUFU.TANH R41, R19 ;  /* 0x0000001300297308 */ /* 0x0009f40000002400 */
[----:B------:R1:W-:Y:S01]  /*5a30*/  MUFU.TANH R222, R12 ;  /* 0x0000000c00de7308 */ /* 0x0003e20000002400 */
[----:B---3--:R-:W3:Y:S09]  /*5a40*/  LDL R16, [R1+0x4] ;  /* 0x0000040001107983 */ /* 0x008ef20000100800 */
[----:B------:R-:W2:Y:S01]  /*5a50*/  MUFU.TANH R48, R6 ;  /* 0x0000000600307308 */ /* 0x000ea20000002400 */
[----:B----4-:R-:W4:Y:S09]  /*5a60*/  LDL R19, [R1] ;  /* 0x0000000001137983 */ /* 0x010f320000100800 */
[----:B------:R2:W-:Y:S01]  /*5a70*/  MUFU.TANH R226, R8 ;  /* 0x0000000800e27308 */ /* 0x0005e20000002400 */
[----:B-1----:R-:W-:Y:S05]  /*5a80*/  I2FP.F32.S32 R12, R0 ;  /* 0x00000000000c7245 */ /* 0x002fea0000201400 */
[----:B------:R-:W-:Y:S04]  /*5a90*/  FFMA.FTZ R3, R12, UR5, R246 ;  /* 0x000000050c037c23 */ /* 0x000fe800080100f6 */
[----:B------:R1:W1:Y:S10]  /*5aa0*/  MUFU.TANH R47, R7 ;  /* 0x00000007002f7308 */ /* 0x0002740000002400 */
[----:B------:R1:W-:Y:S01]  /*5ab0*/  MUFU.TANH R221, R13 ;  /* 0x0000000d00dd7308 */ /* 0x0003e20000002400 */
[----:B--2---:R-:W-:Y:S01]  /*5ac0*/  FMUL.FTZ R8, R217, 1.4426950216293334961 ;  /* 0x3fb8aa3bd9087820 */ /* 0x004fe20000410000 */
[----:B------:R-:W-:Y:S04]  /*5ad0*/  MOV R217, 0x8 ;  /* 0x0000000800d97802 */ /* 0x000fe80000000f00 */
[----:B------:R-:W-:Y:S04]  /*5ae0*/  FSEL R8, R8, RZ, P2 ;  /* 0x000000ff08087208 */ /* 0x000fe80001000000 */
[----:B------:R2:W-:Y:S01]  /*5af0*/  MUFU.TANH R225, R9 ;  /* 0x0000000900e17308 */ /* 0x0005e20000002400 */
[----:B-1----:R-:W1:Y:S09]  /*5b00*/  LDSM.16.M88.4 R4, [R210+0x4800] ;  /* 0x00480000d204783b */ /* 0x002e720000000200 */
[----:B------:R2:W-:Y:S01]  /*5b10*/  MUFU.TANH R228, R14 ;  /* 0x0000000e00e47308 */ /* 0x0005e20000002400 */
[----:B------:R-:W-:Y:S09]  /*5b20*/  I2FP.F32.S32 R13, R2 ;  /* 0x00000002000d7245 */ /* 0x000ff20000201400 */
[----:B------:R-:W-:Y:S01]  /*5b30*/  MUFU.TANH R249, R17 ;  /* 0x0000001100f97308 */ /* 0x000fe20000002400 */
[----:B--2---:R-:W-:Y:S05]  /*5b40*/  FMUL.FTZ R9, R220, 1.4426950216293334961 ;  /* 0x3fb8aa3bdc097820 */ /* 0x004fea0000410000 */
[----:B------:R-:W-:Y:S04]  /*5b50*/  FSEL R9, R9, RZ, P3 ;  /* 0x000000ff09097208 */ /* 0x000fe80001800000 */
[----:B------:R-:W-:Y:S01]  /*5b60*/  MUFU.TANH R230, R10 ;  /* 0x0000000a00e67308 */ /* 0x000fe20000002400 */
[----:B------:R-:W-:Y:S09]  /*5b70*/  FFMA.FTZ R14, R13, UR5, R54 ;  /* 0x000000050d0e7c23 */ /* 0x000ff20008010036 */
[----:B------:R2:W-:Y:S10]  /*5b80*/  MUFU.TANH R42, R18 ;  /* 0x00000012002a7308 */ /* 0x0005f40000002400 */
[----:B------:R2:W-:Y:S01]  /*5b90*/  MUFU.TANH R227, R15 ;  /* 0x0000000f00e37308 */ /* 0x0005e20000002400 */
[-C--:B-1----:R-:W-:Y:S06]  /*5ba0*/  HMMA.16816.F32.BF16 R20, R180, R4.reuse, R20 ;  /* 0x00000004b414723c */ /* 0x082fec0000041814 */
[C---:B------:R-:W-:Y:S01]  /*5bb0*/  HMMA.16816.F32.BF16 R24, R168.reuse, R4, R24 ;  /* 0x00000004a818723c */ /* 0x040fe20000041818 */
[----:B--2---:R-:W-:Y:S05]  /*5bc0*/  MOV R18, 0x20 ;  /* 0x0000002000127802 */ /* 0x004fea0000000f00 */
[-C--:B------:R-:W-:Y:S01]  /*5bd0*/  HMMA.16816.F32.BF16 R28, R168, R6.reuse, R28 ;  /* 0x00000006a81c723c */ /* 0x080fe2000004181c */
[----:B------:R-:W-:Y:S04]  /*5be0*/  MOV R4, UR10 ;  /* 0x0000000a00047c02 */ /* 0x000fe80008000f00 */
[----:B------:R-:W-:Y:S01]  /*5bf0*/  IADD3 R4, R4, -UR19, R224 ;  /* 0x8000001304047c10 */ /* 0x000fe2000fffe0e0 */
[----:B------:R-:W-:Y:S01]  /*5c00*/  HMMA.16816.F32.BF16 R32, R180, R6, R32 ;  /* 0x00000006b420723c */ /* 0x000fe20000041820 */
[----:B------:R-:W-:Y:S01]  /*5c10*/  MOV R15, 0x28 ;  /* 0x00000028000f7802 */ /* 0x000fe20000000f00 */
[----:B------:R-:W2:Y:S03]  /*5c20*/  LDL R180, [R1+0x20] ;  /* 0x0000200001b47983 */ /* 0x000ea60000100800 */
[----:B------:R-:W-:Y:S01]  /*5c30*/  @!P1 IADD3 R4, R4, UR13, RZ ;  /* 0x0000000d04049c10 */ /* 0x000fe2000fffe0ff */
[----:B------:R-:W-:Y:S01]  /*5c40*/  FFMA.FTZ R5, R12, UR5, R48 ;  /* 0x000000050c057c23 */ /* 0x000fe20008010030 */
[----:B------:R-:W-:Y:S01]  /*5c50*/  FMUL.FTZ R20, R20, UR8 ;  /* 0x0000000814147c20 */ /* 0x000fe20008410000 */
[----:B------:R-:W-:Y:S03]  /*5c60*/  FMUL.FTZ R21, R21, UR8 ;  /* 0x0000000815157c20 */ /* 0x000fe60008410000 */
[----:B------:R-:W-:Y:S01]  /*5c70*/  MUFU.TANH R248, R20 ;  /* 0x0000001400f87308 */ /* 0x000fe20000002400 */
[----:B------:R-:W-:Y:S01]  /*5c80*/  @!P1 VIMNMX R11, R4, UR10, PT ;  /* 0x0000000a040b9c48 */ /* 0x000fe2000bfe0100 */
[----:B------:R-:W-:Y:S01]  /*5c90*/  FMUL.FTZ R22, R22, UR8 ;  /* 0x0000000816167c20 */ /* 0x000fe20008410000 */
[----:B------:R-:W-:Y:S01]  /*5ca0*/  @!P1 VIADDMNMX R10, R4, R217, UR10, PT ;  /* 0x0000000a040a9e46 */ /* 0x000fe2000b8001d9 */
[----:B------:R-:W-:Y:S01]  /*5cb0*/  FMUL.FTZ R23, R23, UR8 ;  /* 0x0000000817177c20 */ /* 0x000fe20008410000 */
[-C--:B------:R-:W-:Y:S01]  /*5cc0*/  @!P1 ISETP.GE.AND P4, PT, R0, R11.reuse, PT ;  /* 0x0000000b0000920c */ /* 0x080fe20003f86270 */
[----:B------:R-:W-:Y:S01]  /*5cd0*/  FMUL.FTZ R24, R24, UR8 ;  /* 0x0000000818187c20 */ /* 0x000fe20008410000 */
[----:B------:R-:W-:Y:S03]  /*5ce0*/  @!P1 ISETP.GE.AND P2, PT, R2, R11, PT ;  /* 0x0000000b0200920c */ /* 0x000fe60003f46270 */
[----:B------:R-:W-:Y:S01]  /*5cf0*/  MUFU.TANH R247, R21 ;  /* 0x0000001500f77308 */ /* 0x000fe20000002400 */
[----:B------:R-:W-:Y:S01]  /*5d00*/  @!P1 FSEL R3, R3, -INF , !P4 ;  /* 0xff80000003039808 */ /* 0x000fe20006000000 */
[----:B------:R-:W-:Y:S01]  /*5d10*/  FMUL.FTZ R25, R25, UR8 ;  /* 0x0000000819197c20 */ /* 0x000fe20008410000 */
[----:B------:R-:W-:Y:S01]  /*5d20*/  @!P1 FSEL R14, R14, -INF , !P2 ;  /* 0xff8000000e0e9808 */ /* 0x000fe20005000000 */
[----:B------:R-:W-:Y:S01]  /*5d30*/  FMUL.FTZ R26, R26, UR8 ;  /* 0x000000081a1a7c20 */ /* 0x000fe20008410000 */
[-C--:B------:R-:W-:Y:S01]  /*5d40*/  @!P1 ISETP.GE.AND P3, PT, R0, R10.reuse, PT ;  /* 0x0000000a0000920c */ /* 0x080fe20003f66270 */
[--C-:B------:R-:W-:Y:S01]  /*5d50*/  FFMA.FTZ R3, R3, UR11, -R9.reuse ;  /* 0x0000000b03037c23 */ /* 0x100fe20008010809 */
[----:B------:R-:W-:Y:S01]  /*5d60*/  @!P1 ISETP.GE.AND P2, PT, R2, R10, PT ;  /* 0x0000000a0200920c */ /* 0x000fe20003f46270 */
[----:B------:R-:W-:Y:S01]  /*5d70*/  FFMA.FTZ R14, R14, UR11, -R9 ;  /* 0x0000000b0e0e7c23 */ /* 0x000fe20008010809 */
[----:B------:R-:W-:Y:S01]  /*5d80*/  @!P1 FSEL R5, R5, -INF , !P3 ;  /* 0xff80000005059808 */ /* 0x000fe20005800000 */
[----:B------:R1:W1:Y:S01]  /*5d90*/  MUFU.EX2 R17, R3 ;  /* 0x0000000300117308 */ /* 0x0002620000000800 */
[----:B------:R-:W-:Y:S01]  /*5da0*/  FMUL.FTZ R27, R27, UR8 ;  /* 0x000000081b1b7c20 */ /* 0x000fe20008410000 */
[----:B------:R-:W-:Y:S01]  /*5db0*/  FMUL.FTZ R28, R28, UR8 ;  /* 0x000000081c1c7c20 */ /* 0x000fe20008410000 */
[----:B------:R-:W-:Y:S01]  /*5dc0*/  FMUL.FTZ R29, R29, UR8 ;  /* 0x000000081d1d7c20 */ /* 0x000fe20008410000 */
[--C-:B------:R-:W-:Y:S01]  /*5dd0*/  FFMA.FTZ R5, R5, UR11, -R8.reuse ;  /* 0x0000000b05057c23 */ /* 0x100fe20008010808 */
[----:B------:R-:W-:Y:S01]  /*5de0*/  FMUL.FTZ R32, R32, UR8 ;  /* 0x0000000820207c20 */ /* 0x000fe20008410000 */
[----:B------:R-:W-:Y:S01]  /*5df0*/  FMUL.FTZ R33, R33, UR8 ;  /* 0x0000000821217c20 */ /* 0x000fe20008410000 */
[----:B------:R-:W-:Y:S03]  /*5e00*/  FMUL.FTZ R34, R34, UR8 ;  /* 0x0000000822227c20 */ /* 0x000fe60008410000 */
[----:B------:R1:W-:Y:S01]  /*5e10*/  MUFU.EX2 R49, R5 ;  /* 0x0000000500317308 */ /* 0x0003e20000000800 */
[----:B------:R-:W-:Y:S01]  /*5e20*/  FMUL.FTZ R35, R35, UR8 ;  /* 0x0000000823237c20 */ /* 0x000fe20008410000 */
[----:B------:R-:W-:Y:S01]  /*5e30*/  FMUL.FTZ R30, R30, UR8 ;  /* 0x000000081e1e7c20 */ /* 0x000fe20008410000 */
[----:B------:R-:W-:Y:S07]  /*5e40*/  FMUL.FTZ R31, R31, UR8 ;  /* 0x000000081f1f7c20 */ /* 0x000fee0008410000 */
[----:B------:R1:W-:Y:S02]  /*5e50*/  MUFU.EX2 R55, R14 ;  /* 0x0000000e00377308 */ /* 0x0003e40000000800 */
[----:B-1----:R-:W-:Y:S01]  /*5e60*/  FFMA.FTZ R3, R13, UR5, R47 ;  /* 0x000000050d037c23 */ /* 0x002fe2000801002f */
[----:B------:R-:W-:Y:S04]  /*5e70*/  MOV R182, R17 ;  /* 0x0000001100b67202 */ /* 0x000fe80000000f00 */
[----:B------:R-:W-:Y:S03]  /*5e80*/  @!P1 FSEL R3, R3, -INF , !P2 ;  /* 0xff80000003039808 */ /* 0x000fe60005000000 */
[----:B------:R-:W1:Y:S01]  /*5e90*/  MUFU.TANH R37, R22 ;  /* 0x0000001600257308 */ /* 0x000e620000002400 */
[C---:B------:R-:W-:Y:S01]  /*5ea0*/  @!P1 VIADDMNMX R5, R4.reuse, R18, UR10, PT ;  /* 0x0000000a04059e46 */ /* 0x040fe2000b800112 */
[----:B------:R-:W-:Y:S01]  /*5eb0*/  FFMA.FTZ R3, R3, UR11, -R8 ;  /* 0x0000000b03037c23 */ /* 0x000fe20008010808 */
[----:B------:R-:W-:Y:S01]  /*5ec0*/  @!P1 VIADDMNMX R4, R4, R15, UR10, PT ;  /* 0x0000000a04049e46 */ /* 0x000fe2000b80010f */
[----:B------:R-:W-:Y:S01]  /*5ed0*/  FFMA.FTZ R15, R12, UR5, R226 ;  /* 0x000000050c0f7c23 */ /* 0x000fe200080100e2 */
[-C--:B------:R-:W-:Y:S01]  /*5ee0*/  @!P1 ISETP.GE.AND P4, PT, R2, R5.reuse, PT ;  /* 0x000000050200920c */ /* 0x080fe20003f86270 */
[----:B------:R-:W-:Y:S04]  /*5ef0*/  FFMA.FTZ R12, R12, UR5, R230 ;  /* 0x000000050c0c7c23 */ /* 0x000fe800080100e6 */
[----:B------:R4:W-:Y:S01]  /*5f00*/  MUFU.EX2 R46, R3 ;  /* 0x00000003002e7308 */ /* 0x0009e20000000800 */
[-C--:B------:R-:W-:Y:S01]  /*5f10*/  @!P1 ISETP.GE.AND P3, PT, R2, R4.reuse, PT ;  /* 0x000000040200920c */ /* 0x080fe20003f66270 */
[C---:B------:R-:W-:Y:S01]  /*5f20*/  FFMA.FTZ R14, R13.reuse, UR5, R225 ;  /* 0x000000050d0e7c23 */ /* 0x040fe200080100e1 */
[----:B------:R-:W-:Y:S01]  /*5f30*/  FFMA.FTZ R13, R13, UR5, R229 ;  /* 0x000000050d0d7c23 */ /* 0x000fe200080100e5 */
[----:B------:R-:W-:Y:S03]  /*5f40*/  @!P1 ISETP.GE.AND P5, PT, R0, R5, PT ;  /* 0x000000050000920c */ /* 0x000fe60003fa6270 */
[----:B------:R-:W-:Y:S03]  /*5f50*/  @!P1 FSEL R14, R14, -INF , !P4 ;  /* 0xff8000000e0e9808 */ /* 0x000fe60006000000 */
[----:B------:R-:W1:Y:S01]  /*5f60*/  MUFU.TANH R36, R23 ;  /* 0x0000001700247308 */ /* 0x000e620000002400 */
[----:B------:R-:W-:Y:S02]  /*5f70*/  @!P1 FSEL R13, R13, -INF , !P3 ;  /* 0xff8000000d0d9808 */ /* 0x000fe40005800000 */
[-C--:B------:R-:W-:Y:S02]  /*5f80*/  @!P1 ISETP.GE.AND P4, PT, R0, R4.reuse, PT ;  /* 0x000000040000920c */ /* 0x080fe40003f86270 */
[----:B------:R-:W-:Y:S02]  /*5f90*/  @!P1 FSEL R15, R15, -INF , !P5 ;  /* 0xff8000000f0f9808 */ /* 0x000fe40006800000 */
[----:B------:R-:W-:Y:S03]  /*5fa0*/  @!P1 FSEL R12, R12, -INF , !P4 ;  /* 0xff8000000c0c9808 */ /* 0x000fe60006000000 */
[----:B------:R-:W1:Y:S10]  /*5fb0*/  MUFU.TANH R203, R24 ;  /* 0x0000001800cb7308 */ /* 0x000e740000002400 */
[----:B------:R-:W1:Y:S10]  /*5fc0*/  MUFU.TANH R202, R25 ;  /* 0x0000001900ca7308 */ /* 0x000e740000002400 */
[----:B------:R-:W1:Y:S10]  /*5fd0*/  MUFU.TANH R224, R26 ;  /* 0x0000001a00e07308 */ /* 0x000e740000002400 */
[----:B------:R-:W1:Y:S10]  /*5fe0*/  MUFU.TANH R223, R27 ;  /* 0x0000001b00df7308 */ /* 0x000e740000002400 */
[----:B------:R-:W1:Y:S10]  /*5ff0*/  MUFU.TANH R198, R28 ;  /* 0x0000001c00c67308 */ /* 0x000e740000002400 */
[----:B------:R-:W-:Y:S10]  /*6000*/  MUFU.TANH R197, R29 ;  /* 0x0000001d00c57308 */ /* 0x000ff40000002400 */
[----:B-----5:R-:W1:Y:S10]  /*6010*/  MUFU.TANH R238, R32 ;  /* 0x0000002000ee7308 */ /* 0x020e740000002400 */
[----:B------:R-:W2:Y:S10]  /*6020*/  MUFU.TANH R239, R33 ;  /* 0x0000002100ef7308 */ /* 0x000eb40000002400 */
[----:B------:R-:W2:Y:S10]  /*6030*/  MUFU.TANH R245, R34 ;  /* 0x0000002200f57308 */ /* 0x000eb40000002400 */
[----:B------:R-:W-:Y:S10]  /*6040*/  MUFU.TANH R244, R35 ;  /* 0x0000002300f47308 */ /* 0x000ff40000002400 */
[----:B------:R-:W2:Y:S10]  /*6050*/  MUFU.TANH R220, R30 ;  /* 0x0000001e00dc7308 */ /* 0x000eb40000002400 */
[----:B------:R-:W2:Y:S01]  /*6060*/  MUFU.TANH R217, R31 ;  /* 0x0000001f00d97308 */ /* 0x000ea20000002400 */
[C---:B---3--:R-:W-:Y:S01]  /*6070*/  FMUL.FTZ R2, R16.reuse, 1.4426950216293334961 ;  /* 0x3fb8aa3b10027820 */ /* 0x048fe20000410000 */
[C---:B----4-:R-:W-:Y:S01]  /*6080*/  FMUL.FTZ R3, R19.reuse, 1.4426950216293334961 ;  /* 0x3fb8aa3b13037820 */ /* 0x050fe20000410000 */
[----:B------:R-:W-:Y:S04]  /*6090*/  FSETP.NEU.FTZ.AND P2, PT, R19, -INF , PT ;  /* 0xff8000001300780b */ /* 0x000fe80003f5d000 */
[----:B------:R-:W-:Y:S02]  /*60a0*/  FSEL R3, R3, RZ, P2 ;  /* 0x000000ff03037208 */ /* 0x000fe40001000000 */
[----:B------:R-:W-:Y:S03]  /*60b0*/  FSETP.NEU.FTZ.AND P2, PT, R16, -INF , PT ;  /* 0xff8000001000780b */ /* 0x000fe60003f5d000 */
[--C-:B------:R-:W-:Y:S01]  /*60c0*/  FFMA.FTZ R14, R14, UR11, -R3.reuse ;  /* 0x0000000b0e0e7c23 */ /* 0x100fe20008010803 */
[----:B------:R-:W-:Y:S01]  /*60d0*/  FSEL R2, R2, RZ, P2 ;  /* 0x000000ff02027208 */ /* 0x000fe20001000000 */
[--C-:B------:R-:W-:Y:S02]  /*60e0*/  FFMA.FTZ R15, R15, UR11, -R3.reuse ;  /* 0x0000000b0f0f7c23 */ /* 0x100fe40008010803 */
[----:B------:R-:W-:Y:S02]  /*60f0*/  MUFU.EX2 R193, R14 ;  /* 0x0000000e00c17308 */ /* 0x000fe40000000800 */
[--C-:B------:R-:W-:Y:S01]  /*6100*/  FFMA.FTZ R13, R13, UR11, -R2.reuse ;  /* 0x0000000b0d0d7c23 */ /* 0x100fe20008010802 */
[----:B------:R-:W-:Y:S07]  /*6110*/  FFMA.FTZ R12, R12, UR11, -R2 ;  /* 0x0000000b0c0c7c23 */ /* 0x000fee0008010802 */
[----:B------:R3:W-:Y:S10]  /*6120*/  MUFU.EX2 R199, R13 ;  /* 0x0000000d00c77308 */ /* 0x0007f40000000800 */
[----:B------:R4:W-:Y:S10]  /*6130*/  MUFU.EX2 R201, R12 ;  /* 0x0000000c00c97308 */ /* 0x0009f40000000800 */
[----:B------:R1:W2:Y:S01]  /*6140*/  MUFU.EX2 R194, R15 ;  /* 0x0000000f00c27308 */ /* 0x0002a20000000800 */
[C---:B---3--:R-:W-:Y:S04]  /*6150*/  IADD3 R13, R0.reuse, 0x8, RZ ;  /* 0x00000008000d7810 */ /* 0x048fe80007ffe0ff */
[----:B------:R-:W-:Y:S02]  /*6160*/  I2FP.F32.S32 R14, R13 ;  /* 0x0000000d000e7245 */ /* 0x000fe40000201400 */
[CC--:B------:R-:W-:Y:S02]  /*6170*/  @!P1 ISETP.GE.AND P2, PT, R13.reuse, R5.reuse, PT ;  /* 0x000000050d00920c */ /* 0x0c0fe40003f46270 */
[----:B----4-:R-:W-:Y:S01]  /*6180*/  IADD3 R12, R0, 0x9, RZ ;  /* 0x00000009000c7810 */ /* 0x010fe20007ffe0ff */
[----:B------:R-:W-:Y:S01]  /*6190*/  FFMA.FTZ R16, R14, UR5, R222 ;  /* 0x000000050e107c23 */ /* 0x000fe200080100de */
[----:B------:R-:W-:Y:S04]  /*61a0*/  @!P1 ISETP.GE.AND P3, PT, R13, R4, PT ;  /* 0x000000040d00920c */ /* 0x000fe80003f66270 */
[----:B------:R-:W-:Y:S02]  /*61b0*/  @!P1 FSEL R16, R16, -INF , !P2 ;  /* 0xff80000010109808 */ /* 0x000fe40005000000 */
[----:B-1----:R-:W-:Y:S02]  /*61c0*/  I2FP.F32.S32 R15, R12 ;  /* 0x0000000c000f7245 */ /* 0x002fe40000201400 */
[----:B------:R-:W-:Y:S01]  /*61d0*/  @!P1 ISETP.GE.AND P2, PT, R12, R5, PT ;  /* 0x000000050c00920c */ /* 0x000fe20003f46270 */
[----:B------:R-:W-:Y:S01]  /*61e0*/  FFMA.FTZ R6, R16, UR11, -R3 ;  /* 0x0000000b10067c23 */ /* 0x000fe20008010803 */
[----:B------:R-:W-:Y:S01]  /*61f0*/  FFMA.FTZ R16, R14, UR5, R228 ;  /* 0x000000050e107c23 */ /* 0x000fe200080100e4 */
[----:B------:R-:W-:Y:S02]  /*6200*/  FFMA.FTZ R7, R15, UR5, R221 ;  /* 0x000000050f077c23 */ /* 0x000fe400080100dd */
[----:B------:R1:W-:Y:S02]  /*6210*/  MUFU.EX2 R190, R6 ;  /* 0x0000000600be7308 */ /* 0x0003e40000000800 */
[----:B------:R-:W-:Y:S02]  /*6220*/  @!P1 FSEL R16, R16, -INF , !P3 ;  /* 0xff80000010109808 */ /* 0x000fe40005800000 */
[----:B------:R-:W-:Y:S02]  /*6230*/  @!P1 FSEL R7, R7, -INF , !P2 ;  /* 0xff80000007079808 */ /* 0x000fe40005000000 */
[----:B------:R-:W-:Y:S01]  /*6240*/  @!P1 ISETP.GE.AND P2, PT, R12, R4, PT ;  /* 0x000000040c00920c */ /* 0x000fe20003f46270 */
[--C-:B------:R-:W-:Y:S01]  /*6250*/  FFMA.FTZ R16, R16, UR11, -R2.reuse ;  /* 0x0000000b10107c23 */ /* 0x100fe20008010802 */
[-C--:B------:R-:W-:Y:S01]  /*6260*/  @!P1 ISETP.GE.AND P3, PT, R13, R10.reuse, PT ;  /* 0x0000000a0d00920c */ /* 0x080fe20003f66270 */
[----:B------:R-:W-:Y:S02]  /*6270*/  FFMA.FTZ R7, R7, UR11, -R3 ;  /* 0x0000000b07077c23 */ /* 0x000fe40008010803 */
[----:B------:R-:W-:Y:S01]  /*6280*/  MUFU.EX2 R196, R16 ;  /* 0x0000001000c47308 */ /* 0x000fe20000000800 */
[----:B-1----:R-:W-:Y:S09]  /*6290*/  FFMA.FTZ R6, R15, UR5, R227 ;  /* 0x000000050f067c23 */ /* 0x002ff200080100e3 */
[----:B------:R1:W-:Y:S01]  /*62a0*/  MUFU.EX2 R189, R7 ;  /* 0x0000000700bd7308 */ /* 0x0003e20000000800 */
[----:B------:R-:W-:Y:S02]  /*62b0*/  @!P1 FSEL R6, R6, -INF , !P2 ;  /* 0xff80000006069808 */ /* 0x000fe40005000000 */
[-C--:B------:R-:W-:Y:S03]  /*62c0*/  @!P1 ISETP.GE.AND P2, PT, R13, R11.reuse, PT ;  /* 0x0000000b0d00920c */ /* 0x080fe60003f46270 */
[----:B------:R-:W-:Y:S04]  /*62d0*/  FFMA.FTZ R6, R6, UR11, -R2 ;  /* 0x0000000b06067c23 */ /* 0x000fe80008010802 */
[----:B------:R3:W-:Y:S01]  /*62e0*/  MUFU.EX2 R195, R6 ;  /* 0x0000000600c37308 */ /* 0x0007e20000000800 */
[C---:B-1----:R-:W-:Y:S01]  /*62f0*/  FFMA.FTZ R7, R14.reuse, UR5, R250 ;  /* 0x000000050e077c23 */ /* 0x042fe200080100fa */
[----:B------:R-:W-:Y:S04]  /*6300*/  FFMA.FTZ R14, R14, UR5, R42 ;  /* 0x000000050e0e7c23 */ /* 0x000fe8000801002a */
[----:B------:R-:W-:Y:S02]  /*6310*/  @!P1 FSEL R7, R7, -INF , !P2 ;  /* 0xff80000007079808 */ /* 0x000fe40005000000 */
[----:B------:R-:W-:Y:S02]  /*6320*/  @!P1 ISETP.GE.AND P2, PT, R12, R11, PT ;  /* 0x0000000b0c00920c */ /* 0x000fe40003f46270 */
[----:B------:R-:W-:Y:S01]  /*6330*/  @!P1 FSEL R14, R14, -INF , !P3 ;  /* 0xff8000000e0e9808 */ /* 0x000fe20005800000 */
[----:B------:R-:W-:Y:S01]  /*6340*/  FFMA.FTZ R7, R7, UR11, -R9 ;  /* 0x0000000b07077c23 */ /* 0x000fe20008010809 */
[C---:B---3--:R-:W-:Y:S01]  /*6350*/  FFMA.FTZ R6, R15.reuse, UR5, R249 ;  /* 0x000000050f067c23 */ /* 0x048fe200080100f9 */
[----:B------:R-:W-:Y:S02]  /*6360*/  FFMA.FTZ R15, R15, UR5, R41 ;  /* 0x000000050f0f7c23 */ /* 0x000fe40008010029 */
[----:B------:R1:W-:Y:S01]  /*6370*/  MUFU.EX2 R53, R7 ;  /* 0x0000000700357308 */ /* 0x0003e20000000800 */
[--C-:B------:R-:W-:Y:S01]  /*6380*/  FFMA.FTZ R14, R14, UR11, -R8.reuse ;  /* 0x0000000b0e0e7c23 */ /* 0x100fe20008010808 */
[----:B------:R-:W-:Y:S02]  /*6390*/  @!P1 FSEL R6, R6, -INF , !P2 ;  /* 0xff80000006069808 */ /* 0x000fe40005000000 */
[----:B------:R-:W-:Y:S03]  /*63a0*/  @!P1 ISETP.GE.AND P2, PT, R12, R10, PT ;  /* 0x0000000a0c00920c */ /* 0x000fe60003f46270 */
[----:B------:R-:W-:Y:S03]  /*63b0*/  FFMA.FTZ R6, R6, UR11, -R9 ;  /* 0x0000000b06067c23 */ /* 0x000fe60008010809 */
[----:B------:R3:W-:Y:S01]  /*63c0*/  MUFU.EX2 R45, R14 ;  /* 0x0000000e002d7308 */ /* 0x0007e20000000800 */
[----:B------:R-:W-:Y:S05]  /*63d0*/  @!P1 FSEL R15, R15, -INF , !P2 ;  /* 0xff8000000f0f9808 */ /* 0x000fea0005000000 */
[----:B------:R-:W-:Y:S04]  /*63e0*/  FFMA.FTZ R15, R15, UR11, -R8 ;  /* 0x0000000b0f0f7c23 */ /* 0x000fe80008010808 */
[----:B------:R4:W-:Y:S01]  /*63f0*/  MUFU.EX2 R52, R6 ;  /* 0x0000000600347308 */ /* 0x0009e20000000800 */
[C---:B-1----:R-:W-:Y:S04]  /*6400*/  IADD3 R7, R0.reuse, 0x11, RZ ;  /* 0x0000001100077810 */ /* 0x042fe80007ffe0ff */
[----:B------:R-:W-:Y:S05]  /*6410*/  I2FP.F32.S32 R13, R7 ;  /* 0x00000007000d7245 */ /* 0x000fea0000201400 */
[----:B------:R1:W2:Y:S01]  /*6420*/  MUFU.EX2 R44, R15 ;  /* 0x0000000f002c7308 */ /* 0x0002a20000000800 */
[----:B---3--:R-:W-:Y:S01]  /*6430*/  FFMA.FTZ R14, R13, UR5, R247 ;  /* 0x000000050d0e7c23 */ /* 0x008fe200080100f7 */
[----:B----4-:R-:W-:Y:S04]  /*6440*/  IADD3 R6, R0, 0x10, RZ ;  /* 0x0000001000067810 */ /* 0x010fe80007ffe0ff */
[----:B------:R-:W-:Y:S02]  /*6450*/  I2FP.F32.S32 R12, R6 ;  /* 0x00000006000c7245 */ /* 0x000fe40000201400 */
[-C--:B------:R-:W-:Y:S03]  /*6460*/  @!P1 ISETP.GE.AND P2, PT, R6, R11.reuse, PT ;  /* 0x0000000b0600920c */ /* 0x080fe60003f46270 */
[C---:B------:R-:W-:Y:S01]  /*6470*/  FFMA.FTZ R16, R12.reuse, UR5, R248 ;  /* 0x000000050c107c23 */ /* 0x040fe200080100f8 */
[----:B-1----:R-:W-:Y:S04]  /*6480*/  FFMA.FTZ R15, R12, UR5, R37 ;  /* 0x000000050c0f7c23 */ /* 0x002fe80008010025 */
[----:B------:R-:W-:Y:S02]  /*6490*/  @!P1 FSEL R16, R16, -INF , !P2 ;  /* 0xff80000010109808 */ /* 0x000fe40005000000 */
[----:B------:R-:W-:Y:S03]  /*64a0*/  @!P1 ISETP.GE.AND P2, PT, R7, R11, PT ;  /* 0x0000000b0700920c */ /* 0x000fe60003f46270 */
[--C-:B------:R-:W-:Y:S01]  /*64b0*/  FFMA.FTZ R16, R16, UR11, -R9.reuse ;  /* 0x0000000b10107c23 */ /* 0x100fe20008010809 */
[----:B------:R-:W-:Y:S02]  /*64c0*/  @!P1 FSEL R14, R14, -INF , !P2 ;  /* 0xff8000000e0e9808 */ /* 0x000fe40005000000 */
[-C--:B------:R-:W-:Y:S01]  /*64d0*/  @!P1 ISETP.GE.AND P2, PT, R6, R10.reuse, PT ;  /* 0x0000000a0600920c */ /* 0x080fe20003f46270 */
[----:B------:R-:W-:Y:S02]  /*64e0*/  MUFU.EX2 R51, R16 ;  /* 0x0000001000337308 */ /* 0x000fe40000000800 */
[----:B------:R-:W-:Y:S01]  /*64f0*/  FFMA.FTZ R14, R14, UR11, -R9 ;  /* 0x0000000b0e0e7c23 */ /* 0x000fe20008010809 */
[----:B------:R-:W-:Y:S02]  /*6500*/  @!P1 FSEL R15, R15, -INF , !P2 ;  /* 0xff8000000f0f9808 */ /* 0x000fe40005000000 */
[----:B------:R-:W-:Y:S05]  /*6510*/  @!P1 ISETP.GE.AND P2, PT, R7, R10, PT ;  /* 0x0000000a0700920c */ /* 0x000fea0003f46270 */
[----:B------:R1:W-:Y:S01]  /*6520*/  MUFU.EX2 R50, R14 ;  /* 0x0000000e00327308 */ /* 0x0003e20000000800 */
[----:B------:R-:W-:Y:S09]  /*6530*/  FFMA.FTZ R15, R15, UR11, -R8 ;  /* 0x0000000b0f0f7c23 */ /* 0x000ff20008010808 */
[----:B------:R3:W-:Y:S01]  /*6540*/  MUFU.EX2 R43, R15 ;  /* 0x0000000f002b7308 */ /* 0x0007e20000000800 */
[----:B-1----:R-:W-:Y:S05]  /*6550*/  FFMA.FTZ R14, R13, UR5, R36 ;  /* 0x000000050d0e7c23 */ /* 0x002fea0008010024 */
[----:B------:R-:W-:Y:S02]  /*6560*/  @!P1 FSEL R14, R14, -INF , !P2 ;  /* 0xff8000000e0e9808 */ /* 0x000fe40005000000 */
[-C--:B------:R-:W-:Y:S01]  /*6570*/  @!P1 ISETP.GE.AND P2, PT, R6, R5.reuse, PT ;  /* 0x000000050600920c */ /* 0x080fe20003f46270 */
[----:B---3--:R-:W-:Y:S02]  /*6580*/  FFMA.FTZ R15, R12, UR5, R203 ;  /* 0x000000050c0f7c23 */ /* 0x008fe400080100cb */
[----:B------:R-:W-:Y:S03]  /*6590*/  FFMA.FTZ R14, R14, UR11, -R8 ;  /* 0x0000000b0e0e7c23 */ /* 0x000fe60008010808 */
[----:B------:R-:W-:Y:S01]  /*65a0*/  @!P1 FSEL R15, R15, -INF , !P2 ;  /* 0xff8000000f0f9808 */ /* 0x000fe20005000000 */
[----:B------:R1:W-:Y:S01]  /*65b0*/  MUFU.EX2 R40, R14 ;  /* 0x0000000e00287308 */ /* 0x0003e20000000800 */
[-C--:B------:R-:W-:Y:S03]  /*65c0*/  @!P1 ISETP.GE.AND P2, PT, R7, R5.reuse, PT ;  /* 0x000000050700920c */ /* 0x080fe60003f46270 */
[--C-:B------:R-:W-:Y:S06]  /*65d0*/  FFMA.FTZ R15, R15, UR11, -R3.reuse ;  /* 0x0000000b0f0f7c23 */ /* 0x100fec0008010803 */
[----:B------:R3:W-:Y:S01]  /*65e0*/  MUFU.EX2 R186, R15 ;  /* 0x0000000f00ba7308 */ /* 0x0007e20000000800 */
[----:B-1----:R-:W-:Y:S05]  /*65f0*/  FFMA.FTZ R14, R13, UR5, R202 ;  /* 0x000000050d0e7c23 */ /* 0x002fea00080100ca */
[----:B------:R-:W-:Y:S02]  /*6600*/  @!P1 FSEL R14, R14, -INF , !P2 ;  /* 0xff8000000e0e9808 */ /* 0x000fe40005000000 */
[-C--:B------:R-:W-:Y:S01]  /*6610*/  @!P1 ISETP.GE.AND P2, PT, R6, R4.reuse, PT ;  /* 0x000000040600920c */ /* 0x080fe20003f46270 */
[----:B---3--:R-:W-:Y:S01]  /*6620*/  FFMA.FTZ R15, R12, UR5, R224 ;  /* 0x000000050c0f7c23 */ /* 0x008fe200080100e0 */
[----:B------:R-:W-:Y:S01]  /*6630*/  IADD3 R6, R0, 0x18, RZ ;  /* 0x0000001800067810 */ /* 0x000fe20007ffe0ff */
[----:B------:R-:W-:Y:S01]  /*6640*/  FFMA.FTZ R14, R14, UR11, -R3 ;  /* 0x0000000b0e0e7c23 */ /* 0x000fe20008010803 */
[----:B------:R-:W-:Y:S02]  /*6650*/  IADD3 R0, R0, 0x19, RZ ;  /* 0x0000001900007810 */ /* 0x000fe40007ffe0ff */
[----:B------:R-:W-:Y:S01]  /*6660*/  @!P1 FSEL R15, R15, -INF , !P2 ;  /* 0xff8000000f0f9808 */ /* 0x000fe20005000000 */
[----:B------:R1:W-:Y:S01]  /*6670*/  MUFU.EX2 R185, R14 ;  /* 0x0000000e00b97308 */ /* 0x0003e20000000800 */
[----:B------:R-:W-:Y:S02]  /*6680*/  @!P1 ISETP.GE.AND P2, PT, R7, R4, PT ;  /* 0x000000040700920c */ /* 0x000fe40003f46270 */
[----:B------:R-:W-:Y:S01]  /*6690*/  I2FP.F32.S32 R12, R6 ;  /* 0x00000006000c7245 */ /* 0x000fe20000201400 */
[----:B------:R-:W-:Y:S01]  /*66a0*/  FFMA.FTZ R15, R15, UR11, -R2 ;  /* 0x0000000b0f0f7c23 */ /* 0x000fe20008010802 */
[----:B------:R-:W-:Y:S02]  /*66b0*/  I2FP.F32.S32 R7, R0 ;  /* 0x0000000000077245 */ /* 0x000fe40000201400 */
[----:B------:R-:W-:Y:S03]  /*66c0*/  @!P1 ISETP.GE.AND P3, PT, R6, R4, PT ;  /* 0x000000040600920c */ /* 0x000fe60003f66270 */
[----:B------:R-:W-:Y:S01]  /*66d0*/  MUFU.EX2 R192, R15 ;  /* 0x0000000f00c07308 */ /* 0x000fe20000000800 */
[----:B-1----:R-:W-:Y:S01]  /*66e0*/  FFMA.FTZ R14, R13, UR5, R223 ;  /* 0x000000050d0e7c23 */ /* 0x002fe200080100df */
[----:B------:R-:W-:Y:S04]  /*66f0*/  FFMA.FTZ R13, R12, UR5, R198 ;  /* 0x000000050c0d7c23 */ /* 0x000fe800080100c6 */
[----:B------:R-:W-:Y:S02]  /*6700*/  @!P1 FSEL R14, R14, -INF , !P2 ;  /* 0xff8000000e0e9808 */ /* 0x000fe40005000000 */
[-C--:B------:R-:W-:Y:S03]  /*6710*/  @!P1 ISETP.GE.AND P2, PT, R6, R5.reuse, PT ;  /* 0x000000050600920c */ /* 0x080fe60003f46270 */
[----:B------:R-:W-:Y:S01]  /*6720*/  FFMA.FTZ R14, R14, UR11, -R2 ;  /* 0x0000000b0e0e7c23 */ /* 0x000fe20008010802 */
[----:B------:R-:W-:Y:S02]  /*6730*/  @!P1 FSEL R13, R13, -INF , !P2 ;  /* 0xff8000000d0d9808 */ /* 0x000fe40005000000 */
[----:B------:R-:W-:Y:S01]  /*6740*/  @!P1 ISETP.GE.AND P2, PT, R0, R5, PT ;  /* 0x000000050000920c */ /* 0x000fe20003f46270 */
[----:B------:R1:W-:Y:S01]  /*6750*/  MUFU.EX2 R191, R14 ;  /* 0x0000000e00bf7308 */ /* 0x0003e20000000800 */
[----:B------:R-:W-:Y:S01]  /*6760*/  FFMA.FTZ R5, R12, UR5, R238 ;  /* 0x000000050c057c23 */ /* 0x000fe200080100ee */
[----:B------:R-:W-:Y:S08]  /*6770*/  FFMA.FTZ R13, R13, UR11, -R3 ;  /* 0x0000000b0d0d7c23 */ /* 0x000ff00008010803 */
[----:B------:R-:W-:Y:S01]  /*6780*/  MUFU.EX2 R184, R13 ;  /* 0x0000000d00b87308 */ /* 0x000fe20000000800 */
[----:B-1----:R-:W-:Y:S05]  /*6790*/  FFMA.FTZ R14, R7, UR5, R197 ;  /* 0x00000005070e7c23 */ /* 0x002fea00080100c5 */
[----:B------:R-:W-:Y:S02]  /*67a0*/  @!P1 FSEL R14, R14, -INF , !P2 ;  /* 0xff8000000e0e9808 */ /* 0x000fe40005000000 */
[-C--:B------:R-:W-:Y:S03]  /*67b0*/  @!P1 ISETP.GE.AND P2, PT, R6, R11.reuse, PT ;  /* 0x0000000b0600920c */ /* 0x080fe60003f46270 */
[----:B------:R-:W-:Y:S01]  /*67c0*/  FFMA.FTZ R3, R14, UR11, -R3 ;  /* 0x0000000b0e037c23 */ /* 0x000fe20008010803 */
[----:B------:R-:W-:Y:S02]  /*67d0*/  @!P1 FSEL R5, R5, -INF , !P2 ;  /* 0xff80000005059808 */ /* 0x000fe40005000000 */
[----:B------:R-:W-:Y:S01]  /*67e0*/  @!P1 ISETP.GE.AND P2, PT, R0, R11, PT ;  /* 0x0000000b0000920c */ /* 0x000fe20003f46270 */
[----:B------:R2:W-:Y:S02]  /*67f0*/  MUFU.EX2 R183, R3 ;  /* 0x0000000300b77308 */ /* 0x0005e40000000800 */
[----:B------:R-:W-:Y:S08]  /*6800*/  FFMA.FTZ R5, R5, UR11, -R9 ;  /* 0x0000000b05057c23 */ /* 0x000ff00008010809 */
[----:B------:R1:W-:Y:S01]  /*6810*/  MUFU.EX2 R252, R5 ;  /* 0x0000000500fc7308 */ /* 0x0003e20000000800 */
[----:B--2---:R-:W-:Y:S05]  /*6820*/  FFMA.FTZ R3, R7, UR5, R239 ;  /* 0x0000000507037c23 */ /* 0x004fea00080100ef */
[----:B------:R-:W-:Y:S02]  /*6830*/  @!P1 FSEL R3, R3, -INF , !P2 ;  /* 0xff80000003039808 */ /* 0x000fe40005000000 */
[-C--:B------:R-:W-:Y:S01]  /*6840*/  @!P1 ISETP.GE.AND P2, PT, R6, R10.reuse, PT ;  /* 0x0000000a0600920c */ /* 0x080fe20003f46270 */
[C---:B-1----:R-:W-:Y:S01]  /*6850*/  FFMA.FTZ R5, R12.reuse, UR5, R245 ;  /* 0x000000050c057c23 */ /* 0x042fe200080100f5 */
[----:B------:R-:W-:Y:S01]  /*6860*/  FFMA.FTZ R12, R12, UR5, R220 ;  /* 0x000000050c0c7c23 */ /* 0x000fe200080100dc */
[----:B------:R-:W-:Y:S01]  /*6870*/  FFMA.FTZ R9, R3, UR11, -R9 ;  /* 0x0000000b03097c23 */ /* 0x000fe20008010809 */
[C---:B------:R-:W-:Y:S01]  /*6880*/  FFMA.FTZ R3, R7.reuse, UR5, R244 ;  /* 0x0000000507037c23 */ /* 0x040fe200080100f4 */
[----:B------:R-:W-:Y:S01]  /*6890*/  FFMA.FTZ R7, R7, UR5, R217 ;  /* 0x0000000507077c23 */ /* 0x000fe200080100d9 */
[----:B------:R-:W-:Y:S01]  /*68a0*/  @!P1 FSEL R5, R5, -INF , !P2 ;  /* 0xff80000005059808 */ /* 0x000fe20005000000 */
[----:B------:R-:W1:Y:S01]  /*68b0*/  MUFU.EX2 R251, R9 ;  /* 0x0000000900fb7308 */ /* 0x000e620000000800 */
[----:B------:R-:W-:Y:S02]  /*68c0*/  @!P1 ISETP.GE.AND P2, PT, R0, R10, PT ;  /* 0x0000000a0000920c */ /* 0x000fe40003f46270 */
[----:B------:R-:W-:Y:S01]  /*68d0*/  @!P1 FSEL R12, R12, -INF , !P3 ;  /* 0xff8000000c0c9808 */ /* 0x000fe20005800000 */
[--C-:B------:R-:W-:Y:S01]  /*68e0*/  FFMA.FTZ R5, R5, UR11, -R8.reuse ;  /* 0x0000000b05057c23 */ /* 0x100fe20008010808 */
[----:B------:R-:W-:Y:S02]  /*68f0*/  @!P1 FSEL R3, R3, -INF , !P2 ;  /* 0xff80000003039808 */ /* 0x000fe40005000000 */
[----:B------:R-:W-:Y:S03]  /*6900*/  @!P1 ISETP.GE.AND P2, PT, R0, R4, PT ;  /* 0x000000040000920c */ /* 0x000fe60003f46270 */
[----:B------:R2:W-:Y:S01]  /*6910*/  MUFU.EX2 R39, R5 ;  /* 0x0000000500277308 */ /* 0x0005e20000000800 */
[----:B------:R-:W-:Y:S01]  /*6920*/  F2FP.BF16.F32.PACK_AB R0, R55, R182 ;  /* 0x000000b63700723e */ /* 0x000fe200000010ff */
[----:B------:R-:W-:Y:S01]  /*6930*/  FFMA.FTZ R8, R3, UR11, -R8 ;  /* 0x0000000b03087c23 */ /* 0x000fe20008010808 */
[----:B------:R-:W-:Y:S01]  /*6940*/  F2FP.BF16.F32.PACK_AB R3, R46, R49 ;  /* 0x000000312e03723e */ /* 0x000fe200000010ff */
[--C-:B------:R-:W-:Y:S01]  /*6950*/  FFMA.FTZ R12, R12, UR11, -R2.reuse ;  /* 0x0000000b0c0c7c23 */ /* 0x100fe20008010802 */
[----:B------:R-:W-:Y:S01]  /*6960*/  F2FP.BF16.F32.PACK_AB R4, R193, R194 ;  /* 0x000000c2c104723e */ /* 0x000fe200000010ff */
[----:B------:R3:W-:Y:S01]  /*6970*/  STS [R233+0x20000], R0 ;  /* 0x02000000e9007388 */ /* 0x0007e20000000800 */
[----:B------:R-:W-:Y:S03]  /*6980*/  @!P1 FSEL R7, R7, -INF , !P2 ;  /* 0xff80000007079808 */ /* 0x000fe60005000000 */
[----:B------:R-:W4:Y:S01]  /*6990*/  MUFU.EX2 R38, R8 ;  /* 0x0000000800267308 */ /* 0x000f220000000800 */
[----:B------:R-:W-:Y:S01]  /*69a0*/  IADD3 R180, P1, R180, UR17, RZ ;  /* 0x00000011b4b47c10 */ /* 0x000fe2000ff3e0ff */
[----:B------:R4:W-:Y:S01]  /*69b0*/  STS [R233+0x20400], R3 ;  /* 0x02040003e9007388 */ /* 0x0009e20000000800 */
[----:B------:R-:W-:Y:S01]  /*69c0*/  PLOP3.LUT P2, PT, PT, PT, UP0, 0x80, 0x0 ;  /* 0x000000000000781c */ /* 0x000fe20003f4f008 */
[----:B------:R-:W-:Y:S06]  /*69d0*/  FFMA.FTZ R2, R7, UR11, -R2 ;  /* 0x0000000b07027c23 */ /* 0x000fec0008010802 */
[----:B------:R1:W-:Y:S01]  /*69e0*/  MUFU.EX2 R187, R2 ;  /* 0x0000000200bb7308 */ /* 0x0003e20000000800 */
[----:B--2---:R-:W-:Y:S05]  /*69f0*/  F2FP.BF16.F32.PACK_AB R5, R44, R45 ;  /* 0x0000002d2c05723e */ /* 0x004fea00000010ff */
[----:B------:R2:W-:Y:S04]  /*6a00*/  STS [R234+0x20400], R5 ;  /* 0x02040005ea007388 */ /* 0x0005e80000000800 */
[----:B------:R-:W2:Y:S01]  /*6a10*/  MUFU.EX2 R188, R12 ;  /* 0x0000000c00bc7308 */ /* 0x000ea20000000800 */
[----:B---3--:R-:W-:Y:S02]  /*6a20*/  F2FP.BF16.F32.PACK_AB R0, R52, R53 ;  /* 0x000000353400723e */ /* 0x008fe400000010ff */
[----:B-1----:R-:W-:Y:S02]  /*6a30*/  F2FP.BF16.F32.PACK_AB R2, R251, R252 ;  /* 0x000000fcfb02723e */ /* 0x002fe400000010ff */
[----:B----4-:R-:W-:Y:S01]  /*6a40*/  F2FP.BF16.F32.PACK_AB R3, R199, R201 ;  /* 0x000000c9c703723e */ /* 0x010fe200000010ff */
[----:B------:R1:W-:Y:S04]  /*6a50*/  STS [R234+0x20000], R0 ;  /* 0x02000000ea007388 */ /* 0x0003e80000000800 */
[----:B------:R3:W-:Y:S04]  /*6a60*/  STS [R233+0x21000], R4 ;  /* 0x02100004e9007388 */ /* 0x0007e80000000800 */
[----:B------:R4:W-:Y:S01]  /*6a70*/  STS [R233+0x21400], R3 ;  /* 0x02140003e9007388 */ /* 0x0009e20000000800 */
[----:B--2---:R-:W-:Y:S05]  /*6a80*/  F2FP.BF16.F32.PACK_AB R5, R195, R196 ;  /* 0x000000c4c305723e */ /* 0x004fea00000010ff */
[----:B------:R2:W-:Y:S01]  /*6a90*/  STS [R234+0x21400], R5 ;  /* 0x02140005ea007388 */ /* 0x0005e20000000800 */
[----:B-1----:R-:W-:Y:S02]  /*6aa0*/  F2FP.BF16.F32.PACK_AB R0, R189, R190 ;  /* 0x000000bebd00723e */ /* 0x002fe400000010ff */
[----:B---3--:R-:W-:Y:S03]  /*6ab0*/  F2FP.BF16.F32.PACK_AB R4, R50, R51 ;  /* 0x000000333204723e */ /* 0x008fe600000010ff */
[----:B------:R1:W-:Y:S01]  /*6ac0*/  STS [R234+0x21000], R0 ;  /* 0x02100000ea007388 */ /* 0x0003e20000000800 */
[----:B----4-:R-:W-:Y:S03]  /*6ad0*/  F2FP.BF16.F32.PACK_AB R3, R40, R43 ;  /* 0x0000002b2803723e */ /* 0x010fe600000010ff */
[----:B------:R3:W-:Y:S04]  /*6ae0*/  STS [R231+0x20000], R4 ;  /* 0x02000004e7007388 */ /* 0x0007e80000000800 */
[----:B------:R4:W-:Y:S01]  /*6af0*/  STS [R231+0x20400], R3 ;  /* 0x02040003e7007388 */ /* 0x0009e20000000800 */
[----:B--2---:R-:W-:Y:S03]  /*6b00*/  F2FP.BF16.F32.PACK_AB R5, R185, R186 ;  /* 0x000000bab905723e */ /* 0x004fe600000010ff */
[----:B------:R2:W-:Y:S01]  /*6b10*/  STS [R232+0x20000], R2 ;  /* 0x02000002e8007388 */ /* 0x0005e20000000800 */
[----:B-1----:R-:W-:Y:S02]  /*6b20*/  F2FP.BF16.F32.PACK_AB R0, R38, R39 ;  /* 0x000000272600723e */ /* 0x002fe400000010ff */
[----:B---3--:R-:W-:Y:S03]  /*6b30*/  F2FP.BF16.F32.PACK_AB R4, R191, R192 ;  /* 0x000000c0bf04723e */ /* 0x008fe600000010ff */
[----:B------:R1:W-:Y:S01]  /*6b40*/  STS [R232+0x20400], R0 ;  /* 0x02040000e8007388 */ /* 0x0003e20000000800 */
[----:B----4-:R-:W-:Y:S03]  /*6b50*/  F2FP.BF16.F32.PACK_AB R3, R183, R184 ;  /* 0x000000b8b703723e */ /* 0x010fe600000010ff */
[----:B------:R-:W-:Y:S01]  /*6b60*/  STS [R231+0x21000], R5 ;  /* 0x02100005e7007388 */ /* 0x000fe20000000800 */
[----:B--2---:R-:W-:Y:S03]  /*6b70*/  F2FP.BF16.F32.PACK_AB R2, R187, R188 ;  /* 0x000000bcbb02723e */ /* 0x004fe600000010ff */
[----:B------:R-:W-:Y:S04]  /*6b80*/  STS [R231+0x21400], R4 ;  /* 0x02140004e7007388 */ /* 0x000fe80000000800 */
[----:B------:R-:W-:Y:S04]  /*6b90*/  STS [R232+0x21000], R3 ;  /* 0x02100003e8007388 */ /* 0x000fe80000000800 */
[----:B------:R2:W-:Y:S04]  /*6ba0*/  STS [R232+0x21400], R2 ;  /* 0x02140002e8007388 */ /* 0x0005e80000000800 */
[----:B------:R-:W-:Y:S04]  /*6bb0*/  LDSM.16.M88.4 R16, [R209+UR4+0x14000] ;  /* 0x01400004d110783b */ /* 0x000fe80008000200 */
[----:B------:R-:W-:Y:S01]  /*6bc0*/  LDSM.16.M88.4 R164, [R209+UR4+0x14800] ;  /* 0x01480004d1a4783b */ /* 0x000fe20008000200 */
[----:B-1----:R-:W-:Y:S03]  /*6bd0*/  LEA R0, R215, UR4, 0x1 ;  /* 0x00000004d7007c11 */ /* 0x002fe6000f8e08ff */
[----:B------:R-:W-:Y:S01]  /*6be0*/  LDSM.16.M88.4 R172, [R208+0x8000] ;  /* 0x00800000d0ac783b */ /* 0x000fe20000000200 */
[CC--:B------:R-:W-:Y:S03]  /*6bf0*/  IADD3 R200, R212.reuse, R0.reuse, RZ ;  /* 0x00000000d4c87210 */ /* 0x0c0fe60007ffe0ff */
[----:B------:R-:W1:Y:S04]  /*6c00*/  LDSM.16.M88.4 R32, [R0+0x8000] ;  /* 0x008000000020783b */ /* 0x000e680000000200 */
[----:B------:R-:W3:Y:S01]  /*6c10*/  LDSM.16.M88.4 R28, [R0+0x9000] ;  /* 0x00900000001c783b */ /* 0x000ee20000000200 */
[----:B--2---:R-:W-:Y:S04]  /*6c20*/  IADD3 R2, R213, R0, RZ ;  /* 0x00000000d5027210 */ /* 0x004fe80007ffe0ff */
[----:B------:R-:W-:Y:S01]  /*6c30*/  IADD3 R3, R212, R2, RZ ;  /* 0x00000002d4037210 */ /* 0x000fe20007ffe0ff */
[----:B------:R-:W2:Y:S04]  /*6c40*/  LDSM.16.M88.4 R168, [R2+0x8000] ;  /* 0x0080000002a8783b */ /* 0x000ea80000000200 */
        /* <DEDUP_REMOVED lines=20> */
[----:B------:R-:W2:Y:S04]  /*6d90*/  LDSM.16.M88.4 R164, [R200+0x9000] ;  /* 0x00900000c8a4783b */ /* 0x000ea80000000200 */
        /* <DEDUP_REMOVED lines=11> */
[----:B------:R-:W1:Y:S04]  /*6e50*/  LDSM.16.M88.4 R168, [R210+0x8000] ;  /* 0x00800000d2a8783b */ /* 0x000e680000000200 */
        /* <DEDUP_REMOVED lines=11> */
[----:B------:R-:W1:Y:S04]  /*6f10*/  LDSM.16.M88.4 R164, [R209+UR4+0x18000] ;  /* 0x01800004d1a4783b */ /* 0x000e680008000200 */
        /* <DEDUP_REMOVED lines=11> */
[----:B------:R-:W1:Y:S04]  /*6fd0*/  LDSM.16.M88.4 R164, [R208+0xc000] ;  /* 0x00c00000d0a4783b */ /* 0x000e680000000200 */
[----:B------:R-:W3:Y:S01]  /*6fe0*/  LDSM.16.M88.4 R172, [R2+0xb000] ;  /* 0x00b0000002ac783b */ /* 0x000ee20000000200 */
[----:B--2---:R-:W-:Y:S05]  /*6ff0*/  IADD3.X R181, R177, UR16, RZ, P1, !PT ;  /* 0x00000010b1b57c10 */ /* 0x004fea0008ffe4ff */
[----:B------:R-:W2:Y:S04]  /*7000*/  LDG.E R178, desc[UR6][R180.64] ;  /* 0x00000006b4b27981 */ /* 0x000ea8000c1e1900 */
        /* <DEDUP_REMOVED lines=30> */
[C---:B--2---:R-:W-:Y:S01]  /*71f0*/  FADD.FTZ R4, -R178.reuse, R4 ;  /* 0x00000004b2047221 */ /* 0x044fe20000010100 */
[----:B------:R-:W-:Y:S01]  /*7200*/  FADD.FTZ R5, -R178, R5 ;  /* 0x00000005b2057221 */ /* 0x000fe20000010100 */
[-C--:B-1----:R-:W-:Y:S03]  /*7210*/  HMMA.16816.F32.BF16 R20, R168, R164.reuse, R20 ;  /* 0x000000a4a814723c */ /* 0x082fe60000041814 */
[----:B------:R-:W-:Y:S01]  /*7220*/  FMUL.FTZ R179, R182, R4 ;  /* 0x00000004b6b37220 */ /* 0x000fe20000410000 */
[----:B------:R-:W-:Y:S01]  /*7230*/  FMUL.FTZ R182, R55, R5 ;  /* 0x0000000537b67220 */ /* 0x000fe20000410000 */
[----:B------:R-:W-:Y:S01]  /*7240*/  FFMA.FTZ R4, -R246, R246, 1 ;  /* 0x3f800000f6047423 */ /* 0x000fe200000101f6 */
[----:B------:R1:W5:Y:S01]  /*7250*/  LDL.LU R55, [R1+0x9c] ;  /* 0x00009c0001377983 */ /* 0x0003620000300800 */
[C---:B------:R-:W-:Y:S03]  /*7260*/  HMMA.16816.F32.BF16 R24, R172.reuse, R164, R24 ;  /* 0x000000a4ac18723c */ /* 0x040fe60000041818 */
[----:B------:R1:W5:Y:S08]  /*7270*/  LDG.E R5, desc[UR6][R180.64+0x80] ;  /* 0x00008006b4057981 */ /* 0x000370000c1e1900 */
[----:B------:R-:W-:Y:S01]  /*7280*/  FADD.FTZ R16, -R178, R16 ;  /* 0x00000010b2107221 */ /* 0x000fe20000010100 */
[----:B------:R-:W-:Y:S01]  /*7290*/  FMUL.FTZ R4, R4, UR8 ;  /* 0x0000000804047c20 */ /* 0x000fe20008410000 */
[-C--:B------:R-:W-:Y:S01]  /*72a0*/  HMMA.16816.F32.BF16 R28, R172, R166.reuse, R28 ;  /* 0x000000a6ac1c723c */ /* 0x080fe2000004181c */
[----:B------:R-:W-:Y:S02]  /*72b0*/  MOV R164, UR4 ;  /* 0x0000000400a47c02 */ /* 0x000fe40008000f00 */
[----:B------:R-:W-:Y:S03]  /*72c0*/  FFMA.FTZ R165, -R54, R54, 1 ;  /* 0x3f80000036a57423 */ /* 0x000fe60000010136 */
[----:B------:R-:W-:Y:S01]  /*72d0*/  HMMA.16816.F32.BF16 R32, R168, R166, R32 ;  /* 0x000000a6a820723c */ /* 0x000fe20000041820 */
[----:B------:R1:W5:Y:S04]  /*72e0*/  LDL.LU R54, [R1+0x98] ;  /* 0x0000980001367983 */ /* 0x0003680000300800 */
[----:B------:R-:W-:Y:S01]  /*72f0*/  SHF.L.U32 R172, R214, 0x1, RZ ;  /* 0x00000001d6ac7819 */ /* 0x000fe200000006ff */
[C---:B------:R-:W-:Y:S01]  /*7300*/  FADD.FTZ R20, -R178.reuse, R20 ;  /* 0x00000014b2147221 */ /* 0x040fe20000010100 */
[----:B------:R-:W-:Y:S01]  /*7310*/  FMUL.FTZ R165, R165, UR8 ;  /* 0x00000008a5a57c20 */ /* 0x000fe20008410000 */
[----:B------:R-:W-:Y:S03]  /*7320*/  FADD.FTZ R17, -R178, R17 ;  /* 0x00000011b2117221 */ /* 0x000fe60000010100 */
[----:B------:R-:W-:Y:S01]  /*7330*/  FMUL.FTZ R16, R53, R16 ;  /* 0x0000001035107220 */ /* 0x000fe20000410000 */
[----:B------:R-:W-:Y:S01]  /*7340*/  IADD3 R164, R172, 0x8000, R164 ;  /* 0x00008000aca47810 */ /* 0x000fe20007ffe0a4 */
[----:B------:R1:W5:Y:S01]  /*7350*/  LDL.LU R53, [R1+0x94] ;  /* 0x0000940001357983 */ /* 0x0003620000300800 */
[----:B------:R-:W-:Y:S01]  /*7360*/  FMUL.FTZ R179, R4, R179 ;  /* 0x000000b304b37220 */ /* 0x000fe20000410000 */
[----:B------:R-:W-:Y:S01]  /*7370*/  FMUL.FTZ R167, R51, R20 ;  /* 0x0000001433a77220 */ /* 0x000fe20000410000 */
[----:B------:R-:W-:Y:S01]  /*7380*/  FMUL.FTZ R165, R165, R182 ;  /* 0x000000b6a5a57220 */ /* 0x000fe20000410000 */
[----:B------:R1:W5:Y:S01]  /*7390*/  LDG.E R4, desc[UR6][R180.64+0xa0] ;  /* 0x0000a006b4047981 */ /* 0x000362000c1e1900 */
[----:B------:R-:W-:Y:S01]  /*73a0*/  FFMA.FTZ R20, -R249, R249, 1 ;  /* 0x3f800000f9147423 */ /* 0x000fe200000101f9 */
[----:B------:R-:W-:Y:S01]  /*73b0*/  FMUL.FTZ R166, R52, R17 ;  /* 0x0000001134a67220 */ /* 0x000fe20000410000 */
[----:B------:R-:W-:Y:S01]  /*73c0*/  FFMA.FTZ R17, -R250, R250, 1 ;  /* 0x3f800000fa117423 */ /* 0x000fe200000101fa */
[----:B------:R1:W5:Y:S01]  /*73d0*/  LDL.LU R52, [R1+0x90] ;  /* 0x0000900001347983 */ /* 0x0003620000300800 */
[----:B------:R-:W-:Y:S01]  /*73e0*/  IADD3 R176, R164, 0x40, RZ ;  /* 0x00000040a4b07810 */ /* 0x000fe20007ffe0ff */
[----:B------:R-:W-:Y:S01]  /*73f0*/  FADD.FTZ R21, -R178, R21 ;  /* 0x00000015b2157221 */ /* 0x000fe20000010100 */
[----:B------:R-:W-:Y:S01]  /*7400*/  @P0 IADD3 R176, R164, -0x40, RZ ;  /* 0xffffffc0a4b00810 */ /* 0x000fe20007ffe0ff */
[----:B------:R1:W5:Y:S01]  /*7410*/  LDL.LU R51, [R1+0x8c] ;  /* 0x00008c0001337983 */ /* 0x0003620000300800 */
[----:B----4-:R-:W-:Y:S01]  /*7420*/  FADD.FTZ R6, -R177, R6 ;  /* 0x00000006b1067221 */ /* 0x010fe20000010100 */
[----:B------:R-:W-:Y:S01]  /*7430*/  FMUL.FTZ R168, R50, R21 ;  /* 0x0000001532a87220 */ /* 0x000fe20000410000 */
[----:B------:R-:W-:Y:S01]  /*7440*/  FMUL.FTZ R20, R20, UR8 ;  /* 0x0000000814147c20 */ /* 0x000fe20008410000 */
[----:B------:R1:W5:Y:S01]  /*7450*/  LDL.LU R50, [R1+0x88] ;  /* 0x0000880001327983 */ /* 0x0003620000300800 */
[----:B------:R-:W-:Y:S01]  /*7460*/  F2FP.BF16.F32.PACK_AB R164, R165, R179 ;  /* 0x000000b3a5a4723e */ /* 0x000fe200000010ff */
[C---:B------:R-:W-:Y:S01]  /*7470*/  FADD.FTZ R18, -R177.reuse, R18 ;  /* 0x00000012b1127221 */ /* 0x040fe20000010100 */
[C---:B------:R-:W-:Y:S01]  /*7480*/  FADD.FTZ R34, -R177.reuse, R34 ;  /* 0x00000022b1227221 */ /* 0x040fe20000010100 */
[----:B------:R-:W-:Y:S01]  /*7490*/  FADD.FTZ R35, -R177, R35 ;  /* 0x00000023b1237221 */ /* 0x000fe20000010100 */
[----:B------:R-:W-:Y:S01]  /*74a0*/  FFMA.FTZ R165, -R248, R248, 1 ;  /* 0x3f800000f8a57423 */ /* 0x000fe200000101f8 */
[----:B------:R-:W-:Y:S01]  /*74b0*/  FMUL.FTZ R17, R17, UR8 ;  /* 0x0000000811117c20 */ /* 0x000fe20008410000 */
[----:B------:R-:W-:Y:S01]  /*74c0*/  FMUL.FTZ R20, R20, R166 ;  /* 0x000000a614147220 */ /* 0x000fe20000410000 */
[----:B------:R-:W-:Y:S01]  /*74d0*/  FFMA.FTZ R21, -R247, R247, 1 ;  /* 0x3f800000f7157423 */ /* 0x000fe200000101f7 */
[C---:B------:R-:W-:Y:S01]  /*74e0*/  FADD.FTZ R166, -R178.reuse, R32 ;  /* 0x00000020b2a67221 */ /* 0x040fe20000010100 */
[----:B------:R-:W-:Y:S01]  /*74f0*/  FMUL.FTZ R165, R165, UR8 ;  /* 0x00000008a5a57c20 */ /* 0x000fe20008410000 */
[----:B------:R-:W-:Y:S01]  /*7500*/  FMUL.FTZ R17, R17, R16 ;  /* 0x0000001011117220 */ /* 0x000fe20000410000 */
[----:B------:R-:W-:Y:S01]  /*7510*/  FADD.FTZ R33, -R178, R33 ;  /* 0x00000021b2217221 */ /* 0x000fe20000010100 */
[----:B------:R-:W-:Y:S01]  /*7520*/  FFMA.FTZ R16, -R238, R238, 1 ;  /* 0x3f800000ee107423 */ /* 0x000fe200000101ee */
[----:B------:R-:W-:Y:S01]  /*7530*/  FMUL.FTZ R32, R21, UR8 ;  /* 0x0000000815207c20 */ /* 0x000fe20008410000 */
[----:B------:R-:W-:Y:S01]  /*7540*/  FMUL.FTZ R21, R252, R166 ;  /* 0x000000a6fc157220 */ /* 0x000fe20000410000 */
[----:B------:R-:W-:Y:S01]  /*7550*/  FMUL.FTZ R165, R165, R167 ;  /* 0x000000a7a5a57220 */ /* 0x000fe20000410000 */
[----:B------:R-:W-:Y:S01]  /*7560*/  FMUL.FTZ R166, R49, R6 ;  /* 0x0000000631a67220 */ /* 0x000fe20000410000 */
[----:B------:R-:W-:Y:S01]  /*7570*/  FMUL.FTZ R167, R251, R33 ;  /* 0x00000021fba77220 */ /* 0x000fe20000410000 */
[----:B------:R1:W5:Y:S01]  /*7580*/  LDL.LU R49, [R1+0x84] ;  /* 0x0000840001317983 */ /* 0x0003620000300800 */
[----:B------:R-:W-:Y:S01]  /*7590*/  FADD.FTZ R33, -R177, R7 ;  /* 0x00000007b1217221 */ /* 0x000fe20000010100 */
[----:B------:R-:W-:Y:S01]  /*75a0*/  FMUL.FTZ R16, R16, UR8 ;  /* 0x0000000810107c20 */ /* 0x000fe20008410000 */
[----:B------:R-:W-:Y:S01]  /*75b0*/  FFMA.FTZ R7, -R48, R48, 1 ;  /* 0x3f80000030077423 */ /* 0x000fe20000010130 */
[----:B------:R-:W-:Y:S01]  /*75c0*/  FFMA.FTZ R6, -R47, R47, 1 ;  /* 0x3f8000002f067423 */ /* 0x000fe2000001012f */
[----:B------:R1:W5:Y:S01]  /*75d0*/  LDL.LU R48, [R1+0x80] ;  /* 0x0000800001307983 */ /* 0x0003620000300800 */
[----:B------:R-:W-:Y:S01]  /*75e0*/  FMUL.FTZ R16, R16, R21 ;  /* 0x0000001510107220 */ /* 0x000fe20000410000 */
[----:B------:R-:W-:Y:S01]  /*75f0*/  FMUL.FTZ R33, R46, R33 ;  /* 0x000000212e217220 */ /* 0x000fe20000410000 */
[----:B------:R-:W-:Y:S01]  /*7600*/  FMUL.FTZ R7, R7, UR8 ;  /* 0x0000000807077c20 */ /* 0x000fe20008410000 */
[----:B------:R1:W5:Y:S01]  /*7610*/  LDL.LU R47, [R1+0x7c] ;  /* 0x00007c00012f7983 */ /* 0x0003620000300800 */
[----:B------:R-:W-:Y:S01]  /*7620*/  FMUL.FTZ R6, R6, UR8 ;  /* 0x0000000806067c20 */ /* 0x000fe20008410000 */
[----:B------:R-:W-:Y:S01]  /*7630*/  FFMA.FTZ R21, -R239, R239, 1 ;  /* 0x3f800000ef157423 */ /* 0x000fe200000101ef */
[----:B------:R-:W-:Y:S01]  /*7640*/  FMUL.FTZ R7, R7, R166 ;  /* 0x000000a607077220 */ /* 0x000fe20000410000 */
[----:B------:R1:W5:Y:S01]  /*7650*/  LDL.LU R46, [R1+0x78] ;  /* 0x00007800012e7983 */ /* 0x0003620000300800 */
[----:B------:R-:W-:Y:S01]  /*7660*/  FMUL.FTZ R6, R6, R33 ;  /* 0x0000002106067220 */ /* 0x000fe20000410000 */
[----:B------:R-:W-:Y:S01]  /*7670*/  FMUL.FTZ R21, R21, UR8 ;  /* 0x0000000815157c20 */ /* 0x000fe20008410000 */
[----:B------:R-:W-:Y:S01]  /*7680*/  F2FP.BF16.F32.PACK_AB R20, R20, R17 ;  /* 0x000000111414723e */ /* 0x000fe200000010ff */
[----:B------:R-:W-:Y:S01]  /*7690*/  FADD.FTZ R17, -R177, R19 ;  /* 0x00000013b1117221 */ /* 0x000fe20000010100 */
[----:B------:R-:W-:Y:S01]  /*76a0*/  FFMA.FTZ R33, -R42, R42, 1 ;  /* 0x3f8000002a217423 */ /* 0x000fe2000001012a */
[----:B------:R-:W-:Y:S01]  /*76b0*/  FMUL.FTZ R21, R21, R167 ;  /* 0x000000a715157220 */ /* 0x000fe20000410000 */
[----:B------:R-:W-:Y:S01]  /*76c0*/  F2FP.BF16.F32.PACK_AB R19, R6, R7 ;  /* 0x000000070613723e */ /* 0x000fe200000010ff */
[----:B------:R-:W-:Y:S01]  /*76d0*/  FMUL.FTZ R6, R45, R18 ;  /* 0x000000122d067220 */ /* 0x000fe20000410000 */
[----:B------:R-:W-:Y:S01]  /*76e0*/  FMUL.FTZ R7, R44, R17 ;  /* 0x000000112c077220 */ /* 0x000fe20000410000 */
[----:B------:R1:W5:Y:S01]  /*76f0*/  LDL.LU R45, [R1+0x74] ;  /* 0x00007400012d7983 */ /* 0x0003620000300800 */
[----:B------:R-:W-:Y:S01]  /*7700*/  F2FP.BF16.F32.PACK_AB R21, R21, R16 ;  /* 0x000000101515723e */ /* 0x000fe200000010ff */
[C---:B------:R-:W-:Y:S01]  /*7710*/  FADD.FTZ R16, -R177.reuse, R22 ;  /* 0x00000016b1107221 */ /* 0x040fe20000010100 */
[----:B------:R-:W-:Y:S01]  /*7720*/  FADD.FTZ R17, -R177, R23 ;  /* 0x00000017b1117221 */ /* 0x000fe20000010100 */
[----:B------:R1:W5:Y:S01]  /*7730*/  LDL.LU R44, [R1+0x70] ;  /* 0x00007000012c7983 */ /* 0x0003620000300800 */
[----:B------:R-:W-:Y:S01]  /*7740*/  FFMA.FTZ R23, -R41, R41, 1 ;  /* 0x3f80000029177423 */ /* 0x000fe20000010129 */
[----:B------:R-:W-:Y:S01]  /*7750*/  FMUL.FTZ R16, R43, R16 ;  /* 0x000000102b107220 */ /* 0x000fe20000410000 */
[----:B------:R-:W-:Y:S01]  /*7760*/  FMUL.FTZ R17, R40, R17 ;  /* 0x0000001128117220 */ /* 0x000fe20000410000 */
[----:B------:R1:W5:Y:S01]  /*7770*/  LDL.LU R43, [R1+0x6c] ;  /* 0x00006c00012b7983 */ /* 0x0003620000300800 */
[----:B------:R-:W-:Y:S01]  /*7780*/  FMUL.FTZ R33, R33, UR8 ;  /* 0x0000000821217c20 */ /* 0x000fe20008410000 */
[----:B------:R-:W-:Y:S01]  /*7790*/  FMUL.FTZ R23, R23, UR8 ;  /* 0x0000000817177c20 */ /* 0x000fe20008410000 */
[----:B------:R-:W-:Y:S01]  /*77a0*/  FMUL.FTZ R32, R32, R168 ;  /* 0x000000a820207220 */ /* 0x000fe20000410000 */
[----:B------:R1:W5:Y:S01]  /*77b0*/  LDL.LU R42, [R1+0x68] ;  /* 0x00006800012a7983 */ /* 0x0003620000300800 */
[----:B------:R-:W-:Y:S01]  /*77c0*/  FMUL.FTZ R33, R33, R6 ;  /* 0x0000000621217220 */ /* 0x000fe20000410000 */
[----:B------:R-:W-:Y:S01]  /*77d0*/  FMUL.FTZ R6, R39, R34 ;  /* 0x0000002227067220 */ /* 0x000fe20000410000 */
[----:B------:R-:W-:Y:S01]  /*77e0*/  FFMA.FTZ R34, -R36, R36, 1 ;  /* 0x3f80000024227423 */ /* 0x000fe20000010124 */
[----:B------:R1:W5:Y:S01]  /*77f0*/  LDL.LU R41, [R1+0x64] ;  /* 0x0000640001297983 */ /* 0x0003620000300800 */
[----:B------:R-:W-:Y:S01]  /*7800*/  FMUL.FTZ R23, R23, R7 ;  /* 0x0000000717177220 */ /* 0x000fe20000410000 */
[----:B------:R-:W-:Y:S01]  /*7810*/  FMUL.FTZ R7, R38, R35 ;  /* 0x0000002326077220 */ /* 0x000fe20000410000 */
[----:B------:R-:W-:Y:S01]  /*7820*/  FFMA.FTZ R35, -R37, R37, 1 ;  /* 0x3f80000025237423 */ /* 0x000fe20000010125 */
[----:B------:R1:W5:Y:S01]  /*7830*/  LDL.LU R40, [R1+0x60] ;  /* 0x0000600001287983 */ /* 0x0003620000300800 */
[----:B------:R-:W-:Y:S01]  /*7840*/  F2FP.BF16.F32.PACK_AB R32, R32, R165 ;  /* 0x000000a52020723e */ /* 0x000fe200000010ff */
[----:B------:R-:W-:Y:S01]  /*7850*/  FFMA.FTZ R166, -R245, R245, 1 ;  /* 0x3f800000f5a67423 */ /* 0x000fe200000101f5 */
[----:B------:R-:W-:Y:S01]  /*7860*/  FFMA.FTZ R165, -R244, R244, 1 ;  /* 0x3f800000f4a57423 */ /* 0x000fe200000101f4 */
[----:B------:R1:W5:Y:S01]  /*7870*/  LDL.LU R39, [R1+0x5c] ;  /* 0x00005c0001277983 */ /* 0x0003620000300800 */
[----:B------:R-:W-:Y:S01]  /*7880*/  FMUL.FTZ R35, R35, UR8 ;  /* 0x0000000823237c20 */ /* 0x000fe20008410000 */
[----:B------:R-:W-:Y:S01]  /*7890*/  FMUL.FTZ R34, R34, UR8 ;  /* 0x0000000822227c20 */ /* 0x000fe20008410000 */
[----:B------:R-:W-:Y:S01]  /*78a0*/  FMUL.FTZ R166, R166, UR8 ;  /* 0x00000008a6a67c20 */ /* 0x000fe20008410000 */
[----:B------:R1:W5:Y:S01]  /*78b0*/  LDL.LU R38, [R1+0x58] ;  /* 0x0000580001267983 */ /* 0x0003620000300800 */
[----:B------:R-:W-:Y:S01]  /*78c0*/  FMUL.FTZ R165, R165, UR8 ;  /* 0x00000008a5a57c20 */ /* 0x000fe20008410000 */
[----:B------:R-:W-:Y:S01]  /*78d0*/  FMUL.FTZ R35, R35, R16 ;  /* 0x0000001023237220 */ /* 0x000fe20000410000 */
[----:B------:R-:W-:Y:S01]  /*78e0*/  FMUL.FTZ R34, R34, R17 ;  /* 0x0000001122227220 */ /* 0x000fe20000410000 */
[----:B------:R1:W5:Y:S01]  /*78f0*/  LDL.LU R37, [R1+0x54] ;  /* 0x0000540001257983 */ /* 0x0003620000300800 */
[----:B------:R-:W-:Y:S01]  /*7900*/  FMUL.FTZ R166, R166, R6 ;  /* 0x00000006a6a67220 */ /* 0x000fe20000410000 */
[----:B------:R-:W-:Y:S02]  /*7910*/  FMUL.FTZ R165, R165, R7 ;  /* 0x00000007a5a57220 */ /* 0x000fe40000410000 */
[----:B------:R1:W5:Y:S01]  /*7920*/  LDL.LU R36, [R1+0x50] ;  /* 0x0000500001247983 */ /* 0x0003620000300800 */
[----:B------:R-:W-:Y:S05]  /*7930*/  @!P2 BRA `(.L_x_1021) ;  /* 0x0000000000e0a947 */ /* 0x000fea0003800000 */
[----:B------:R-:W2:Y:S01]  /*7940*/  LDC R17, c[0x0][0x240] ;  /* 0x00009000ff117b82 */ /* 0x000ea20000000800 */
[----:B------:R-:W-:Y:S01]  /*7950*/  ULOP3.LUT UR12, UR9, 0x1, URZ, 0xc0, !UPT ;  /* 0x00000001090c7892 */ /* 0x000fe2000f8ec03f */
[C---:B------:R-:W-:Y:S01]  /*7960*/  ISETP.GE.AND P3, PT, R236.reuse, UR23, PT ;  /* 0x00000017ec007c0c */ /* 0x040fe2000bf66270 */
[----:B------:R-:W-:Y:S02]  /*7970*/  VIADD R6, R236, 0x40 ;  /* 0x00000040ec067836 */ /* 0x000fe40000000000 */
[----:B------:R-:W-:Y:S03]  /*7980*/  UISETP.NE.U32.AND UP1, UPT, UR12, 0x1, UPT ;  /* 0x000000010c00788c */ /* 0x000fe6000bf25070 */
[----:B------:R-:W3:Y:S01]  /*7990*/  LDC R167, c[0x0][0x244] ;  /* 0x00009100ffa77b82 */ /* 0x000ee20000000800 */
[----:B------:R-:W-:Y:S01]  /*79a0*/  USEL UR12, UR59, 0x4000, !UP1 ;  /* 0x000040003b0c7887 */ /* 0x000fe2000c800000 */
[----:B------:R-:W-:Y:S05]  /*79b0*/  ISETP.GE.AND P1, PT, R6, UR23, PT ;  /* 0x0000001706007c0c */ /* 0x000fea000bf26270 */
[----:B------:R-:W-:Y:S02]  /*79c0*/  VIADD R216, R216, UR12 ;  /* 0x0000000cd8d87c36 */ /* 0x000fe40008000000 */
[----:B------:R-:W-:Y:S02]  /*79d0*/  VIADD R235, R235, UR12 ;  /* 0x0000000cebeb7c36 */ /* 0x000fe40008000000 */
[----:B------:R-:W-:Y:S01]  /*79e0*/  VIADD R207, R207, UR12 ;  /* 0x0000000ccfcf7c36 */ /* 0x000fe20008000000 */
[----:B------:R4:W-:Y:S04]  /*79f0*/  @P3 STS [R216], RZ ;  /* 0x000000ffd8003388 */ /* 0x0009e80000000800 */
[----:B------:R4:W-:Y:S04]  /*7a00*/  @P3 STS [R216+0x4], RZ ;  /* 0x000004ffd8003388 */ /* 0x0009e80000000800 */
[----:B------:R4:W-:Y:S04]  /*7a10*/  @P3 STS [R216+0x8], RZ ;  /* 0x000008ffd8003388 */ /* 0x0009e80000000800 */
[----:B------:R4:W-:Y:S01]  /*7a20*/  @P3 STS [R216+0xc], RZ ;  /* 0x00000cffd8003388 */ /* 0x0009e20000000800 */
[C---:B--2---:R-:W-:Y:S05]  /*7a30*/  IMAD.U32 R18, R17.reuse, -0x40, RZ ;  /* 0xffffffc011127824 */ /* 0x044fea00078e00ff */
[C---:B------:R-:W-:Y:S02]  /*7a40*/  LEA R6, P4, R18.reuse, R242, 0x1 ;  /* 0x000000f212067211 */ /* 0x040fe400078808ff */
[----:B------:R-:W-:Y:S02]  /*7a50*/  SHF.R.S32.HI R22, RZ, 0x1f, R18 ;  /* 0x0000001fff167819 */ /* 0x000fe40000011412 */
[----:B------:R-:W-:Y:S02]  /*7a60*/  LEA.HI.X.SX32 R7, R18, R243, 0x1, P4 ;  /* 0x000000f312077211 */ /* 0x000fe400020f0eff */
[C---:B------:R-:W-:Y:S02]  /*7a70*/  @!P3 LEA R16, P4, R17.reuse, R6, 0x6 ;  /* 0x000000061110b211 */ /* 0x040fe400078830ff */
[C---:B------:R-:W-:Y:S01]  /*7a80*/  LEA R18, P5, R17.reuse, R18, 0x5 ;  /* 0x0000001211127211 */ /* 0x040fe200078a28ff */
[----:B------:R-:W-:Y:S01]  /*7a90*/  @!PT LDS RZ, [RZ] ;  /* 0x00000000fffff984 */ /* 0x000fe20000000800 */
[----:B------:R-:W-:Y:S01]  /*7aa0*/  @!PT LDS RZ, [RZ] ;  /* 0x00000000fffff984 */ /* 0x000fe20000000800 */
[----:B------:R-:W-:Y:S01]  /*7ab0*/  @!PT LDS RZ, [RZ] ;  /* 0x00000000fffff984 */ /* 0x000fe20000000800 */
[----:B------:R-:W-:Y:S03]  /*7ac0*/  @!P3 LDGSTS.E.BYPASS.LTC128B.128 [R235], desc[UR6][R6.64] ;  /* 0x0000000006ebbfae */ /* 0x000fe6000b901d46 */
[C-C-:B---3--:R-:W-:Y:S01]  /*7ad0*/  LEA.HI.X R22, R17.reuse, R22, R167.reuse, 0x5, P5 ;  /* 0x0000001611167211 */ /* 0x148fe200028f2ca7 */
[----:B------:R4:W-:Y:S01]  /*7ae0*/  @P1 STS [R216+0x2000], RZ ;  /* 0x002000ffd8001388 */ /* 0x0009e20000000800 */
[----:B------:R-:W-:Y:S03]  /*7af0*/  @!P3 LEA.HI.X R17, R17, R7, R167, 0x6, P4 ;  /* 0x000000071111b211 */ /* 0x000fe600020f34a7 */
        /* <DEDUP_REMOVED lines=19> */
[C---:B--2---:R-:W-:Y:S01]  /*7c30*/  @!P1 LEA R16, P3, R18.reuse, R242, 0x1 ;  /* 0x000000f212109211 */ /* 0x044fe200078608ff */
        /* <DEDUP_REMOVED lines=8> */
.L_x_1021:
[----:B------:R-:W-:Y:S01]  /*7cc0*/  STS [R233+0x1c000], R164 ;  /* 0x01c000a4e9007388 */ /* 0x000fe20000000800 */
[----:B------:R-:W-:Y:S01]  /*7cd0*/  F2FP.BF16.F32.PACK_AB R6, R23, R33 ;  /* 0x000000211706723e */ /* 0x000fe200000010ff */
[C---:B-----5:R-:W-:Y:S01]  /*7ce0*/  FADD.FTZ R12, -R5.reuse, R12 ;  /* 0x0000000c050c7221 */ /* 0x060fe20000010100 */
[C---:B------:R-:W-:Y:S01]  /*7cf0*/  FADD.FTZ R8, -R5.reuse, R8 ;  /* 0x0000000805087221 */ /* 0x040fe20000010100 */
[----:B------:R2:W-:Y:S01]  /*7d00*/  STS [R233+0x1c400], R19 ;  /* 0x01c40013e9007388 */ /* 0x0005e20000000800 */
[C---:B------:R-:W-:Y:S01]  /*7d10*/  FADD.FTZ R7, -R5.reuse, R13 ;  /* 0x0000000d05077221 */ /* 0x040fe20000010100 */
[----:B------:R-:W-:Y:S01]  /*7d20*/  FMUL.FTZ R18, R190, R12 ;  /* 0x0000000cbe127220 */ /* 0x000fe20000410000 */
[----:B------:R-:W-:Y:S01]  /*7d30*/  FADD.FTZ R9, -R5, R9 ;  /* 0x0000000905097221 */ /* 0x000fe20000010100 */
[----:B------:R3:W-:Y:S01]  /*7d40*/  STS [R234+0x1c000], R20 ;  /* 0x01c00014ea007388 */ /* 0x0007e20000000800 */
[----:B------:R-:W-:Y:S01]  /*7d50*/  FFMA.FTZ R13, -R226, R226, 1 ;  /* 0x3f800000e20d7423 */ /* 0x000fe200000101e2 */
[----:B------:R-:W-:Y:S01]  /*7d60*/  FFMA.FTZ R12, -R225, R225, 1 ;  /* 0x3f800000e10c7423 */ /* 0x000fe200000101e1 */
[----:B------:R-:W-:Y:S01]  /*7d70*/  FMUL.FTZ R7, R189, R7 ;  /* 0x00000007bd077220 */ /* 0x000fe20000410000 */
[----:B------:R1:W-:Y:S01]  /*7d80*/  STS [R234+0x1c400], R6 ;  /* 0x01c40006ea007388 */ /* 0x0003e20000000800 */
[----:B------:R-:W-:Y:S01]  /*7d90*/  FMUL.FTZ R13, R13, UR8 ;  /* 0x000000080d0d7c20 */ /* 0x000fe20008410000 */
[----:B------:R-:W-:Y:S01]  /*7da0*/  FMUL.FTZ R12, R12, UR8 ;  /* 0x000000080c0c7c20 */ /* 0x000fe20008410000 */
[C---:B------:R-:W-:Y:S01]  /*7db0*/  FADD.FTZ R24, -R5.reuse, R24 ;  /* 0x0000001805187221 */ /* 0x040fe20000010100 */
[C---:B------:R-:W-:Y:S01]  /*7dc0*/  FADD.FTZ R25, -R5.reuse, R25 ;  /* 0x0000001905197221 */ /* 0x040fe20000010100 */
[C---:B------:R-:W-:Y:S01]  /*7dd0*/  FADD.FTZ R28, -R5.reuse, R28 ;  /* 0x0000001c051c7221 */ /* 0x040fe20000010100 */
[----:B------:R-:W-:Y:S01]  /*7de0*/  FADD.FTZ R5, -R5, R29 ;  /* 0x0000001d05057221 */ /* 0x000fe20000010100 */
[----:B------:R-:W-:Y:S01]  /*7df0*/  FMUL.FTZ R24, R186, R24 ;  /* 0x00000018ba187220 */ /* 0x000fe20000410000 */
[----:B------:R-:W-:Y:S01]  /*7e00*/  FADD.FTZ R10, -R4, R10 ;  /* 0x0000000a040a7221 */ /* 0x000fe20000010100 */
        /* <DEDUP_REMOVED lines=8> */
[----:B--2---:R-:W-:Y:S01]  /*7e90*/  FMUL.FTZ R19, R193, R9 ;  /* 0x00000009c1137220 */ /* 0x004fe20000410000 */
[----:B------:R-:W-:Y:S01]  /*7ea0*/  FFMA.FTZ R9, -R222, R222, 1 ;  /* 0x3f800000de097423 */ /* 0x000fe200000101de */
[----:B------:R-:W-:Y:S01]  /*7eb0*/  FMUL.FTZ R30, R188, R30 ;  /* 0x0000001ebc1e7220 */ /* 0x000fe20000410000 */
[----:B------:R-:W-:Y:S01]  /*7ec0*/  FMUL.FTZ R25, R185, R25 ;  /* 0x00000019b9197220 */ /* 0x000fe20000410000 */
[----:B---3--:R-:W-:Y:S01]  /*7ed0*/  FMUL.FTZ R20, R194, R8 ;  /* 0x00000008c2147220 */ /* 0x008fe20000410000 */
[----:B------:R-:W-:Y:S01]  /*7ee0*/  FFMA.FTZ R8, -R221, R221, 1 ;  /* 0x3f800000dd087423 */ /* 0x000fe200000101dd */
[----:B------:R-:W-:Y:S01]  /*7ef0*/  FMUL.FTZ R19, R12, R19 ;  /* 0x000000130c137220 */ /* 0x000fe20000410000 */
[----:B------:R-:W-:Y:S01]  /*7f00*/  FMUL.FTZ R9, R9, UR8 ;  /* 0x0000000809097c20 */ /* 0x000fe20008410000 */
[----:B------:R-:W-:Y:S01]  /*7f10*/  FMUL.FTZ R20, R13, R20 ;  /* 0x000000140d147220 */ /* 0x000fe20000410000 */
[----:B------:R-:W-:Y:S01]  /*7f20*/  FMUL.FTZ R8, R8, UR8 ;  /* 0x0000000808087c20 */ /* 0x000fe20008410000 */
[----:B------:R-:W-:Y:S01]  /*7f30*/  FFMA.FTZ R12, -R203, R203, 1 ;  /* 0x3f800000cb0c7423 */ /* 0x000fe200000101cb */
[----:B------:R-:W-:Y:S01]  /*7f40*/  FMUL.FTZ R18, R9, R18 ;  /* 0x0000001209127220 */ /* 0x000fe20000410000 */
[----:B-1----:R-:W-:Y:S01]  /*7f50*/  FADD.FTZ R6, -R4, R15 ;  /* 0x0000000f04067221 */ /* 0x002fe20000010100 */
[----:B------:R-:W-:Y:S01]  /*7f60*/  FMUL.FTZ R13, R8, R7 ;  /* 0x00000007080d7220 */ /* 0x000fe20000410000 */
[----:B------:R-:W-:Y:S01]  /*7f70*/  FFMA.FTZ R8, -R198, R198, 1 ;  /* 0x3f800000c6087423 */ /* 0x000fe200000101c6 */
[----:B------:R-:W-:Y:S01]  /*7f80*/  FFMA.FTZ R7, -R197, R197, 1 ;  /* 0x3f800000c5077423 */ /* 0x000fe200000101c5 */
[----:B------:R-:W-:Y:S01]  /*7f90*/  FMUL.FTZ R12, R12, UR8 ;  /* 0x000000080c0c7c20 */ /* 0x000fe20008410000 */
[----:B------:R-:W-:Y:S01]  /*7fa0*/  FMUL.FTZ R15, R199, R11 ;  /* 0x0000000bc70f7220 */ /* 0x000fe20000410000 */
[----:B------:R-:W-:Y:S01]  /*7fb0*/  FMUL.FTZ R8, R8, UR8 ;  /* 0x0000000808087c20 */ /* 0x000fe20008410000 */
[----:B------:R-:W-:Y:S01]  /*7fc0*/  FMUL.FTZ R7, R7, UR8 ;  /* 0x0000000807077c20 */ /* 0x000fe20008410000 */
[----:B------:R-:W-:Y:S01]  /*7fd0*/  FMUL.FTZ R24, R12, R24 ;  /* 0x000000180c187220 */ /* 0x000fe20000410000 */
[----:B------:R-:W-:Y:S01]  /*7fe0*/  F2FP.BF16.F32.PACK_AB R12, R13, R18 ;  /* 0x000000120d0c723e */ /* 0x000fe200000010ff */
[----:B------:R-:W-:Y:S01]  /*7ff0*/  FMUL.FTZ R28, R8, R28 ;  /* 0x0000001c081c7220 */ /* 0x000fe20000410000 */
[----:B------:R-:W-:Y:S01]  /*8000*/  FMUL.FTZ R8, R7, R5 ;  /* 0x0000000507087220 */ /* 0x000fe20000410000 */
[----:B------:R-:W-:Y:S01]  /*8010*/  FFMA.FTZ R13, -R230, R230, 1 ;  /* 0x3f800000e60d7423 */ /* 0x000fe200000101e6 */
[----:B------:R-:W-:Y:S01]  /*8020*/  FFMA.FTZ R7, -R227, R227, 1 ;  /* 0x3f800000e3077423 */ /* 0x000fe200000101e3 */
[----:B------:R-:W-:Y:S01]  /*8030*/  FMUL.FTZ R18, R201, R10 ;  /* 0x0000000ac9127220 */ /* 0x000fe20000410000 */
[----:B------:R-:W-:Y:S01]  /*8040*/  F2FP.BF16.F32.PACK_AB R5, R19, R20 ;  /* 0x000000141305723e */ /* 0x000fe200000010ff */
[----:B------:R-:W-:Y:S01]  /*8050*/  FMUL.FTZ R13, R13, UR8 ;  /* 0x000000080d0d7c20 */ /* 0x000fe20008410000 */
[----:B------:R-:W-:Y:S01]  /*8060*/  FMUL.FTZ R6, R195, R6 ;  /* 0x00000006c3067220 */ /* 0x000fe20000410000 */
[----:B------:R-:W-:Y:S01]  /*8070*/  FMUL.FTZ R7, R7, UR8 ;  /* 0x0000000807077c20 */ /* 0x000fe20008410000 */
[----:B------:R-:W-:Y:S01]  /*8080*/  FFMA.FTZ R11, -R229, R229, 1 ;  /* 0x3f800000e50b7423 */ /* 0x000fe200000101e5 */
[----:B------:R-:W-:Y:S01]  /*8090*/  FMUL.FTZ R18, R13, R18 ;  /* 0x000000120d127220 */ /* 0x000fe20000410000 */
[----:B------:R1:W-:Y:S01]  /*80a0*/  STS [R233+0x1d000], R5 ;  /* 0x01d00005e9007388 */ /* 0x0003e20000000800 */
[----:B------:R-:W-:Y:S01]  /*80b0*/  FMUL.FTZ R13, R7, R6 ;  /* 0x00000006070d7220 */ /* 0x000fe20000410000 */
[----:B------:R-:W-:Y:S01]  /*80c0*/  FMUL.FTZ R11, R11, UR8 ;  /* 0x000000080b0b7c20 */ /* 0x000fe20008410000 */
[----:B------:R-:W-:Y:S01]  /*80d0*/  FFMA.FTZ R10, -R228, R228, 1 ;  /* 0x3f800000e40a7423 */ /* 0x000fe200000101e4 */
[----:B------:R-:W-:Y:S01]  /*80e0*/  FFMA.FTZ R7, -R220, R220, 1 ;  /* 0x3f800000dc077423 */ /* 0x000fe200000101dc */
[----:B------:R-:W-:Y:S01]  /*80f0*/  FADD.FTZ R4, -R4, R31 ;  /* 0x0000001f04047221 */ /* 0x000fe20000010100 */
[----:B------:R-:W-:Y:S01]  /*8100*/  FMUL.FTZ R15, R11, R15 ;  /* 0x0000000f0b0f7220 */ /* 0x000fe20000410000 */
[----:B------:R-:W-:Y:S01]  /*8110*/  FMUL.FTZ R10, R10, UR8 ;  /* 0x000000080a0a7c20 */ /* 0x000fe20008410000 */
[----:B------:R-:W-:Y:S01]  /*8120*/  FMUL.FTZ R7, R7, UR8 ;  /* 0x0000000807077c20 */ /* 0x000fe20008410000 */
[----:B------:R-:W-:Y:S01]  /*8130*/  FFMA.FTZ R6, -R217, R217, 1 ;  /* 0x3f800000d9067423 */ /* 0x000fe200000101d9 */
[----:B------:R-:W-:Y:S01]  /*8140*/  FMUL.FTZ R4, R187, R4 ;  /* 0x00000004bb047220 */ /* 0x000fe20000410000 */
[----:B------:R-:W-:Y:S01]  /*8150*/  FMUL.FTZ R14, R10, R14 ;  /* 0x0000000e0a0e7220 */ /* 0x000fe20000410000 */
[----:B------:R-:W-:Y:S01]  /*8160*/  FMUL.FTZ R30, R7, R30 ;  /* 0x0000001e071e7220 */ /* 0x000fe20000410000 */
[----:B------:R-:W-:Y:S01]  /*8170*/  FMUL.FTZ R6, R6, UR8 ;  /* 0x0000000806067c20 */ /* 0x000fe20008410000 */
[----:B------:R-:W-:Y:S01]  /*8180*/  F2FP.BF16.F32.PACK_AB R7, R15, R18 ;  /* 0x000000120f07723e */ /* 0x000fe200000010ff */
[----:B------:R-:W-:Y:S01]  /*8190*/  FFMA.FTZ R11, -R224, R224, 1 ;  /* 0x3f800000e00b7423 */ /* 0x000fe200000101e0 */
[----:B------:R-:W-:Y:S01]  /*81a0*/  FFMA.FTZ R10, -R223, R223, 1 ;  /* 0x3f800000df0a7423 */ /* 0x000fe200000101df */
[----:B------:R-:W-:Y:S01]  /*81b0*/  FMUL.FTZ R4, R6, R4 ;  /* 0x0000000406047220 */ /* 0x000fe20000410000 */
[----:B------:R-:W-:Y:S01]  /*81c0*/  FFMA.FTZ R9, -R202, R202, 1 ;  /* 0x3f800000ca097423 */ /* 0x000fe200000101ca */
[----:B------:R-:W-:Y:S01]  /*81d0*/  F2FP.BF16.F32.PACK_AB R6, R13, R14 ;  /* 0x0000000e0d06723e */ /* 0x000fe200000010ff */
[----:B------:R-:W-:Y:S01]  /*81e0*/  STS [R233+0x1d400], R7 ;  /* 0x01d40007e9007388 */ /* 0x000fe20000000800 */
[----:B------:R-:W-:Y:S01]  /*81f0*/  FMUL.FTZ R11, R11, UR8 ;  /* 0x000000080b0b7c20 */ /* 0x000fe20008410000 */
[----:B------:R-:W-:Y:S01]  /*8200*/  FMUL.FTZ R10, R10, UR8 ;  /* 0x000000080a0a7c20 */ /* 0x000fe20008410000 */
[----:B------:R-:W-:Y:S01]  /*8210*/  FMUL.FTZ R9, R9, UR8 ;  /* 0x0000000809097c20 */ /* 0x000fe20008410000 */
[----:B------:R-:W-:Y:S01]  /*8220*/  FMUL.FTZ R26, R192, R26 ;  /* 0x0000001ac01a7220 */ /* 0x000fe20000410000 */
[----:B------:R-:W-:Y:S01]  /*8230*/  FMUL.FTZ R27, R191, R27 ;  /* 0x0000001bbf1b7220 */ /* 0x000fe20000410000 */
[----:B----4-:R-:W-:Y:S01]  /*8240*/  F2FP.BF16.F32.PACK_AB R17, R34, R35 ;  /* 0x000000232211723e */ /* 0x010fe200000010ff */
[----:B------:R-:W-:Y:S01]  /*8250*/  STS [R234+0x1d000], R12 ;  /* 0x01d0000cea007388 */ /* 0x000fe20000000800 */
[----:B------:R-:W-:Y:S01]  /*8260*/  FMUL.FTZ R9, R9, R25 ;  /* 0x0000001909097220 */ /* 0x000fe20000410000 */
[----:B------:R-:W-:Y:S01]  /*8270*/  FMUL.FTZ R26, R11, R26 ;  /* 0x0000001a0b1a7220 */ /* 0x000fe20000410000 */
[----:B------:R-:W-:Y:S01]  /*8280*/  FMUL.FTZ R27, R10, R27 ;  /* 0x0000001b0a1b7220 */ /* 0x000fe20000410000 */
[----:B------:R-:W-:Y:S01]  /*8290*/  STS [R234+0x1d400], R6 ;  /* 0x01d40006ea007388 */ /* 0x000fe20000000800 */
[----:B------:R-:W-:Y:S02]  /*82a0*/  F2FP.BF16.F32.PACK_AB R16, R165, R166 ;  /* 0x000000a6a510723e */ /* 0x000fe400000010ff */
[----:B------:R-:W-:Y:S01]  /*82b0*/  F2FP.BF16.F32.PACK_AB R9, R9, R24 ;  /* 0x000000180909723e */ /* 0x000fe200000010ff */
[----:B------:R-:W-:Y:S01]  /*82c0*/  STS [R231+0x1c000], R32 ;  /* 0x01c00020e7007388 */ /* 0x000fe20000000800 */
[----:B-1----:R-:W-:Y:S02]  /*82d0*/  F2FP.BF16.F32.PACK_AB R5, R27, R26 ;  /* 0x0000001a1b05723e */ /* 0x002fe400000010ff */
[----:B------:R-:W-:Y:S01]  /*82e0*/  F2FP.BF16.F32.PACK_AB R8, R8, R28 ;  /* 0x0000001c0808723e */ /* 0x000fe200000010ff */
[----:B------:R-:W-:Y:S01]  /*82f0*/  STS [R231+0x1c400], R17 ;  /* 0x01c40011e7007388 */ /* 0x000fe20000000800 */
[----:B------:R-:W-:Y:S03]  /*8300*/  F2FP.BF16.F32.PACK_AB R4, R4, R30 ;  /* 0x0000001e0404723e */ /* 0x000fe600000010ff */
        /* <DEDUP_REMOVED lines=108> */
[C---:B------:R-:W-:Y:S02]  /*89d0*/  @!P3 LEA R7, P5, R12.reuse, R5, 0x5 ;  /* 0x000000050c07b211 */ /* 0x040fe400078a28ff */
[CC--:B------:R-:W-:Y:S04]  /*89e0*/  LEA R4, P1, R5.reuse, R240.reuse, 0x1 ;  /* 0x000000f005047211 */ /* 0x0c0fe800078208ff */
[----:B------:R-:W-:Y:S02]  /*89f0*/  LEA.HI.X.SX32 R5, R5, R241, 0x1, P1 ;  /* 0x000000f105057211 */ /* 0x000fe400008f0eff */
[C---:B------:R-:W-:Y:S01]  /*8a00*/  @!P3 LEA R8, P1, R7.reuse, R240, 0x1 ;  /* 0x000000f00708b211 */ /* 0x040fe200078208ff */
[----:B------:R-:W-:Y:S01]  /*8a10*/  IMAD.MOV.U32 R240, RZ, RZ, R4 ;  /* 0x000000fffff07224 */ /* 0x000fe200078e0004 */
[----:B---3--:R-:W-:Y:S02]  /*8a20*/  @!P3 LEA.HI.X R9, R12, R9, R6, 0x5, P5 ;  /* 0x000000090c09b211 */ /* 0x008fe400028f2c06 */
[----:B-----5:R-:W-:Y:S02]  /*8a30*/  LEA R6, R238, UR4, 0x1 ;  /* 0x00000004ee067c11 */ /* 0x020fe4000f8e08ff */
[C---:B------:R-:W-:Y:S02]  /*8a40*/  @!P4 LEA R10, P5, R12.reuse, R4, 0x6 ;  /* 0x000000040c0ac211 */ /* 0x040fe400078a30ff */
        /* <DEDUP_REMOVED lines=24> */
.L_x_1022:
        /* <DEDUP_REMOVED lines=9> */
[----:B------:R-:W4:Y:S04]  /*8c60*/  LDL R223, [R1+0x18] ;  /* 0x0000180001df7983 */ /* 0x000f280000100800 */
[----:B------:R2:W4:Y:S04]  /*8c70*/  LDL R217, [R1+0x4] ;  /* 0x0000040001d97983 */ /* 0x0005280000100800 */
[----:B------:R-:W-:Y:S04]  /*8c80*/  LDSM.16.M88.4 R168, [R2+0x1c000] ;  /* 0x01c0000002a8783b */ /* 0x000fe80000000200 */
[----:B------:R3:W4:Y:S04]  /*8c90*/  LDL R220, [R1] ;  /* 0x0000000001dc7983 */ /* 0x0007280000100800 */
[----:B------:R-:W3:Y:S04]  /*8ca0*/  LDSM.16.MT88.4 R172, [R204+0x800] ;  /* 0x00080000ccac783b */ /* 0x000ee80000004200 */
[----:B------:R3:W4:Y:S01]  /*8cb0*/  LDL R221, [R1+0xc] ;  /* 0x00000c0001dd7983 */ /* 0x0007220000100800 */
[-C--:B-1----:R-:W-:Y:S03]  /*8cc0*/  HMMA.16816.F32.BF16 R4, R32, R16.reuse, RZ ;  /* 0x000000102004723c */ /* 0x082fe600000418ff */
[----:B------:R-:W1:Y:S04]  /*8cd0*/  LDSM.16.M88.4 R176, [R2+0x1d000] ;  /* 0x01d0000002b0783b */ /* 0x000e680000000200 */
[----:B------:R1:W4:Y:S01]  /*8ce0*/  LDL R222, [R1+0x8] ;  /* 0x0000080001de7983 */ /* 0x0003220000100800 */
[C---:B--2---:R-:W-:Y:S03]  /*8cf0*/  HMMA.16816.F32.BF16 R8, R28.reuse, R16, RZ ;  /* 0x000000101c08723c */ /* 0x044fe600000418ff */
[----:B------:R-:W2:Y:S03]  /*8d00*/  LDSM.16.MT88.4 R180, [R204+0x4800] ;  /* 0x00480000ccb4783b */ /* 0x000ea60000004200 */
[-C--:B------:R-:W-:Y:S01]  /*8d10*/  HMMA.16816.F32.BF16 R12, R28, R18.reuse, RZ ;  /* 0x000000121c0c723c */ /* 0x080fe200000418ff */
[----:B------:R-:W-:Y:S04]  /*8d20*/  LDSM.16.M88.4 R184, [R200+0x1c000] ;  /* 0x01c00000c8b8783b */ /* 0x000fe80000000200 */
[----:B------:R-:W2:Y:S01]  /*8d30*/  LDSM.16.MT88.4 R188, [R204+0x1000] ;  /* 0x00100000ccbc783b */ /* 0x000ea20000004200 */
[C---:B------:R-:W-:Y:S03]  /*8d40*/  HMMA.16816.F32.BF16 R16, R32.reuse, R18, RZ ;  /* 0x000000122010723c */ /* 0x040fe600000418ff */
[----:B------:R-:W2:Y:S03]  /*8d50*/  LDSM.16.M88.4 R192, [R200+0x1d000] ;  /* 0x01d00000c8c0783b */ /* 0x000ea60000000200 */
[-C--:B---3--:R-:W-:Y:S01]  /*8d60*/  HMMA.16816.F32.BF16 R20, R32, R164.reuse, RZ ;  /* 0x000000a42014723c */ /* 0x088fe200000418ff */
[----:B------:R-:W-:Y:S05]  /*8d70*/  LDSM.16.M88.4 R196, [R3+0x1d000] ;  /* 0x01d0000003c4783b */ /* 0x000fea0000000200 */
[C---:B------:R-:W-:Y:S06]  /*8d80*/  HMMA.16816.F32.BF16 R24, R28.reuse, R164, RZ ;  /* 0x000000a41c18723c */ /* 0x040fec00000418ff */
[-C--:B------:R-:W-:Y:S06]  /*8d90*/  HMMA.16816.F32.BF16 R28, R28, R166.reuse, RZ ;  /* 0x000000a61c1c723c */ /* 0x080fec00000418ff */
[----:B------:R-:W-:Y:S01]  /*8da0*/  HMMA.16816.F32.BF16 R32, R32, R166, RZ ;  /* 0x000000a62020723c */ /* 0x000fe200000418ff */
[----:B------:R-:W3:Y:S05]  /*8db0*/  LDSM.16.MT88.4 R164, [R204+0x5000] ;  /* 0x00500000cca4783b */ /* 0x000eea0000004200 */
[-C--:B------:R-:W-:Y:S06]  /*8dc0*/  HMMA.16816.F32.BF16 R4, R168, R172.reuse, R4 ;  /* 0x000000aca804723c */ /* 0x080fec0000041804 */
[C---:B-1----:R-:W-:Y:S06]  /*8dd0*/  HMMA.16816.F32.BF16 R8, R176.reuse, R172, R8 ;  /* 0x000000acb008723c */ /* 0x042fec0000041808 */
[-C--:B------:R-:W-:Y:S06]  /*8de0*/  HMMA.16816.F32.BF16 R12, R176, R174.reuse, R12 ;  /* 0x000000aeb00c723c */ /* 0x080fec000004180c */
[C---:B------:R-:W-:Y:S01]  /*8df0*/  HMMA.16816.F32.BF16 R16, R168.reuse, R174, R16 ;  /* 0x000000aea810723c */ /* 0x040fe20000041810 */
[----:B------:R-:W-:Y:S05]  /*8e00*/  LDSM.16.M88.4 R172, [R3+0x1c000] ;  /* 0x01c0000003ac783b */ /* 0x000fea0000000200 */
[-C--:B--2---:R-:W-:Y:S06]  /*8e10*/  HMMA.16816.F32.BF16 R20, R168, R180.reuse, R20 ;  /* 0x000000b4a814723c */ /* 0x084fec0000041814 */
[C---:B------:R-:W-:Y:S06]  /*8e20*/  HMMA.16816.F32.BF16 R24, R176.reuse, R180, R24 ;  /* 0x000000b4b018723c */ /* 0x040fec0000041818 */
[-C--:B------:R-:W-:Y:S01]  /*8e30*/  HMMA.16816.F32.BF16 R28, R176, R182.reuse, R28 ;  /* 0x000000b6b01c723c */ /* 0x080fe2000004181c */
[----:B------:R-:W1:Y:S05]  /*8e40*/  LDSM.16.MT88.4 R176, [R204+0x1800] ;  /* 0x00180000ccb0783b */ /* 0x000e6a0000004200 */
[----:B------:R-:W-:Y:S01]  /*8e50*/  HMMA.16816.F32.BF16 R32, R168, R182, R32 ;  /* 0x000000b6a820723c */ /* 0x000fe20000041820 */
[----:B------:R-:W2:Y:S04]  /*8e60*/  LDSM.16.MT88.4 R168, [R204+0x5800] ;  /* 0x00580000cca8783b */ /* 0x000ea80000004200 */
[----:B------:R-:W-:Y:S01]  /*8e70*/  LDSM.16.M88.4 R180, [R0+0x1e000] ;  /* 0x01e0000000b4783b */ /* 0x000fe20000000200 */
[-C--:B------:R-:W-:Y:S06]  /*8e80*/  HMMA.16816.F32.BF16 R4, R184, R188.reuse, R4 ;  /* 0x000000bcb804723c */ /* 0x080fec0000041804 */
[C---:B------:R-:W-:Y:S06]  /*8e90*/  HMMA.16816.F32.BF16 R8, R192.reuse, R188, R8 ;  /* 0x000000bcc008723c */ /* 0x040fec0000041808 */
[-C--:B------:R-:W-:Y:S06]  /*8ea0*/  HMMA.16816.F32.BF16 R12, R192, R190.reuse, R12 ;  /* 0x000000bec00c723c */ /* 0x080fec000004180c */
[C---:B------:R-:W-:Y:S01]  /*8eb0*/  HMMA.16816.F32.BF16 R16, R184.reuse, R190, R16 ;  /* 0x000000beb810723c */ /* 0x040fe20000041810 */
[----:B------:R-:W2:Y:S05]  /*8ec0*/  LDSM.16.MT88.4 R188, [R204+0x2000] ;  /* 0x00200000ccbc783b */ /* 0x000eaa0000004200 */
[-C--:B---3--:R-:W-:Y:S06]  /*8ed0*/  HMMA.16816.F32.BF16 R20, R184, R164.reuse, R20 ;  /* 0x000000a4b814723c */ /* 0x088fec0000041814 */
[C---:B------:R-:W-:Y:S06]  /*8ee0*/  HMMA.16816.F32.BF16 R24, R192.reuse, R164, R24 ;  /* 0x000000a4c018723c */ /* 0x040fec0000041818 */
[-C--:B------:R-:W-:Y:S01]  /*8ef0*/  HMMA.16816.F32.BF16 R28, R192, R166.reuse, R28 ;  /* 0x000000a6c01c723c */ /* 0x080fe2000004181c */
[----:B------:R3:W2:Y:S05]  /*8f00*/  LDSM.16.M88.4 R192, [R0+0x1f000] ;  /* 0x01f0000000c0783b */ /* 0x0006aa0000000200 */
[----:B------:R-:W-:Y:S01]  /*8f10*/  HMMA.16816.F32.BF16 R32, R184, R166, R32 ;  /* 0x000000a6b820723c */ /* 0x000fe20000041820 */
[----:B------:R-:W2:Y:S04]  /*8f20*/  LDSM.16.MT88.4 R164, [R204+0x6000] ;  /* 0x00600000cca4783b */ /* 0x000ea80000004200 */
[----:B------:R-:W-:Y:S01]  /*8f30*/  LDSM.16.MT88.4 R184, [R204+0x2800] ;  /* 0x00280000ccb8783b */ /* 0x000fe20000004200 */
[-C--:B-1----:R-:W-:Y:S06]  /*8f40*/  HMMA.16816.F32.BF16 R4, R172, R176.reuse, R4 ;  /* 0x000000b0ac04723c */ /* 0x082fec0000041804 */
[C---:B------:R-:W-:Y:S06]  /*8f50*/  HMMA.16816.F32.BF16 R8, R196.reuse, R176, R8 ;  /* 0x000000b0c408723c */ /* 0x040fec0000041808 */
[-C--:B------:R-:W-:Y:S01]  /*8f60*/  HMMA.16816.F32.BF16 R12, R196, R178.reuse, R12 ;  /* 0x000000b2c40c723c */ /* 0x080fe2000004180c */
[----:B---3--:R-:W1:Y:S05]  /*8f70*/  LDC R0, c[0x0][0x270] ;  /* 0x00009c00ff007b82 */ /* 0x008e6a0000000800 */
[C---:B------:R-:W-:Y:S01]  /*8f80*/  HMMA.16816.F32.BF16 R16, R172.reuse, R178, R16 ;  /* 0x000000b2ac10723c */ /* 0x040fe20000041810 */
[----:B------:R-:W3:Y:S05]  /*8f90*/  LDSM.16.M88.4 R176, [R2+0x1e000] ;  /* 0x01e0000002b0783b */ /* 0x000eea0000000200 */
[-C--:B--2---:R-:W-:Y:S06]  /*8fa0*/  HMMA.16816.F32.BF16 R20, R172, R168.reuse, R20 ;  /* 0x000000a8ac14723c */ /* 0x084fec0000041814 */
[C---:B------:R-:W-:Y:S06]  /*8fb0*/  HMMA.16816.F32.BF16 R24, R196.reuse, R168, R24 ;  /* 0x000000a8c418723c */ /* 0x040fec0000041818 */
[-C--:B------:R-:W-:Y:S01]  /*8fc0*/  HMMA.16816.F32.BF16 R28, R196, R170.reuse, R28 ;  /* 0x000000aac41c723c */ /* 0x080fe2000004181c */
[----:B------:R-:W2:Y:S05]  /*8fd0*/  LDSM.16.M88.4 R196, [R2+0x1f000] ;  /* 0x01f0000002c4783b */ /* 0x000eaa0000000200 */
[----:B------:R-:W-:Y:S01]  /*8fe0*/  HMMA.16816.F32.BF16 R32, R172, R170, R32 ;  /* 0x000000aaac20723c */ /* 0x000fe20000041820 */
[----:B------:R-:W1:Y:S04]  /*8ff0*/  LDSM.16.MT88.4 R168, [R204+0x6800] ;  /* 0x00680000cca8783b */ /* 0x000e680000004200 */
[----:B------:R-:W-:Y:S01]  /*9000*/  LDSM.16.M88.4 R172, [R200+0x1e000] ;  /* 0x01e00000c8ac783b */ /* 0x000fe20000000200 */
[-C--:B------:R-:W-:Y:S03]  /*9010*/  HMMA.16816.F32.BF16 R4, R180, R188.reuse, R4 ;  /* 0x000000bcb404723c */ /* 0x080fe60000041804 */
[----:B------:R-:W-:Y:S03]  /*9020*/  LDSM.16.M88.4 R200, [R200+0x1f000] ;  /* 0x01f00000c8c8783b */ /* 0x000fe60000000200 */
[C---:B------:R-:W-:Y:S06]  /*9030*/  HMMA.16816.F32.BF16 R8, R192.reuse, R188, R8 ;  /* 0x000000bcc008723c */ /* 0x040fec0000041808 */
[-C--:B------:R-:W-:Y:S06]  /*9040*/  HMMA.16816.F32.BF16 R12, R192, R190.reuse, R12 ;  /* 0x000000bec00c723c */ /* 0x080fec000004180c */
[C---:B------:R-:W-:Y:S01]  /*9050*/  HMMA.16816.F32.BF16 R16, R180.reuse, R190, R16 ;  /* 0x000000beb410723c */ /* 0x040fe20000041810 */
[----:B------:R-:W1:Y:S05]  /*9060*/  LDSM.16.MT88.4 R188, [R204+0x3000] ;  /* 0x00300000ccbc783b */ /* 0x000e6a0000004200 */
[-C--:B------:R-:W-:Y:S06]  /*9070*/  HMMA.16816.F32.BF16 R20, R180, R164.reuse, R20 ;  /* 0x000000a4b414723c */ /* 0x080fec0000041814 */
[C---:B------:R-:W-:Y:S06]  /*9080*/  HMMA.16816.F32.BF16 R24, R192.reuse, R164, R24 ;  /* 0x000000a4c018723c */ /* 0x040fec0000041818 */
[-C--:B------:R-:W-:Y:S01]  /*9090*/  HMMA.16816.F32.BF16 R28, R192, R166.reuse, R28 ;  /* 0x000000a6c01c723c */ /* 0x080fe2000004181c */
[----:B------:R-:W4:Y:S05]  /*90a0*/  LDSM.16.MT88.4 R192, [R204+0x7000] ;  /* 0x00700000ccc0783b */ /* 0x000f2a0000004200 */
[----:B------:R-:W-:Y:S01]  /*90b0*/  HMMA.16816.F32.BF16 R32, R180, R166, R32 ;  /* 0x000000a6b420723c */ /* 0x000fe20000041820 */
[----:B------:R-:W-:Y:S04]  /*90c0*/  LDSM.16.M88.4 R164, [R3+0x1e000] ;  /* 0x01e0000003a4783b */ /* 0x000fe80000000200 */
[----:B------:R-:W4:Y:S01]  /*90d0*/  LDSM.16.MT88.4 R180, [R204+0x3800] ;  /* 0x00380000ccb4783b */ /* 0x000f220000004200 */
[-C--:B---3--:R-:W-:Y:S06]  /*90e0*/  HMMA.16816.F32.BF16 R4, R176, R184.reuse, R4 ;  /* 0x000000b8b004723c */ /* 0x088fec0000041804 */
[C---:B--2---:R-:W-:Y:S06]  /*90f0*/  HMMA.16816.F32.BF16 R8, R196.reuse, R184, R8 ;  /* 0x000000b8c408723c */ /* 0x044fec0000041808 */
[-C--:B------:R-:W-:Y:S06]  /*9100*/  HMMA.16816.F32.BF16 R12, R196, R186.reuse, R12 ;  /* 0x000000bac40c723c */ /* 0x080fec000004180c */
[C---:B------:R-:W-:Y:S01]  /*9110*/  HMMA.16816.F32.BF16 R16, R176.reuse, R186, R16 ;  /* 0x000000bab010723c */ /* 0x040fe20000041810 */
[----:B------:R-:W2:Y:S05]  /*9120*/  LDSM.16.M88.4 R184, [R3+0x1f000] ;  /* 0x01f0000003b8783b */ /* 0x000eaa0000000200 */
[-C--:B-1----:R-:W-:Y:S06]  /*9130*/  HMMA.16816.F32.BF16 R20, R176, R168.reuse, R20 ;  /* 0x000000a8b014723c */ /* 0x082fec0000041814 */
[C---:B------:R-:W-:Y:S06]  /*9140*/  HMMA.16816.F32.BF16 R24, R196.reuse, R168, R24 ;  /* 0x000000a8c418723c */ /* 0x040fec0000041818 */
[-C--:B------:R-:W-:Y:S01]  /*9150*/  HMMA.16816.F32.BF16 R28, R196, R170.reuse, R28 ;  /* 0x000000aac41c723c */ /* 0x080fe2000004181c */
[----:B------:R-:W1:Y:S05]  /*9160*/  LDSM.16.MT88.4 R196, [R204+0x7800] ;  /* 0x00780000ccc4783b */ /* 0x000e6a0000004200 */
        /* <DEDUP_REMOVED lines=9> */
[----:B------:R-:W-:Y:S01]  /*9200*/  IMAD.IADD R176, R212, 0x1, R206 ;  /* 0x00000001d4b07824 */ /* 0x000fe200078e02ce */
[C---:B------:R-:W-:Y:S02]  /*9210*/  HMMA.16816.F32.BF16 R16, R172.reuse, R190, R16 ;  /* 0x000000beac10723c */ /* 0x040fe40000041810 */
[----:B------:R-:W4:Y:S04]  /*9220*/  @P2 LDG.E R220, desc[UR6][R170.64+0x80] ;  /* 0x00008006aadc2981 */ /* 0x000f28000c1e1900 */
[-C--:B------:R-:W-:Y:S01]  /*9230*/  HMMA.16816.F32.BF16 R20, R172, R192.reuse, R20 ;  /* 0x000000c0ac14723c */ /* 0x080fe20000041814 */
[----:B------:R-:W4:Y:S04]  /*9240*/  @P2 LDG.E R221, desc[UR6][R170.64+0x20] ;  /* 0x00002006aadd2981 */ /* 0x000f28000c1e1900 */
[----:B------:R-:W4:Y:S01]  /*9250*/  @P2 LDG.E R222, desc[UR6][R170.64] ;  /* 0x00000006aade2981 */ /* 0x000f22000c1e1900 */
[C---:B------:R-:W-:Y:S06]  /*9260*/  HMMA.16816.F32.BF16 R24, R200.reuse, R192, R24 ;  /* 0x000000c0c818723c */ /* 0x040fec0000041818 */
[-C--:B------:R-:W-:Y:S06]  /*9270*/  HMMA.16816.F32.BF16 R28, R200, R194.reuse, R28 ;  /* 0x000000c2c81c723c */ /* 0x080fec000004181c */
[----:B------:R-:W-:Y:S06]  /*9280*/  HMMA.16816.F32.BF16 R32, R172, R194, R32 ;  /* 0x000000c2ac20723c */ /* 0x000fec0000041820 */
[-C--:B------:R-:W-:Y:S05]  /*9290*/  HMMA.16816.F32.BF16 R4, R164, R180.reuse, R4 ;  /* 0x000000b4a404723c */ /* 0x080fea0000041804 */
[----:B------:R-:W-:Y:S01]  /*92a0*/  IMAD R173, R0, UR24, RZ ;  /* 0x0000001800ad7c24 */ /* 0x000fe2000f8e02ff */
[C---:B--2---:R-:W-:Y:S05]  /*92b0*/  HMMA.16816.F32.BF16 R8, R184.reuse, R180, R8 ;  /* 0x000000b4b808723c */ /* 0x044fea0000041808 */
[C---:B------:R-:W-:Y:S01]  /*92c0*/  IMAD.U32 R0, R173.reuse, -0x40, RZ ;  /* 0xffffffc0ad007824 */ /* 0x040fe200078e00ff */
[-C--:B------:R-:W-:Y:S05]  /*92d0*/  HMMA.16816.F32.BF16 R12, R184, R182.reuse, R12 ;  /* 0x000000b6b80c723c */ /* 0x080fea000004180c */
[C---:B------:R-:W-:Y:S01]  /*92e0*/  LEA R218, P1, R0.reuse, R218, 0x2 ;  /* 0x000000da00da7211 */ /* 0x040fe200078210ff */
[C---:B------:R-:W-:Y:S05]  /*92f0*/  HMMA.16816.F32.BF16 R16, R164.reuse, R182, R16 ;  /* 0x000000b6a410723c */ /* 0x040fea0000041810 */
[----:B------:R-:W-:Y:S01]  /*9300*/  LEA.HI.X.SX32 R219, R0, R219, 0x2, P1 ;  /* 0x000000db00db7211 */ /* 0x000fe200008f16ff */
[-C--:B-1----:R-:W-:Y:S05]  /*9310*/  HMMA.16816.F32.BF16 R20, R164, R196.reuse, R20 ;  /* 0x000000c4a414723c */ /* 0x082fea0000041814 */
[C---:B------:R-:W-:Y:S01]  /*9320*/  IMAD.SHL.U32 R0, R173.reuse, 0x8, RZ ;  /* 0x00000008ad007824 */ /* 0x040fe200078e00ff */
[C---:B------:R-:W-:Y:S05]  /*9330*/  HMMA.16816.F32.BF16 R24, R184.reuse, R196, R24 ;  /* 0x000000c4b818723c */ /* 0x040fea0000041818 */
[----:B------:R-:W-:Y:S01]  /*9340*/  IMAD.MOV.U32 R2, RZ, RZ, R218 ;  /* 0x000000ffff027224 */ /* 0x000fe200078e00da */
        /* <DEDUP_REMOVED lines=8> */
[C---:B------:R-:W-:Y:S02]  /*93d0*/  IMAD.SHL.U32 R167, R173.reuse, 0x20, RZ ;  /* 0x00000020ada77824 */ /* 0x040fe400078e00ff */
[----:B------:R-:W-:Y:S02]  /*93e0*/  IMAD R165, R173, 0x28, RZ ;  /* 0x00000028ada57824 */ /* 0x000fe400078e02ff */
[----:B------:R2:W-:Y:S01]  /*93f0*/  REDG.E.ADD.F32.FTZ.RN.STRONG.GPU desc[UR6][R168.64], R5 ;  /* 0x00000005a80079a6 */ /* 0x0005e2000c10f386 */
[CC--:B------:R-:W-:Y:S04]  /*9400*/  LEA R166, P1, R167.reuse, R2.reuse, 0x2 ;  /* 0x00000002a7a67211 */ /* 0x0c0fe800078210ff */
[-C--:B------:R-:W-:Y:S01]  /*9410*/  LEA.HI.X.SX32 R167, R167, R3.reuse, 0x2, P1 ;  /* 0x00000003a7a77211 */ /* 0x080fe200008f16ff */
[----:B---3--:R-:W-:Y:S04]  /*9420*/  @P2 STL [R1+0x4], R217 ;  /* 0x000004d901002387 */ /* 0x008fe80000100800 */
[----:B----4-:R-:W-:Y:S04]  /*9430*/  @P2 STL [R1], R220 ;  /* 0x000000dc01002387 */ /* 0x010fe80000100800 */
[----:B------:R-:W-:Y:S04]  /*9440*/  @P2 STL [R1+0xc], R221 ;  /* 0x00000cdd01002387 */ /* 0x000fe80000100800 */
[----:B------:R-:W-:Y:S01]  /*9450*/  @P2 STL [R1+0x8], R222 ;  /* 0x000008de01002387 */ /* 0x000fe20000100800 */
[CC--:B------:R-:W-:Y:S04]  /*9460*/  LEA R170, P2, R172.reuse, R2.reuse, 0x2 ;  /* 0x00000002acaa7211 */ /* 0x0c0fe800078410ff */
[-C--:B------:R-:W-:Y:S02]  /*9470*/  LEA.HI.X.SX32 R171, R172, R3.reuse, 0x2, P2 ;  /* 0x00000003acab7211 */ /* 0x080fe400010f16ff */
[CC--:B-1----:R-:W-:Y:S03]  /*9480*/  LEA R4, P2, R164.reuse, R2.reuse, 0x2 ;  /* 0x00000002a4047211 */ /* 0x0c2fe600078410ff */
[----:B------:R1:W-:Y:S01]  /*9490*/  REDG.E.ADD.F32.FTZ.RN.STRONG.GPU desc[UR6][R170.64], R6 ;  /* 0x00000006aa0079a6 */ /* 0x0003e2000c10f386 */
[-C--:B--2---:R-:W-:Y:S02]  /*94a0*/  LEA.HI.X.SX32 R5, R164, R3.reuse, 0x2, P2 ;  /* 0x00000003a4057211 */ /* 0x084fe400010f16ff */
[CC--:B------:R-:W-:Y:S03]  /*94b0*/  LEA R164, P3, R165.reuse, R2.reuse, 0x2 ;  /* 0x00000002a5a47211 */ /* 0x0c0fe600078610ff */
[----:B------:R2:W-:Y:S01]  /*94c0*/  REDG.E.ADD.F32.FTZ.RN.STRONG.GPU desc[UR6][R4.64], R7 ;  /* 0x00000007040079a6 */ /* 0x0005e2000c10f386 */
[-C--:B------:R-:W-:Y:S03]  /*94d0*/  LEA.HI.X.SX32 R165, R165, R3.reuse, 0x2, P3 ;  /* 0x00000003a5a57211 */ /* 0x080fe600018f16ff */
[----:B------:R3:W-:Y:S04]  /*94e0*/  REDG.E.ADD.F32.FTZ.RN.STRONG.GPU desc[UR6][R166.64], R8 ;  /* 0x00000008a60079a6 */ /* 0x0007e8000c10f386 */
[----:B------:R-:W-:Y:S01]  /*94f0*/  REDG.E.ADD.F32.FTZ.RN.STRONG.GPU desc[UR6][R164.64], R9 ;  /* 0x00000009a40079a6 */ /* 0x000fe2000c10f386 */
[C---:B-1----:R-:W-:Y:S02]  /*9500*/  IMAD R171, R173.reuse, 0x30, RZ ;  /* 0x00000030adab7824 */ /* 0x042fe400078e02ff */
[----:B------:R-:W-:Y:S03]  /*9510*/  IMAD R170, R173, 0x38, RZ ;  /* 0x00000038adaa7824 */ /* 0x000fe600078e02ff */
[CC--:B------:R-:W-:Y:S02]  /*9520*/  LEA R6, P2, R171.reuse, R2.reuse, 0x2 ;  /* 0x00000002ab067211 */ /* 0x0c0fe400078410ff */
[-C--:B--2---:R-:W-:Y:S02]  /*9530*/  LEA R4, P1, R170, R2.reuse, 0x2 ;  /* 0x00000002aa047211 */ /* 0x084fe400078210ff */
[-C--:B------:R-:W-:Y:S01]  /*9540*/  LEA.HI.X.SX32 R7, R171, R3.reuse, 0x2, P2 ;  /* 0x00000003ab077211 */ /* 0x080fe200010f16ff */
[----:B---3--:R-:W-:Y:S01]  /*9550*/  VIADD R166, R172, 0x20 ;  /* 0x00000020aca67836 */ /* 0x008fe20000000000 */
[-C--:B------:R-:W-:Y:S03]  /*9560*/  LEA.HI.X.SX32 R5, R170, R3.reuse, 0x2, P1 ;  /* 0x00000003aa057211 */ /* 0x080fe600008f16ff */
        /* <DEDUP_REMOVED lines=118> */
[-C--:B---3--:R-:W-:Y:S06]  /*9cd0*/  HMMA.16816.F32.BF16 R100, R32, R28.reuse, R100 ;  /* 0x0000001c2064723c */ /* 0x088fec0000041864 */
        /* <DEDUP_REMOVED lines=202> */
[----:B--2---:R1:W-:Y:S04]  /*a980*/  STS [R183], R32 ;  /* 0x00000020b7007388 */ /* 0x0043e80000000800 */
        /* <DEDUP_REMOVED lines=77> */
.L_x_1024:
        /* <DEDUP_REMOVED lines=22> */
.L_x_1025:
        /* <DEDUP_REMOVED lines=12> */
[----:B------:R-:W-:Y:S01]  /*b080*/  BSSY B0, `(.L_x_1026) ;  /* 0x000002f000007945 */ /* 0x000fe20003800000 */
[----:B------:R-:W-:Y:S01]  /*b090*/  IADD3 R2, P0, R2, UR19, RZ ;  /* 0x0000001302027c10 */ /* 0x000fe2000ff1e0ff */
[----:B------:R-:W-:Y:S01]  /*b0a0*/  VIADD R20, R236, 0x40 ;  /* 0x00000040ec147836 */ /* 0x000fe20000000000 */
        /* <DEDUP_REMOVED lines=15> */
[----:B------:R-:W-:Y:S01]  /*b1a0*/  ULDC.64 UR14, c[0x0][0x468] ;  /* 0x00011a00000e7ab9 */ /* 0x000fe20000000a00 */
[----:B------:R-:W-:Y:S01]  /*b1b0*/  ISETP.GE.AND P3, PT, R5, UR10, PT ;  /* 0x0000000a05007c0c */ /* 0x000fe2000bf66270 */
[----:B------:R3:W1:Y:S01]  /*b1c0*/  LDS.128 R40, [R0+0x1a000] ;  /* 0x01a0000000287984 */ /* 0x0006620000000c00 */
[----:B------:R-:W-:Y:S01]  /*b1d0*/  UIMAD UR16, UR16, UR14, URZ ;  /* 0x0000000e101072a4 */ /* 0x000fe2000f8e023f */
[----:B------:R-:W-:Y:S01]  /*b1e0*/  IADD3.X R3, R3, UR20, R4, P0, !PT ;  /* 0x0000001403037c10 */ /* 0x000fe200087fe404 */
[----:B------:R-:W-:Y:S01]  /*b1f0*/  IMAD.U32 R4, RZ, RZ, UR14 ;  /* 0x0000000eff047e24 */ /* 0x000fe2000f8e00ff */
[----:B------:R3:W1:Y:S01]  /*b200*/  LDS.128 R48, [R0+0x1b000] ;  /* 0x01b0000000307984 */ /* 0x0006620000000c00 */
[----:B------:R-:W-:Y:S01]  /*b210*/  UIMAD UR15, UR56, UR15, UR16 ;  /* 0x0000000f380f72a4 */ /* 0x000fe2000f8e0210 */
[----:B------:R-:W-:-:S02]  /*b220*/  VIADD R5, R22, 0x60 ;  /* 0x0000006016057836 */ /* 0x000fc40000000000 */
[----:B------:R-:W-:-:S03]  /*b230*/  IMAD.WIDE.U32 R2, R4, UR56, R2 ;  /* 0x0000003804027c25 */ /* 0x000fc6000f8e0002 */
[----:B------:R-:W-:Y:S01]  /*b240*/  ISETP.GE.AND P2, PT, R5, UR10, PT ;  /* 0x0000000a05007c0c */ /* 0x000fe2000bf46270 */
[----:B------:R-:W-:Y:S01]  /*b250*/  VIADD R10, R3, UR15 ;  /* 0x0000000f030a7c36 */ /* 0x000fe20008000000 */
[----:B----4-:R-:W-:Y:S11]  /*b260*/  @P5 BRA `(.L_x_1027) ;  /* 0x0000000000405947 */ /* 0x010ff60003800000 */
        /* <DEDUP_REMOVED lines=16> */
.L_x_1027:
[----:B------:R-:W-:Y:S05]  /*b370*/  BSYNC B0 ;  /* 0x0000000000007941 */ /* 0x000fea0003800000 */
.L_x_1026:
        /* <DEDUP_REMOVED lines=18> */
.L_x_1029:
[----:B------:R-:W-:Y:S05]  /*b4a0*/  BSYNC B0 ;  /* 0x0000000000007941 */ /* 0x000fea0003800000 */
.L_x_1028:
        /* <DEDUP_REMOVED lines=20> */
.L_x_1031:
[----:B------:R-:W-:Y:S05]  /*b5f0*/  BSYNC B0 ;  /* 0x0000000000007941 */ /* 0x000fea0003800000 */
.L_x_1030:
        /* <DEDUP_REMOVED lines=19> */
.L_x_1033:
[----:B------:R-:W-:Y:S05]  /*b730*/  BSYNC B0 ;  /* 0x0000000000007941 */ /* 0x000fea0003800000 */
.L_x_1032:
        /* <DEDUP_REMOVED lines=32> */
.L_x_1035:
[----:B------:R-:W-:Y:S05]  /*b940*/  BSYNC B0 ;  /* 0x0000000000007941 */ /* 0x000fea0003800000 */
.L_x_1034:
        /* <DEDUP_REMOVED lines=18> */
.L_x_1037:
[----:B------:R-:W-:Y:S05]  /*ba70*/  BSYNC B0 ;  /* 0x0000000000007941 */ /* 0x000fea0003800000 */
.L_x_1036:
        /* <DEDUP_REMOVED lines=18> */
.L_x_1039:
[----:B------:R-:W-:Y:S05]  /*bba0*/  BSYNC B0 ;  /* 0x0000000000007941 */ /* 0x000fea0003800000 */
.L_x_1038:
        /* <DEDUP_REMOVED lines=16> */
.L_x_994:
[----:B------:R-:W-:Y:S05]  /*bcb0*/  BSYNC B1 ;  /* 0x0000000000017941 */ /* 0x000fea0003800000 */
.L_x_972:
        /* <DEDUP_REMOVED lines=11> */
.L_x_1040:
[----:B------:R-:W-:Y:S05]  /*bd70*/  EXIT ;  /* 0x000000000000794d */ /* 0x000fea0003800000 */
.L_x_1042:
        /* <DEDUP_REMOVED lines=16> */
.L_x_1093:


//--------------------- .text._ZN5flash25flash_bwd_dot_do_o_kernelILb0E23Flash_bwd_kernel_traitsILi128ELi64ELi128ELi8ELi2ELi4ELi2ELb0ELb0EN7cutlass10bfloat16_tE19Flash_kernel_traitsILi128ELi64ELi128ELi8ES3_EEEEvNS_16Flash_bwd_paramsE --------------------------
	.section	.text._ZN5flash25flash_bwd_dot_do_o_kernelILb0E23Flash_bwd_kernel_traitsILi128ELi64ELi128ELi8ELi2ELi4ELi2ELb0ELb0EN7cutlass10bfloat16_tE19Flash_kernel_traitsILi128ELi64ELi128ELi8ES3_EEEEvNS_16Flash_bwd_paramsE,"ax",@progbits
	.align	128
        .global         _ZN5flash25flash_bwd_dot_do_o_kernelILb0E23Flash_bwd_kernel_traitsILi128ELi64ELi128ELi8ELi2ELi4ELi2ELb0ELb0EN7cutlass10bfloat16_tE19Flash_kernel_traitsILi128ELi64ELi128ELi8ES3_EEEEvNS_16Flash_bwd_paramsE
        .type           _ZN5flash25flash_bwd_dot_do_o_kernelILb0E23Flash_bwd_kernel_traitsILi128ELi64ELi128ELi8ELi2ELi4ELi2ELb0ELb0EN7cutlass10bfloat16_tE19Flash_kernel_traitsILi128ELi64ELi128ELi8ES3_EEEEvNS_16Flash_bwd_paramsE,@function
        .size           _ZN5flash25flash_bwd_dot_do_o_kernelILb0E23Flash_bwd_kernel_traitsILi128ELi64ELi128ELi8ELi2ELi4ELi2ELb0ELb0EN7cutlass10bfloat16_tE19Flash_kernel_traitsILi128ELi64ELi128ELi8ES3_EEEEvNS_16Flash_bwd_paramsE,(.L_x_1094 - _ZN5flash25flash_bwd_dot_do_o_kernelILb0E23Flash_bwd_kernel_traitsILi128ELi64ELi128ELi8ELi2ELi4ELi2ELb0ELb0EN7cutlass10bfloat16_tE19Flash_kernel_traitsILi128ELi64ELi128ELi8ES3_EEEEvNS_16Flash_bwd_paramsE)
        .other          _ZN5flash25flash_bwd_dot_do_o_kernelILb0E23Flash_bwd_kernel_traitsILi128ELi64ELi128ELi8ELi2ELi4ELi2ELb0ELb0EN7cutlass10bfloat16_tE19Flash_kernel_traitsILi128ELi64ELi128ELi8ES3_EEEEvNS_16Flash_bwd_paramsE,@"STO_CUDA_ENTRY STV_DEFAULT"
_ZN5flash25flash_bwd_dot_do_o_kernelILb0E23Flash_bwd_kernel_traitsILi128ELi64ELi128ELi8ELi2ELi4ELi2ELb0ELb0EN7cutlass10bfloat16_tE19Flash_kernel_traitsILi128ELi64ELi128ELi8ES3_EEEEvNS_16Flash_bwd_paramsE:
.text._ZN5flash25flash_bwd_dot_do_o_kernelILb0E23Flash_bwd_kernel_traitsILi128ELi64ELi128ELi8ELi2ELi4ELi2ELb0ELb0EN7cutlass10bfloat16_tE19Flash_kernel_traitsILi128ELi64ELi128ELi8ES3_EEEEvNS_16Flash_bwd_paramsE:
        /* <DEDUP_REMOVED lines=56> */
.L_x_1043:
[----:B------:R-:W0:Y:S08]  /*0380*/  LDC R8, c[0x0][0x270] ;  /* 0x00009c00ff087b82 */ /* 0x000e300000000800 */
[----:B------:R-:W1:Y:S01]  /*0390*/  LDC R10, c[0x0][0x2d4] ;  /* 0x0000b500ff0a7b82 */ /* 0x000e620000000800 */
[----:B0-----:R-:W-:-:S04]  /*03a0*/  IMAD R7, R7, R8, UR5 ;  /* 0x0000000507077e24 */ /* 0x001fc8000f8e0208 */
[----:B-1----:R-:W-:-:S07]  /*03b0*/  IMAD R7, R7, R10, RZ ;  /* 0x0000000a07077224 */ /* 0x002fce00078e02ff */
.L_x_1044:
        /* <DEDUP_REMOVED lines=60> */
.L_x_1046:
[----:B------:R-:W-:Y:S05]  /*0780*/  BSYNC B0 ;  /* 0x0000000000007941 */ /* 0x000fea0003800000 */
.L_x_1045:
        /* <DEDUP_REMOVED lines=18> */
.L_x_1048:
[----:B------:R-:W-:Y:S05]  /*08b0*/  BSYNC B0 ;  /* 0x0000000000007941 */ /* 0x000fea0003800000 */
.L_x_1047:
        /* <DEDUP_REMOVED lines=22> */
.L_x_1050:
[----:B------:R-:W-:Y:S05]  /*0a20*/  BSYNC B0 ;  /* 0x0000000000007941 */ /* 0x000fea0003800000 */
.L_x_1049:
        /* <DEDUP_REMOVED lines=20> */
.L_x_1052:
[----:B------:R-:W-:Y:S05]  /*0b70*/  BSYNC B0 ;  /* 0x0000000000007941 */ /* 0x000fea0003800000 */
.L_x_1051:
        /* <DEDUP_REMOVED lines=123> */
.L_x_1053:
        /* <DEDUP_REMOVED lines=13> */
.L_x_1094:


//--------------------- .text._ZN5flash25flash_bwd_dot_do_o_kernelILb1E23Flash_bwd_kernel_traitsILi128ELi64ELi128ELi8ELi2ELi4ELi2ELb0ELb0EN7cutlass10bfloat16_tE19Flash_kernel_traitsILi128ELi64ELi128ELi8ES3_EEEEvNS_16Flash_bwd_paramsE --------------------------
	.section	.text._ZN5flash25flash_bwd_dot_do_o_kernelILb1E23Flash_bwd_kernel_traitsILi128ELi64ELi128ELi8ELi2ELi4ELi2ELb0ELb0EN7cutlass10bfloat16_tE19Flash_kernel_traitsILi128ELi64ELi128ELi8ES3_EEEEvNS_16Flash_bwd_paramsE,"ax",@progbits
	.align	128
        .global         _ZN5flash25flash_bwd_dot_do_o_kernelILb1E23Flash_bwd_kernel_traitsILi128ELi64ELi128ELi8ELi2ELi4ELi2ELb0ELb0EN7cutlass10bfloat16_tE19Flash_kernel_traitsILi128ELi64ELi128ELi8ES3_EEEEvNS_16Flash_bwd_paramsE
        .type           _ZN5flash25flash_bwd_dot_do_o_kernelILb1E23Flash_bwd_kernel_traitsILi128ELi64ELi128ELi8ELi2ELi4ELi2ELb0ELb0EN7cutlass10bfloat16_tE19Flash_kernel_traitsILi128ELi64ELi128ELi8ES3_EEEEvNS_16Flash_bwd_paramsE,@function
        .size           _ZN5flash25flash_bwd_dot_do_o_kernelILb1E23Flash_bwd_kernel_traitsILi128ELi64ELi128ELi8ELi2ELi4ELi2ELb0ELb0EN7cutlass10bfloat16_tE19Flash_kernel_traitsILi128ELi64ELi128ELi8ES3_EEEEvNS_16Flash_bwd_paramsE,(.L_x_1095 - _ZN5flash25flash_bwd_dot_do_o_kernelILb1E23Flash_bwd_kernel_traitsILi128ELi64ELi128ELi8ELi2ELi4ELi2ELb0ELb0EN7cutlass10bfloat16_tE19Flash_kernel_traitsILi128ELi64ELi128ELi8ES3_EEEEvNS_16Flash_bwd_paramsE)
        .other          _ZN5flash25flash_bwd_dot_do_o_kernelILb1E23Flash_bwd_kernel_traitsILi128ELi64ELi128ELi8ELi2ELi4ELi2ELb0ELb0EN7cutlass10bfloat16_tE19Flash_kernel_traitsILi128ELi64ELi128ELi8ES3_EEEEvNS_16Flash_bwd_paramsE,@"STO_CUDA_ENTRY STV_DEFAULT"
_ZN5flash25flash_bwd_dot_do_o_kernelILb1E23Flash_bwd_kernel_traitsILi128ELi64ELi128ELi8ELi2ELi4ELi2ELb0ELb0EN7cutlass10bfloat16_tE19Flash_kernel_traitsILi128ELi64ELi128ELi8ES3_EEEEvNS_16Flash_bwd_paramsE:
.text._ZN5flash25flash_bwd_dot_do_o_kernelILb1E23Flash_bwd_kernel_traitsILi128ELi64ELi128ELi8ELi2ELi4ELi2ELb0ELb0EN7cutlass10bfloat16_tE19Flash_kernel_traitsILi128ELi64ELi128ELi8ES3_EEEEvNS_16Flash_bwd_paramsE:
        /* <DEDUP_REMOVED lines=63> */
.L_x_1054:
        /* <DEDUP_REMOVED lines=27> */
.L_x_1055:
[----:B------:R-:W-:-:S04]  /*05a0*/  IMAD R13, R13, R14, R20 ;  /* 0x0000000e0d0d7224 */ /* 0x000fc800078e0214 */
[----:B------:R-:W-:-:S07]  /*05b0*/  IMAD R2, R13, R18, RZ ;  /* 0x000000120d027224 */ /* 0x000fce00078e02ff */
.L_x_1056:
        /* <DEDUP_REMOVED lines=68> */
.L_x_1058:
[----:B------:R-:W-:Y:S05]  /*0a00*/  BSYNC B0 ;  /* 0x0000000000007941 */ /* 0x000fea0003800000 */
.L_x_1057:
        /* <DEDUP_REMOVED lines=17> */
.L_x_1060:
[----:B------:R-:W-:Y:S05]  /*0b20*/  BSYNC B0 ;  /* 0x0000000000007941 */ /* 0x000fea0003800000 */
.L_x_1059:
        /* <DEDUP_REMOVED lines=26> */
.L_x_1062:
[----:B------:R-:W-:Y:S05]  /*0cd0*/  BSYNC B0 ;  /* 0x0000000000007941 */ /* 0x000fea0003800000 */
.L_x_1061:
        /* <DEDUP_REMOVED lines=21> */
.L_x_1064:
[----:B------:R-:W-:Y:S05]  /*0e30*/  BSYNC B0 ;  /* 0x0000000000007941 */ /* 0x000fea0003800000 */
.L_x_1063:
        /* <DEDUP_REMOVED lines=138> */
.L_x_1065:
        /* <DEDUP_REMOVED lines=10> */
.L_x_1095:


//--------------------- .nv.shared._ZN5flash44flash_bwd_dq_dk_dv_loop_seqk_parallel_kernelI23Flash_bwd_kernel_traitsILi128ELi64ELi64ELi8ELi4ELi2ELi2ELb1ELb0EN7cutlass10bfloat16_tE19Flash_kernel_traitsILi128ELi64ELi64ELi8ES3_EELb0ELb1ELb0ELb0ELb0ELb0ELb0EEEvNS_16Flash_bwd_paramsE --------------------------
	.section	.nv.shared._ZN5flash44flash_bwd_dq_dk_dv_loop_seqk_parallel_kernelI23Flash_bwd_kernel_traitsILi128ELi64ELi64ELi8ELi4ELi2ELi2ELb1ELb0EN7cutlass10bfloat16_tE19Flash_kernel_traitsILi128ELi64ELi64ELi8ES3_EELb0ELb1ELb0ELb0ELb0ELb0ELb0EEEvNS_16Flash_bwd_paramsE,"aw",@nobits
	.sectionflags	@""
	.align	16
	.zero		1024


//--------------------- .nv.shared.reserved.0     --------------------------
	.section	.nv.shared.reserved.0,"aw",@nobits
	.weak		__nv_reservedSMEM_offset_0_alias
	.size		__nv_reservedSMEM_offset_0_alias, 0, 0
	.other		__nv_reservedSMEM_offset_0_alias,@"STO_CUDA_RESERVED_SHARED STV_DEFAULT"
__nv_reservedSMEM_offset_0_alias:
	.zero		0


//--------------------- .nv.global                --------------------------
	.section	.nv.global,"aw",@nobits
.nv.global:
	.type		_ZN73_INTERNAL_b970be25_37_flash_bwd_hdim128_bf16_causal_sm80_cu_ea41c527_28784cute1_E,@object
	.size		_ZN73_INTERNAL_b970be25_37_flash_bwd_hdim128_bf16_causal_sm80_cu_ea41c527_28784cute1_E,(_ZN73_INTERNAL_b970be25_37_flash_bwd_hdim128_bf16_causal_sm80_cu_ea41c527_28784cuda3std3__45__cpo6cbeginE - _ZN73_INTERNAL_b970be25_37_flash_bwd_hdim128_bf16_causal_sm80_cu_ea41c527_28784cute1_E)
_ZN73_INTERNAL_b970be25_37_flash_bwd_hdim128_bf16_causal_sm80_cu_ea41c527_28784cute1_E:
	.zero		1
	.type		_ZN73_INTERNAL_b970be25_37_flash_bwd_hdim128_bf16_causal_sm80_cu_ea41c527_28784cuda3std3__45__cpo6cbeginE,@object
	.size		_ZN73_INTERNAL_b970be25_37_flash_bwd_hdim128_bf16_causal_sm80_cu_ea41c527_28784cuda3std3__45__cpo6cbeginE,(_ZN73_INTERNAL_b970be25_37_flash_bwd_hdim128_bf16_causal_sm80_cu_ea41c527_28784cuda3std3__48in_placeE - _ZN73_INTERNAL_b970be25_37_flash_bwd_hdim128_bf16_causal_sm80_cu_ea41c527_28784cuda3std3__45__cpo6cbeginE)
_ZN73_INTERNAL_b970be25_37_flash_bwd_hdim128_bf16_causal_sm80_cu_ea41c527_28784cuda3std3__45__cpo6cbeginE:
	.zero		1
	.type		_ZN73_INTERNAL_b970be25_37_flash_bwd_hdim128_bf16_causal_sm80_cu_ea41c527_28784cuda3std3__48in_placeE,@object
	.size		_ZN73_INTERNAL_b970be25_37_flash_bwd_hdim128_bf16_causal_sm80_cu_ea41c527_28784cuda3std3__48in_placeE,(_ZN73_INTERNAL_b970be25_37_flash_bwd_hdim128_bf16_causal_sm80_cu_ea41c527_28784cuda3std6ranges3__45__cpo9iter_moveE - _ZN73_INTERNAL_b970be25_37_flash_bwd_hdim128_bf16_causal_sm80_cu_ea41c527_28784cuda3std3__48in_placeE)
_ZN73_INTERNAL_b970be25_37_flash_bwd_hdim128_bf16_causal_sm80_cu_ea41c527_28784cuda3std3__48in_placeE:
	.zero		1
	.type		_ZN73_INTERNAL_b970be25_37_flash_bwd_hdim128_bf16_causal_sm80_cu_ea41c527_28784cuda3std6ranges3__45__cpo9iter_moveE,@object
	.size		_ZN73_INTERNAL_b970be25_37_flash_bwd_hdim128_bf16_causal_sm80_cu_ea41c527_28784cuda3std6ranges3__45__cpo9iter_moveE,(_ZN73_INTERNAL_b970be25_37_flash_bwd_hdim128_bf16_causal_sm80_cu_ea41c527_28784cuda3std3__45__cpo5beginE - _ZN73_INTERNAL_b970be25_37_flash_bwd_hdim128_bf16_causal_sm80_cu_ea41c527_28784cuda3std6ranges3__45__cpo9iter_moveE)
_ZN73_INTERNAL_b970be25_37_flash_bwd_hdim128_bf16_causal_sm80_cu_ea41c527_28784cuda3std6ranges3__45__cpo9iter_moveE:
	.zero		1
	.type		_ZN73_INTERNAL_b970be25_37_flash_bwd_hdim128_bf16_causal_sm80_cu_ea41c527_28784cuda3std3__45__cpo5beginE,@object
	.size		_ZN73_INTERNAL_b970be25_37_flash_bwd_hdim128_bf16_causal_sm80_cu_ea41c527_28784cuda3std3__45__cpo5beginE,(_ZN73_INTERNAL_b970be25_37_flash_bwd_hdim128_bf16_causal_sm80_cu_ea41c527_28784cuda3std3__475_GLOBAL__N__b970be25_37_flash_bwd_hdim128_bf16_causal_sm80_cu_ea41c527_28786ignoreE - _ZN73_INTERNAL_b970be25_37_flash_bwd_hdim128_bf16_causal_sm80_cu_ea41c527_28784cuda3std3__45__cpo5beginE)
_ZN73_INTERNAL_b970be25_37_flash_bwd_hdim128_bf16_causal_sm80_cu_ea41c527_28784cuda3std3__45__cpo5beginE:
	.zero		1
	.type		_ZN73_INTERNAL_b970be25_37_flash_bwd_hdim128_bf16_causal_sm80_cu_ea41c527_28784cuda3std3__475_GLOBAL__N__b970be25_37_flash_bwd_hdim128_bf16_causal_sm80_cu_ea41c527_28786ignoreE,@object
	.size		_ZN73_INTERNAL_b970be25_37_flash_bwd_hdim128_bf16_causal_sm80_cu_ea41c527_28784cuda3std3__475_GLOBAL__N__b970be25_37_flash_bwd_hdim128_bf16_causal_sm80_cu_ea41c527_28786ignoreE,(_ZN73_INTERNAL_b970be25_37_flash_bwd_hdim128_bf16_causal_sm80_cu_ea41c527_28784cute7productE - _ZN73_INTERNAL_b970be25_37_flash_bwd_hdim128_bf16_causal_sm80_cu_ea41c527_28784cuda3std3__475_GLOBAL__N__b970be25_37_flash_bwd_hdim128_bf16_causal_sm80_cu_ea41c527_28786ignoreE)
_ZN73_INTERNAL_b970be25_37_flash_bwd_hdim128_bf16_causal_sm80_cu_ea41c527_28784cuda3std3__475_GLOBAL__N__b970be25_37_flash_bwd_hdim128_bf16_causal_sm80_cu_ea41c527_28786ignoreE:
	.zero		1
	.type		_ZN73_INTERNAL_b970be25_37_flash_bwd_hdim128_bf16_causal_sm80_cu_ea41c527_28784cute7productE,@object
	.size		_ZN73_INTERNAL_b970be25_37_flash_bwd_hdim128_bf16_causal_sm80_cu_ea41c527_28784cute7productE,(_ZN73_INTERNAL_b970be25_37_flash_bwd_hdim128_bf16_causal_sm80_cu_ea41c527_28784cuda3std3__45__cpo3endE - _ZN73_INTERNAL_b970be25_37_flash_bwd_hdim128_bf16_causal_sm80_cu_ea41c527_28784cute7productE)
_ZN73_INTERNAL_b970be25_37_flash_bwd_hdim128_bf16_causal_sm80_cu_ea41c527_28784cute7productE:
	.zero		1
	.type		_ZN73_INTERNAL_b970be25_37_flash_bwd_hdim128_bf16_causal_sm80_cu_ea41c527_28784cuda3std3__45__cpo3endE,@object
	.size		_ZN73_INTERNAL_b970be25_37_flash_bwd_hdim128_bf16_causal_sm80_cu_ea41c527_28784cuda3std3__45__cpo3endE,(_ZN73_INTERNAL_b970be25_37_flash_bwd_hdim128_bf16_causal_sm80_cu_ea41c527_28784cuda3std3__419piecewise_constructE - _ZN73_INTERNAL_b970be25_37_flash_bwd_hdim128_bf16_causal_sm80_cu_ea41c527_28784cuda3std3__45__cpo3endE)
_ZN73_INTERNAL_b970be25_37_flash_bwd_hdim128_bf16_causal_sm80_cu_ea41c527_28784cuda3std3__45__cpo3endE:
	.zero		1
	.type		_ZN73_INTERNAL_b970be25_37_flash_bwd_hdim128_bf16_causal_sm80_cu_ea41c527_28784cuda3std3__419piecewise_constructE,@object
	.size		_ZN73_INTERNAL_b970be25_37_flash_bwd_hdim128_bf16_causal_sm80_cu_ea41c527_28784cuda3std3__419piecewise_constructE,(_ZN73_INTERNAL_b970be25_37_flash_bwd_hdim128_bf16_causal_sm80_cu_ea41c527_28784cuda3std3__45__cpo4cendE - _ZN73_INTERNAL_b970be25_37_flash_bwd_hdim128_bf16_causal_sm80_cu_ea41c527_28784cuda3std3__419piecewise_constructE)
_ZN73_INTERNAL_b970be25_37_flash_bwd_hdim128_bf16_causal_sm80_cu_ea41c527_28784cuda3std3__419piecewise_constructE:
	.zero		1
	.type		_ZN73_INTERNAL_b970be25_37_flash_bwd_hdim128_bf16_causal_sm80_cu_ea41c527_28784cuda3std3__45__cpo4cendE,@object
	.size		_ZN73_INTERNAL_b970be25_37_flash_bwd_hdim128_bf16_causal_sm80_cu_ea41c527_28784cuda3std3__45__cpo4cendE,(_ZN73_INTERNAL_b970be25_37_flash_bwd_hdim128_bf16_causal_sm80_cu_ea41c527_28784cuda3std6ranges3__45__cpo4swapE - _ZN73_INTERNAL_b970be25_37_flash_bwd_hdim128_bf16_causal_sm80_cu_ea41c527_28784cuda3std3__45__cpo4cendE)
_ZN73_INTERNAL_b970be25_37_flash_bwd_hdim128_bf16_causal_sm80_cu_ea41c527_28784cuda3std3__45__cpo4cendE:
	.zero		1
	.type		_ZN73_INTERNAL_b970be25_37_flash_bwd_hdim128_bf16_causal_sm80_cu_ea41c527_28784cuda3std6ranges3__45__cpo4swapE,@object
	.size		_ZN73_INTERNAL_b970be25_37_flash_bwd_hdim128_bf16_causal_sm80_cu_ea41c527_28784cuda3std6ranges3__45__cpo4swapE,(.L_7 - _ZN73_INTERNAL_b970be25_37_flash_bwd_hdim128_bf16_causal_sm80_cu_ea41c527_28784cuda3std6ranges3__45__cpo4swapE)
_ZN73_INTERNAL_b970be25_37_flash_bwd_hdim128_bf16_causal_sm80_cu_ea41c527_28784cuda3std6ranges3__45__cpo4swapE:
	.zero		1
.L_7:


//--------------------- .nv.shared._ZN5flash44flash_bwd_dq_dk_dv_loop_seqk_parallel_kernelI23Flash_bwd_kernel_traitsILi128ELi64ELi64ELi8ELi4ELi2ELi2ELb1ELb0EN7cutlass10bfloat16_tE19Flash_kernel_traitsILi128ELi64ELi64ELi8ES3_EELb0ELb1ELb0ELb0ELb1ELb1ELb0EEEvNS_16Flash_bwd_paramsE --------------------------
	.section	.nv.shared._ZN5flash44flash_bwd_dq_dk_dv_loop_seqk_parallel_kernelI23Flash_bwd_kernel_traitsILi128ELi64ELi64ELi8ELi4ELi2ELi2ELb1ELb0EN7cutlass10bfloat16_tE19Flash_kernel_traitsILi128ELi64ELi64ELi8ES3_EELb0ELb1ELb0ELb0ELb1ELb1ELb0EEEvNS_16Flash_bwd_paramsE,"aw",@nobits
	.sectionflags	@""
	.align	16
	.zero		1024


//--------------------- .nv.shared._ZN5flash44flash_bwd_dq_dk_dv_loop_seqk_parallel_kernelI23Flash_bwd_kernel_traitsILi128ELi64ELi64ELi8ELi4ELi2ELi2ELb1ELb0EN7cutlass10bfloat16_tE19Flash_kernel_traitsILi128ELi64ELi64ELi8ES3_EELb0ELb1ELb0ELb0ELb0ELb1ELb0EEEvNS_16Flash_bwd_paramsE --------------------------
	.section	.nv.shared._ZN5flash44flash_bwd_dq_dk_dv_loop_seqk_parallel_kernelI23Flash_bwd_kernel_traitsILi128ELi64ELi64ELi8ELi4ELi2ELi2ELb1ELb0EN7cutlass10bfloat16_tE19Flash_kernel_traitsILi128ELi64ELi64ELi8ES3_EELb0ELb1ELb0ELb0ELb0ELb1ELb0EEEvNS_16Flash_bwd_paramsE,"aw",@nobits
	.sectionflags	@""
	.align	16
	.zero		1024


//--------------------- .nv.shared._ZN5flash44flash_bwd_dq_dk_dv_loop_seqk_parallel_kernelI23Flash_bwd_kernel_traitsILi128ELi64ELi64ELi8ELi4ELi2ELi2ELb1ELb0EN7cutlass10bfloat16_tE19Flash_kernel_traitsILi128ELi64ELi64ELi8ES3_EELb0ELb1ELb0ELb1ELb0ELb0ELb0EEEvNS_16Flash_bwd_paramsE --------------------------
	.section	.nv.shared._ZN5flash44flash_bwd_dq_dk_dv_loop_seqk_parallel_kernelI23Flash_bwd_kernel_traitsILi128ELi64ELi64ELi8ELi4ELi2ELi2ELb1ELb0EN7cutlass10bfloat16_tE19Flash_kernel_traitsILi128ELi64ELi64ELi8ES3_EELb0ELb1ELb0ELb1ELb0ELb0ELb0EEEvNS_16Flash_bwd_paramsE,"aw",@nobits
	.sectionflags	@""
	.align	16
	.zero		1024


//--------------------- .nv.shared._ZN5flash44flash_bwd_dq_dk_dv_loop_seqk_parallel_kernelI23Flash_bwd_kernel_traitsILi128ELi64ELi128ELi8ELi2ELi4ELi2ELb0ELb0EN7cutlass10bfloat16_tE19Flash_kernel_traitsILi128ELi64ELi128ELi8ES3_EELb0ELb1ELb0ELb0ELb0ELb0ELb0EEEvNS_16Flash_bwd_paramsE --------------------------
	.section	.nv.shared._ZN5flash44flash_bwd_dq_dk_dv_loop_seqk_parallel_kernelI23Flash_bwd_kernel_traitsILi128ELi64ELi128ELi8ELi2ELi4ELi2ELb0ELb0EN7cutlass10bfloat16_tE19Flash_kernel_traitsILi128ELi64ELi128ELi8ES3_EELb0ELb1ELb0ELb0ELb0ELb0ELb0EEEvNS_16Flash_bwd_paramsE,"aw",@nobits
	.sectionflags	@""
	.align	16
	.zero		1024


//--------------------- .nv.shared._ZN5flash44flash_bwd_dq_dk_dv_loop_seqk_parallel_kernelI23Flash_bwd_kernel_traitsILi128ELi64ELi128ELi8ELi2ELi4ELi2ELb0ELb0EN7cutlass10bfloat16_tE19Flash_kernel_traitsILi128ELi64ELi128ELi8ES3_EELb0ELb1ELb0ELb0ELb1ELb1ELb0EEEvNS_16Flash_bwd_paramsE --------------------------
	.section	.nv.shared._ZN5flash44flash_bwd_dq_dk_dv_loop_seqk_parallel_kernelI23Flash_bwd_kernel_traitsILi128ELi64ELi128ELi8ELi2ELi4ELi2ELb0ELb0EN7cutlass10bfloat16_tE19Flash_kernel_traitsILi128ELi64ELi128ELi8ES3_EELb0ELb1ELb0ELb0ELb1ELb1ELb0EEEvNS_16Flash_bwd_paramsE,"aw",@nobits
	.sectionflags	@""
	.align	16
	.zero		1024


//--------------------- .nv.shared._ZN5flash44flash_bwd_dq_dk_dv_loop_seqk_parallel_kernelI23Flash_bwd_kernel_traitsILi128ELi64ELi128ELi8ELi2ELi4ELi2ELb0ELb0EN7cutlass10bfloat16_tE19Flash_kernel_traitsILi128ELi64ELi128ELi8ES3_EELb0ELb1ELb0ELb0ELb0ELb1ELb0EEEvNS_16Flash_bwd_paramsE --------------------------
	.section	.nv.shared._ZN5flash44flash_bwd_dq_dk_dv_loop_seqk_parallel_kernelI23Flash_bwd_kernel_traitsILi128ELi64ELi128ELi8ELi2ELi4ELi2ELb0ELb0EN7cutlass10bfloat16_tE19Flash_kernel_traitsILi128ELi64ELi128ELi8ES3_EELb0ELb1ELb0ELb0ELb0ELb1ELb0EEEvNS_16Flash_bwd_paramsE,"aw",@nobits
	.sectionflags	@""
	.align	16
	.zero		1024


//--------------------- .nv.shared._ZN5flash44flash_bwd_dq_dk_dv_loop_seqk_parallel_kernelI23Flash_bwd_kernel_traitsILi128ELi64ELi128ELi8ELi2ELi4ELi2ELb0ELb0EN7cutlass10bfloat16_tE19Flash_kernel_traitsILi128ELi64ELi128ELi8ES3_EELb0ELb1ELb0ELb1ELb0ELb0ELb0EEEvNS_16Flash_bwd_paramsE --------------------------
	.section	.nv.shared._ZN5flash44flash_bwd_dq_dk_dv_loop_seqk_parallel_kernelI23Flash_bwd_kernel_traitsILi128ELi64ELi128ELi8ELi2ELi4ELi2ELb0ELb0EN7cutlass10bfloat16_tE19Flash_kernel_traitsILi128ELi64ELi128ELi8ES3_EELb0ELb1ELb0ELb1ELb0ELb0ELb0EEEvNS_16Flash_bwd_paramsE,"aw",@nobits
	.sectionflags	@""
	.align	16
	.zero		1024


//--------------------- .nv.shared._ZN5flash27flash_bwd_convert_dq_kernelI23Flash_bwd_kernel_traitsILi128ELi64ELi64ELi8ELi4ELi2ELi2ELb1ELb0EN7cutlass10bfloat16_tE19Flash_kernel_traitsILi128ELi64ELi64ELi8ES3_EEEEvNS_16Flash_bwd_paramsEi --------------------------
	.section	.nv.shared._ZN5flash27flash_bwd_convert_dq_kernelI23Flash_bwd_kernel_traitsILi128ELi64ELi64ELi8ELi4ELi2ELi2ELb1ELb0EN7cutlass10bfloat16_tE19Flash_kernel_traitsILi128ELi64ELi64ELi8ES3_EEEEvNS_16Flash_bwd_paramsEi,"aw",@nobits
	.sectionflags	@""
	.align	16
	.zero		1024


//--------------------- .nv.shared._ZN5flash44flash_bwd_dq_dk_dv_loop_seqk_parallel_kernelI23Flash_bwd_kernel_traitsILi128ELi64ELi64ELi8ELi4ELi2ELi2ELb1ELb0EN7cutlass10bfloat16_tE19Flash_kernel_traitsILi128ELi64ELi64ELi8ES3_EELb1ELb1ELb0ELb0ELb0ELb0ELb0EEEvNS_16Flash_bwd_paramsE --------------------------
	.section	.nv.shared._ZN5flash44flash_bwd_dq_dk_dv_loop_seqk_parallel_kernelI23Flash_bwd_kernel_traitsILi128ELi64ELi64ELi8ELi4ELi2ELi2ELb1ELb0EN7cutlass10bfloat16_tE19Flash_kernel_traitsILi128ELi64ELi64ELi8ES3_EELb1ELb1ELb0ELb0ELb0ELb0ELb0EEEvNS_16Flash_bwd_paramsE,"aw",@nobits
	.sectionflags	@""
	.align	16
	.zero		1024


//--------------------- .nv.shared._ZN5flash44flash_bwd_dq_dk_dv_loop_seqk_parallel_kernelI23Flash_bwd_kernel_traitsILi128ELi64ELi64ELi8ELi4ELi2ELi2ELb1ELb0EN7cutlass10bfloat16_tE19Flash_kernel_traitsILi128ELi64ELi64ELi8ES3_EELb0ELb1ELb0ELb0ELb0ELb0ELb1EEEvNS_16Flash_bwd_paramsE --------------------------
	.section	.nv.shared._ZN5flash44flash_bwd_dq_dk_dv_loop_seqk_parallel_kernelI23Flash_bwd_kernel_traitsILi128ELi64ELi64ELi8ELi4ELi2ELi2ELb1ELb0EN7cutlass10bfloat16_tE19Flash_kernel_traitsILi128ELi64ELi64ELi8ES3_EELb0ELb1ELb0ELb0ELb0ELb0ELb1EEEvNS_16Flash_bwd_paramsE,"aw",@nobits
	.sectionflags	@""
	.align	16
	.zero		1024


//--------------------- .nv.shared._ZN5flash44flash_bwd_dq_dk_dv_loop_seqk_parallel_kernelI23Flash_bwd_kernel_traitsILi128ELi64ELi64ELi8ELi4ELi2ELi2ELb1ELb0EN7cutlass10bfloat16_tE19Flash_kernel_traitsILi128ELi64ELi64ELi8ES3_EELb1ELb1ELb0ELb0ELb1ELb1ELb0EEEvNS_16Flash_bwd_paramsE --------------------------
	.section	.nv.shared._ZN5flash44flash_bwd_dq_dk_dv_loop_seqk_parallel_kernelI23Flash_bwd_kernel_traitsILi128ELi64ELi64ELi8ELi4ELi2ELi2ELb1ELb0EN7cutlass10bfloat16_tE19Flash_kernel_traitsILi128ELi64ELi64ELi8ES3_EELb1ELb1ELb0ELb0ELb1ELb1ELb0EEEvNS_16Flash_bwd_paramsE,"aw",@nobits
	.sectionflags	@""
	.align	16
	.zero		1024


//--------------------- .nv.shared._ZN5flash44flash_bwd_dq_dk_dv_loop_seqk_parallel_kernelI23Flash_bwd_kernel_traitsILi128ELi64ELi64ELi8ELi4ELi2ELi2ELb1ELb0EN7cutlass10bfloat16_tE19Flash_kernel_traitsILi128ELi64ELi64ELi8ES3_EELb0ELb1ELb0ELb0ELb1ELb1ELb1EEEvNS_16Flash_bwd_paramsE --------------------------
	.section	.nv.shared._ZN5flash44flash_bwd_dq_dk_dv_loop_seqk_parallel_kernelI23Flash_bwd_kernel_traitsILi128ELi64ELi64ELi8ELi4ELi2ELi2ELb1ELb0EN7cutlass10bfloat16_tE19Flash_kernel_traitsILi128ELi64ELi64ELi8ES3_EELb0ELb1ELb0ELb0ELb1ELb1ELb1EEEvNS_16Flash_bwd_paramsE,"aw",@nobits
	.sectionflags	@""
	.align	16
	.zero		1024


//--------------------- .nv.shared._ZN5flash44flash_bwd_dq_dk_dv_loop_seqk_parallel_kernelI23Flash_bwd_kernel_traitsILi128ELi64ELi64ELi8ELi4ELi2ELi2ELb1ELb0EN7cutlass10bfloat16_tE19Flash_kernel_traitsILi128ELi64ELi64ELi8ES3_EELb1ELb1ELb0ELb0ELb0ELb1ELb0EEEvNS_16Flash_bwd_paramsE --------------------------
	.section	.nv.shared._ZN5flash44flash_bwd_dq_dk_dv_loop_seqk_parallel_kernelI23Flash_bwd_kernel_traitsILi128ELi64ELi64ELi8ELi4ELi2ELi2ELb1ELb0EN7cutlass10bfloat16_tE19Flash_kernel_traitsILi128ELi64ELi64ELi8ES3_EELb1ELb1ELb0ELb0ELb0ELb1ELb0EEEvNS_16Flash_bwd_paramsE,"aw",@nobits
	.sectionflags	@""
	.align	16
	.zero		1024


//--------------------- .nv.shared._ZN5flash44flash_bwd_dq_dk_dv_loop_seqk_parallel_kernelI23Flash_bwd_kernel_traitsILi128ELi64ELi64ELi8ELi4ELi2ELi2ELb1ELb0EN7cutlass10bfloat16_tE19Flash_kernel_traitsILi128ELi64ELi64ELi8ES3_EELb0ELb1ELb0ELb0ELb0ELb1ELb1EEEvNS_16Flash_bwd_paramsE --------------------------
	.section	.nv.shared._ZN5flash44flash_bwd_dq_dk_dv_loop_seqk_parallel_kernelI23Flash_bwd_kernel_traitsILi128ELi64ELi64ELi8ELi4ELi2ELi2ELb1ELb0EN7cutlass10bfloat16_tE19Flash_kernel_traitsILi128ELi64ELi64ELi8ES3_EELb0ELb1ELb0ELb0ELb0ELb1ELb1EEEvNS_16Flash_bwd_paramsE,"aw",@nobits
	.sectionflags	@""
	.align	16
	.zero		1024


//--------------------- .nv.shared._ZN5flash44flash_bwd_dq_dk_dv_loop_seqk_parallel_kernelI23Flash_bwd_kernel_traitsILi128ELi64ELi64ELi8ELi4ELi2ELi2ELb1ELb0EN7cutlass10bfloat16_tE19Flash_kernel_traitsILi128ELi64ELi64ELi8ES3_EELb1ELb1ELb0ELb1ELb0ELb0ELb0EEEvNS_16Flash_bwd_paramsE --------------------------
	.section	.nv.shared._ZN5flash44flash_bwd_dq_dk_dv_loop_seqk_parallel_kernelI23Flash_bwd_kernel_traitsILi128ELi64ELi64ELi8ELi4ELi2ELi2ELb1ELb0EN7cutlass10bfloat16_tE19Flash_kernel_traitsILi128ELi64ELi64ELi8ES3_EELb1ELb1ELb0ELb1ELb0ELb0ELb0EEEvNS_16Flash_bwd_paramsE,"aw",@nobits
	.sectionflags	@""
	.align	16
	.zero		1024


//--------------------- .nv.shared._ZN5flash44flash_bwd_dq_dk_dv_loop_seqk_parallel_kernelI23Flash_bwd_kernel_traitsILi128ELi64ELi64ELi8ELi4ELi2ELi2ELb1ELb0EN7cutlass10bfloat16_tE19Flash_kernel_traitsILi128ELi64ELi64ELi8ES3_EELb0ELb1ELb0ELb1ELb0ELb0ELb1EEEvNS_16Flash_bwd_paramsE --------------------------
	.section	.nv.shared._ZN5flash44flash_bwd_dq_dk_dv_loop_seqk_parallel_kernelI23Flash_bwd_kernel_traitsILi128ELi64ELi64ELi8ELi4ELi2ELi2ELb1ELb0EN7cutlass10bfloat16_tE19Flash_kernel_traitsILi128ELi64ELi64ELi8ES3_EELb0ELb1ELb0ELb1ELb0ELb0ELb1EEEvNS_16Flash_bwd_paramsE,"aw",@nobits
	.sectionflags	@""
	.align	16
	.zero		1024


//--------------------- .nv.shared._ZN5flash25flash_bwd_dot_do_o_kernelILb0E23Flash_bwd_kernel_traitsILi128ELi64ELi64ELi8ELi4ELi2ELi2ELb1ELb0EN7cutlass10bfloat16_tE19Flash_kernel_traitsILi128ELi64ELi64ELi8ES3_EEEEvNS_16Flash_bwd_paramsE --------------------------
	.section	.nv.shared._ZN5flash25flash_bwd_dot_do_o_kernelILb0E23Flash_bwd_kernel_traitsILi128ELi64ELi64ELi8ELi4ELi2ELi2ELb1ELb0EN7cutlass10bfloat16_tE19Flash_kernel_traitsILi128ELi64ELi64ELi8ES3_EEEEvNS_16Flash_bwd_paramsE,"aw",@nobits
	.sectionflags	@""
	.align	16
	.zero		1024


//--------------------- .nv.shared._ZN5flash25flash_bwd_dot_do_o_kernelILb1E23Flash_bwd_kernel_traitsILi128ELi64ELi64ELi8ELi4ELi2ELi2ELb1ELb0EN7cutlass10bfloat16_tE19Flash_kernel_traitsILi128ELi64ELi64ELi8ES3_EEEEvNS_16Flash_bwd_paramsE --------------------------
	.section	.nv.shared._ZN5flash25flash_bwd_dot_do_o_kernelILb1E23Flash_bwd_kernel_traitsILi128ELi64ELi64ELi8ELi4ELi2ELi2ELb1ELb0EN7cutlass10bfloat16_tE19Flash_kernel_traitsILi128ELi64ELi64ELi8ES3_EEEEvNS_16Flash_bwd_paramsE,"aw",@nobits
	.sectionflags	@""
	.align	16
	.zero		1024


//--------------------- .nv.shared._ZN5flash27flash_bwd_convert_dq_kernelI23Flash_bwd_kernel_traitsILi128ELi64ELi128ELi8ELi2ELi4ELi2ELb0ELb0EN7cutlass10bfloat16_tE19Flash_kernel_traitsILi128ELi64ELi128ELi8ES3_EEEEvNS_16Flash_bwd_paramsEi --------------------------
	.section	.nv.shared._ZN5flash27flash_bwd_convert_dq_kernelI23Flash_bwd_kernel_traitsILi128ELi64ELi128ELi8ELi2ELi4ELi2ELb0ELb0EN7cutlass10bfloat16_tE19Flash_kernel_traitsILi128ELi64ELi128ELi8ES3_EEEEvNS_16Flash_bwd_paramsEi,"aw",@nobits
	.sectionflags	@""
	.align	16
	.zero		1024


//--------------------- .nv.shared._ZN5flash44flash_bwd_dq_dk_dv_loop_seqk_parallel_kernelI23Flash_bwd_kernel_traitsILi128ELi64ELi128ELi8ELi2ELi4ELi2ELb0ELb0EN7cutlass10bfloat16_tE19Flash_kernel_traitsILi128ELi64ELi128ELi8ES3_EELb1ELb1ELb0ELb0ELb0ELb0ELb0EEEvNS_16Flash_bwd_paramsE --------------------------
	.section	.nv.shared._ZN5flash44flash_bwd_dq_dk_dv_loop_seqk_parallel_kernelI23Flash_bwd_kernel_traitsILi128ELi64ELi128ELi8ELi2ELi4ELi2ELb0ELb0EN7cutlass10bfloat16_tE19Flash_kernel_traitsILi128ELi64ELi128ELi8ES3_EELb1ELb1ELb0ELb0ELb0ELb0ELb0EEEvNS_16Flash_bwd_paramsE,"aw",@nobits
	.sectionflags	@""
	.align	16
	.zero		1024


//--------------------- .nv.shared._ZN5flash44flash_bwd_dq_dk_dv_loop_seqk_parallel_kernelI23Flash_bwd_kernel_traitsILi128ELi64ELi128ELi8ELi2ELi4ELi2ELb0ELb0EN7cutlass10bfloat16_tE19Flash_kernel_traitsILi128ELi64ELi128ELi8ES3_EELb0ELb1ELb0ELb0ELb0ELb0ELb1EEEvNS_16Flash_bwd_paramsE --------------------------
	.section	.nv.shared._ZN5flash44flash_bwd_dq_dk_dv_loop_seqk_parallel_kernelI23Flash_bwd_kernel_traitsILi128ELi64ELi128ELi8ELi2ELi4ELi2ELb0ELb0EN7cutlass10bfloat16_tE19Flash_kernel_traitsILi128ELi64ELi128ELi8ES3_EELb0ELb1ELb0ELb0ELb0ELb0ELb1EEEvNS_16Flash_bwd_paramsE,"aw",@nobits
	.sectionflags	@""
	.align	16
	.zero		1024


//--------------------- .nv.shared._ZN5flash44flash_bwd_dq_dk_dv_loop_seqk_parallel_kernelI23Flash_bwd_kernel_traitsILi128ELi64ELi128ELi8ELi2ELi4ELi2ELb0ELb0EN7cutlass10bfloat16_tE19Flash_kernel_traitsILi128ELi64ELi128ELi8ES3_EELb1ELb1ELb0ELb0ELb1ELb1ELb0EEEvNS_16Flash_bwd_paramsE --------------------------
	.section	.nv.shared._ZN5flash44flash_bwd_dq_dk_dv_loop_seqk_parallel_kernelI23Flash_bwd_kernel_traitsILi128ELi64ELi128ELi8ELi2ELi4ELi2ELb0ELb0EN7cutlass10bfloat16_tE19Flash_kernel_traitsILi128ELi64ELi128ELi8ES3_EELb1ELb1ELb0ELb0ELb1ELb1ELb0EEEvNS_16Flash_bwd_paramsE,"aw",@nobits
	.sectionflags	@""
	.align	16
	.zero		1024


//--------------------- .nv.shared._ZN5flash44flash_bwd_dq_dk_dv_loop_seqk_parallel_kernelI23Flash_bwd_kernel_traitsILi128ELi64ELi128ELi8ELi2ELi4ELi2ELb0ELb0EN7cutlass10bfloat16_tE19Flash_kernel_traitsILi128ELi64ELi128ELi8ES3_EELb0ELb1ELb0ELb0ELb1ELb1ELb1EEEvNS_16Flash_bwd_paramsE --------------------------
	.section	.nv.shared._ZN5flash44flash_bwd_dq_dk_dv_loop_seqk_parallel_kernelI23Flash_bwd_kernel_traitsILi128ELi64ELi128ELi8ELi2ELi4ELi2ELb0ELb0EN7cutlass10bfloat16_tE19Flash_kernel_traitsILi128ELi64ELi128ELi8ES3_EELb0ELb1ELb0ELb0ELb1ELb1ELb1EEEvNS_16Flash_bwd_paramsE,"aw",@nobits
	.sectionflags	@""
	.align	16
	.zero		1024


//--------------------- .nv.shared._ZN5flash44flash_bwd_dq_dk_dv_loop_seqk_parallel_kernelI23Flash_bwd_kernel_traitsILi128ELi64ELi128ELi8ELi2ELi4ELi2ELb0ELb0EN7cutlass10bfloat16_tE19Flash_kernel_traitsILi128ELi64ELi128ELi8ES3_EELb1ELb1ELb0ELb0ELb0ELb1ELb0EEEvNS_16Flash_bwd_paramsE --------------------------
	.section	.nv.shared._ZN5flash44flash_bwd_dq_dk_dv_loop_seqk_parallel_kernelI23Flash_bwd_kernel_traitsILi128ELi64ELi128ELi8ELi2ELi4ELi2ELb0ELb0EN7cutlass10bfloat16_tE19Flash_kernel_traitsILi128ELi64ELi128ELi8ES3_EELb1ELb1ELb0ELb0ELb0ELb1ELb0EEEvNS_16Flash_bwd_paramsE,"aw",@nobits
	.sectionflags	@""
	.align	16
	.zero		1024


//--------------------- .nv.shared._ZN5flash44flash_bwd_dq_dk_dv_loop_seqk_parallel_kernelI23Flash_bwd_kernel_traitsILi128ELi64ELi128ELi8ELi2ELi4ELi2ELb0ELb0EN7cutlass10bfloat16_tE19Flash_kernel_traitsILi128ELi64ELi128ELi8ES3_EELb0ELb1ELb0ELb0ELb0ELb1ELb1EEEvNS_16Flash_bwd_paramsE --------------------------
	.section	.nv.shared._ZN5flash44flash_bwd_dq_dk_dv_loop_seqk_parallel_kernelI23Flash_bwd_kernel_traitsILi128ELi64ELi128ELi8ELi2ELi4ELi2ELb0ELb0EN7cutlass10bfloat16_tE19Flash_kernel_traitsILi128ELi64ELi128ELi8ES3_EELb0ELb1ELb0ELb0ELb0ELb1ELb1EEEvNS_16Flash_bwd_paramsE,"aw",@nobits
	.sectionflags	@""
	.align	16
	.zero		1024


//--------------------- .nv.shared._ZN5flash44flash_bwd_dq_dk_dv_loop_seqk_parallel_kernelI23Flash_bwd_kernel_traitsILi128ELi64ELi128ELi8ELi2ELi4ELi2ELb0ELb0EN7cutlass10bfloat16_tE19Flash_kernel_traitsILi128ELi64ELi128ELi8ES3_EELb1ELb1ELb0ELb1ELb0ELb0ELb0EEEvNS_16Flash_bwd_paramsE --------------------------
	.section	.nv.shared._ZN5flash44flash_bwd_dq_dk_dv_loop_seqk_parallel_kernelI23Flash_bwd_kernel_traitsILi128ELi64ELi128ELi8ELi2ELi4ELi2ELb0ELb0EN7cutlass10bfloat16_tE19Flash_kernel_traitsILi128ELi64ELi128ELi8ES3_EELb1ELb1ELb0ELb1ELb0ELb0ELb0EEEvNS_16Flash_bwd_paramsE,"aw",@nobits
	.sectionflags	@""
	.align	16
	.zero		1024


//--------------------- .nv.shared._ZN5flash44flash_bwd_dq_dk_dv_loop_seqk_parallel_kernelI23Flash_bwd_kernel_traitsILi128ELi64ELi128ELi8ELi2ELi4ELi2ELb0ELb0EN7cutlass10bfloat16_tE19Flash_kernel_traitsILi128ELi64ELi128ELi8ES3_EELb0ELb1ELb0ELb1ELb0ELb0ELb1EEEvNS_16Flash_bwd_paramsE --------------------------
	.section	.nv.shared._ZN5flash44flash_bwd_dq_dk_dv_loop_seqk_parallel_kernelI23Flash_bwd_kernel_traitsILi128ELi64ELi128ELi8ELi2ELi4ELi2ELb0ELb0EN7cutlass10bfloat16_tE19Flash_kernel_traitsILi128ELi64ELi128ELi8ES3_EELb0ELb1ELb0ELb1ELb0ELb0ELb1EEEvNS_16Flash_bwd_paramsE,"aw",@nobits
	.sectionflags	@""
	.align	16
	.zero		1024


//--------------------- .nv.shared._ZN5flash25flash_bwd_dot_do_o_kernelILb0E23Flash_bwd_kernel_traitsILi128ELi64ELi128ELi8ELi2ELi4ELi2ELb0ELb0EN7cutlass10bfloat16_tE19Flash_kernel_traitsILi128ELi64ELi128ELi8ES3_EEEEvNS_16Flash_bwd_paramsE --------------------------
	.section	.nv.shared._ZN5flash25flash_bwd_dot_do_o_kernelILb0E23Flash_bwd_kernel_traitsILi128ELi64ELi128ELi8ELi2ELi4ELi2ELb0ELb0EN7cutlass10bfloat16_tE19Flash_kernel_traitsILi128ELi64ELi128ELi8ES3_EEEEvNS_16Flash_bwd_paramsE,"aw",@nobits
	.sectionflags	@""
	.align	16
	.zero		1024


//--------------------- .nv.shared._ZN5flash25flash_bwd_dot_do_o_kernelILb1E23Flash_bwd_kernel_traitsILi128ELi64ELi128ELi8ELi2ELi4ELi2ELb0ELb0EN7cutlass10bfloat16_tE19Flash_kernel_traitsILi128ELi64ELi128ELi8ES3_EEEEvNS_16Flash_bwd_paramsE --------------------------
	.section	.nv.shared._ZN5flash25flash_bwd_dot_do_o_kernelILb1E23Flash_bwd_kernel_traitsILi128ELi64ELi128ELi8ELi2ELi4ELi2ELb0ELb0EN7cutlass10bfloat16_tE19Flash_kernel_traitsILi128ELi64ELi128ELi8ES3_EEEEvNS_16Flash_bwd_paramsE,"aw",@nobits
	.sectionflags	@""
	.align	16
	.zero		1024


//--------------------- .nv.constant0._ZN5flash44flash_bwd_dq_dk_dv_loop_seqk_parallel_kernelI23Flash_bwd_kernel_traitsILi128ELi64ELi64ELi8ELi4ELi2ELi2ELb1ELb0EN7cutlass10bfloat16_tE19Flash_kernel_traitsILi128ELi64ELi64ELi8ES3_EELb0ELb1ELb0ELb0ELb0ELb0ELb0EEEvNS_16Flash_bwd_paramsE --------------------------
	.section	.nv.constant0._ZN5flash44flash_bwd_dq_dk_dv_loop_seqk_parallel_kernelI23Flash_bwd_kernel_traitsILi128ELi64ELi64ELi8ELi4ELi2ELi2ELb1ELb0EN7cutlass10bfloat16_tE19Flash_kernel_traitsILi128ELi64ELi64ELi8ES3_EELb0ELb1ELb0ELb0ELb0ELb0ELb0EEEvNS_16Flash_bwd_paramsE,"a",@progbits
	.sectionflags	@""
	.align	4
.nv.constant0._ZN5flash44flash_bwd_dq_dk_dv_loop_seqk_parallel_kernelI23Flash_bwd_kernel_traitsILi128ELi64ELi64ELi8ELi4ELi2ELi2ELb1ELb0EN7cutlass10bfloat16_tE19Flash_kernel_traitsILi128ELi64ELi64ELi8ES3_EELb0ELb1ELb0ELb0ELb0ELb0ELb0EEEvNS_16Flash_bwd_paramsE:
	.zero		1168


//--------------------- .nv.constant0._ZN5flash44flash_bwd_dq_dk_dv_loop_seqk_parallel_kernelI23Flash_bwd_kernel_traitsILi128ELi64ELi64ELi8ELi4ELi2ELi2ELb1ELb0EN7cutlass10bfloat16_tE19Flash_kernel_traitsILi128ELi64ELi64ELi8ES3_EELb0ELb1ELb0ELb0ELb1ELb1ELb0EEEvNS_16Flash_bwd_paramsE --------------------------
	.section	.nv.constant0._ZN5flash44flash_bwd_dq_dk_dv_loop_seqk_parallel_kernelI23Flash_bwd_kernel_traitsILi128ELi64ELi64ELi8ELi4ELi2ELi2ELb1ELb0EN7cutlass10bfloat16_tE19Flash_kernel_traitsILi128ELi64ELi64ELi8ES3_EELb0ELb1ELb0ELb0ELb1ELb1ELb0EEEvNS_16Flash_bwd_paramsE,"a",@progbits
	.sectionflags	@""
	.align	4
.nv.constant0._ZN5flash44flash_bwd_dq_dk_dv_loop_seqk_parallel_kernelI23Flash_bwd_kernel_traitsILi128ELi64ELi64ELi8ELi4ELi2ELi2ELb1ELb0EN7cutlass10bfloat16_tE19Flash_kernel_traitsILi128ELi64ELi64ELi8ES3_EELb0ELb1ELb0ELb0ELb1ELb1ELb0EEEvNS_16Flash_bwd_paramsE:
	.zero		1168


//--------------------- .nv.constant0._ZN5flash44flash_bwd_dq_dk_dv_loop_seqk_parallel_kernelI23Flash_bwd_kernel_traitsILi128ELi64ELi64ELi8ELi4ELi2ELi2ELb1ELb0EN7cutlass10bfloat16_tE19Flash_kernel_traitsILi128ELi64ELi64ELi8ES3_EELb0ELb1ELb0ELb0ELb0ELb1ELb0EEEvNS_16Flash_bwd_paramsE --------------------------
	.section	.nv.constant0._ZN5flash44flash_bwd_dq_dk_dv_loop_seqk_parallel_kernelI23Flash_bwd_kernel_traitsILi128ELi64ELi64ELi8ELi4ELi2ELi2ELb1ELb0EN7cutlass10bfloat16_tE19Flash_kernel_traitsILi128ELi64ELi64ELi8ES3_EELb0ELb1ELb0ELb0ELb0ELb1ELb0EEEvNS_16Flash_bwd_paramsE,"a",@progbits
	.sectionflags	@""
	.align	4
.nv.constant0._ZN5flash44flash_bwd_dq_dk_dv_loop_seqk_parallel_kernelI23Flash_bwd_kernel_traitsILi128ELi64ELi64ELi8ELi4ELi2ELi2ELb1ELb0EN7cutlass10bfloat16_tE19Flash_kernel_traitsILi128ELi64ELi64ELi8ES3_EELb0ELb1ELb0ELb0ELb0ELb1ELb0EEEvNS_16Flash_bwd_paramsE:
	.zero		1168


//--------------------- .nv.constant0._ZN5flash44flash_bwd_dq_dk_dv_loop_seqk_parallel_kernelI23Flash_bwd_kernel_traitsILi128ELi64ELi64ELi8ELi4ELi2ELi2ELb1ELb0EN7cutlass10bfloat16_tE19Flash_kernel_traitsILi128ELi64ELi64ELi8ES3_EELb0ELb1ELb0ELb1ELb0ELb0ELb0EEEvNS_16Flash_bwd_paramsE --------------------------
	.section	.nv.constant0._ZN5flash44flash_bwd_dq_dk_dv_loop_seqk_parallel_kernelI23Flash_bwd_kernel_traitsILi128ELi64ELi64ELi8ELi4ELi2ELi2ELb1ELb0EN7cutlass10bfloat16_tE19Flash_kernel_traitsILi128ELi64ELi64ELi8ES3_EELb0ELb1ELb0ELb1ELb0ELb0ELb0EEEvNS_16Flash_bwd_paramsE,"a",@progbits
	.sectionflags	@""
	.align	4
.nv.constant0._ZN5flash44flash_bwd_dq_dk_dv_loop_seqk_parallel_kernelI23Flash_bwd_kernel_traitsILi128ELi64ELi64ELi8ELi4ELi2ELi2ELb1ELb0EN7cutlass10bfloat16_tE19Flash_kernel_traitsILi128ELi64ELi64ELi8ES3_EELb0ELb1ELb0ELb1ELb0ELb0ELb0EEEvNS_16Flash_bwd_paramsE:
	.zero		1168


//--------------------- .nv.constant0._ZN5flash44flash_bwd_dq_dk_dv_loop_seqk_parallel_kernelI23Flash_bwd_kernel_traitsILi128ELi64ELi128ELi8ELi2ELi4ELi2ELb0ELb0EN7cutlass10bfloat16_tE19Flash_kernel_traitsILi128ELi64ELi128ELi8ES3_EELb0ELb1ELb0ELb0ELb0ELb0ELb0EEEvNS_16Flash_bwd_paramsE --------------------------
	.section	.nv.constant0._ZN5flash44flash_bwd_dq_dk_dv_loop_seqk_parallel_kernelI23Flash_bwd_kernel_traitsILi128ELi64ELi128ELi8ELi2ELi4ELi2ELb0ELb0EN7cutlass10bfloat16_tE19Flash_kernel_traitsILi128ELi64ELi128ELi8ES3_EELb0ELb1ELb0ELb0ELb0ELb0ELb0EEEvNS_16Flash_bwd_paramsE,"a",@progbits
	.sectionflags	@""
	.align	4
.nv.constant0._ZN5flash44flash_bwd_dq_dk_dv_loop_seqk_parallel_kernelI23Flash_bwd_kernel_traitsILi128ELi64ELi128ELi8ELi2ELi4ELi2ELb0ELb0EN7cutlass10bfloat16_tE19Flash_kernel_traitsILi128ELi64ELi128ELi8ES3_EELb0ELb1ELb0ELb0ELb0ELb0ELb0EEEvNS_16Flash_bwd_paramsE:
	.zero		1168


//--------------------- .nv.constant0._ZN5flash44flash_bwd_dq_dk_dv_loop_seqk_parallel_kernelI23Flash_bwd_kernel_traitsILi128ELi64ELi128ELi8ELi2ELi4ELi2ELb0ELb0EN7cutlass10bfloat16_tE19Flash_kernel_traitsILi128ELi64ELi128ELi8ES3_EELb0ELb1ELb0ELb0ELb1ELb1ELb0EEEvNS_16Flash_bwd_paramsE --------------------------
	.section	.nv.constant0._ZN5flash44flash_bwd_dq_dk_dv_loop_seqk_parallel_kernelI23Flash_bwd_kernel_traitsILi128ELi64ELi128ELi8ELi2ELi4ELi2ELb0ELb0EN7cutlass10bfloat16_tE19Flash_kernel_traitsILi128ELi64ELi128ELi8ES3_EELb0ELb1ELb0ELb0ELb1ELb1ELb0EEEvNS_16Flash_bwd_paramsE,"a",@progbits
	.sectionflags	@""
	.align	4
.nv.constant0._ZN5flash44flash_bwd_dq_dk_dv_loop_seqk_parallel_kernelI23Flash_bwd_kernel_traitsILi128ELi64ELi128ELi8ELi2ELi4ELi2ELb0ELb0EN7cutlass10bfloat16_tE19Flash_kernel_traitsILi128ELi64ELi128ELi8ES3_EELb0ELb1ELb0ELb0ELb1ELb1ELb0EEEvNS_16Flash_bwd_paramsE:
	.zero		1168


//--------------------- .nv.constant0._ZN5flash44flash_bwd_dq_dk_dv_loop_seqk_parallel_kernelI23Flash_bwd_kernel_traitsILi128ELi64ELi128ELi8ELi2ELi4ELi2ELb0ELb0EN7cutlass10bfloat16_tE19Flash_kernel_traitsILi128ELi64ELi128ELi8ES3_EELb0ELb1ELb0ELb0ELb0ELb1ELb0EEEvNS_16Flash_bwd_paramsE --------------------------
	.section	.nv.constant0._ZN5flash44flash_bwd_dq_dk_dv_loop_seqk_parallel_kernelI23Flash_bwd_kernel_traitsILi128ELi64ELi128ELi8ELi2ELi4ELi2ELb0ELb0EN7cutlass10bfloat16_tE19Flash_kernel_traitsILi128ELi64ELi128ELi8ES3_EELb0ELb1ELb0ELb0ELb0ELb1ELb0EEEvNS_16Flash_bwd_paramsE,"a",@progbits
	.sectionflags	@""
	.align	4
.nv.constant0._ZN5flash44flash_bwd_dq_dk_dv_loop_seqk_parallel_kernelI23Flash_bwd_kernel_traitsILi128ELi64ELi128ELi8ELi2ELi4ELi2ELb0ELb0EN7cutlass10bfloat16_tE19Flash_kernel_traitsILi128ELi64ELi128ELi8ES3_EELb0ELb1ELb0ELb0ELb0ELb1ELb0EEEvNS_16Flash_bwd_paramsE:
	.zero		1168


//--------------------- .nv.constant0._ZN5flash44flash_bwd_dq_dk_dv_loop_seqk_parallel_kernelI23Flash_bwd_kernel_traitsILi128ELi64ELi128ELi8ELi2ELi4ELi2ELb0ELb0EN7cutlass10bfloat16_tE19Flash_kernel_traitsILi128ELi64ELi128ELi8ES3_EELb0ELb1ELb0ELb1ELb0ELb0ELb0EEEvNS_16Flash_bwd_paramsE --------------------------
	.section	.nv.constant0._ZN5flash44flash_bwd_dq_dk_dv_loop_seqk_parallel_kernelI23Flash_bwd_kernel_traitsILi128ELi64ELi128ELi8ELi2ELi4ELi2ELb0ELb0EN7cutlass10bfloat16_tE19Flash_kernel_traitsILi128ELi64ELi128ELi8ES3_EELb0ELb1ELb0ELb1ELb0ELb0ELb0EEEvNS_16Flash_bwd_paramsE,"a",@progbits
	.sectionflags	@""
	.align	4
.nv.constant0._ZN5flash44flash_bwd_dq_dk_dv_loop_seqk_parallel_kernelI23Flash_bwd_kernel_traitsILi128ELi64ELi128ELi8ELi2ELi4ELi2ELb0ELb0EN7cutlass10bfloat16_tE19Flash_kernel_traitsILi128ELi64ELi128ELi8ES3_EELb0ELb1ELb0ELb1ELb0ELb0ELb0EEEvNS_16Flash_bwd_paramsE:
	.zero		1168


//--------------------- .nv.constant0._ZN5flash27flash_bwd_convert_dq_kernelI23Flash_bwd_kernel_traitsILi128ELi64ELi64ELi8ELi4ELi2ELi2ELb1ELb0EN7cutlass10bfloat16_tE19Flash_kernel_traitsILi128ELi64ELi64ELi8ES3_EEEEvNS_16Flash_bwd_paramsEi --------------------------
	.section	.nv.constant0._ZN5flash27flash_bwd_convert_dq_kernelI23Flash_bwd_kernel_traitsILi128ELi64ELi64ELi8ELi4ELi2ELi2ELb1ELb0EN7cutlass10bfloat16_tE19Flash_kernel_traitsILi128ELi64ELi64ELi8ES3_EEEEvNS_16Flash_bwd_paramsEi,"a",@progbits
	.sectionflags	@""
	.align	4
.nv.constant0._ZN5flash27flash_bwd_convert_dq_kernelI23Flash_bwd_kernel_traitsILi128ELi64ELi64ELi8ELi4ELi2ELi2ELb1ELb0EN7cutlass10bfloat16_tE19Flash_kernel_traitsILi128ELi64ELi64ELi8ES3_EEEEvNS_16Flash_bwd_paramsEi:
	.zero		1172


//--------------------- .nv.constant0._ZN5flash44flash_bwd_dq_dk_dv_loop_seqk_parallel_kernelI23Flash_bwd_kernel_traitsILi128ELi64ELi64ELi8ELi4ELi2ELi2ELb1ELb0EN7cutlass10bfloat16_tE19Flash_kernel_traitsILi128ELi64ELi64ELi8ES3_EELb1ELb1ELb0ELb0ELb0ELb0ELb0EEEvNS_16Flash_bwd_paramsE --------------------------
	.section	.nv.constant0._ZN5flash44flash_bwd_dq_dk_dv_loop_seqk_parallel_kernelI23Flash_bwd_kernel_traitsILi128ELi64ELi64ELi8ELi4ELi2ELi2ELb1ELb0EN7cutlass10bfloat16_tE19Flash_kernel_traitsILi128ELi64ELi64ELi8ES3_EELb1ELb1ELb0ELb0ELb0ELb0ELb0EEEvNS_16Flash_bwd_paramsE,"a",@progbits
	.sectionflags	@""
	.align	4
.nv.constant0._ZN5flash44flash_bwd_dq_dk_dv_loop_seqk_parallel_kernelI23Flash_bwd_kernel_traitsILi128ELi64ELi64ELi8ELi4ELi2ELi2ELb1ELb0EN7cutlass10bfloat16_tE19Flash_kernel_traitsILi128ELi64ELi64ELi8ES3_EELb1ELb1ELb0ELb0ELb0ELb0ELb0EEEvNS_16Flash_bwd_paramsE:
	.zero		1168


//--------------------- .nv.constant0._ZN5flash44flash_bwd_dq_dk_dv_loop_seqk_parallel_kernelI23Flash_bwd_kernel_traitsILi128ELi64ELi64ELi8ELi4ELi2ELi2ELb1ELb0EN7cutlass10bfloat16_tE19Flash_kernel_traitsILi128ELi64ELi64ELi8ES3_EELb0ELb1ELb0ELb0ELb0ELb0ELb1EEEvNS_16Flash_bwd_paramsE --------------------------
	.section	.nv.constant0._ZN5flash44flash_bwd_dq_dk_dv_loop_seqk_parallel_kernelI23Flash_bwd_kernel_traitsILi128ELi64ELi64ELi8ELi4ELi2ELi2ELb1ELb0EN7cutlass10bfloat16_tE19Flash_kernel_traitsILi128ELi64ELi64ELi8ES3_EELb0ELb1ELb0ELb0ELb0ELb0ELb1EEEvNS_16Flash_bwd_paramsE,"a",@progbits
	.sectionflags	@""
	.align	4
.nv.constant0._ZN5flash44flash_bwd_dq_dk_dv_loop_seqk_parallel_kernelI23Flash_bwd_kernel_traitsILi128ELi64ELi64ELi8ELi4ELi2ELi2ELb1ELb0EN7cutlass10bfloat16_tE19Flash_kernel_traitsILi128ELi64ELi64ELi8ES3_EELb0ELb1ELb0ELb0ELb0ELb0ELb1EEEvNS_16Flash_bwd_paramsE:
	.zero		1168


//--------------------- .nv.constant0._ZN5flash44flash_bwd_dq_dk_dv_loop_seqk_parallel_kernelI23Flash_bwd_kernel_traitsILi128ELi64ELi64ELi8ELi4ELi2ELi2ELb1ELb0EN7cutlass10bfloat16_tE19Flash_kernel_traitsILi128ELi64ELi64ELi8ES3_EELb1ELb1ELb0ELb0ELb1ELb1ELb0EEEvNS_16Flash_bwd_paramsE --------------------------
	.section	.nv.constant0._ZN5flash44flash_bwd_dq_dk_dv_loop_seqk_parallel_kernelI23Flash_bwd_kernel_traitsILi128ELi64ELi64ELi8ELi4ELi2ELi2ELb1ELb0EN7cutlass10bfloat16_tE19Flash_kernel_traitsILi128ELi64ELi64ELi8ES3_EELb1ELb1ELb0ELb0ELb1ELb1ELb0EEEvNS_16Flash_bwd_paramsE,"a",@progbits
	.sectionflags	@""
	.align	4
.nv.constant0._ZN5flash44flash_bwd_dq_dk_dv_loop_seqk_parallel_kernelI23Flash_bwd_kernel_traitsILi128ELi64ELi64ELi8ELi4ELi2ELi2ELb1ELb0EN7cutlass10bfloat16_tE19Flash_kernel_traitsILi128ELi64ELi64ELi8ES3_EELb1ELb1ELb0ELb0ELb1ELb1ELb0EEEvNS_16Flash_bwd_paramsE:
	.zero		1168


//--------------------- .nv.constant0._ZN5flash44flash_bwd_dq_dk_dv_loop_seqk_parallel_kernelI23Flash_bwd_kernel_traitsILi128ELi64ELi64ELi8ELi4ELi2ELi2ELb1ELb0EN7cutlass10bfloat16_tE19Flash_kernel_traitsILi128ELi64ELi64ELi8ES3_EELb0ELb1ELb0ELb0ELb1ELb1ELb1EEEvNS_16Flash_bwd_paramsE --------------------------
	.section	.nv.constant0._ZN5flash44flash_bwd_dq_dk_dv_loop_seqk_parallel_kernelI23Flash_bwd_kernel_traitsILi128ELi64ELi64ELi8ELi4ELi2ELi2ELb1ELb0EN7cutlass10bfloat16_tE19Flash_kernel_traitsILi128ELi64ELi64ELi8ES3_EELb0ELb1ELb0ELb0ELb1ELb1ELb1EEEvNS_16Flash_bwd_paramsE,"a",@progbits
	.sectionflags	@""
	.align	4
.nv.constant0._ZN5flash44flash_bwd_dq_dk_dv_loop_seqk_parallel_kernelI23Flash_bwd_kernel_traitsILi128ELi64ELi64ELi8ELi4ELi2ELi2ELb1ELb0EN7cutlass10bfloat16_tE19Flash_kernel_traitsILi128ELi64ELi64ELi8ES3_EELb0ELb1ELb0ELb0ELb1ELb1ELb1EEEvNS_16Flash_bwd_paramsE:
	.zero		1168


//--------------------- .nv.constant0._ZN5flash44flash_bwd_dq_dk_dv_loop_seqk_parallel_kernelI23Flash_bwd_kernel_traitsILi128ELi64ELi64ELi8ELi4ELi2ELi2ELb1ELb0EN7cutlass10bfloat16_tE19Flash_kernel_traitsILi128ELi64ELi64ELi8ES3_EELb1ELb1ELb0ELb0ELb0ELb1ELb0EEEvNS_16Flash_bwd_paramsE --------------------------
	.section	.nv.constant0._ZN5flash44flash_bwd_dq_dk_dv_loop_seqk_parallel_kernelI23Flash_bwd_kernel_traitsILi128ELi64ELi64ELi8ELi4ELi2ELi2ELb1ELb0EN7cutlass10bfloat16_tE19Flash_kernel_traitsILi128ELi64ELi64ELi8ES3_EELb1ELb1ELb0ELb0ELb0ELb1ELb0EEEvNS_16Flash_bwd_paramsE,"a",@progbits
	.sectionflags	@""
	.align	4
.nv.constant0._ZN5flash44flash_bwd_dq_dk_dv_loop_seqk_parallel_kernelI23Flash_bwd_kernel_traitsILi128ELi64ELi64ELi8ELi4ELi2ELi2ELb1ELb0EN7cutlass10bfloat16_tE19Flash_kernel_traitsILi128ELi64ELi64ELi8ES3_EELb1ELb1ELb0ELb0ELb0ELb1ELb0EEEvNS_16Flash_bwd_paramsE:
	.zero		1168


//--------------------- .nv.constant0._ZN5flash44flash_bwd_dq_dk_dv_loop_seqk_parallel_kernelI23Flash_bwd_kernel_traitsILi128ELi64ELi64ELi8ELi4ELi2ELi2ELb1ELb0EN7cutlass10bfloat16_tE19Flash_kernel_traitsILi128ELi64ELi64ELi8ES3_EELb0ELb1ELb0ELb0ELb0ELb1ELb1EEEvNS_16Flash_bwd_paramsE --------------------------
	.section	.nv.constant0._ZN5flash44flash_bwd_dq_dk_dv_loop_seqk_parallel_kernelI23Flash_bwd_kernel_traitsILi128ELi64ELi64ELi8ELi4ELi2ELi2ELb1ELb0EN7cutlass10bfloat16_tE19Flash_kernel_traitsILi128ELi64ELi64ELi8ES3_EELb0ELb1ELb0ELb0ELb0ELb1ELb1EEEvNS_16Flash_bwd_paramsE,"a",@progbits
	.sectionflags	@""
	.align	4
.nv.constant0._ZN5flash44flash_bwd_dq_dk_dv_loop_seqk_parallel_kernelI23Flash_bwd_kernel_traitsILi128ELi64ELi64ELi8ELi4ELi2ELi2ELb1ELb0EN7cutlass10bfloat16_tE19Flash_kernel_traitsILi128ELi64ELi64ELi8ES3_EELb0ELb1ELb0ELb0ELb0ELb1ELb1EEEvNS_16Flash_bwd_paramsE:
	.zero		1168


//--------------------- .nv.constant0._ZN5flash44flash_bwd_dq_dk_dv_loop_seqk_parallel_kernelI23Flash_bwd_kernel_traitsILi128ELi64ELi64ELi8ELi4ELi2ELi2ELb1ELb0EN7cutlass10bfloat16_tE19Flash_kernel_traitsILi128ELi64ELi64ELi8ES3_EELb1ELb1ELb0ELb1ELb0ELb0ELb0EEEvNS_16Flash_bwd_paramsE --------------------------
	.section	.nv.constant0._ZN5flash44flash_bwd_dq_dk_dv_loop_seqk_parallel_kernelI23Flash_bwd_kernel_traitsILi128ELi64ELi64ELi8ELi4ELi2ELi2ELb1ELb0EN7cutlass10bfloat16_tE19Flash_kernel_traitsILi128ELi64ELi64ELi8ES3_EELb1ELb1ELb0ELb1ELb0ELb0ELb0EEEvNS_16Flash_bwd_paramsE,"a",@progbits
	.sectionflags	@""
	.align	4
.nv.constant0._ZN5flash44flash_bwd_dq_dk_dv_loop_seqk_parallel_kernelI23Flash_bwd_kernel_traitsILi128ELi64ELi64ELi8ELi4ELi2ELi2ELb1ELb0EN7cutlass10bfloat16_tE19Flash_kernel_traitsILi128ELi64ELi64ELi8ES3_EELb1ELb1ELb0ELb1ELb0ELb0ELb0EEEvNS_16Flash_bwd_paramsE:
	.zero		1168


//--------------------- .nv.constant0._ZN5flash44flash_bwd_dq_dk_dv_loop_seqk_parallel_kernelI23Flash_bwd_kernel_traitsILi128ELi64ELi64ELi8ELi4ELi2ELi2ELb1ELb0EN7cutlass10bfloat16_tE19Flash_kernel_traitsILi128ELi64ELi64ELi8ES3_EELb0ELb1ELb0ELb1ELb0ELb0ELb1EEEvNS_16Flash_bwd_paramsE --------------------------
	.section	.nv.constant0._ZN5flash44flash_bwd_dq_dk_dv_loop_seqk_parallel_kernelI23Flash_bwd_kernel_traitsILi128ELi64ELi64ELi8ELi4ELi2ELi2ELb1ELb0EN7cutlass10bfloat16_tE19Flash_kernel_traitsILi128ELi64ELi64ELi8ES3_EELb0ELb1ELb0ELb1ELb0ELb0ELb1EEEvNS_16Flash_bwd_paramsE,"a",@progbits
	.sectionflags	@""
	.align	4
.nv.constant0._ZN5flash44flash_bwd_dq_dk_dv_loop_seqk_parallel_kernelI23Flash_bwd_kernel_traitsILi128ELi64ELi64ELi8ELi4ELi2ELi2ELb1ELb0EN7cutlass10bfloat16_tE19Flash_kernel_traitsILi128ELi64ELi64ELi8ES3_EELb0ELb1ELb0ELb1ELb0ELb0ELb1EEEvNS_16Flash_bwd_paramsE:
	.zero		1168


//--------------------- .nv.constant0._ZN5flash25flash_bwd_dot_do_o_kernelILb0E23Flash_bwd_kernel_traitsILi128ELi64ELi64ELi8ELi4ELi2ELi2ELb1ELb0EN7cutlass10bfloat16_tE19Flash_kernel_traitsILi128ELi64ELi64ELi8ES3_EEEEvNS_16Flash_bwd_paramsE --------------------------
	.section	.nv.constant0._ZN5flash25flash_bwd_dot_do_o_kernelILb0E23Flash_bwd_kernel_traitsILi128ELi64ELi64ELi8ELi4ELi2ELi2ELb1ELb0EN7cutlass10bfloat16_tE19Flash_kernel_traitsILi128ELi64ELi64ELi8ES3_EEEEvNS_16Flash_bwd_paramsE,"a",@progbits
	.sectionflags	@""
	.align	4
.nv.constant0._ZN5flash25flash_bwd_dot_do_o_kernelILb0E23Flash_bwd_kernel_traitsILi128ELi64ELi64ELi8ELi4ELi2ELi2ELb1ELb0EN7cutlass10bfloat16_tE19Flash_kernel_traitsILi128ELi64ELi64ELi8ES3_EEEEvNS_16Flash_bwd_paramsE:
	.zero		1168


//--------------------- .nv.constant0._ZN5flash25flash_bwd_dot_do_o_kernelILb1E23Flash_bwd_kernel_traitsILi128ELi64ELi64ELi8ELi4ELi2ELi2ELb1ELb0EN7cutlass10bfloat16_tE19Flash_kernel_traitsILi128ELi64ELi64ELi8ES3_EEEEvNS_16Flash_bwd_paramsE --------------------------
	.section	.nv.constant0._ZN5flash25flash_bwd_dot_do_o_kernelILb1E23Flash_bwd_kernel_traitsILi128ELi64ELi64ELi8ELi4ELi2ELi2ELb1ELb0EN7cutlass10bfloat16_tE19Flash_kernel_traitsILi128ELi64ELi64ELi8ES3_EEEEvNS_16Flash_bwd_paramsE,"a",@progbits
	.sectionflags	@""
	.align	4
.nv.constant0._ZN5flash25flash_bwd_dot_do_o_kernelILb1E23Flash_bwd_kernel_traitsILi128ELi64ELi64ELi8ELi4ELi2ELi2ELb1ELb0EN7cutlass10bfloat16_tE19Flash_kernel_traitsILi128ELi64ELi64ELi8ES3_EEEEvNS_16Flash_bwd_paramsE:
	.zero		1168


//--------------------- .nv.constant0._ZN5flash27flash_bwd_convert_dq_kernelI23Flash_bwd_kernel_traitsILi128ELi64ELi128ELi8ELi2ELi4ELi2ELb0ELb0EN7cutlass10bfloat16_tE19Flash_kernel_traitsILi128ELi64ELi128ELi8ES3_EEEEvNS_16Flash_bwd_paramsEi --------------------------
	.section	.nv.constant0._ZN5flash27flash_bwd_convert_dq_kernelI23Flash_bwd_kernel_traitsILi128ELi64ELi128ELi8ELi2ELi4ELi2ELb0ELb0EN7cutlass10bfloat16_tE19Flash_kernel_traitsILi128ELi64ELi128ELi8ES3_EEEEvNS_16Flash_bwd_paramsEi,"a",@progbits
	.sectionflags	@""
	.align	4
.nv.constant0._ZN5flash27flash_bwd_convert_dq_kernelI23Flash_bwd_kernel_traitsILi128ELi64ELi128ELi8ELi2ELi4ELi2ELb0ELb0EN7cutlass10bfloat16_tE19Flash_kernel_traitsILi128ELi64ELi128ELi8ES3_EEEEvNS_16Flash_bwd_paramsEi:
	.zero		1172


//--------------------- .nv.constant0._ZN5flash44flash_bwd_dq_dk_dv_loop_seqk_parallel_kernelI23Flash_bwd_kernel_traitsILi128ELi64ELi128ELi8ELi2ELi4ELi2ELb0ELb0EN7cutlass10bfloat16_tE19Flash_kernel_traitsILi128ELi64ELi128ELi8ES3_EELb1ELb1ELb0ELb0ELb0ELb0ELb0EEEvNS_16Flash_bwd_paramsE --------------------------
	.section	.nv.constant0._ZN5flash44flash_bwd_dq_dk_dv_loop_seqk_parallel_kernelI23Flash_bwd_kernel_traitsILi128ELi64ELi128ELi8ELi2ELi4ELi2ELb0ELb0EN7cutlass10bfloat16_tE19Flash_kernel_traitsILi128ELi64ELi128ELi8ES3_EELb1ELb1ELb0ELb0ELb0ELb0ELb0EEEvNS_16Flash_bwd_paramsE,"a",@progbits
	.sectionflags	@""
	.align	4
.nv.constant0._ZN5flash44flash_bwd_dq_dk_dv_loop_seqk_parallel_kernelI23Flash_bwd_kernel_traitsILi128ELi64ELi128ELi8ELi2ELi4ELi2ELb0ELb0EN7cutlass10bfloat16_tE19Flash_kernel_traitsILi128ELi64ELi128ELi8ES3_EELb1ELb1ELb0ELb0ELb0ELb0ELb0EEEvNS_16Flash_bwd_paramsE:
	.zero		1168


//--------------------- .nv.constant0._ZN5flash44flash_bwd_dq_dk_dv_loop_seqk_parallel_kernelI23Flash_bwd_kernel_traitsILi128ELi64ELi128ELi8ELi2ELi4ELi2ELb0ELb0EN7cutlass10bfloat16_tE19Flash_kernel_traitsILi128ELi64ELi128ELi8ES3_EELb0ELb1ELb0ELb0ELb0ELb0ELb1EEEvNS_16Flash_bwd_paramsE --------------------------
	.section	.nv.constant0._ZN5flash44flash_bwd_dq_dk_dv_loop_seqk_parallel_kernelI23Flash_bwd_kernel_traitsILi128ELi64ELi128ELi8ELi2ELi4ELi2ELb0ELb0EN7cutlass10bfloat16_tE19Flash_kernel_traitsILi128ELi64ELi128ELi8ES3_EELb0ELb1ELb0ELb0ELb0ELb0ELb1EEEvNS_16Flash_bwd_paramsE,"a",@progbits
	.sectionflags	@""
	.align	4
.nv.constant0._ZN5flash44flash_bwd_dq_dk_dv_loop_seqk_parallel_kernelI23Flash_bwd_kernel_traitsILi128ELi64ELi128ELi8ELi2ELi4ELi2ELb0ELb0EN7cutlass10bfloat16_tE19Flash_kernel_traitsILi128ELi64ELi128ELi8ES3_EELb0ELb1ELb0ELb0ELb0ELb0ELb1EEEvNS_16Flash_bwd_paramsE:
	.zero		1168


//--------------------- .nv.constant0._ZN5flash44flash_bwd_dq_dk_dv_loop_seqk_parallel_kernelI23Flash_bwd_kernel_traitsILi128ELi64ELi128ELi8ELi2ELi4ELi2ELb0ELb0EN7cutlass10bfloat16_tE19Flash_kernel_traitsILi128ELi64ELi128ELi8ES3_EELb1ELb1ELb0ELb0ELb1ELb1ELb0EEEvNS_16Flash_bwd_paramsE --------------------------
	.section	.nv.constant0._ZN5flash44flash_bwd_dq_dk_dv_loop_seqk_parallel_kernelI23Flash_bwd_kernel_traitsILi128ELi64ELi128ELi8ELi2ELi4ELi2ELb0ELb0EN7cutlass10bfloat16_tE19Flash_kernel_traitsILi128ELi64ELi128ELi8ES3_EELb1ELb1ELb0ELb0ELb1ELb1ELb0EEEvNS_16Flash_bwd_paramsE,"a",@progbits
	.sectionflags	@""
	.align	4
.nv.constant0._ZN5flash44flash_bwd_dq_dk_dv_loop_seqk_parallel_kernelI23Flash_bwd_kernel_traitsILi128ELi64ELi128ELi8ELi2ELi4ELi2ELb0ELb0EN7cutlass10bfloat16_tE19Flash_kernel_traitsILi128ELi64ELi128ELi8ES3_EELb1ELb1ELb0ELb0ELb1ELb1ELb0EEEvNS_16Flash_bwd_paramsE:
	.zero		1168


//--------------------- .nv.constant0._ZN5flash44flash_bwd_dq_dk_dv_loop_seqk_parallel_kernelI23Flash_bwd_kernel_traitsILi128ELi64ELi128ELi8ELi2ELi4ELi2ELb0ELb0EN7cutlass10bfloat16_tE19Flash_kernel_traitsILi128ELi64ELi128ELi8ES3_EELb0ELb1ELb0ELb0ELb1ELb1ELb1EEEvNS_16Flash_bwd_paramsE --------------------------
	.section	.nv.constant0._ZN5flash44flash_bwd_dq_dk_dv_loop_seqk_parallel_kernelI23Flash_bwd_kernel_traitsILi128ELi64ELi128ELi8ELi2ELi4ELi2ELb0ELb0EN7cutlass10bfloat16_tE19Flash_kernel_traitsILi128ELi64ELi128ELi8ES3_EELb0ELb1ELb0ELb0ELb1ELb1ELb1EEEvNS_16Flash_bwd_paramsE,"a",@progbits
	.sectionflags	@""
	.align	4
.nv.constant0._ZN5flash44flash_bwd_dq_dk_dv_loop_seqk_parallel_kernelI23Flash_bwd_kernel_traitsILi128ELi64ELi128ELi8ELi2ELi4ELi2ELb0ELb0EN7cutlass10bfloat16_tE19Flash_kernel_traitsILi128ELi64ELi128ELi8ES3_EELb0ELb1ELb0ELb0ELb1ELb1ELb1EEEvNS_16Flash_bwd_paramsE:
	.zero		1168


//--------------------- .nv.constant0._ZN5flash44flash_bwd_dq_dk_dv_loop_seqk_parallel_kernelI23Flash_bwd_kernel_traitsILi128ELi64ELi128ELi8ELi2ELi4ELi2ELb0ELb0EN7cutlass10bfloat16_tE19Flash_kernel_traitsILi128ELi64ELi128ELi8ES3_EELb1ELb1ELb0ELb0ELb0ELb1ELb0EEEvNS_16Flash_bwd_paramsE --------------------------
	.section	.nv.constant0._ZN5flash44flash_bwd_dq_dk_dv_loop_seqk_parallel_kernelI23Flash_bwd_kernel_traitsILi128ELi64ELi128ELi8ELi2ELi4ELi2ELb0ELb0EN7cutlass10bfloat16_tE19Flash_kernel_traitsILi128ELi64ELi128ELi8ES3_EELb1ELb1ELb0ELb0ELb0ELb1ELb0EEEvNS_16Flash_bwd_paramsE,"a",@progbits
	.sectionflags	@""
	.align	4
.nv.constant0._ZN5flash44flash_bwd_dq_dk_dv_loop_seqk_parallel_kernelI23Flash_bwd_kernel_traitsILi128ELi64ELi128ELi8ELi2ELi4ELi2ELb0ELb0EN7cutlass10bfloat16_tE19Flash_kernel_traitsILi128ELi64ELi128ELi8ES3_EELb1ELb1ELb0ELb0ELb0ELb1ELb0EEEvNS_16Flash_bwd_paramsE:
	.zero		1168


//--------------------- .nv.constant0._ZN5flash44flash_bwd_dq_dk_dv_loop_seqk_parallel_kernelI23Flash_bwd_kernel_traitsILi128ELi64ELi128ELi8ELi2ELi4ELi2ELb0ELb0EN7cutlass10bfloat16_tE19Flash_kernel_traitsILi128ELi64ELi128ELi8ES3_EELb0ELb1ELb0ELb0ELb0ELb1ELb1EEEvNS_16Flash_bwd_paramsE --------------------------
	.section	.nv.constant0._ZN5flash44flash_bwd_dq_dk_dv_loop_seqk_parallel_kernelI23Flash_bwd_kernel_traitsILi128ELi64ELi128ELi8ELi2ELi4ELi2ELb0ELb0EN7cutlass10bfloat16_tE19Flash_kernel_traitsILi128ELi64ELi128ELi8ES3_EELb0ELb1ELb0ELb0ELb0ELb1ELb1EEEvNS_16Flash_bwd_paramsE,"a",@progbits
	.sectionflags	@""
	.align	4
.nv.constant0._ZN5flash44flash_bwd_dq_dk_dv_loop_seqk_parallel_kernelI23Flash_bwd_kernel_traitsILi128ELi64ELi128ELi8ELi2ELi4ELi2ELb0ELb0EN7cutlass10bfloat16_tE19Flash_kernel_traitsILi128ELi64ELi128ELi8ES3_EELb0ELb1ELb0ELb0ELb0ELb1ELb1EEEvNS_16Flash_bwd_paramsE:
	.zero		1168


//--------------------- .nv.constant0._ZN5flash44flash_bwd_dq_dk_dv_loop_seqk_parallel_kernelI23Flash_bwd_kernel_traitsILi128ELi64ELi128ELi8ELi2ELi4ELi2ELb0ELb0EN7cutlass10bfloat16_tE19Flash_kernel_traitsILi128ELi64ELi128ELi8ES3_EELb1ELb1ELb0ELb1ELb0ELb0ELb0EEEvNS_16Flash_bwd_paramsE --------------------------
	.section	.nv.constant0._ZN5flash44flash_bwd_dq_dk_dv_loop_seqk_parallel_kernelI23Flash_bwd_kernel_traitsILi128ELi64ELi128ELi8ELi2ELi4ELi2ELb0ELb0EN7cutlass10bfloat16_tE19Flash_kernel_traitsILi128ELi64ELi128ELi8ES3_EELb1ELb1ELb0ELb1ELb0ELb0ELb0EEEvNS_16Flash_bwd_paramsE,"a",@progbits
	.sectionflags	@""
	.align	4
.nv.constant0._ZN5flash44flash_bwd_dq_dk_dv_loop_seqk_parallel_kernelI23Flash_bwd_kernel_traitsILi128ELi64ELi128ELi8ELi2ELi4ELi2ELb0ELb0EN7cutlass10bfloat16_tE19Flash_kernel_traitsILi128ELi64ELi128ELi8ES3_EELb1ELb1ELb0ELb1ELb0ELb0ELb0EEEvNS_16Flash_bwd_paramsE:
	.zero		1168


//--------------------- .nv.constant0._ZN5flash44flash_bwd_dq_dk_dv_loop_seqk_parallel_kernelI23Flash_bwd_kernel_traitsILi128ELi64ELi128ELi8ELi2ELi4ELi2ELb0ELb0EN7cutlass10bfloat16_tE19Flash_kernel_traitsILi128ELi64ELi128ELi8ES3_EELb0ELb1ELb0ELb1ELb0ELb0ELb1EEEvNS_16Flash_bwd_paramsE --------------------------
	.section	.nv.constant0._ZN5flash44flash_bwd_dq_dk_dv_loop_seqk_parallel_kernelI23Flash_bwd_kernel_traitsILi128ELi64ELi128ELi8ELi2ELi4ELi2ELb0ELb0EN7cutlass10bfloat16_tE19Flash_kernel_traitsILi128ELi64ELi128ELi8ES3_EELb0ELb1ELb0ELb1ELb0ELb0ELb1EEEvNS_16Flash_bwd_paramsE,"a",@progbits
	.sectionflags	@""
	.align	4
.nv.constant0._ZN5flash44flash_bwd_dq_dk_dv_loop_seqk_parallel_kernelI23Flash_bwd_kernel_traitsILi128ELi64ELi128ELi8ELi2ELi4ELi2ELb0ELb0EN7cutlass10bfloat16_tE19Flash_kernel_traitsILi128ELi64ELi128ELi8ES3_EELb0ELb1ELb0ELb1ELb0ELb0ELb1EEEvNS_16Flash_bwd_paramsE:
	.zero		1168


//--------------------- .nv.constant0._ZN5flash25flash_bwd_dot_do_o_kernelILb0E23Flash_bwd_kernel_traitsILi128ELi64ELi128ELi8ELi2ELi4ELi2ELb0ELb0EN7cutlass10bfloat16_tE19Flash_kernel_traitsILi128ELi64ELi128ELi8ES3_EEEEvNS_16Flash_bwd_paramsE --------------------------
	.section	.nv.constant0._ZN5flash25flash_bwd_dot_do_o_kernelILb0E23Flash_bwd_kernel_traitsILi128ELi64ELi128ELi8ELi2ELi4ELi2ELb0ELb0EN7cutlass10bfloat16_tE19Flash_kernel_traitsILi128ELi64ELi128ELi8ES3_EEEEvNS_16Flash_bwd_paramsE,"a",@progbits
	.sectionflags	@""
	.align	4
.nv.constant0._ZN5flash25flash_bwd_dot_do_o_kernelILb0E23Flash_bwd_kernel_traitsILi128ELi64ELi128ELi8ELi2ELi4ELi2ELb0ELb0EN7cutlass10bfloat16_tE19Flash_kernel_traitsILi128ELi64ELi128ELi8ES3_EEEEvNS_16Flash_bwd_paramsE:
	.zero		1168


//--------------------- .nv.constant0._ZN5flash25flash_bwd_dot_do_o_kernelILb1E23Flash_bwd_kernel_traitsILi128ELi64ELi128ELi8ELi2ELi4ELi2ELb0ELb0EN7cutlass10bfloat16_tE19Flash_kernel_traitsILi128ELi64ELi128ELi8ES3_EEEEvNS_16Flash_bwd_paramsE --------------------------
	.section	.nv.constant0._ZN5flash25flash_bwd_dot_do_o_kernelILb1E23Flash_bwd_kernel_traitsILi128ELi64ELi128ELi8ELi2ELi4ELi2ELb0ELb0EN7cutlass10bfloat16_tE19Flash_kernel_traitsILi128ELi64ELi128ELi8ES3_EEEEvNS_16Flash_bwd_paramsE,"a",@progbits
	.sectionflags	@""
	.align	4
.nv.constant0._ZN5flash25flash_bwd_dot_do_o_kernelILb1E23Flash_bwd_kernel_traitsILi128ELi64ELi128ELi8ELi2ELi4ELi2ELb0ELb0EN7cutlass10bfloat16_tE19Flash_kernel_traitsILi128ELi64ELi128ELi8ES3_EEEEvNS_16Flash_bwd_paramsE:
	.zero		1168


//--------------------- SYMBOLS --------------------------

	.type		.nv.reservedSmem.offset0,@object
	.size		.nv.reservedSmem.offset0,0x4
